	.target	sm_90a

	.elftype	@"ET_EXEC"


//--------------------- .note.nv.tkinfo           --------------------------
	.section	.note.nv.tkinfo,"",@"SHT_NOTE"
	.sectionflags	@"SHF_NOTE_NV_TKINFO"
	.tkinfo
        /*0018*/ 	.word	0x00000002
        /*0030*/ 	.string	""
        /*0030*/ 	.string	"ptxas"
        /*0030*/ 	.string	"Cuda compilation tools, release 13.0, V13.0.88"
        /*0030*/ 	.string	"Build cuda_13.0.r13.0/compiler.36424714_0"
        /*0030*/ 	.string	"-arch sm_90a -m 64 "



//--------------------- .note.nv.cuinfo           --------------------------
	.section	.note.nv.cuinfo,"",@"SHT_NOTE"
	.sectionflags	@"SHF_NOTE_NV_CUINFO"
        /*0018*/ 	.short	0x0002
        /*001a*/ 	.short	0x005a
        /*001c*/ 	.short	0x0082
	.zero		2


//--------------------- .nv.info                  --------------------------
	.section	.nv.info,"",@"SHT_CUDA_INFO"
	.align	4


	//----- nvinfo : EIATTR_REGCOUNT
	.align		4
        /*0000*/ 	.byte	0x04, 0x2f
        /*0002*/ 	.short	(.L_26 - .L_25)
	.align		4
.L_25:
        /*0004*/ 	.word	index@(_ZN7cutlass13device_kernelIN5flash11enable_sm90INS1_16FlashAttnFwdSm90INS1_25CollectiveMainloopFwdSm90ILi2EN4cute5tupleIJNS5_1CILi1EEES8_S8_EEENS6_IJNS7_ILi128EEESA_NS7_ILi256EEEEEELi256ENS_12float_e4m3_tEfNS_4arch4Sm90ELb1ELb0ELb1ELb1ELb0ELb1ELb0ELb1ELb1ELb1ELb1ELb0EEENS1_21CollectiveEpilogueFwdINS6_IJSA_SB_SA_EEES9_NS_10bfloat16_tESF_Li256ELb1ELb1ELb1ELb1EEENS1_36VarlenDynamicPersistentTileSchedulerILi128ELi128ELi256ELi128ELb1ELb1ELb1ELb1ELb1ELb1EEEEEEEEEvNT_6ParamsE)
        /*0008*/ 	.word	0x000000a8


	//----- nvinfo : EIATTR_FRAME_SIZE
	.align		4
.L_26:
        /*000c*/ 	.byte	0x04, 0x11
        /*000e*/ 	.short	(.L_28 - .L_27)
	.align		4
.L_27:
        /*0010*/ 	.word	index@(_ZN7cutlass13device_kernelIN5flash11enable_sm90INS1_16FlashAttnFwdSm90INS1_25CollectiveMainloopFwdSm90ILi2EN4cute5tupleIJNS5_1CILi1EEES8_S8_EEENS6_IJNS7_ILi128EEESA_NS7_ILi256EEEEEELi256ENS_12float_e4m3_tEfNS_4arch4Sm90ELb1ELb0ELb1ELb1ELb0ELb1ELb0ELb1ELb1ELb1ELb1ELb0EEENS1_21CollectiveEpilogueFwdINS6_IJSA_SB_SA_EEES9_NS_10bfloat16_tESF_Li256ELb1ELb1ELb1ELb1EEENS1_36VarlenDynamicPersistentTileSchedulerILi128ELi128ELi256ELi128ELb1ELb1ELb1ELb1ELb1ELb1EEEEEEEEEvNT_6ParamsE)
        /*0014*/ 	.word	0x000001d0


	//----- nvinfo : EIATTR_REGCOUNT
	.align		4
.L_28:
        /*0018*/ 	.byte	0x04, 0x2f
        /*001a*/ 	.short	(.L_30 - .L_29)
	.align		4
.L_29:
        /*001c*/ 	.word	index@(_ZN7cutlass13device_kernelIN5flash11enable_sm90INS1_16FlashAttnFwdSm90INS1_25CollectiveMainloopFwdSm90ILi2EN4cute5tupleIJNS5_1CILi1EEES8_S8_EEENS6_IJNS7_ILi128EEESA_NS7_ILi256EEEEEELi256ENS_12float_e4m3_tEfNS_4arch4Sm90ELb1ELb0ELb1ELb1ELb0ELb0ELb0ELb1ELb1ELb1ELb1ELb0EEENS1_21CollectiveEpilogueFwdINS6_IJSA_SB_SA_EEES9_NS_10bfloat16_tESF_Li256ELb1ELb1ELb1ELb1EEENS1_36VarlenDynamicPersistentTileSchedulerILi128ELi128ELi256ELi128ELb1ELb1ELb1ELb1ELb1ELb1EEEEEEEEEvNT_6ParamsE)
        /*0020*/ 	.word	0x000000a8


	//----- nvinfo : EIATTR_FRAME_SIZE
	.align		4
.L_30:
        /*0024*/ 	.byte	0x04, 0x11
        /*0026*/ 	.short	(.L_32 - .L_31)
	.align		4
.L_31:
        /*0028*/ 	.word	index@(_ZN7cutlass13device_kernelIN5flash11enable_sm90INS1_16FlashAttnFwdSm90INS1_25CollectiveMainloopFwdSm90ILi2EN4cute5tupleIJNS5_1CILi1EEES8_S8_EEENS6_IJNS7_ILi128EEESA_NS7_ILi256EEEEEELi256ENS_12float_e4m3_tEfNS_4arch4Sm90ELb1ELb0ELb1ELb1ELb0ELb0ELb0ELb1ELb1ELb1ELb1ELb0EEENS1_21CollectiveEpilogueFwdINS6_IJSA_SB_SA_EEES9_NS_10bfloat16_tESF_Li256ELb1ELb1ELb1ELb1EEENS1_36VarlenDynamicPersistentTileSchedulerILi128ELi128ELi256ELi128ELb1ELb1ELb1ELb1ELb1ELb1EEEEEEEEEvNT_6ParamsE)
        /*002c*/ 	.word	0x00000048


	//----- nvinfo : EIATTR_REGCOUNT
	.align		4
.L_32:
        /*0030*/ 	.byte	0x04, 0x2f
        /*0032*/ 	.short	(.L_34 - .L_33)
	.align		4
.L_33:
        /*0034*/ 	.word	index@(_ZN7cutlass13device_kernelIN5flash11enable_sm90INS1_16FlashAttnFwdSm90INS1_25CollectiveMainloopFwdSm90ILi2EN4cute5tupleIJNS5_1CILi1EEES8_S8_EEENS6_IJNS7_ILi128EEESA_NS7_ILi256EEEEEELi256ENS_12float_e4m3_tEfNS_4arch4Sm90ELb1ELb0ELb1ELb0ELb0ELb0ELb0ELb1ELb1ELb1ELb1ELb0EEENS1_21CollectiveEpilogueFwdINS6_IJSA_SB_SA_EEES9_NS_10bfloat16_tESF_Li256ELb0ELb1ELb1ELb1EEENS1_19SingleTileSchedulerILb0ELb1ELb1ELi128EEEEEEEEEvNT_6ParamsE)
        /*0038*/ 	.word	0x000000a8


	//----- nvinfo : EIATTR_FRAME_SIZE
	.align		4
.L_34:
        /*003c*/ 	.byte	0x04, 0x11
        /*003e*/ 	.short	(.L_36 - .L_35)
	.align		4
.L_35:
        /*0040*/ 	.word	index@(_ZN7cutlass13device_kernelIN5flash11enable_sm90INS1_16FlashAttnFwdSm90INS1_25CollectiveMainloopFwdSm90ILi2EN4cute5tupleIJNS5_1CILi1EEES8_S8_EEENS6_IJNS7_ILi128EEESA_NS7_ILi256EEEEEELi256ENS_12float_e4m3_tEfNS_4arch4Sm90ELb1ELb0ELb1ELb0ELb0ELb0ELb0ELb1ELb1ELb1ELb1ELb0EEENS1_21CollectiveEpilogueFwdINS6_IJSA_SB_SA_EEES9_NS_10bfloat16_tESF_Li256ELb0ELb1ELb1ELb1EEENS1_19SingleTileSchedulerILb0ELb1ELb1ELi128EEEEEEEEEvNT_6ParamsE)
        /*0044*/ 	.word	0x00000030


	//----- nvinfo : EIATTR_REGCOUNT
	.align		4
.L_36:
        /*0048*/ 	.byte	0x04, 0x2f
        /*004a*/ 	.short	(.L_38 - .L_37)
	.align		4
.L_37:
        /*004c*/ 	.word	index@(_ZN7cutlass13device_kernelIN5flash11enable_sm90INS1_16FlashAttnFwdSm90INS1_25CollectiveMainloopFwdSm90ILi2EN4cute5tupleIJNS5_1CILi1EEES8_S8_EEENS6_IJNS7_ILi128EEENS7_ILi64EEENS7_ILi256EEEEEELi256ENS_12float_e4m3_tEfNS_4arch4Sm90ELb0ELb1ELb1ELb1ELb0ELb1ELb0ELb1ELb1ELb1ELb1ELb0EEENS1_21CollectiveEpilogueFwdINS6_IJSA_SC_SB_EEES9_NS_10bfloat16_tESG_Li256ELb1ELb1ELb1ELb1EEENS1_36VarlenDynamicPersistentTileSchedulerILi128ELi64ELi256ELi128ELb1ELb1ELb1ELb1ELb0ELb1EEEEEEEEEvNT_6ParamsE)
        /*0050*/ 	.word	0x000000a8


	//----- nvinfo : EIATTR_FRAME_SIZE
	.align		4
.L_38:
        /*0054*/ 	.byte	0x04, 0x11
        /*0056*/ 	.short	(.L_40 - .L_39)
	.align		4
.L_39:
        /*0058*/ 	.word	index@(_ZN7cutlass13device_kernelIN5flash11enable_sm90INS1_16FlashAttnFwdSm90INS1_25CollectiveMainloopFwdSm90ILi2EN4cute5tupleIJNS5_1CILi1EEES8_S8_EEENS6_IJNS7_ILi128EEENS7_ILi64EEENS7_ILi256EEEEEELi256ENS_12float_e4m3_tEfNS_4arch4Sm90ELb0ELb1ELb1ELb1ELb0ELb1ELb0ELb1ELb1ELb1ELb1ELb0EEENS1_21CollectiveEpilogueFwdINS6_IJSA_SC_SB_EEES9_NS_10bfloat16_tESG_Li256ELb1ELb1ELb1ELb1EEENS1_36VarlenDynamicPersistentTileSchedulerILi128ELi64ELi256ELi128ELb1ELb1ELb1ELb1ELb0ELb1EEEEEEEEEvNT_6ParamsE)
        /*005c*/ 	.word	0x000000b0


	//----- nvinfo : EIATTR_REGCOUNT
	.align		4
.L_40:
        /*0060*/ 	.byte	0x04, 0x2f
        /*0062*/ 	.short	(.L_42 - .L_41)
	.align		4
.L_41:
        /*0064*/ 	.word	index@(_ZN7cutlass13device_kernelIN5flash11enable_sm90INS1_16FlashAttnFwdSm90INS1_25CollectiveMainloopFwdSm90ILi2EN4cute5tupleIJNS5_1CILi1EEES8_S8_EEENS6_IJNS7_ILi128EEENS7_ILi64EEENS7_ILi256EEEEEELi256ENS_12float_e4m3_tEfNS_4arch4Sm90ELb0ELb1ELb1ELb1ELb0ELb0ELb0ELb1ELb1ELb1ELb1ELb0EEENS1_21CollectiveEpilogueFwdINS6_IJSA_SC_SB_EEES9_NS_10bfloat16_tESG_Li256ELb1ELb1ELb1ELb1EEENS1_36VarlenDynamicPersistentTileSchedulerILi128ELi64ELi256ELi128ELb1ELb1ELb1ELb1ELb0ELb1EEEEEEEEEvNT_6ParamsE)
        /*0068*/ 	.word	0x000000a8


	//----- nvinfo : EIATTR_FRAME_SIZE
	.align		4
.L_42:
        /*006c*/ 	.byte	0x04, 0x11
        /*006e*/ 	.short	(.L_44 - .L_43)
	.align		4
.L_43:
        /*0070*/ 	.word	index@(_ZN7cutlass13device_kernelIN5flash11enable_sm90INS1_16FlashAttnFwdSm90INS1_25CollectiveMainloopFwdSm90ILi2EN4cute5tupleIJNS5_1CILi1EEES8_S8_EEENS6_IJNS7_ILi128EEENS7_ILi64EEENS7_ILi256EEEEEELi256ENS_12float_e4m3_tEfNS_4arch4Sm90ELb0ELb1ELb1ELb1ELb0ELb0ELb0ELb1ELb1ELb1ELb1ELb0EEENS1_21CollectiveEpilogueFwdINS6_IJSA_SC_SB_EEES9_NS_10bfloat16_tESG_Li256ELb1ELb1ELb1ELb1EEENS1_36VarlenDynamicPersistentTileSchedulerILi128ELi64ELi256ELi128ELb1ELb1ELb1ELb1ELb0ELb1EEEEEEEEEvNT_6ParamsE)
        /*0074*/ 	.word	0x00000040


	//----- nvinfo : EIATTR_REGCOUNT
	.align		4
.L_44:
        /*0078*/ 	.byte	0x04, 0x2f
        /*007a*/ 	.short	(.L_46 - .L_45)
	.align		4
.L_45:
        /*007c*/ 	.word	index@(_ZN7cutlass13device_kernelIN5flash11enable_sm90INS1_16FlashAttnFwdSm90INS1_25CollectiveMainloopFwdSm90ILi2EN4cute5tupleIJNS5_1CILi1EEES8_S8_EEENS6_IJNS7_ILi128EEENS7_ILi64EEENS7_ILi256EEEEEELi256ENS_12float_e4m3_tEfNS_4arch4Sm90ELb0ELb1ELb1ELb0ELb0ELb0ELb0ELb1ELb1ELb1ELb1ELb0EEENS1_21CollectiveEpilogueFwdINS6_IJSA_SC_SB_EEES9_NS_10bfloat16_tESG_Li256ELb0ELb1ELb1ELb1EEENS1_19SingleTileSchedulerILb0ELb1ELb1ELi128EEEEEEEEEvNT_6ParamsE)
        /*0080*/ 	.word	0x000000a8


	//----- nvinfo : EIATTR_FRAME_SIZE
	.align		4
.L_46:
        /*0084*/ 	.byte	0x04, 0x11
        /*0086*/ 	.short	(.L_48 - .L_47)
	.align		4
.L_47:
        /*0088*/ 	.word	index@(_ZN7cutlass13device_kernelIN5flash11enable_sm90INS1_16FlashAttnFwdSm90INS1_25CollectiveMainloopFwdSm90ILi2EN4cute5tupleIJNS5_1CILi1EEES8_S8_EEENS6_IJNS7_ILi128EEENS7_ILi64EEENS7_ILi256EEEEEELi256ENS_12float_e4m3_tEfNS_4arch4Sm90ELb0ELb1ELb1ELb0ELb0ELb0ELb0ELb1ELb1ELb1ELb1ELb0EEENS1_21CollectiveEpilogueFwdINS6_IJSA_SC_SB_EEES9_NS_10bfloat16_tESG_Li256ELb0ELb1ELb1ELb1EEENS1_19SingleTileSchedulerILb0ELb1ELb1ELi128EEEEEEEEEvNT_6ParamsE)
        /*008c*/ 	.word	0x00000018


	//----- nvinfo : EIATTR_REGCOUNT
	.align		4
.L_48:
        /*0090*/ 	.byte	0x04, 0x2f
        /*0092*/ 	.short	(.L_50 - .L_49)
	.align		4
.L_49:
        /*0094*/ 	.word	index@(_ZN7cutlass13device_kernelIN5flash11enable_sm90INS1_16FlashAttnFwdSm90INS1_25CollectiveMainloopFwdSm90ILi2EN4cute5tupleIJNS5_1CILi1EEES8_S8_EEENS6_IJNS7_ILi128EEESA_NS7_ILi256EEEEEELi256ENS_12float_e4m3_tEfNS_4arch4Sm90ELb0ELb0ELb1ELb1ELb0ELb1ELb0ELb1ELb1ELb1ELb1ELb0EEENS1_21CollectiveEpilogueFwdINS6_IJSA_SB_SA_EEES9_NS_10bfloat16_tESF_Li256ELb1ELb1ELb1ELb1EEENS1_36VarlenDynamicPersistentTileSchedulerILi128ELi128ELi256ELi128ELb1ELb1ELb1ELb0ELb1ELb1EEEEEEEEEvNT_6ParamsE)
        /*0098*/ 	.word	0x000000a8


	//----- nvinfo : EIATTR_FRAME_SIZE
	.align		4
.L_50:
        /*009c*/ 	.byte	0x04, 0x11
        /*009e*/ 	.short	(.L_52 - .L_51)
	.align		4
.L_51:
        /*00a0*/ 	.word	index@(_ZN7cutlass13device_kernelIN5flash11enable_sm90INS1_16FlashAttnFwdSm90INS1_25CollectiveMainloopFwdSm90ILi2EN4cute5tupleIJNS5_1CILi1EEES8_S8_EEENS6_IJNS7_ILi128EEESA_NS7_ILi256EEEEEELi256ENS_12float_e4m3_tEfNS_4arch4Sm90ELb0ELb0ELb1ELb1ELb0ELb1ELb0ELb1ELb1ELb1ELb1ELb0EEENS1_21CollectiveEpilogueFwdINS6_IJSA_SB_SA_EEES9_NS_10bfloat16_tESF_Li256ELb1ELb1ELb1ELb1EEENS1_36VarlenDynamicPersistentTileSchedulerILi128ELi128ELi256ELi128ELb1ELb1ELb1ELb0ELb1ELb1EEEEEEEEEvNT_6ParamsE)
        /*00a4*/ 	.word	0x000001c8


	//----- nvinfo : EIATTR_REGCOUNT
	.align		4
.L_52:
        /*00a8*/ 	.byte	0x04, 0x2f
        /*00aa*/ 	.short	(.L_54 - .L_53)
	.align		4
.L_53:
        /*00ac*/ 	.word	index@(_ZN7cutlass13device_kernelIN5flash11enable_sm90INS1_16FlashAttnFwdSm90INS1_25CollectiveMainloopFwdSm90ILi2EN4cute5tupleIJNS5_1CILi1EEES8_S8_EEENS6_IJNS7_ILi128EEESA_NS7_ILi256EEEEEELi256ENS_12float_e4m3_tEfNS_4arch4Sm90ELb0ELb0ELb1ELb1ELb0ELb0ELb0ELb1ELb1ELb1ELb1ELb0EEENS1_21CollectiveEpilogueFwdINS6_IJSA_SB_SA_EEES9_NS_10bfloat16_tESF_Li256ELb1ELb1ELb1ELb1EEENS1_36VarlenDynamicPersistentTileSchedulerILi128ELi128ELi256ELi128ELb1ELb1ELb1ELb0ELb1ELb1EEEEEEEEEvNT_6ParamsE)
        /*00b0*/ 	.word	0x000000a8


	//----- nvinfo : EIATTR_FRAME_SIZE
	.align		4
.L_54:
        /*00b4*/ 	.byte	0x04, 0x11
        /*00b6*/ 	.short	(.L_56 - .L_55)
	.align		4
.L_55:
        /*00b8*/ 	.word	index@(_ZN7cutlass13device_kernelIN5flash11enable_sm90INS1_16FlashAttnFwdSm90INS1_25CollectiveMainloopFwdSm90ILi2EN4cute5tupleIJNS5_1CILi1EEES8_S8_EEENS6_IJNS7_ILi128EEESA_NS7_ILi256EEEEEELi256ENS_12float_e4m3_tEfNS_4arch4Sm90ELb0ELb0ELb1ELb1ELb0ELb0ELb0ELb1ELb1ELb1ELb1ELb0EEENS1_21CollectiveEpilogueFwdINS6_IJSA_SB_SA_EEES9_NS_10bfloat16_tESF_Li256ELb1ELb1ELb1ELb1EEENS1_36VarlenDynamicPersistentTileSchedulerILi128ELi128ELi256ELi128ELb1ELb1ELb1ELb0ELb1ELb1EEEEEEEEEvNT_6ParamsE)
        /*00bc*/ 	.word	0x00000048


	//----- nvinfo : EIATTR_REGCOUNT
	.align		4
.L_56:
        /*00c0*/ 	.byte	0x04, 0x2f
        /*00c2*/ 	.short	(.L_58 - .L_57)
	.align		4
.L_57:
        /*00c4*/ 	.word	index@(_ZN7cutlass13device_kernelIN5flash11enable_sm90INS1_16FlashAttnFwdSm90INS1_25CollectiveMainloopFwdSm90ILi2EN4cute5tupleIJNS5_1CILi1EEES8_S8_EEENS6_IJNS7_ILi128EEESA_NS7_ILi256EEEEEELi256ENS_12float_e4m3_tEfNS_4arch4Sm90ELb0ELb0ELb1ELb0ELb0ELb0ELb0ELb1ELb1ELb1ELb1ELb0EEENS1_21CollectiveEpilogueFwdINS6_IJSA_SB_SA_EEES9_NS_10bfloat16_tESF_Li256ELb0ELb1ELb1ELb1EEENS1_19SingleTileSchedulerILb0ELb1ELb1ELi128EEEEEEEEEvNT_6ParamsE)
        /*00c8*/ 	.word	0x000000a8


	//----- nvinfo : EIATTR_FRAME_SIZE
	.align		4
.L_58:
        /*00cc*/ 	.byte	0x04, 0x11
        /*00ce*/ 	.short	(.L_60 - .L_59)
	.align		4
.L_59:
        /*00d0*/ 	.word	index@(_ZN7cutlass13device_kernelIN5flash11enable_sm90INS1_16FlashAttnFwdSm90INS1_25CollectiveMainloopFwdSm90ILi2EN4cute5tupleIJNS5_1CILi1EEES8_S8_EEENS6_IJNS7_ILi128EEESA_NS7_ILi256EEEEEELi256ENS_12float_e4m3_tEfNS_4arch4Sm90ELb0ELb0ELb1ELb0ELb0ELb0ELb0ELb1ELb1ELb1ELb1ELb0EEENS1_21CollectiveEpilogueFwdINS6_IJSA_SB_SA_EEES9_NS_10bfloat16_tESF_Li256ELb0ELb1ELb1ELb1EEENS1_19SingleTileSchedulerILb0ELb1ELb1ELi128EEEEEEEEEvNT_6ParamsE)
        /*00d4*/ 	.word	0x00000030


	//----- nvinfo : EIATTR_MIN_STACK_SIZE
	.align		4
.L_60:
        /*00d8*/ 	.byte	0x04, 0x12
        /*00da*/ 	.short	(.L_62 - .L_61)
	.align		4
.L_61:
        /*00dc*/ 	.word	index@(_ZN7cutlass13device_kernelIN5flash11enable_sm90INS1_16FlashAttnFwdSm90INS1_25CollectiveMainloopFwdSm90ILi2EN4cute5tupleIJNS5_1CILi1EEES8_S8_EEENS6_IJNS7_ILi128EEESA_NS7_ILi256EEEEEELi256ENS_12float_e4m3_tEfNS_4arch4Sm90ELb0ELb0ELb1ELb0ELb0ELb0ELb0ELb1ELb1ELb1ELb1ELb0EEENS1_21CollectiveEpilogueFwdINS6_IJSA_SB_SA_EEES9_NS_10bfloat16_tESF_Li256ELb0ELb1ELb1ELb1EEENS1_19SingleTileSchedulerILb0ELb1ELb1ELi128EEEEEEEEEvNT_6ParamsE)
        /*00e0*/ 	.word	0x00000030


	//----- nvinfo : EIATTR_MIN_STACK_SIZE
	.align		4
.L_62:
        /*00e4*/ 	.byte	0x04, 0x12
        /*00e6*/ 	.short	(.L_64 - .L_63)
	.align		4
.L_63:
        /*00e8*/ 	.word	index@(_ZN7cutlass13device_kernelIN5flash11enable_sm90INS1_16FlashAttnFwdSm90INS1_25CollectiveMainloopFwdSm90ILi2EN4cute5tupleIJNS5_1CILi1EEES8_S8_EEENS6_IJNS7_ILi128EEESA_NS7_ILi256EEEEEELi256ENS_12float_e4m3_tEfNS_4arch4Sm90ELb0ELb0ELb1ELb1ELb0ELb0ELb0ELb1ELb1ELb1ELb1ELb0EEENS1_21CollectiveEpilogueFwdINS6_IJSA_SB_SA_EEES9_NS_10bfloat16_tESF_Li256ELb1ELb1ELb1ELb1EEENS1_36VarlenDynamicPersistentTileSchedulerILi128ELi128ELi256ELi128ELb1ELb1ELb1ELb0ELb1ELb1EEEEEEEEEvNT_6ParamsE)
        /*00ec*/ 	.word	0x00000048


	//----- nvinfo : EIATTR_MIN_STACK_SIZE
	.align		4
.L_64:
        /*00f0*/ 	.byte	0x04, 0x12
        /*00f2*/ 	.short	(.L_66 - .L_65)
	.align		4
.L_65:
        /*00f4*/ 	.word	index@(_ZN7cutlass13device_kernelIN5flash11enable_sm90INS1_16FlashAttnFwdSm90INS1_25CollectiveMainloopFwdSm90ILi2EN4cute5tupleIJNS5_1CILi1EEES8_S8_EEENS6_IJNS7_ILi128EEESA_NS7_ILi256EEEEEELi256ENS_12float_e4m3_tEfNS_4arch4Sm90ELb0ELb0ELb1ELb1ELb0ELb1ELb0ELb1ELb1ELb1ELb1ELb0EEENS1_21CollectiveEpilogueFwdINS6_IJSA_SB_SA_EEES9_NS_10bfloat16_tESF_Li256ELb1ELb1ELb1ELb1EEENS1_36VarlenDynamicPersistentTileSchedulerILi128ELi128ELi256ELi128ELb1ELb1ELb1ELb0ELb1ELb1EEEEEEEEEvNT_6ParamsE)
        /*00f8*/ 	.word	0x000001c8


	//----- nvinfo : EIATTR_MIN_STACK_SIZE
	.align		4
.L_66:
        /*00fc*/ 	.byte	0x04, 0x12
        /*00fe*/ 	.short	(.L_68 - .L_67)
	.align		4
.L_67:
        /*0100*/ 	.word	index@(_ZN7cutlass13device_kernelIN5flash11enable_sm90INS1_16FlashAttnFwdSm90INS1_25CollectiveMainloopFwdSm90ILi2EN4cute5tupleIJNS5_1CILi1EEES8_S8_EEENS6_IJNS7_ILi128EEENS7_ILi64EEENS7_ILi256EEEEEELi256ENS_12float_e4m3_tEfNS_4arch4Sm90ELb0ELb1ELb1ELb0ELb0ELb0ELb0ELb1ELb1ELb1ELb1ELb0EEENS1_21CollectiveEpilogueFwdINS6_IJSA_SC_SB_EEES9_NS_10bfloat16_tESG_Li256ELb0ELb1ELb1ELb1EEENS1_19SingleTileSchedulerILb0ELb1ELb1ELi128EEEEEEEEEvNT_6ParamsE)
        /*0104*/ 	.word	0x00000018


	//----- nvinfo : EIATTR_MIN_STACK_SIZE
	.align		4
.L_68:
        /*0108*/ 	.byte	0x04, 0x12
        /*010a*/ 	.short	(.L_70 - .L_69)
	.align		4
.L_69:
        /*010c*/ 	.word	index@(_ZN7cutlass13device_kernelIN5flash11enable_sm90INS1_16FlashAttnFwdSm90INS1_25CollectiveMainloopFwdSm90ILi2EN4cute5tupleIJNS5_1CILi1EEES8_S8_EEENS6_IJNS7_ILi128EEENS7_ILi64EEENS7_ILi256EEEEEELi256ENS_12float_e4m3_tEfNS_4arch4Sm90ELb0ELb1ELb1ELb1ELb0ELb0ELb0ELb1ELb1ELb1ELb1ELb0EEENS1_21CollectiveEpilogueFwdINS6_IJSA_SC_SB_EEES9_NS_10bfloat16_tESG_Li256ELb1ELb1ELb1ELb1EEENS1_36VarlenDynamicPersistentTileSchedulerILi128ELi64ELi256ELi128ELb1ELb1ELb1ELb1ELb0ELb1EEEEEEEEEvNT_6ParamsE)
        /*0110*/ 	.word	0x00000040


	//----- nvinfo : EIATTR_MIN_STACK_SIZE
	.align		4
.L_70:
        /*0114*/ 	.byte	0x04, 0x12
        /*0116*/ 	.short	(.L_72 - .L_71)
	.align		4
.L_71:
        /*0118*/ 	.word	index@(_ZN7cutlass13device_kernelIN5flash11enable_sm90INS1_16FlashAttnFwdSm90INS1_25CollectiveMainloopFwdSm90ILi2EN4cute5tupleIJNS5_1CILi1EEES8_S8_EEENS6_IJNS7_ILi128EEENS7_ILi64EEENS7_ILi256EEEEEELi256ENS_12float_e4m3_tEfNS_4arch4Sm90ELb0ELb1ELb1ELb1ELb0ELb1ELb0ELb1ELb1ELb1ELb1ELb0EEENS1_21CollectiveEpilogueFwdINS6_IJSA_SC_SB_EEES9_NS_10bfloat16_tESG_Li256ELb1ELb1ELb1ELb1EEENS1_36VarlenDynamicPersistentTileSchedulerILi128ELi64ELi256ELi128ELb1ELb1ELb1ELb1ELb0ELb1EEEEEEEEEvNT_6ParamsE)
        /*011c*/ 	.word	0x000000b0


	//----- nvinfo : EIATTR_MIN_STACK_SIZE
	.align		4
.L_72:
        /*0120*/ 	.byte	0x04, 0x12
        /*0122*/ 	.short	(.L_74 - .L_73)
	.align		4
.L_73:
        /*0124*/ 	.word	index@(_ZN7cutlass13device_kernelIN5flash11enable_sm90INS1_16FlashAttnFwdSm90INS1_25CollectiveMainloopFwdSm90ILi2EN4cute5tupleIJNS5_1CILi1EEES8_S8_EEENS6_IJNS7_ILi128EEESA_NS7_ILi256EEEEEELi256ENS_12float_e4m3_tEfNS_4arch4Sm90ELb1ELb0ELb1ELb0ELb0ELb0ELb0ELb1ELb1ELb1ELb1ELb0EEENS1_21CollectiveEpilogueFwdINS6_IJSA_SB_SA_EEES9_NS_10bfloat16_tESF_Li256ELb0ELb1ELb1ELb1EEENS1_19SingleTileSchedulerILb0ELb1ELb1ELi128EEEEEEEEEvNT_6ParamsE)
        /*0128*/ 	.word	0x00000030


	//----- nvinfo : EIATTR_MIN_STACK_SIZE
	.align		4
.L_74:
        /*012c*/ 	.byte	0x04, 0x12
        /*012e*/ 	.short	(.L_76 - .L_75)
	.align		4
.L_75:
        /*0130*/ 	.word	index@(_ZN7cutlass13device_kernelIN5flash11enable_sm90INS1_16FlashAttnFwdSm90INS1_25CollectiveMainloopFwdSm90ILi2EN4cute5tupleIJNS5_1CILi1EEES8_S8_EEENS6_IJNS7_ILi128EEESA_NS7_ILi256EEEEEELi256ENS_12float_e4m3_tEfNS_4arch4Sm90ELb1ELb0ELb1ELb1ELb0ELb0ELb0ELb1ELb1ELb1ELb1ELb0EEENS1_21CollectiveEpilogueFwdINS6_IJSA_SB_SA_EEES9_NS_10bfloat16_tESF_Li256ELb1ELb1ELb1ELb1EEENS1_36VarlenDynamicPersistentTileSchedulerILi128ELi128ELi256ELi128ELb1ELb1ELb1ELb1ELb1ELb1EEEEEEEEEvNT_6ParamsE)
        /*0134*/ 	.word	0x00000048


	//----- nvinfo : EIATTR_MIN_STACK_SIZE
	.align		4
.L_76:
        /*0138*/ 	.byte	0x04, 0x12
        /*013a*/ 	.short	(.L_78 - .L_77)
	.align		4
.L_77:
        /*013c*/ 	.word	index@(_ZN7cutlass13device_kernelIN5flash11enable_sm90INS1_16FlashAttnFwdSm90INS1_25CollectiveMainloopFwdSm90ILi2EN4cute5tupleIJNS5_1CILi1EEES8_S8_EEENS6_IJNS7_ILi128EEESA_NS7_ILi256EEEEEELi256ENS_12float_e4m3_tEfNS_4arch4Sm90ELb1ELb0ELb1ELb1ELb0ELb1ELb0ELb1ELb1ELb1ELb1ELb0EEENS1_21CollectiveEpilogueFwdINS6_IJSA_SB_SA_EEES9_NS_10bfloat16_tESF_Li256ELb1ELb1ELb1ELb1EEENS1_36VarlenDynamicPersistentTileSchedulerILi128ELi128ELi256ELi128ELb1ELb1ELb1ELb1ELb1ELb1EEEEEEEEEvNT_6ParamsE)
        /*0140*/ 	.word	0x000001d0
.L_78:


//--------------------- .nv.compat                --------------------------
	.section	.nv.compat,"",@"SHT_CUDA_COMPAT_INFO"
	.align	4
        /*0000*/ 	.byte	0x02, 0x09, 0x01, 0x00, 0x02, 0x02, 0x04, 0x00, 0x02, 0x05, 0x05, 0x00, 0x03, 0x07, 0x01, 0x01
        /*0010*/ 	.byte	0x02, 0x03, 0x01, 0x00, 0x02, 0x06, 0x01, 0x00, 0x04, 0x0b, 0x08, 0x00, 0x00, 0x00, 0x00, 0x00
        /*0020*/ 	.byte	0x00, 0x00, 0x00, 0x00


//--------------------- .nv.info._ZN7cutlass13device_kernelIN5flash11enable_sm90INS1_16FlashAttnFwdSm90INS1_25CollectiveMainloopFwdSm90ILi2EN4cute5tupleIJNS5_1CILi1EEES8_S8_EEENS6_IJNS7_ILi128EEESA_NS7_ILi256EEEEEELi256ENS_12float_e4m3_tEfNS_4arch4Sm90ELb0ELb0ELb1ELb0ELb0ELb0ELb0ELb1ELb1ELb1ELb1ELb0EEENS1_21CollectiveEpilogueFwdINS6_IJSA_SB_SA_EEES9_NS_10bfloat16_tESF_Li256ELb0ELb1ELb1ELb1EEENS1_19SingleTileSchedulerILb0ELb1ELb1ELi128EEEEEEEEEvNT_6ParamsE --------------------------
	.section	.nv.info._ZN7cutlass13device_kernelIN5flash11enable_sm90INS1_16FlashAttnFwdSm90INS1_25CollectiveMainloopFwdSm90ILi2EN4cute5tupleIJNS5_1CILi1EEES8_S8_EEENS6_IJNS7_ILi128EEESA_NS7_ILi256EEEEEELi256ENS_12float_e4m3_tEfNS_4arch4Sm90ELb0ELb0ELb1ELb0ELb0ELb0ELb0ELb1ELb1ELb1ELb1ELb0EEENS1_21CollectiveEpilogueFwdINS6_IJSA_SB_SA_EEES9_NS_10bfloat16_tESF_Li256ELb0ELb1ELb1ELb1EEENS1_19SingleTileSchedulerILb0ELb1ELb1ELi128EEEEEEEEEvNT_6ParamsE,"",@"SHT_CUDA_INFO"
	.sectionflags	@""
	.align	4


	//----- nvinfo : EIATTR_CUDA_API_VERSION
	.align		4
        /*0000*/ 	.byte	0x04, 0x37
        /*0002*/ 	.short	(.L_80 - .L_79)
.L_79:
        /*0004*/ 	.word	0x00000082


	//----- nvinfo : EIATTR_KPARAM_INFO
	.align		4
.L_80:
        /*0008*/ 	.byte	0x04, 0x17
        /*000a*/ 	.short	(.L_82 - .L_81)
.L_81:
        /*000c*/ 	.word	0x00000000
        /*0010*/ 	.short	0x0000
        /*0012*/ 	.short	0x0070
        /*0014*/ 	.byte	0x00, 0xf0, 0x01, 0x28


	//----- nvinfo : EIATTR_SPARSE_MMA_MASK
	.align		4
.L_82:
        /*0018*/ 	.byte	0x03, 0x50
        /*001a*/ 	.short	0x0000


	//----- nvinfo : EIATTR_MAXREG_COUNT
	.align		4
        /*001c*/ 	.byte	0x03, 0x1b
        /*001e*/ 	.short	0x00a8


	//----- nvinfo : EIATTR_NUM_BARRIERS
	.align		4
        /*0020*/ 	.byte	0x02, 0x4c
        /*0022*/ 	.byte	0x10
	.zero		1


	//----- nvinfo : EIATTR_EXTERNS
	.align		4
        /*0024*/ 	.byte	0x04, 0x0f
        /*0026*/ 	.short	(.L_84 - .L_83)


	//   ....[0]....
	.align		4
.L_83:
        /*0028*/ 	.word	index@(__assertfail)


	//----- nvinfo : EIATTR_ANNOTATIONS
	.align		4
.L_84:
        /*002c*/ 	.byte	0x04, 0x55
        /*002e*/ 	.short	(.L_86 - .L_85)


	//   ....[0]....
.L_85:
        /*0030*/ 	.word	0x00000001
        /*0034*/ 	.byte	0x40, 0x09, 0x00, 0x00, 0x01, 0x00, 0x00, 0x00, 0xd0, 0x14, 0x00, 0x00, 0x01, 0x00, 0x00, 0x00
        /* <DEDUP_REMOVED lines=18> */
        /*0164*/ 	.byte	0x10, 0x10, 0x01, 0x00


	//----- nvinfo : EIATTR_MERCURY_ISA_VERSION
	.align		4
.L_86:
        /*0168*/ 	.byte	0x03, 0x5f
        /*016a*/ 	.short	0x0101


	//----- nvinfo : EIATTR_INT_WARP_WIDE_INSTR_OFFSETS
	.align		4
        /*016c*/ 	.byte	0x04, 0x31
        /*016e*/ 	.short	(.L_88 - .L_87)


	//   ....[0]....
.L_87:
        /*0170*/ 	.word	0x00000120


	//   ....[1]....
        /*0174*/ 	.word	0x000001c0


	//   ....[2]....
        /*0178*/ 	.word	0x00000230


	//----- nvinfo : EIATTR_COOP_GROUP_MASK_REGIDS
	.align		4
.L_88:
        /*017c*/ 	.byte	0x04, 0x29
        /*017e*/ 	.short	(.L_90 - .L_89)


	//   ....[0]....
.L_89:
        /*0180*/ 	.word	0xffffffff


	//   ....[1]....
        /*0184*/ 	.word	0xffffffff


	//   ....[2]....
        /*0188*/ 	.word	0xffffffff


	//   ....[3]....
        /*018c*/ 	.word	0xffffffff


	//   ....[4]....
        /*0190*/ 	.word	0xffffffff


	//   ....[5]....
        /*0194*/ 	.word	0xffffffff


	//   ....[6]....
        /*0198*/ 	.word	0xffffffff


	//   ....[7]....
        /*019c*/ 	.word	0xffffffff


	//   ....[8]....
        /*01a0*/ 	.word	0xffffffff


	//   ....[9]....
        /*01a4*/ 	.word	0xffffffff


	//   ....[10]....
        /*01a8*/ 	.word	0xffffffff


	//   ....[11]....
        /*01ac*/ 	.word	0xffffffff


	//   ....[12]....
        /*01b0*/ 	.word	0xffffffff


	//   ....[13]....
        /*01b4*/ 	.word	0xffffffff


	//   ....[14]....
        /*01b8*/ 	.word	0xffffffff


	//   ....[15]....
        /*01bc*/ 	.word	0xffffffff


	//   ....[16]....
        /*01c0*/ 	.word	0xffffffff


	//   ....[17]....
        /*01c4*/ 	.word	0xffffffff


	//   ....[18]....
        /*01c8*/ 	.word	0xffffffff


	//   ....[19]....
        /*01cc*/ 	.word	0xffffffff


	//   ....[20]....
        /*01d0*/ 	.word	0xffffffff


	//   ....[21]....
        /*01d4*/ 	.word	0xffffffff


	//   ....[22]....
        /*01d8*/ 	.word	0xffffffff


	//   ....[23]....
        /*01dc*/ 	.word	0xffffffff


	//   ....[24]....
        /*01e0*/ 	.word	0xffffffff


	//   ....[25]....
        /*01e4*/ 	.word	0xffffffff


	//   ....[26]....
        /*01e8*/ 	.word	0xffffffff


	//   ....[27]....
        /*01ec*/ 	.word	0xffffffff


	//   ....[28]....
        /*01f0*/ 	.word	0xffffffff


	//   ....[29]....
        /*01f4*/ 	.word	0xffffffff


	//   ....[30]....
        /*01f8*/ 	.word	0xffffffff


	//   ....[31]....
        /*01fc*/ 	.word	0xffffffff


	//   ....[32]....
        /*0200*/ 	.word	0xffffffff


	//   ....[33]....
        /*0204*/ 	.word	0xffffffff


	//   ....[34]....
        /*0208*/ 	.word	0xffffffff


	//   ....[35]....
        /*020c*/ 	.word	0xffffffff


	//   ....[36]....
        /*0210*/ 	.word	0xffffffff


	//   ....[37]....
        /*0214*/ 	.word	0xffffffff


	//   ....[38]....
        /*0218*/ 	.word	0xffffffff


	//   ....[39]....
        /*021c*/ 	.word	0xffffffff


	//   ....[40]....
        /*0220*/ 	.word	0xffffffff


	//   ....[41]....
        /*0224*/ 	.word	0xffffffff


	//   ....[42]....
        /*0228*/ 	.word	0xffffffff


	//   ....[43]....
        /*022c*/ 	.word	0xffffffff


	//   ....[44]....
        /*0230*/ 	.word	0xffffffff


	//   ....[45]....
        /*0234*/ 	.word	0xffffffff


	//   ....[46]....
        /*0238*/ 	.word	0xffffffff


	//   ....[47]....
        /*023c*/ 	.word	0xffffffff


	//   ....[48]....
        /*0240*/ 	.word	0xffffffff


	//   ....[49]....
        /*0244*/ 	.word	0xffffffff


	//   ....[50]....
        /*0248*/ 	.word	0xffffffff


	//   ....[51]....
        /*024c*/ 	.word	0xffffffff


	//   ....[52]....
        /*0250*/ 	.word	0xffffffff


	//   ....[53]....
        /*0254*/ 	.word	0xffffffff


	//   ....[54]....
        /*0258*/ 	.word	0xffffffff


	//   ....[55]....
        /*025c*/ 	.word	0xffffffff


	//   ....[56]....
        /*0260*/ 	.word	0xffffffff


	//   ....[57]....
        /*0264*/ 	.word	0xffffffff


	//   ....[58]....
        /*0268*/ 	.word	0xffffffff


	//   ....[59]....
        /*026c*/ 	.word	0xffffffff


	//   ....[60]....
        /*0270*/ 	.word	0xffffffff


	//   ....[61]....
        /*0274*/ 	.word	0xffffffff


	//   ....[62]....
        /*0278*/ 	.word	0xffffffff


	//   ....[63]....
        /*027c*/ 	.word	0xffffffff


	//   ....[64]....
        /*0280*/ 	.word	0xffffffff


	//   ....[65]....
        /*0284*/ 	.word	0xffffffff


	//   ....[66]....
        /*0288*/ 	.word	0xffffffff


	//   ....[67]....
        /*028c*/ 	.word	0xffffffff


	//   ....[68]....
        /*0290*/ 	.word	0xffffffff


	//   ....[69]....
        /*0294*/ 	.word	0xffffffff


	//   ....[70]....
        /*0298*/ 	.word	0xffffffff


	//   ....[71]....
        /*029c*/ 	.word	0xffffffff


	//   ....[72]....
        /*02a0*/ 	.word	0xffffffff


	//   ....[73]....
        /*02a4*/ 	.word	0xffffffff


	//   ....[74]....
        /*02a8*/ 	.word	0xffffffff


	//   ....[75]....
        /*02ac*/ 	.word	0xffffffff


	//   ....[76]....
        /*02b0*/ 	.word	0xffffffff


	//   ....[77]....
        /*02b4*/ 	.word	0xffffffff


	//   ....[78]....
        /*02b8*/ 	.word	0xffffffff


	//   ....[79]....
        /*02bc*/ 	.word	0xffffffff


	//   ....[80]....
        /*02c0*/ 	.word	0xffffffff


	//   ....[81]....
        /*02c4*/ 	.word	0xffffffff


	//   ....[82]....
        /*02c8*/ 	.word	0xffffffff


	//   ....[83]....
        /*02cc*/ 	.word	0xffffffff


	//   ....[84]....
        /*02d0*/ 	.word	0xffffffff


	//   ....[85]....
        /*02d4*/ 	.word	0xffffffff


	//   ....[86]....
        /*02d8*/ 	.word	0xffffffff


	//   ....[87]....
        /*02dc*/ 	.word	0xffffffff


	//   ....[88]....
        /*02e0*/ 	.word	0xffffffff


	//   ....[89]....
        /*02e4*/ 	.word	0xffffffff


	//   ....[90]....
        /*02e8*/ 	.word	0xffffffff


	//   ....[91]....
        /*02ec*/ 	.word	0xffffffff


	//   ....[92]....
        /*02f0*/ 	.word	0xffffffff


	//   ....[93]....
        /*02f4*/ 	.word	0xffffffff


	//   ....[94]....
        /*02f8*/ 	.word	0xffffffff


	//   ....[95]....
        /*02fc*/ 	.word	0xffffffff


	//   ....[96]....
        /*0300*/ 	.word	0xffffffff


	//   ....[97]....
        /*0304*/ 	.word	0xffffffff


	//   ....[98]....
        /*0308*/ 	.word	0xffffffff


	//   ....[99]....
        /*030c*/ 	.word	0xffffffff


	//   ....[100]....
        /*0310*/ 	.word	0xffffffff


	//   ....[101]....
        /*0314*/ 	.word	0xffffffff


	//   ....[102]....
        /*0318*/ 	.word	0xffffffff


	//   ....[103]....
        /*031c*/ 	.word	0xffffffff


	//   ....[104]....
        /*0320*/ 	.word	0xffffffff


	//   ....[105]....
        /*0324*/ 	.word	0xffffffff


	//   ....[106]....
        /*0328*/ 	.word	0xffffffff


	//   ....[107]....
        /*032c*/ 	.word	0xffffffff


	//   ....[108]....
        /*0330*/ 	.word	0xffffffff


	//   ....[109]....
        /*0334*/ 	.word	0xffffffff


	//   ....[110]....
        /*0338*/ 	.word	0xffffffff


	//   ....[111]....
        /*033c*/ 	.word	0xffffffff


	//   ....[112]....
        /*0340*/ 	.word	0xffffffff


	//   ....[113]....
        /*0344*/ 	.word	0xffffffff


	//   ....[114]....
        /*0348*/ 	.word	0xffffffff


	//   ....[115]....
        /*034c*/ 	.word	0xffffffff


	//   ....[116]....
        /*0350*/ 	.word	0xffffffff


	//   ....[117]....
        /*0354*/ 	.word	0xffffffff


	//   ....[118]....
        /*0358*/ 	.word	0xffffffff


	//   ....[119]....
        /*035c*/ 	.word	0xffffffff


	//   ....[120]....
        /*0360*/ 	.word	0xffffffff


	//   ....[121]....
        /*0364*/ 	.word	0xffffffff


	//   ....[122]....
        /*0368*/ 	.word	0xffffffff


	//   ....[123]....
        /*036c*/ 	.word	0xffffffff


	//   ....[124]....
        /*0370*/ 	.word	0xffffffff


	//   ....[125]....
        /*0374*/ 	.word	0xffffffff


	//   ....[126]....
        /*0378*/ 	.word	0xffffffff


	//   ....[127]....
        /*037c*/ 	.word	0xffffffff


	//   ....[128]....
        /*0380*/ 	.word	0xffffffff


	//   ....[129]....
        /*0384*/ 	.word	0xffffffff


	//   ....[130]....
        /*0388*/ 	.word	0xffffffff


	//   ....[131]....
        /*038c*/ 	.word	0xffffffff


	//   ....[132]....
        /*0390*/ 	.word	0xffffffff


	//   ....[133]....
        /*0394*/ 	.word	0xffffffff


	//   ....[134]....
        /*0398*/ 	.word	0xffffffff


	//   ....[135]....
        /*039c*/ 	.word	0xffffffff


	//   ....[136]....
        /*03a0*/ 	.word	0xffffffff


	//   ....[137]....
        /*03a4*/ 	.word	0xffffffff


	//   ....[138]....
        /*03a8*/ 	.word	0xffffffff


	//   ....[139]....
        /*03ac*/ 	.word	0xffffffff


	//   ....[140]....
        /*03b0*/ 	.word	0xffffffff


	//   ....[141]....
        /*03b4*/ 	.word	0xffffffff


	//   ....[142]....
        /*03b8*/ 	.word	0xffffffff


	//   ....[143]....
        /*03bc*/ 	.word	0xffffffff


	//   ....[144]....
        /*03c0*/ 	.word	0xffffffff


	//   ....[145]....
        /*03c4*/ 	.word	0xffffffff


	//   ....[146]....
        /*03c8*/ 	.word	0xffffffff


	//   ....[147]....
        /*03cc*/ 	.word	0xffffffff


	//   ....[148]....
        /*03d0*/ 	.word	0xffffffff


	//   ....[149]....
        /*03d4*/ 	.word	0xffffffff


	//   ....[150]....
        /*03d8*/ 	.word	0xffffffff


	//   ....[151]....
        /*03dc*/ 	.word	0xffffffff


	//   ....[152]....
        /*03e0*/ 	.word	0xffffffff


	//   ....[153]....
        /*03e4*/ 	.word	0xffffffff


	//   ....[154]....
        /*03e8*/ 	.word	0xffffffff


	//   ....[155]....
        /*03ec*/ 	.word	0xffffffff


	//   ....[156]....
        /*03f0*/ 	.word	0xffffffff


	//   ....[157]....
        /*03f4*/ 	.word	0xffffffff


	//   ....[158]....
        /*03f8*/ 	.word	0xffffffff


	//   ....[159]....
        /*03fc*/ 	.word	0xffffffff


	//   ....[160]....
        /*0400*/ 	.word	0xffffffff


	//   ....[161]....
        /*0404*/ 	.word	0xffffffff


	//   ....[162]....
        /*0408*/ 	.word	0xffffffff


	//   ....[163]....
        /*040c*/ 	.word	0xffffffff


	//   ....[164]....
        /*0410*/ 	.word	0xffffffff


	//   ....[165]....
        /*0414*/ 	.word	0xffffffff


	//   ....[166]....
        /*0418*/ 	.word	0xffffffff


	//   ....[167]....
        /*041c*/ 	.word	0xffffffff


	//   ....[168]....
        /*0420*/ 	.word	0xffffffff


	//   ....[169]....
        /*0424*/ 	.word	0xffffffff


	//   ....[170]....
        /*0428*/ 	.word	0xffffffff


	//   ....[171]....
        /*042c*/ 	.word	0xffffffff


	//   ....[172]....
        /*0430*/ 	.word	0xffffffff


	//   ....[173]....
        /*0434*/ 	.word	0xffffffff


	//   ....[174]....
        /*0438*/ 	.word	0xffffffff


	//   ....[175]....
        /*043c*/ 	.word	0x0500000f


	//   ....[176]....
        /*0440*/ 	.word	0x0500000f


	//   ....[177]....
        /*0444*/ 	.word	0x0500000f


	//   ....[178]....
        /*0448*/ 	.word	0x0500000f


	//   ....[179]....
        /*044c*/ 	.word	0x0500000f


	//   ....[180]....
        /*0450*/ 	.word	0x0500000f


	//   ....[181]....
        /*0454*/ 	.word	0x0500000f


	//   ....[182]....
        /*0458*/ 	.word	0x0500000f


	//   ....[183]....
        /*045c*/ 	.word	0x0500000f


	//   ....[184]....
        /*0460*/ 	.word	0x0500000f


	//   ....[185]....
        /*0464*/ 	.word	0x0500000f


	//   ....[186]....
        /*0468*/ 	.word	0x0500000f


	//   ....[187]....
        /*046c*/ 	.word	0x0500000f


	//   ....[188]....
        /*0470*/ 	.word	0x0500000f


	//   ....[189]....
        /*0474*/ 	.word	0x0500000f


	//   ....[190]....
        /*0478*/ 	.word	0x0500000f


	//   ....[191]....
        /*047c*/ 	.word	0x0500000f


	//----- nvinfo : EIATTR_COOP_GROUP_INSTR_OFFSETS
	.align		4
.L_90:
        /*0480*/ 	.byte	0x04, 0x28
        /*0482*/ 	.short	(.L_92 - .L_91)


	//   ....[0]....
.L_91:
        /*0484*/ 	.word	0x00000060


	//   ....[1]....
        /*0488*/ 	.word	0x00000130


	//   ....[2]....
        /*048c*/ 	.word	0x000001e0


	//   ....[3]....
        /*0490*/ 	.word	0x000003a0


	//   ....[4]....
        /*0494*/ 	.word	0x00000500


	//   ....[5]....
        /*0498*/ 	.word	0x00000620


	//   ....[6]....
        /*049c*/ 	.word	0x00000780


	//   ....[7]....
        /*04a0*/ 	.word	0x000012f0


	//   ....[8]....
        /*04a4*/ 	.word	0x00002fa0


	//   ....[9]....
        /*04a8*/ 	.word	0x00003020


	//   ....[10]....
        /*04ac*/ 	.word	0x00003600


	//   ....[11]....
        /*04b0*/ 	.word	0x00003680


	//   ....[12]....
        /*04b4*/ 	.word	0x00005c70


	//   ....[13]....
        /*04b8*/ 	.word	0x00005d00


	//   ....[14]....
        /*04bc*/ 	.word	0x00005d20


	//   ....[15]....
        /*04c0*/ 	.word	0x00005d30


	//   ....[16]....
        /*04c4*/ 	.word	0x00007870


	//   ....[17]....
        /*04c8*/ 	.word	0x00007880


	//   ....[18]....
        /*04cc*/ 	.word	0x00007910


	//   ....[19]....
        /*04d0*/ 	.word	0x00007920


	//   ....[20]....
        /*04d4*/ 	.word	0x00008ed0


	//   ....[21]....
        /*04d8*/ 	.word	0x00008f00


	//   ....[22]....
        /*04dc*/ 	.word	0x00008f20


	//   ....[23]....
        /*04e0*/ 	.word	0x00008f40


	//   ....[24]....
        /*04e4*/ 	.word	0x00008f50


	//   ....[25]....
        /*04e8*/ 	.word	0x00008f60


	//   ....[26]....
        /*04ec*/ 	.word	0x00008f70


	//   ....[27]....
        /*04f0*/ 	.word	0x00008f80


	//   ....[28]....
        /*04f4*/ 	.word	0x00008f90


	//   ....[29]....
        /*04f8*/ 	.word	0x00008fa0


	//   ....[30]....
        /*04fc*/ 	.word	0x00008fb0


	//   ....[31]....
        /*0500*/ 	.word	0x00008fc0


	//   ....[32]....
        /*0504*/ 	.word	0x00008fd0


	//   ....[33]....
        /*0508*/ 	.word	0x00008fe0


	//   ....[34]....
        /*050c*/ 	.word	0x00009000


	//   ....[35]....
        /*0510*/ 	.word	0x00009010


	//   ....[36]....
        /*0514*/ 	.word	0x00009030


	//   ....[37]....
        /*0518*/ 	.word	0x00009040


	//   ....[38]....
        /*051c*/ 	.word	0x00009050


	//   ....[39]....
        /*0520*/ 	.word	0x00009080


	//   ....[40]....
        /*0524*/ 	.word	0x00009090


	//   ....[41]....
        /*0528*/ 	.word	0x000090a0


	//   ....[42]....
        /*052c*/ 	.word	0x000090b0


	//   ....[43]....
        /*0530*/ 	.word	0x000090c0


	//   ....[44]....
        /*0534*/ 	.word	0x000090d0


	//   ....[45]....
        /*0538*/ 	.word	0x000090f0


	//   ....[46]....
        /*053c*/ 	.word	0x00009110


	//   ....[47]....
        /*0540*/ 	.word	0x00009120


	//   ....[48]....
        /*0544*/ 	.word	0x00009130


	//   ....[49]....
        /*0548*/ 	.word	0x00009140


	//   ....[50]....
        /*054c*/ 	.word	0x00009160


	//   ....[51]....
        /*0550*/ 	.word	0x00009180


	//   ....[52]....
        /*0554*/ 	.word	0x000091a0


	//   ....[53]....
        /*0558*/ 	.word	0x000091b0


	//   ....[54]....
        /*055c*/ 	.word	0x000091c0


	//   ....[55]....
        /*0560*/ 	.word	0x000091d0


	//   ....[56]....
        /*0564*/ 	.word	0x000091e0


	//   ....[57]....
        /*0568*/ 	.word	0x000091f0


	//   ....[58]....
        /*056c*/ 	.word	0x00009220


	//   ....[59]....
        /*0570*/ 	.word	0x00009240


	//   ....[60]....
        /*0574*/ 	.word	0x00009250


	//   ....[61]....
        /*0578*/ 	.word	0x00009270


	//   ....[62]....
        /*057c*/ 	.word	0x00009290


	//   ....[63]....
        /*0580*/ 	.word	0x000092a0


	//   ....[64]....
        /*0584*/ 	.word	0x000092c0


	//   ....[65]....
        /*0588*/ 	.word	0x000092f0


	//   ....[66]....
        /*058c*/ 	.word	0x00009300


	//   ....[67]....
        /*0590*/ 	.word	0x00009320


	//   ....[68]....
        /*0594*/ 	.word	0x00009330


	//   ....[69]....
        /*0598*/ 	.word	0x00009360


	//   ....[70]....
        /*059c*/ 	.word	0x00009390


	//   ....[71]....
        /*05a0*/ 	.word	0x000093b0


	//   ....[72]....
        /*05a4*/ 	.word	0x000093c0


	//   ....[73]....
        /*05a8*/ 	.word	0x000093d0


	//   ....[74]....
        /*05ac*/ 	.word	0x000093e0


	//   ....[75]....
        /*05b0*/ 	.word	0x00009410


	//   ....[76]....
        /*05b4*/ 	.word	0x00009420


	//   ....[77]....
        /*05b8*/ 	.word	0x00009440


	//   ....[78]....
        /*05bc*/ 	.word	0x00009450


	//   ....[79]....
        /*05c0*/ 	.word	0x00009470


	//   ....[80]....
        /*05c4*/ 	.word	0x00009490


	//   ....[81]....
        /*05c8*/ 	.word	0x000094a0


	//   ....[82]....
        /*05cc*/ 	.word	0x000094b0


	//   ....[83]....
        /*05d0*/ 	.word	0x000094c0


	//   ....[84]....
        /*05d4*/ 	.word	0x000094e0


	//   ....[85]....
        /*05d8*/ 	.word	0x00009500


	//   ....[86]....
        /*05dc*/ 	.word	0x00009520


	//   ....[87]....
        /*05e0*/ 	.word	0x00009550


	//   ....[88]....
        /*05e4*/ 	.word	0x00009580


	//   ....[89]....
        /*05e8*/ 	.word	0x000095b0


	//   ....[90]....
        /*05ec*/ 	.word	0x000095e0


	//   ....[91]....
        /*05f0*/ 	.word	0x00009610


	//   ....[92]....
        /*05f4*/ 	.word	0x00009640


	//   ....[93]....
        /*05f8*/ 	.word	0x00009670


	//   ....[94]....
        /*05fc*/ 	.word	0x000096a0


	//   ....[95]....
        /*0600*/ 	.word	0x000096d0


	//   ....[96]....
        /*0604*/ 	.word	0x000096e0


	//   ....[97]....
        /*0608*/ 	.word	0x000096f0


	//   ....[98]....
        /*060c*/ 	.word	0x00009730


	//   ....[99]....
        /*0610*/ 	.word	0x00009760


	//   ....[100]....
        /*0614*/ 	.word	0x00009790


	//   ....[101]....
        /*0618*/ 	.word	0x000097b0


	//   ....[102]....
        /*061c*/ 	.word	0x000097d0


	//   ....[103]....
        /*0620*/ 	.word	0x00009800


	//   ....[104]....
        /*0624*/ 	.word	0x00009830


	//   ....[105]....
        /*0628*/ 	.word	0x000098c0


	//   ....[106]....
        /*062c*/ 	.word	0x00009930


	//   ....[107]....
        /*0630*/ 	.word	0x00009980


	//   ....[108]....
        /*0634*/ 	.word	0x000099c0


	//   ....[109]....
        /*0638*/ 	.word	0x000099f0


	//   ....[110]....
        /*063c*/ 	.word	0x00009ab0


	//   ....[111]....
        /*0640*/ 	.word	0x00009af0


	//   ....[112]....
        /*0644*/ 	.word	0x00009bf0


	//   ....[113]....
        /*0648*/ 	.word	0x00009c40


	//   ....[114]....
        /*064c*/ 	.word	0x00009c70


	//   ....[115]....
        /*0650*/ 	.word	0x00009cd0


	//   ....[116]....
        /*0654*/ 	.word	0x00009d10


	//   ....[117]....
        /*0658*/ 	.word	0x00009d50


	//   ....[118]....
        /*065c*/ 	.word	0x00009d90


	//   ....[119]....
        /*0660*/ 	.word	0x00009dc0


	//   ....[120]....
        /*0664*/ 	.word	0x00009df0


	//   ....[121]....
        /*0668*/ 	.word	0x00009e20


	//   ....[122]....
        /*066c*/ 	.word	0x00009e50


	//   ....[123]....
        /*0670*/ 	.word	0x00009e80


	//   ....[124]....
        /*0674*/ 	.word	0x00009eb0


	//   ....[125]....
        /*0678*/ 	.word	0x00009ed0


	//   ....[126]....
        /*067c*/ 	.word	0x00009ee0


	//   ....[127]....
        /*0680*/ 	.word	0x00009ef0


	//   ....[128]....
        /*0684*/ 	.word	0x00009f00


	//   ....[129]....
        /*0688*/ 	.word	0x00009f10


	//   ....[130]....
        /*068c*/ 	.word	0x00009f20


	//   ....[131]....
        /*0690*/ 	.word	0x00009f50


	//   ....[132]....
        /*0694*/ 	.word	0x00009f80


	//   ....[133]....
        /*0698*/ 	.word	0x00009fb0


	//   ....[134]....
        /*069c*/ 	.word	0x00009fe0


	//   ....[135]....
        /*06a0*/ 	.word	0x0000a010


	//   ....[136]....
        /*06a4*/ 	.word	0x0000a040


	//   ....[137]....
        /*06a8*/ 	.word	0x0000a070


	//   ....[138]....
        /*06ac*/ 	.word	0x0000a100


	//   ....[139]....
        /*06b0*/ 	.word	0x0000a130


	//   ....[140]....
        /*06b4*/ 	.word	0x0000a160


	//   ....[141]....
        /*06b8*/ 	.word	0x0000a1a0


	//   ....[142]....
        /*06bc*/ 	.word	0x0000a1d0


	//   ....[143]....
        /*06c0*/ 	.word	0x0000a200


	//   ....[144]....
        /*06c4*/ 	.word	0x0000a210


	//   ....[145]....
        /*06c8*/ 	.word	0x0000a220


	//   ....[146]....
        /*06cc*/ 	.word	0x0000a230


	//   ....[147]....
        /*06d0*/ 	.word	0x0000a240


	//   ....[148]....
        /*06d4*/ 	.word	0x0000a260


	//   ....[149]....
        /*06d8*/ 	.word	0x0000a290


	//   ....[150]....
        /*06dc*/ 	.word	0x0000a2c0


	//   ....[151]....
        /*06e0*/ 	.word	0x0000a2e0


	//   ....[152]....
        /*06e4*/ 	.word	0x0000a2f0


	//   ....[153]....
        /*06e8*/ 	.word	0x0000a300


	//   ....[154]....
        /*06ec*/ 	.word	0x0000af20


	//   ....[155]....
        /*06f0*/ 	.word	0x0000af50


	//   ....[156]....
        /*06f4*/ 	.word	0x0000c070


	//   ....[157]....
        /*06f8*/ 	.word	0x0000cd60


	//   ....[158]....
        /*06fc*/ 	.word	0x0000d800


	//   ....[159]....
        /*0700*/ 	.word	0x0000d830


	//   ....[160]....
        /*0704*/ 	.word	0x0000d860


	//   ....[161]....
        /*0708*/ 	.word	0x0000d920


	//   ....[162]....
        /*070c*/ 	.word	0x0000d940


	//   ....[163]....
        /*0710*/ 	.word	0x0000d9e0


	//   ....[164]....
        /*0714*/ 	.word	0x0000da00


	//   ....[165]....
        /*0718*/ 	.word	0x0000daa0


	//   ....[166]....
        /*071c*/ 	.word	0x0000dac0


	//   ....[167]....
        /*0720*/ 	.word	0x0000db60


	//   ....[168]....
        /*0724*/ 	.word	0x0000db80


	//   ....[169]....
        /*0728*/ 	.word	0x0000dc20


	//   ....[170]....
        /*072c*/ 	.word	0x0000dc40


	//   ....[171]....
        /*0730*/ 	.word	0x0000dcd0


	//   ....[172]....
        /*0734*/ 	.word	0x0000dcf0


	//   ....[173]....
        /*0738*/ 	.word	0x0000dd00


	//   ....[174]....
        /*073c*/ 	.word	0x0000fc40


	//   ....[175]....
        /*0740*/ 	.word	0x00010130


	//   ....[176]....
        /*0744*/ 	.word	0x00010300


	//   ....[177]....
        /*0748*/ 	.word	0x00010360


	//   ....[178]....
        /*074c*/ 	.word	0x00010400


	//   ....[179]....
        /*0750*/ 	.word	0x00010510


	//   ....[180]....
        /*0754*/ 	.word	0x00010580


	//   ....[181]....
        /*0758*/ 	.word	0x00010690


	//   ....[182]....
        /*075c*/ 	.word	0x00010700


	//   ....[183]....
        /*0760*/ 	.word	0x00010810


	//   ....[184]....
        /*0764*/ 	.word	0x00010880


	//   ....[185]....
        /*0768*/ 	.word	0x00010990


	//   ....[186]....
        /*076c*/ 	.word	0x00010a00


	//   ....[187]....
        /*0770*/ 	.word	0x00010b10


	//   ....[188]....
        /*0774*/ 	.word	0x00010b80


	//   ....[189]....
        /*0778*/ 	.word	0x00010c80


	//   ....[190]....
        /*077c*/ 	.word	0x00010cf0


	//   ....[191]....
        /*0780*/ 	.word	0x00010de0


	//----- nvinfo : EIATTR_REG_RECONFIG
	.align		4
.L_92:
        /*0784*/ 	.byte	0x01, 0x54
	.zero		2


	//----- nvinfo : EIATTR_SYSCALL_OFFSETS
	.align		4
        /*0788*/ 	.byte	0x04, 0x46
        /*078a*/ 	.short	(.L_94 - .L_93)


	//   ....[0]....
.L_93:
        /*078c*/ 	.word	0x000014b0


	//   ....[1]....
        /*0790*/ 	.word	0x0000c6e0


	//   ....[2]....
        /*0794*/ 	.word	0x0000c820


	//   ....[3]....
        /*0798*/ 	.word	0x0000c960


	//   ....[4]....
        /*079c*/ 	.word	0x0000ca80


	//   ....[5]....
        /*07a0*/ 	.word	0x0000d490


	//----- nvinfo : EIATTR_MBARRIER_INSTR_OFFSETS
	.align		4
.L_94:
        /*07a4*/ 	.byte	0x04, 0x39
        /*07a6*/ 	.short	(.L_96 - .L_95)


	//   ....[0]....
.L_95:
        /*07a8*/ 	.word	0x00000250
        /*07ac*/ 	.word	0x000000ff
        /*07b0*/ 	.word	0x00038800
        /*07b4*/ 	.short	0x0100
        /*07b6*/ 	.byte	0x08
	.zero		1


	//   ....[1]....
        /*07b8*/ 	.word	0x00000260
        /*07bc*/ 	.word	0x000000ff
        /*07c0*/ 	.word	0x00038820
        /*07c4*/ 	.short	0x0100
        /*07c6*/ 	.byte	0x08
	.zero		1


	//   ....[2]....
        /*07c8*/ 	.word	0x00000350
        /*07cc*/ 	.word	0x000000ff
        /*07d0*/ 	.word	0x00038830
        /*07d4*/ 	.short	0x0100
        /*07d6*/ 	.byte	0x08
	.zero		1


	//   ....[3]....
        /*07d8*/ 	.word	0x00000360
        /*07dc*/ 	.word	0x000000ff
        /*07e0*/ 	.word	0x00038840
        /*07e4*/ 	.short	0x0100
        /*07e6*/ 	.byte	0x08
	.zero		1


	//   ....[4]....
        /*07e8*/ 	.word	0x00000370
        /*07ec*/ 	.word	0x000000ff
        /*07f0*/ 	.word	0x00038838
        /*07f4*/ 	.short	0x0100
        /*07f6*/ 	.byte	0x08
	.zero		1


	//   ....[5]....
        /*07f8*/ 	.word	0x00000380
        /*07fc*/ 	.word	0x000000ff
        /*0800*/ 	.word	0x00038848
        /*0804*/ 	.short	0x0100
        /*0806*/ 	.byte	0x08
	.zero		1


	//   ....[6]....
        /*0808*/ 	.word	0x000004b0
        /*080c*/ 	.word	0x000000ff
        /*0810*/ 	.word	0x00038850
        /*0814*/ 	.short	0x0100
        /*0816*/ 	.byte	0x08
	.zero		1


	//   ....[7]....
        /*0818*/ 	.word	0x000004c0
        /*081c*/ 	.word	0x000000ff
        /*0820*/ 	.word	0x00038860
        /*0824*/ 	.short	0x0100
        /*0826*/ 	.byte	0x08
	.zero		1


	//   ....[8]....
        /*0828*/ 	.word	0x000004d0
        /*082c*/ 	.word	0x000000ff
        /*0830*/ 	.word	0x00038858
        /*0834*/ 	.short	0x0100
        /*0836*/ 	.byte	0x08
	.zero		1


	//   ....[9]....
        /*0838*/ 	.word	0x000004e0
        /*083c*/ 	.word	0x000000ff
        /*0840*/ 	.word	0x00038868
        /*0844*/ 	.short	0x0100
        /*0846*/ 	.byte	0x08
	.zero		1


	//   ....[10]....
        /*0848*/ 	.word	0x000005d0
        /*084c*/ 	.word	0x000000ff
        /*0850*/ 	.word	0x00038870
        /*0854*/ 	.short	0x0100
        /*0856*/ 	.byte	0x06
	.zero		1


	//   ....[11]....
        /*0858*/ 	.word	0x000005e0
        /*085c*/ 	.word	0x000000ff
        /*0860*/ 	.word	0x00038880
        /*0864*/ 	.short	0x0100
        /*0866*/ 	.byte	0x06
	.zero		1


	//   ....[12]....
        /*0868*/ 	.word	0x000005f0
        /*086c*/ 	.word	0x000000ff
        /*0870*/ 	.word	0x00038878
        /*0874*/ 	.short	0x0100
        /*0876*/ 	.byte	0x06
	.zero		1


	//   ....[13]....
        /*0878*/ 	.word	0x00000600
        /*087c*/ 	.word	0x000000ff
        /*0880*/ 	.word	0x00038888
        /*0884*/ 	.short	0x0100
        /*0886*/ 	.byte	0x06
	.zero		1


	//   ....[14]....
        /*0888*/ 	.word	0x00000730
        /*088c*/ 	.word	0x000000ff
        /*0890*/ 	.word	0x00038890
        /*0894*/ 	.short	0x0100
        /*0896*/ 	.byte	0x08
	.zero		1


	//   ....[15]....
        /*0898*/ 	.word	0x00000740
        /*089c*/ 	.word	0x000000ff
        /*08a0*/ 	.word	0x000388a0
        /*08a4*/ 	.short	0x0100
        /*08a6*/ 	.byte	0x08
	.zero		1


	//   ....[16]....
        /*08a8*/ 	.word	0x00000750
        /*08ac*/ 	.word	0x000000ff
        /*08b0*/ 	.word	0x00038898
        /*08b4*/ 	.short	0x0100
        /*08b6*/ 	.byte	0x08
	.zero		1


	//   ....[17]....
        /*08b8*/ 	.word	0x00000760
        /*08bc*/ 	.word	0x000000ff
        /*08c0*/ 	.word	0x000388a8
        /*08c4*/ 	.short	0x0100
        /*08c6*/ 	.byte	0x08
	.zero		1


	//   ....[18]....
        /*08c8*/ 	.word	0x00000890
        /*08cc*/ 	.word	0x000000ff
        /*08d0*/ 	.word	0x000388b0
        /*08d4*/ 	.short	0x0100
        /*08d6*/ 	.byte	0x08
	.zero		1


	//   ....[19]....
        /*08d8*/ 	.word	0x000008a0
        /*08dc*/ 	.word	0x000000ff
        /*08e0*/ 	.word	0x000388c0
        /*08e4*/ 	.short	0x0100
        /*08e6*/ 	.byte	0x08
	.zero		1


	//   ....[20]....
        /*08e8*/ 	.word	0x000008b0
        /*08ec*/ 	.word	0x000000ff
        /*08f0*/ 	.word	0x000388b8
        /*08f4*/ 	.short	0x0100
        /*08f6*/ 	.byte	0x08
	.zero		1


	//   ....[21]....
        /*08f8*/ 	.word	0x000008c0
        /*08fc*/ 	.word	0x000000ff
        /*0900*/ 	.word	0x000388c8
        /*0904*/ 	.short	0x0100
        /*0906*/ 	.byte	0x08
	.zero		1


	//   ....[22]....
        /*0908*/ 	.word	0x00001730
        /*090c*/ 	.word	0x000000ff
        /*0910*/ 	.word	0x00038800
        /*0914*/ 	.short	0x010a
        /*0916*/ 	.byte	0x24
	.zero		1


	//   ....[23]....
        /*0918*/ 	.word	0x000017b0
        /*091c*/ 	.word	0x000000ff
        /*0920*/ 	.word	0x00038830
        /*0924*/ 	.short	0x010a
        /*0926*/ 	.byte	0x24
	.zero		1


	//   ....[24]....
        /*0928*/ 	.word	0x00001830
        /*092c*/ 	.word	0x000000ff
        /*0930*/ 	.word	0x00038830
        /*0934*/ 	.short	0x010a
        /*0936*/ 	.byte	0x24
	.zero		1


	//   ....[25]....
        /*0938*/ 	.word	0x00003970
        /*093c*/ 	.word	0x00000004
        /*0940*/ 	.word	0x00000000
        /*0944*/ 	.short	0x0101
        /*0946*/ 	.byte	0x3f
	.zero		1


	//   ....[26]....
        /*0948*/ 	.word	0x00004b70
        /*094c*/ 	.word	0x000000ff
        /*0950*/ 	.word	0x00038830
        /*0954*/ 	.short	0x010a
        /*0956*/ 	.byte	0x07
	.zero		1


	//   ....[27]....
        /*0958*/ 	.word	0x00004bb0
        /*095c*/ 	.word	0x000000ff
        /*0960*/ 	.word	0x00038830
        /*0964*/ 	.short	0x010a
        /*0966*/ 	.byte	0x07
	.zero		1


	//   ....[28]....
        /*0968*/ 	.word	0x00004f10
        /*096c*/ 	.word	0x000000ff
        /*0970*/ 	.word	0x00038850
        /*0974*/ 	.short	0x010a
        /*0976*/ 	.byte	0x0a
	.zero		1


	//   ....[29]....
        /*0978*/ 	.word	0x00004f50
        /*097c*/ 	.word	0x000000ff
        /*0980*/ 	.word	0x00038850
        /*0984*/ 	.short	0x010a
        /*0986*/ 	.byte	0x0a
	.zero		1


	//   ....[30]....
        /*0988*/ 	.word	0x00006920
        /*098c*/ 	.word	0x00000006
        /*0990*/ 	.word	0x00000000
        /*0994*/ 	.short	0x0101
        /*0996*/ 	.byte	0x3f
	.zero		1


	//   ....[31]....
        /*0998*/ 	.word	0x00006bb0
        /*099c*/ 	.word	0x000000ff
        /*09a0*/ 	.word	0x00000000
        /*09a4*/ 	.short	0x0101
        /*09a6*/ 	.byte	0x04
	.zero		1


	//   ....[32]....
        /*09a8*/ 	.word	0x000075b0
        /*09ac*/ 	.word	0x000000ff
        /*09b0*/ 	.word	0x00038850
        /*09b4*/ 	.short	0x010a
        /*09b6*/ 	.byte	0x07
	.zero		1


	//   ....[33]....
        /*09b8*/ 	.word	0x000075f0
        /*09bc*/ 	.word	0x000000ff
        /*09c0*/ 	.word	0x00038850
        /*09c4*/ 	.short	0x010a
        /*09c6*/ 	.byte	0x07
	.zero		1


	//   ....[34]....
        /*09c8*/ 	.word	0x00007be0
        /*09cc*/ 	.word	0x000000ff
        /*09d0*/ 	.word	0x00000000
        /*09d4*/ 	.short	0x0101
        /*09d6*/ 	.byte	0x04
	.zero		1


	//   ....[35]....
        /*09d8*/ 	.word	0x00009e00
        /*09dc*/ 	.word	0x000000ff
        /*09e0*/ 	.word	0x00000000
        /*09e4*/ 	.short	0x0101
        /*09e6*/ 	.byte	0x04
	.zero		1


	//   ....[36]....
        /*09e8*/ 	.word	0x0000cf90
        /*09ec*/ 	.word	0x000000ff
        /*09f0*/ 	.word	0x00038880
        /*09f4*/ 	.short	0x010a
        /*09f6*/ 	.byte	0x26
	.zero		1


	//   ....[37]....
        /*09f8*/ 	.word	0x0000d140
        /*09fc*/ 	.word	0x000000ff
        /*0a00*/ 	.word	0x00038840
        /*0a04*/ 	.short	0x010a
        /*0a06*/ 	.byte	0x26
	.zero		1


	//   ....[38]....
        /*0a08*/ 	.word	0x0000de50
        /*0a0c*/ 	.word	0x000000ff
        /*0a10*/ 	.word	0x00038800
        /*0a14*/ 	.short	0x0107
        /*0a16*/ 	.byte	0x26
	.zero		1


	//   ....[39]....
        /*0a18*/ 	.word	0x0000dec0
        /*0a1c*/ 	.word	0x000000ff
        /*0a20*/ 	.word	0x00038800
        /*0a24*/ 	.short	0x0101
        /*0a26*/ 	.byte	0x26
	.zero		1


	//   ....[40]....
        /*0a28*/ 	.word	0x0000dee0
        /*0a2c*/ 	.word	0x000000ff
        /*0a30*/ 	.word	0x00038820
        /*0a34*/ 	.short	0x010a
        /*0a36*/ 	.byte	0x26
	.zero		1


	//   ....[41]....
        /*0a38*/ 	.word	0x0000e1d0
        /*0a3c*/ 	.word	0x00000004
        /*0a40*/ 	.word	0x00038880
        /*0a44*/ 	.short	0x010a
        /*0a46*/ 	.byte	0x3f
	.zero		1


	//   ....[42]....
        /*0a48*/ 	.word	0x0000e4f0
        /*0a4c*/ 	.word	0x00000004
        /*0a50*/ 	.word	0x00038840
        /*0a54*/ 	.short	0x010a
        /*0a56*/ 	.byte	0x3f
	.zero		1


	//   ....[43]....
        /*0a58*/ 	.word	0x0000e860
        /*0a5c*/ 	.word	0x00000013
        /*0a60*/ 	.word	0x00038870
        /*0a64*/ 	.short	0x010a
        /*0a66*/ 	.byte	0x3f
	.zero		1


	//   ....[44]....
        /*0a68*/ 	.word	0x0000e8d0
        /*0a6c*/ 	.word	0x00000013
        /*0a70*/ 	.word	0x00038860
        /*0a74*/ 	.short	0x010a
        /*0a76*/ 	.byte	0x3f
	.zero		1


	//   ....[45]....
        /*0a78*/ 	.word	0x0000f0d0
        /*0a7c*/ 	.word	0x00000013
        /*0a80*/ 	.word	0x00038850
        /*0a84*/ 	.short	0x0101
        /*0a86*/ 	.byte	0x3f
	.zero		1


	//   ....[46]....
        /*0a88*/ 	.word	0x0000f140
        /*0a8c*/ 	.word	0x00000013
        /*0a90*/ 	.word	0x00000000
        /*0a94*/ 	.short	0x0101
        /*0a96*/ 	.byte	0x3f
	.zero		1


	//   ....[47]....
        /*0a98*/ 	.word	0x0000f270
        /*0a9c*/ 	.word	0x00000003
        /*0aa0*/ 	.word	0x00038870
        /*0aa4*/ 	.short	0x010a
        /*0aa6*/ 	.byte	0x3f
	.zero		1


	//   ....[48]....
        /*0aa8*/ 	.word	0x0000f2f0
        /*0aac*/ 	.word	0x00000002
        /*0ab0*/ 	.word	0x00038860
        /*0ab4*/ 	.short	0x010a
        /*0ab6*/ 	.byte	0x3f
	.zero		1


	//   ....[49]....
        /*0ab8*/ 	.word	0x0000fb00
        /*0abc*/ 	.word	0x00000002
        /*0ac0*/ 	.word	0x00038850
        /*0ac4*/ 	.short	0x0101
        /*0ac6*/ 	.byte	0x3f
	.zero		1


	//   ....[50]....
        /*0ac8*/ 	.word	0x0000fb40
        /*0acc*/ 	.word	0x00000000
        /*0ad0*/ 	.word	0x00000000
        /*0ad4*/ 	.short	0x0101
        /*0ad6*/ 	.byte	0x3f
	.zero		1


	//   ....[51]....
        /*0ad8*/ 	.word	0x0000fbf0
        /*0adc*/ 	.word	0x00000007
        /*0ae0*/ 	.word	0x00038820
        /*0ae4*/ 	.short	0x010a
        /*0ae6*/ 	.byte	0x3f
	.zero		1


	//   ....[52]....
        /*0ae8*/ 	.word	0x0000fd30
        /*0aec*/ 	.word	0x00000006
        /*0af0*/ 	.word	0x00000000
        /*0af4*/ 	.short	0x010a
        /*0af6*/ 	.byte	0x3f
	.zero		1


	//   ....[53]....
        /*0af8*/ 	.word	0x0000fda0
        /*0afc*/ 	.word	0x00000005
        /*0b00*/ 	.word	0x00000000
        /*0b04*/ 	.short	0x010a
        /*0b06*/ 	.byte	0x3f
	.zero		1


	//   ....[54]....
        /*0b08*/ 	.word	0x0000fdf0
        /*0b0c*/ 	.word	0x00000000
        /*0b10*/ 	.word	0x00038860
        /*0b14*/ 	.short	0x010a
        /*0b16*/ 	.byte	0x3f
	.zero		1


	//   ....[55]....
        /*0b18*/ 	.word	0x0000fe40
        /*0b1c*/ 	.word	0x00000005
        /*0b20*/ 	.word	0x00038860
        /*0b24*/ 	.short	0x010a
        /*0b26*/ 	.byte	0x3f
	.zero		1


	//   ....[56]....
        /*0b28*/ 	.word	0x0000fe80
        /*0b2c*/ 	.word	0x00000000
        /*0b30*/ 	.word	0x00038880
        /*0b34*/ 	.short	0x010a
        /*0b36*/ 	.byte	0x3f
	.zero		1


	//   ....[57]....
        /*0b38*/ 	.word	0x0000fea0
        /*0b3c*/ 	.word	0x00000005
        /*0b40*/ 	.word	0x00038880
        /*0b44*/ 	.short	0x010a
        /*0b46*/ 	.byte	0x3f
	.zero		1


	//   ....[58]....
        /*0b48*/ 	.word	0x0000ff10
        /*0b4c*/ 	.word	0x00000003
        /*0b50*/ 	.word	0x00038800
        /*0b54*/ 	.short	0x010a
        /*0b56*/ 	.byte	0x3f
	.zero		1


	//   ....[59]....
        /*0b58*/ 	.word	0x0000ff70
        /*0b5c*/ 	.word	0x00000003
        /*0b60*/ 	.word	0x00038830
        /*0b64*/ 	.short	0x010a
        /*0b66*/ 	.byte	0x3f
	.zero		1


	//   ....[60]....
        /*0b68*/ 	.word	0x0000ffd0
        /*0b6c*/ 	.word	0x0000000c
        /*0b70*/ 	.word	0x00038830
        /*0b74*/ 	.short	0x010a
        /*0b76*/ 	.byte	0x3f
	.zero		1


	//   ....[61]....
        /*0b78*/ 	.word	0x00010030
        /*0b7c*/ 	.word	0x0000000b
        /*0b80*/ 	.word	0x00038850
        /*0b84*/ 	.short	0x010a
        /*0b86*/ 	.byte	0x3f
	.zero		1


	//   ....[62]....
        /*0b88*/ 	.word	0x00010090
        /*0b8c*/ 	.word	0x00000000
        /*0b90*/ 	.word	0x00038850
        /*0b94*/ 	.short	0x010a
        /*0b96*/ 	.byte	0x3f
	.zero		1


	//   ....[63]....
        /*0b98*/ 	.word	0x000101f0
        /*0b9c*/ 	.word	0x00000003
        /*0ba0*/ 	.word	0x00038880
        /*0ba4*/ 	.short	0x010a
        /*0ba6*/ 	.byte	0x3f
	.zero		1


	//   ....[64]....
        /*0ba8*/ 	.word	0x00010250
        /*0bac*/ 	.word	0x00000003
        /*0bb0*/ 	.word	0x00038840
        /*0bb4*/ 	.short	0x010a
        /*0bb6*/ 	.byte	0x3f
	.zero		1


	//   ....[65]....
        /*0bb8*/ 	.word	0x00010e20
        /*0bbc*/ 	.word	0x00000003
        /*0bc0*/ 	.word	0x00038820
        /*0bc4*/ 	.short	0x010a
        /*0bc6*/ 	.byte	0x3f
	.zero		1


	//   ....[66]....
        /*0bc8*/ 	.word	0x00010e70
        /*0bcc*/ 	.word	0x00000004
        /*0bd0*/ 	.word	0x00038880
        /*0bd4*/ 	.short	0x010a
        /*0bd6*/ 	.byte	0x3f
	.zero		1


	//   ....[67]....
        /*0bd8*/ 	.word	0x00010ec0
        /*0bdc*/ 	.word	0x00000004
        /*0be0*/ 	.word	0x00038840
        /*0be4*/ 	.short	0x010a
        /*0be6*/ 	.byte	0x3f
	.zero		1


	//   ....[68]....
        /*0be8*/ 	.word	0x00010f10
        /*0bec*/ 	.word	0x00000013
        /*0bf0*/ 	.word	0x00038870
        /*0bf4*/ 	.short	0x010a
        /*0bf6*/ 	.byte	0x3f
	.zero		1


	//   ....[69]....
        /*0bf8*/ 	.word	0x00010f60
        /*0bfc*/ 	.word	0x00000013
        /*0c00*/ 	.word	0x00038860
        /*0c04*/ 	.short	0x010a
        /*0c06*/ 	.byte	0x3f
	.zero		1


	//   ....[70]....
        /*0c08*/ 	.word	0x00010fc0
        /*0c0c*/ 	.word	0x00000002
        /*0c10*/ 	.word	0x00038870
        /*0c14*/ 	.short	0x010a
        /*0c16*/ 	.byte	0x3f
	.zero		1


	//   ....[71]....
        /*0c18*/ 	.word	0x00011020
        /*0c1c*/ 	.word	0x00000002
        /*0c20*/ 	.word	0x00038860
        /*0c24*/ 	.short	0x010a
        /*0c26*/ 	.byte	0x3f
	.zero		1


	//   ....[72]....
        /*0c28*/ 	.word	0x00011070
        /*0c2c*/ 	.word	0x00000007
        /*0c30*/ 	.word	0x00038820
        /*0c34*/ 	.short	0x010a
        /*0c36*/ 	.byte	0x3f
	.zero		1


	//   ....[73]....
        /*0c38*/ 	.word	0x000110c0
        /*0c3c*/ 	.word	0x00000006
        /*0c40*/ 	.word	0x00000000
        /*0c44*/ 	.short	0x010a
        /*0c46*/ 	.byte	0x3f
	.zero		1


	//   ....[74]....
        /*0c48*/ 	.word	0x00011110
        /*0c4c*/ 	.word	0x00000005
        /*0c50*/ 	.word	0x00000000
        /*0c54*/ 	.short	0x010a
        /*0c56*/ 	.byte	0x3f
	.zero		1


	//   ....[75]....
        /*0c58*/ 	.word	0x00011160
        /*0c5c*/ 	.word	0x00000000
        /*0c60*/ 	.word	0x00038860
        /*0c64*/ 	.short	0x010a
        /*0c66*/ 	.byte	0x3f
	.zero		1


	//   ....[76]....
        /*0c68*/ 	.word	0x000111b0
        /*0c6c*/ 	.word	0x00000005
        /*0c70*/ 	.word	0x00038860
        /*0c74*/ 	.short	0x010a
        /*0c76*/ 	.byte	0x3f
	.zero		1


	//   ....[77]....
        /*0c78*/ 	.word	0x00011200
        /*0c7c*/ 	.word	0x00000000
        /*0c80*/ 	.word	0x00038880
        /*0c84*/ 	.short	0x010a
        /*0c86*/ 	.byte	0x3f
	.zero		1


	//----- nvinfo : EIATTR_NUM_MBARRIERS
	.align		4
.L_96:
        /*0c88*/ 	.byte	0x03, 0x38
        /*0c8a*/ 	.short	0x0016


	//----- nvinfo : EIATTR_EXIT_INSTR_OFFSETS
	.align		4
        /*0c8c*/ 	.byte	0x04, 0x1c
        /*0c8e*/ 	.short	(.L_98 - .L_97)


	//   ....[0]....
.L_97:
        /*0c90*/ 	.word	0x0000fef0


	//----- nvinfo : EIATTR_MAX_THREADS
	.align		4
.L_98:
        /*0c94*/ 	.byte	0x04, 0x05
        /*0c96*/ 	.short	(.L_100 - .L_99)
.L_99:
        /*0c98*/ 	.word	0x00000180
        /*0c9c*/ 	.word	0x00000001
        /*0ca0*/ 	.word	0x00000001


	//----- nvinfo : EIATTR_CRS_STACK_SIZE
	.align		4
.L_100:
        /*0ca4*/ 	.byte	0x04, 0x1e
        /*0ca6*/ 	.short	(.L_102 - .L_101)
.L_101:
        /*0ca8*/ 	.word	0x00000000


	//----- nvinfo : EIATTR_CBANK_PARAM_SIZE
	.align		4
.L_102:
        /*0cac*/ 	.byte	0x03, 0x19
        /*0cae*/ 	.short	0x0a70


	//----- nvinfo : EIATTR_PARAM_CBANK
	.align		4
        /*0cb0*/ 	.byte	0x04, 0x0a
        /*0cb2*/ 	.short	(.L_104 - .L_103)
	.align		4
.L_103:
        /*0cb4*/ 	.word	index@(.nv.constant0._ZN7cutlass13device_kernelIN5flash11enable_sm90INS1_16FlashAttnFwdSm90INS1_25CollectiveMainloopFwdSm90ILi2EN4cute5tupleIJNS5_1CILi1EEES8_S8_EEENS6_IJNS7_ILi128EEESA_NS7_ILi256EEEEEELi256ENS_12float_e4m3_tEfNS_4arch4Sm90ELb0ELb0ELb1ELb0ELb0ELb0ELb0ELb1ELb1ELb1ELb1ELb0EEENS1_21CollectiveEpilogueFwdINS6_IJSA_SB_SA_EEES9_NS_10bfloat16_tESF_Li256ELb0ELb1ELb1ELb1EEENS1_19SingleTileSchedulerILb0ELb1ELb1ELi128EEEEEEEEEvNT_6ParamsE)
        /*0cb8*/ 	.short	0x0210
        /*0cba*/ 	.short	0x0a70


	//----- nvinfo : EIATTR_SW_WAR
	.align		4
.L_104:
        /*0cbc*/ 	.byte	0x04, 0x36
        /*0cbe*/ 	.short	(.L_106 - .L_105)
.L_105:
        /*0cc0*/ 	.word	0x00000008
.L_106:


//--------------------- .nv.info._ZN7cutlass13device_kernelIN5flash11enable_sm90INS1_16FlashAttnFwdSm90INS1_25CollectiveMainloopFwdSm90ILi2EN4cute5tupleIJNS5_1CILi1EEES8_S8_EEENS6_IJNS7_ILi128EEESA_NS7_ILi256EEEEEELi256ENS_12float_e4m3_tEfNS_4arch4Sm90ELb0ELb0ELb1ELb1ELb0ELb0ELb0ELb1ELb1ELb1ELb1ELb0EEENS1_21CollectiveEpilogueFwdINS6_IJSA_SB_SA_EEES9_NS_10bfloat16_tESF_Li256ELb1ELb1ELb1ELb1EEENS1_36VarlenDynamicPersistentTileSchedulerILi128ELi128ELi256ELi128ELb1ELb1ELb1ELb0ELb1ELb1EEEEEEEEEvNT_6ParamsE --------------------------
	.section	.nv.info._ZN7cutlass13device_kernelIN5flash11enable_sm90INS1_16FlashAttnFwdSm90INS1_25CollectiveMainloopFwdSm90ILi2EN4cute5tupleIJNS5_1CILi1EEES8_S8_EEENS6_IJNS7_ILi128EEESA_NS7_ILi256EEEEEELi256ENS_12float_e4m3_tEfNS_4arch4Sm90ELb0ELb0ELb1ELb1ELb0ELb0ELb0ELb1ELb1ELb1ELb1ELb0EEENS1_21CollectiveEpilogueFwdINS6_IJSA_SB_SA_EEES9_NS_10bfloat16_tESF_Li256ELb1ELb1ELb1ELb1EEENS1_36VarlenDynamicPersistentTileSchedulerILi128ELi128ELi256ELi128ELb1ELb1ELb1ELb0ELb1ELb1EEEEEEEEEvNT_6ParamsE,"",@"SHT_CUDA_INFO"
	.sectionflags	@""
	.align	4


	//----- nvinfo : EIATTR_CUDA_API_VERSION
	.align		4
        /*0000*/ 	.byte	0x04, 0x37
        /*0002*/ 	.short	(.L_108 - .L_107)
.L_107:
        /*0004*/ 	.word	0x00000082


	//----- nvinfo : EIATTR_KPARAM_INFO
	.align		4
.L_108:
        /*0008*/ 	.byte	0x04, 0x17
        /*000a*/ 	.short	(.L_110 - .L_109)
.L_109:
        /*000c*/ 	.word	0x00000000
        /*0010*/ 	.short	0x0000
        /*0012*/ 	.short	0x0070
        /*0014*/ 	.byte	0x00, 0xf0, 0x01, 0x2a


	//----- nvinfo : EIATTR_SPARSE_MMA_MASK
	.align		4
.L_110:
        /*0018*/ 	.byte	0x03, 0x50
        /*001a*/ 	.short	0x0000


	//----- nvinfo : EIATTR_MAXREG_COUNT
	.align		4
        /*001c*/ 	.byte	0x03, 0x1b
        /*001e*/ 	.short	0x00a8


	//----- nvinfo : EIATTR_NUM_BARRIERS
	.align		4
        /*0020*/ 	.byte	0x02, 0x4c
        /*0022*/ 	.byte	0x10
	.zero		1


	//----- nvinfo : EIATTR_EXTERNS
	.align		4
        /*0024*/ 	.byte	0x04, 0x0f
        /*0026*/ 	.short	(.L_112 - .L_111)


	//   ....[0]....
	.align		4
.L_111:
        /*0028*/ 	.word	index@(__assertfail)


	//----- nvinfo : EIATTR_ANNOTATIONS
	.align		4
.L_112:
        /*002c*/ 	.byte	0x04, 0x55
        /*002e*/ 	.short	(.L_114 - .L_113)


	//   ....[0]....
.L_113:
        /* <DEDUP_REMOVED lines=50> */


	//----- nvinfo : EIATTR_MERCURY_ISA_VERSION
	.align		4
.L_114:
        /*0338*/ 	.byte	0x03, 0x5f
        /*033a*/ 	.short	0x0101


	//----- nvinfo : EIATTR_UNUSED_LOAD_BYTE_OFFSET
	.align		4
        /*033c*/ 	.byte	0x04, 0x44
        /*033e*/ 	.short	(.L_116 - .L_115)


	//   ....[0]....
.L_115:
        /*0340*/ 	.word	0x00000a40
        /*0344*/ 	.word	0x0000fff0


	//   ....[1]....
        /*0348*/ 	.word	0x00009060
        /*034c*/ 	.word	0x0000fff0


	//----- nvinfo : EIATTR_INT_WARP_WIDE_INSTR_OFFSETS
	.align		4
.L_116:
        /*0350*/ 	.byte	0x04, 0x31
        /*0352*/ 	.short	(.L_118 - .L_117)


	//   ....[0]....
.L_117:
        /*0354*/ 	.word	0x00000130


	//   ....[1]....
        /*0358*/ 	.word	0x00000170


	//   ....[2]....
        /*035c*/ 	.word	0x000001e0


	//   ....[3]....
        /*0360*/ 	.word	0x00010b20


	//   ....[4]....
        /*0364*/ 	.word	0x00010bb0


	//   ....[5]....
        /*0368*/ 	.word	0x00013940


	//   ....[6]....
        /*036c*/ 	.word	0x000139d0


	//----- nvinfo : EIATTR_COOP_GROUP_MASK_REGIDS
	.align		4
.L_118:
        /*0370*/ 	.byte	0x04, 0x29
        /*0372*/ 	.short	(.L_120 - .L_119)


	//   ....[0]....
.L_119:
        /*0374*/ 	.word	0xffffffff


	//   ....[1]....
        /*0378*/ 	.word	0xffffffff


	//   ....[2]....
        /*037c*/ 	.word	0xffffffff


	//   ....[3]....
        /*0380*/ 	.word	0xffffffff


	//   ....[4]....
        /*0384*/ 	.word	0xffffffff


	//   ....[5]....
        /*0388*/ 	.word	0xffffffff


	//   ....[6]....
        /*038c*/ 	.word	0xffffffff


	//   ....[7]....
        /*0390*/ 	.word	0xffffffff


	//   ....[8]....
        /*0394*/ 	.word	0xffffffff


	//   ....[9]....
        /*0398*/ 	.word	0xffffffff


	//   ....[10]....
        /*039c*/ 	.word	0xffffffff


	//   ....[11]....
        /*03a0*/ 	.word	0xffffffff


	//   ....[12]....
        /*03a4*/ 	.word	0xffffffff


	//   ....[13]....
        /*03a8*/ 	.word	0xffffffff


	//   ....[14]....
        /*03ac*/ 	.word	0xffffffff


	//   ....[15]....
        /*03b0*/ 	.word	0xffffffff


	//   ....[16]....
        /*03b4*/ 	.word	0xffffffff


	//   ....[17]....
        /*03b8*/ 	.word	0xffffffff


	//   ....[18]....
        /*03bc*/ 	.word	0xffffffff


	//   ....[19]....
        /*03c0*/ 	.word	0xffffffff


	//   ....[20]....
        /*03c4*/ 	.word	0xffffffff


	//   ....[21]....
        /*03c8*/ 	.word	0xffffffff


	//   ....[22]....
        /*03cc*/ 	.word	0xffffffff


	//   ....[23]....
        /*03d0*/ 	.word	0xffffffff


	//   ....[24]....
        /*03d4*/ 	.word	0xffffffff


	//   ....[25]....
        /*03d8*/ 	.word	0xffffffff


	//   ....[26]....
        /*03dc*/ 	.word	0xffffffff


	//   ....[27]....
        /*03e0*/ 	.word	0xffffffff


	//   ....[28]....
        /*03e4*/ 	.word	0xffffffff


	//   ....[29]....
        /*03e8*/ 	.word	0xffffffff


	//   ....[30]....
        /*03ec*/ 	.word	0xffffffff


	//   ....[31]....
        /*03f0*/ 	.word	0xffffffff


	//   ....[32]....
        /*03f4*/ 	.word	0xffffffff


	//   ....[33]....
        /*03f8*/ 	.word	0xffffffff


	//   ....[34]....
        /*03fc*/ 	.word	0xffffffff


	//   ....[35]....
        /*0400*/ 	.word	0xffffffff


	//   ....[36]....
        /*0404*/ 	.word	0xffffffff


	//   ....[37]....
        /*0408*/ 	.word	0xffffffff


	//   ....[38]....
        /*040c*/ 	.word	0xffffffff


	//   ....[39]....
        /*0410*/ 	.word	0xffffffff


	//   ....[40]....
        /*0414*/ 	.word	0xffffffff


	//   ....[41]....
        /*0418*/ 	.word	0xffffffff


	//   ....[42]....
        /*041c*/ 	.word	0xffffffff


	//   ....[43]....
        /*0420*/ 	.word	0xffffffff


	//   ....[44]....
        /*0424*/ 	.word	0xffffffff


	//   ....[45]....
        /*0428*/ 	.word	0xffffffff


	//   ....[46]....
        /*042c*/ 	.word	0xffffffff


	//   ....[47]....
        /*0430*/ 	.word	0xffffffff


	//   ....[48]....
        /*0434*/ 	.word	0xffffffff


	//   ....[49]....
        /*0438*/ 	.word	0xffffffff


	//   ....[50]....
        /*043c*/ 	.word	0xffffffff


	//   ....[51]....
        /*0440*/ 	.word	0xffffffff


	//   ....[52]....
        /*0444*/ 	.word	0xffffffff


	//   ....[53]....
        /*0448*/ 	.word	0xffffffff


	//   ....[54]....
        /*044c*/ 	.word	0xffffffff


	//   ....[55]....
        /*0450*/ 	.word	0xffffffff


	//   ....[56]....
        /*0454*/ 	.word	0xffffffff


	//   ....[57]....
        /*0458*/ 	.word	0xffffffff


	//   ....[58]....
        /*045c*/ 	.word	0xffffffff


	//   ....[59]....
        /*0460*/ 	.word	0xffffffff


	//   ....[60]....
        /*0464*/ 	.word	0xffffffff


	//   ....[61]....
        /*0468*/ 	.word	0xffffffff


	//   ....[62]....
        /*046c*/ 	.word	0xffffffff


	//   ....[63]....
        /*0470*/ 	.word	0xffffffff


	//   ....[64]....
        /*0474*/ 	.word	0xffffffff


	//   ....[65]....
        /*0478*/ 	.word	0xffffffff


	//   ....[66]....
        /*047c*/ 	.word	0xffffffff


	//   ....[67]....
        /*0480*/ 	.word	0xffffffff


	//   ....[68]....
        /*0484*/ 	.word	0xffffffff


	//   ....[69]....
        /*0488*/ 	.word	0xffffffff


	//   ....[70]....
        /*048c*/ 	.word	0xffffffff


	//   ....[71]....
        /*0490*/ 	.word	0xffffffff


	//   ....[72]....
        /*0494*/ 	.word	0xffffffff


	//   ....[73]....
        /*0498*/ 	.word	0xffffffff


	//   ....[74]....
        /*049c*/ 	.word	0xffffffff


	//   ....[75]....
        /*04a0*/ 	.word	0xffffffff


	//   ....[76]....
        /*04a4*/ 	.word	0xffffffff


	//   ....[77]....
        /*04a8*/ 	.word	0xffffffff


	//   ....[78]....
        /*04ac*/ 	.word	0xffffffff


	//   ....[79]....
        /*04b0*/ 	.word	0xffffffff


	//   ....[80]....
        /*04b4*/ 	.word	0xffffffff


	//   ....[81]....
        /*04b8*/ 	.word	0xffffffff


	//   ....[82]....
        /*04bc*/ 	.word	0xffffffff


	//   ....[83]....
        /*04c0*/ 	.word	0xffffffff


	//   ....[84]....
        /*04c4*/ 	.word	0xffffffff


	//   ....[85]....
        /*04c8*/ 	.word	0xffffffff


	//   ....[86]....
        /*04cc*/ 	.word	0xffffffff


	//   ....[87]....
        /*04d0*/ 	.word	0xffffffff


	//   ....[88]....
        /*04d4*/ 	.word	0xffffffff


	//   ....[89]....
        /*04d8*/ 	.word	0xffffffff


	//   ....[90]....
        /*04dc*/ 	.word	0xffffffff


	//   ....[91]....
        /*04e0*/ 	.word	0xffffffff


	//   ....[92]....
        /*04e4*/ 	.word	0xffffffff


	//   ....[93]....
        /*04e8*/ 	.word	0xffffffff


	//   ....[94]....
        /*04ec*/ 	.word	0xffffffff


	//   ....[95]....
        /*04f0*/ 	.word	0xffffffff


	//   ....[96]....
        /*04f4*/ 	.word	0xffffffff


	//   ....[97]....
        /*04f8*/ 	.word	0xffffffff


	//   ....[98]....
        /*04fc*/ 	.word	0xffffffff


	//   ....[99]....
        /*0500*/ 	.word	0xffffffff


	//   ....[100]....
        /*0504*/ 	.word	0xffffffff


	//   ....[101]....
        /*0508*/ 	.word	0xffffffff


	//   ....[102]....
        /*050c*/ 	.word	0xffffffff


	//   ....[103]....
        /*0510*/ 	.word	0xffffffff


	//   ....[104]....
        /*0514*/ 	.word	0xffffffff


	//   ....[105]....
        /*0518*/ 	.word	0xffffffff


	//   ....[106]....
        /*051c*/ 	.word	0xffffffff


	//   ....[107]....
        /*0520*/ 	.word	0xffffffff


	//   ....[108]....
        /*0524*/ 	.word	0xffffffff


	//   ....[109]....
        /*0528*/ 	.word	0xffffffff


	//   ....[110]....
        /*052c*/ 	.word	0xffffffff


	//   ....[111]....
        /*0530*/ 	.word	0xffffffff


	//   ....[112]....
        /*0534*/ 	.word	0xffffffff


	//   ....[113]....
        /*0538*/ 	.word	0xffffffff


	//   ....[114]....
        /*053c*/ 	.word	0xffffffff


	//   ....[115]....
        /*0540*/ 	.word	0xffffffff


	//   ....[116]....
        /*0544*/ 	.word	0xffffffff


	//   ....[117]....
        /*0548*/ 	.word	0xffffffff


	//   ....[118]....
        /*054c*/ 	.word	0xffffffff


	//   ....[119]....
        /*0550*/ 	.word	0xffffffff


	//   ....[120]....
        /*0554*/ 	.word	0xffffffff


	//   ....[121]....
        /*0558*/ 	.word	0xffffffff


	//   ....[122]....
        /*055c*/ 	.word	0xffffffff


	//   ....[123]....
        /*0560*/ 	.word	0xffffffff


	//   ....[124]....
        /*0564*/ 	.word	0xffffffff


	//   ....[125]....
        /*0568*/ 	.word	0xffffffff


	//   ....[126]....
        /*056c*/ 	.word	0xffffffff


	//   ....[127]....
        /*0570*/ 	.word	0xffffffff


	//   ....[128]....
        /*0574*/ 	.word	0xffffffff


	//   ....[129]....
        /*0578*/ 	.word	0xffffffff


	//   ....[130]....
        /*057c*/ 	.word	0xffffffff


	//   ....[131]....
        /*0580*/ 	.word	0xffffffff


	//   ....[132]....
        /*0584*/ 	.word	0xffffffff


	//   ....[133]....
        /*0588*/ 	.word	0xffffffff


	//   ....[134]....
        /*058c*/ 	.word	0xffffffff


	//   ....[135]....
        /*0590*/ 	.word	0xffffffff


	//   ....[136]....
        /*0594*/ 	.word	0xffffffff


	//   ....[137]....
        /*0598*/ 	.word	0xffffffff


	//   ....[138]....
        /*059c*/ 	.word	0xffffffff


	//   ....[139]....
        /*05a0*/ 	.word	0xffffffff


	//   ....[140]....
        /*05a4*/ 	.word	0xffffffff


	//   ....[141]....
        /*05a8*/ 	.word	0xffffffff


	//   ....[142]....
        /*05ac*/ 	.word	0xffffffff


	//   ....[143]....
        /*05b0*/ 	.word	0xffffffff


	//   ....[144]....
        /*05b4*/ 	.word	0xffffffff


	//   ....[145]....
        /*05b8*/ 	.word	0xffffffff


	//   ....[146]....
        /*05bc*/ 	.word	0xffffffff


	//   ....[147]....
        /*05c0*/ 	.word	0xffffffff


	//   ....[148]....
        /*05c4*/ 	.word	0xffffffff


	//   ....[149]....
        /*05c8*/ 	.word	0xffffffff


	//   ....[150]....
        /*05cc*/ 	.word	0xffffffff


	//   ....[151]....
        /*05d0*/ 	.word	0xffffffff


	//   ....[152]....
        /*05d4*/ 	.word	0xffffffff


	//   ....[153]....
        /*05d8*/ 	.word	0xffffffff


	//   ....[154]....
        /*05dc*/ 	.word	0xffffffff


	//   ....[155]....
        /*05e0*/ 	.word	0xffffffff


	//   ....[156]....
        /*05e4*/ 	.word	0xffffffff


	//   ....[157]....
        /*05e8*/ 	.word	0xffffffff


	//   ....[158]....
        /*05ec*/ 	.word	0xffffffff


	//   ....[159]....
        /*05f0*/ 	.word	0xffffffff


	//   ....[160]....
        /*05f4*/ 	.word	0xffffffff


	//   ....[161]....
        /*05f8*/ 	.word	0xffffffff


	//   ....[162]....
        /*05fc*/ 	.word	0xffffffff


	//   ....[163]....
        /*0600*/ 	.word	0xffffffff


	//   ....[164]....
        /*0604*/ 	.word	0xffffffff


	//   ....[165]....
        /*0608*/ 	.word	0xffffffff


	//   ....[166]....
        /*060c*/ 	.word	0xffffffff


	//   ....[167]....
        /*0610*/ 	.word	0xffffffff


	//   ....[168]....
        /*0614*/ 	.word	0xffffffff


	//   ....[169]....
        /*0618*/ 	.word	0xffffffff


	//   ....[170]....
        /*061c*/ 	.word	0xffffffff


	//   ....[171]....
        /*0620*/ 	.word	0xffffffff


	//   ....[172]....
        /*0624*/ 	.word	0xffffffff


	//   ....[173]....
        /*0628*/ 	.word	0xffffffff


	//   ....[174]....
        /*062c*/ 	.word	0xffffffff


	//   ....[175]....
        /*0630*/ 	.word	0xffffffff


	//   ....[176]....
        /*0634*/ 	.word	0xffffffff


	//   ....[177]....
        /*0638*/ 	.word	0xffffffff


	//   ....[178]....
        /*063c*/ 	.word	0xffffffff


	//   ....[179]....
        /*0640*/ 	.word	0xffffffff


	//   ....[180]....
        /*0644*/ 	.word	0xffffffff


	//   ....[181]....
        /*0648*/ 	.word	0xffffffff


	//   ....[182]....
        /*064c*/ 	.word	0xffffffff


	//   ....[183]....
        /*0650*/ 	.word	0xffffffff


	//   ....[184]....
        /*0654*/ 	.word	0xffffffff


	//   ....[185]....
        /*0658*/ 	.word	0xffffffff


	//   ....[186]....
        /*065c*/ 	.word	0xffffffff


	//   ....[187]....
        /*0660*/ 	.word	0xffffffff


	//   ....[188]....
        /*0664*/ 	.word	0xffffffff


	//   ....[189]....
        /*0668*/ 	.word	0xffffffff


	//   ....[190]....
        /*066c*/ 	.word	0xffffffff


	//   ....[191]....
        /*0670*/ 	.word	0xffffffff


	//   ....[192]....
        /*0674*/ 	.word	0xffffffff


	//   ....[193]....
        /*0678*/ 	.word	0xffffffff


	//   ....[194]....
        /*067c*/ 	.word	0xffffffff


	//   ....[195]....
        /*0680*/ 	.word	0xffffffff


	//   ....[196]....
        /*0684*/ 	.word	0xffffffff


	//   ....[197]....
        /*0688*/ 	.word	0xffffffff


	//   ....[198]....
        /*068c*/ 	.word	0xffffffff


	//   ....[199]....
        /*0690*/ 	.word	0xffffffff


	//   ....[200]....
        /*0694*/ 	.word	0xffffffff


	//   ....[201]....
        /*0698*/ 	.word	0xffffffff


	//   ....[202]....
        /*069c*/ 	.word	0xffffffff


	//   ....[203]....
        /*06a0*/ 	.word	0xffffffff


	//   ....[204]....
        /*06a4*/ 	.word	0xffffffff


	//   ....[205]....
        /*06a8*/ 	.word	0xffffffff


	//   ....[206]....
        /*06ac*/ 	.word	0xffffffff


	//   ....[207]....
        /*06b0*/ 	.word	0xffffffff


	//   ....[208]....
        /*06b4*/ 	.word	0xffffffff


	//   ....[209]....
        /*06b8*/ 	.word	0xffffffff


	//   ....[210]....
        /*06bc*/ 	.word	0xffffffff


	//   ....[211]....
        /*06c0*/ 	.word	0xffffffff


	//   ....[212]....
        /*06c4*/ 	.word	0xffffffff


	//   ....[213]....
        /*06c8*/ 	.word	0xffffffff


	//   ....[214]....
        /*06cc*/ 	.word	0xffffffff


	//   ....[215]....
        /*06d0*/ 	.word	0xffffffff


	//   ....[216]....
        /*06d4*/ 	.word	0xffffffff


	//   ....[217]....
        /*06d8*/ 	.word	0xffffffff


	//   ....[218]....
        /*06dc*/ 	.word	0xffffffff


	//   ....[219]....
        /*06e0*/ 	.word	0xffffffff


	//   ....[220]....
        /*06e4*/ 	.word	0xffffffff


	//   ....[221]....
        /*06e8*/ 	.word	0xffffffff


	//   ....[222]....
        /*06ec*/ 	.word	0xffffffff


	//   ....[223]....
        /*06f0*/ 	.word	0xffffffff


	//   ....[224]....
        /*06f4*/ 	.word	0xffffffff


	//   ....[225]....
        /*06f8*/ 	.word	0x0500000f


	//   ....[226]....
        /*06fc*/ 	.word	0x0500000f


	//   ....[227]....
        /*0700*/ 	.word	0x0500000f


	//   ....[228]....
        /*0704*/ 	.word	0x0500000f


	//   ....[229]....
        /*0708*/ 	.word	0x0500000f


	//   ....[230]....
        /*070c*/ 	.word	0x0500000f


	//   ....[231]....
        /*0710*/ 	.word	0x0500000f


	//   ....[232]....
        /*0714*/ 	.word	0x0500000f


	//   ....[233]....
        /*0718*/ 	.word	0x0500000f


	//   ....[234]....
        /*071c*/ 	.word	0x0500000f


	//   ....[235]....
        /*0720*/ 	.word	0x0500000f


	//   ....[236]....
        /*0724*/ 	.word	0x0500000f


	//   ....[237]....
        /*0728*/ 	.word	0x0500000f


	//   ....[238]....
        /*072c*/ 	.word	0x0500000f


	//   ....[239]....
        /*0730*/ 	.word	0x0500000f


	//   ....[240]....
        /*0734*/ 	.word	0x0500000f


	//   ....[241]....
        /*0738*/ 	.word	0x0500000f


	//   ....[242]....
        /*073c*/ 	.word	0x0500000f


	//----- nvinfo : EIATTR_COOP_GROUP_INSTR_OFFSETS
	.align		4
.L_120:
        /*0740*/ 	.byte	0x04, 0x28
        /*0742*/ 	.short	(.L_122 - .L_121)


	//   ....[0]....
.L_121:
        /*0744*/ 	.word	0x00000070


	//   ....[1]....
        /*0748*/ 	.word	0x00000140


	//   ....[2]....
        /*074c*/ 	.word	0x00000190


	//   ....[3]....
        /*0750*/ 	.word	0x000003c0


	//   ....[4]....
        /*0754*/ 	.word	0x00000520


	//   ....[5]....
        /*0758*/ 	.word	0x00000640


	//   ....[6]....
        /*075c*/ 	.word	0x000007a0


	//   ....[7]....
        /*0760*/ 	.word	0x00001d90


	//   ....[8]....
        /*0764*/ 	.word	0x00003b30


	//   ....[9]....
        /*0768*/ 	.word	0x00003b80


	//   ....[10]....
        /*076c*/ 	.word	0x00004160


	//   ....[11]....
        /*0770*/ 	.word	0x000041e0


	//   ....[12]....
        /*0774*/ 	.word	0x00006770


	//   ....[13]....
        /*0778*/ 	.word	0x00006790


	//   ....[14]....
        /*077c*/ 	.word	0x000067b0


	//   ....[15]....
        /*0780*/ 	.word	0x000067d0


	//   ....[16]....
        /*0784*/ 	.word	0x000084f0


	//   ....[17]....
        /*0788*/ 	.word	0x00008500


	//   ....[18]....
        /*078c*/ 	.word	0x00008530


	//   ....[19]....
        /*0790*/ 	.word	0x00008540


	//   ....[20]....
        /*0794*/ 	.word	0x00009cb0


	//   ....[21]....
        /*0798*/ 	.word	0x00009ce0


	//   ....[22]....
        /*079c*/ 	.word	0x00009d10


	//   ....[23]....
        /*07a0*/ 	.word	0x00009d40


	//   ....[24]....
        /*07a4*/ 	.word	0x00009d70


	//   ....[25]....
        /*07a8*/ 	.word	0x00009da0


	//   ....[26]....
        /*07ac*/ 	.word	0x00009dd0


	//   ....[27]....
        /*07b0*/ 	.word	0x00009e00


	//   ....[28]....
        /*07b4*/ 	.word	0x00009e30


	//   ....[29]....
        /*07b8*/ 	.word	0x00009e60


	//   ....[30]....
        /*07bc*/ 	.word	0x00009e90


	//   ....[31]....
        /*07c0*/ 	.word	0x00009ed0


	//   ....[32]....
        /*07c4*/ 	.word	0x00009f00


	//   ....[33]....
        /*07c8*/ 	.word	0x00009f30


	//   ....[34]....
        /*07cc*/ 	.word	0x00009f70


	//   ....[35]....
        /*07d0*/ 	.word	0x00009f90


	//   ....[36]....
        /*07d4*/ 	.word	0x00009fb0


	//   ....[37]....
        /*07d8*/ 	.word	0x00009fd0


	//   ....[38]....
        /*07dc*/ 	.word	0x00009ff0


	//   ....[39]....
        /*07e0*/ 	.word	0x0000a010


	//   ....[40]....
        /*07e4*/ 	.word	0x0000a030


	//   ....[41]....
        /*07e8*/ 	.word	0x0000a050


	//   ....[42]....
        /*07ec*/ 	.word	0x0000a070


	//   ....[43]....
        /*07f0*/ 	.word	0x0000a0a0


	//   ....[44]....
        /*07f4*/ 	.word	0x0000a0d0


	//   ....[45]....
        /*07f8*/ 	.word	0x0000a110


	//   ....[46]....
        /*07fc*/ 	.word	0x0000a130


	//   ....[47]....
        /*0800*/ 	.word	0x0000a150


	//   ....[48]....
        /*0804*/ 	.word	0x0000a170


	//   ....[49]....
        /*0808*/ 	.word	0x0000a180


	//   ....[50]....
        /*080c*/ 	.word	0x0000a190


	//   ....[51]....
        /*0810*/ 	.word	0x0000a1a0


	//   ....[52]....
        /*0814*/ 	.word	0x0000a1b0


	//   ....[53]....
        /*0818*/ 	.word	0x0000a1c0


	//   ....[54]....
        /*081c*/ 	.word	0x0000a1e0


	//   ....[55]....
        /*0820*/ 	.word	0x0000a200


	//   ....[56]....
        /*0824*/ 	.word	0x0000a210


	//   ....[57]....
        /*0828*/ 	.word	0x0000a220


	//   ....[58]....
        /*082c*/ 	.word	0x0000a240


	//   ....[59]....
        /*0830*/ 	.word	0x0000a250


	//   ....[60]....
        /*0834*/ 	.word	0x0000a260


	//   ....[61]....
        /*0838*/ 	.word	0x0000a270


	//   ....[62]....
        /*083c*/ 	.word	0x0000a280


	//   ....[63]....
        /*0840*/ 	.word	0x0000a290


	//   ....[64]....
        /*0844*/ 	.word	0x0000a2a0


	//   ....[65]....
        /*0848*/ 	.word	0x0000a2b0


	//   ....[66]....
        /*084c*/ 	.word	0x0000a2c0


	//   ....[67]....
        /*0850*/ 	.word	0x0000a2d0


	//   ....[68]....
        /*0854*/ 	.word	0x0000a2e0


	//   ....[69]....
        /*0858*/ 	.word	0x0000a2f0


	//   ....[70]....
        /*085c*/ 	.word	0x0000a300


	//   ....[71]....
        /*0860*/ 	.word	0x0000a310


	//   ....[72]....
        /*0864*/ 	.word	0x0000a330


	//   ....[73]....
        /*0868*/ 	.word	0x0000a340


	//   ....[74]....
        /*086c*/ 	.word	0x0000a350


	//   ....[75]....
        /*0870*/ 	.word	0x0000a360


	//   ....[76]....
        /*0874*/ 	.word	0x0000a370


	//   ....[77]....
        /*0878*/ 	.word	0x0000a380


	//   ....[78]....
        /*087c*/ 	.word	0x0000a390


	//   ....[79]....
        /*0880*/ 	.word	0x0000a3a0


	//   ....[80]....
        /*0884*/ 	.word	0x0000a3b0


	//   ....[81]....
        /*0888*/ 	.word	0x0000a3c0


	//   ....[82]....
        /*088c*/ 	.word	0x0000a3d0


	//   ....[83]....
        /*0890*/ 	.word	0x0000a3e0


	//   ....[84]....
        /*0894*/ 	.word	0x0000a3f0


	//   ....[85]....
        /*0898*/ 	.word	0x0000a400


	//   ....[86]....
        /*089c*/ 	.word	0x0000a410


	//   ....[87]....
        /*08a0*/ 	.word	0x0000a420


	//   ....[88]....
        /*08a4*/ 	.word	0x0000a430


	//   ....[89]....
        /*08a8*/ 	.word	0x0000a440


	//   ....[90]....
        /*08ac*/ 	.word	0x0000a450


	//   ....[91]....
        /*08b0*/ 	.word	0x0000a460


	//   ....[92]....
        /*08b4*/ 	.word	0x0000a470


	//   ....[93]....
        /*08b8*/ 	.word	0x0000a480


	//   ....[94]....
        /*08bc*/ 	.word	0x0000a490


	//   ....[95]....
        /*08c0*/ 	.word	0x0000a4a0


	//   ....[96]....
        /*08c4*/ 	.word	0x0000a4b0


	//   ....[97]....
        /*08c8*/ 	.word	0x0000a4c0


	//   ....[98]....
        /*08cc*/ 	.word	0x0000a4d0


	//   ....[99]....
        /*08d0*/ 	.word	0x0000a4e0


	//   ....[100]....
        /*08d4*/ 	.word	0x0000a4f0


	//   ....[101]....
        /*08d8*/ 	.word	0x0000a500


	//   ....[102]....
        /*08dc*/ 	.word	0x0000a510


	//   ....[103]....
        /*08e0*/ 	.word	0x0000a520


	//   ....[104]....
        /*08e4*/ 	.word	0x0000a530


	//   ....[105]....
        /*08e8*/ 	.word	0x0000a540


	//   ....[106]....
        /*08ec*/ 	.word	0x0000a550


	//   ....[107]....
        /*08f0*/ 	.word	0x0000a560


	//   ....[108]....
        /*08f4*/ 	.word	0x0000a570


	//   ....[109]....
        /*08f8*/ 	.word	0x0000a580


	//   ....[110]....
        /*08fc*/ 	.word	0x0000a590


	//   ....[111]....
        /*0900*/ 	.word	0x0000a5a0


	//   ....[112]....
        /*0904*/ 	.word	0x0000a5b0


	//   ....[113]....
        /*0908*/ 	.word	0x0000a5c0


	//   ....[114]....
        /*090c*/ 	.word	0x0000a5d0


	//   ....[115]....
        /*0910*/ 	.word	0x0000a5e0


	//   ....[116]....
        /*0914*/ 	.word	0x0000a5f0


	//   ....[117]....
        /*0918*/ 	.word	0x0000a600


	//   ....[118]....
        /*091c*/ 	.word	0x0000a610


	//   ....[119]....
        /*0920*/ 	.word	0x0000a620


	//   ....[120]....
        /*0924*/ 	.word	0x0000a630


	//   ....[121]....
        /*0928*/ 	.word	0x0000a640


	//   ....[122]....
        /*092c*/ 	.word	0x0000a650


	//   ....[123]....
        /*0930*/ 	.word	0x0000a660


	//   ....[124]....
        /*0934*/ 	.word	0x0000a670


	//   ....[125]....
        /*0938*/ 	.word	0x0000a680


	//   ....[126]....
        /*093c*/ 	.word	0x0000a690


	//   ....[127]....
        /*0940*/ 	.word	0x0000a6a0


	//   ....[128]....
        /*0944*/ 	.word	0x0000a6b0


	//   ....[129]....
        /*0948*/ 	.word	0x0000a6d0


	//   ....[130]....
        /*094c*/ 	.word	0x0000a6f0


	//   ....[131]....
        /*0950*/ 	.word	0x0000a710


	//   ....[132]....
        /*0954*/ 	.word	0x0000a720


	//   ....[133]....
        /*0958*/ 	.word	0x0000a730


	//   ....[134]....
        /*095c*/ 	.word	0x0000a740


	//   ....[135]....
        /*0960*/ 	.word	0x0000a750


	//   ....[136]....
        /*0964*/ 	.word	0x0000a760


	//   ....[137]....
        /*0968*/ 	.word	0x0000a770


	//   ....[138]....
        /*096c*/ 	.word	0x0000a790


	//   ....[139]....
        /*0970*/ 	.word	0x0000a7b0


	//   ....[140]....
        /*0974*/ 	.word	0x0000a7d0


	//   ....[141]....
        /*0978*/ 	.word	0x0000a7f0


	//   ....[142]....
        /*097c*/ 	.word	0x0000a810


	//   ....[143]....
        /*0980*/ 	.word	0x0000a830


	//   ....[144]....
        /*0984*/ 	.word	0x0000a860


	//   ....[145]....
        /*0988*/ 	.word	0x0000a890


	//   ....[146]....
        /*098c*/ 	.word	0x0000a8b0


	//   ....[147]....
        /*0990*/ 	.word	0x0000a980


	//   ....[148]....
        /*0994*/ 	.word	0x0000ba40


	//   ....[149]....
        /*0998*/ 	.word	0x0000ba50


	//   ....[150]....
        /*099c*/ 	.word	0x0000ba60


	//   ....[151]....
        /*09a0*/ 	.word	0x0000ba70


	//   ....[152]....
        /*09a4*/ 	.word	0x0000c540


	//   ....[153]....
        /*09a8*/ 	.word	0x0000c560


	//   ....[154]....
        /*09ac*/ 	.word	0x0000c700


	//   ....[155]....
        /*09b0*/ 	.word	0x0000c720


	//   ....[156]....
        /*09b4*/ 	.word	0x0000c860


	//   ....[157]....
        /*09b8*/ 	.word	0x0000c880


	//   ....[158]....
        /*09bc*/ 	.word	0x0000c9d0


	//   ....[159]....
        /*09c0*/ 	.word	0x0000c9f0


	//   ....[160]....
        /*09c4*/ 	.word	0x0000cfe0


	//   ....[161]....
        /*09c8*/ 	.word	0x0000d020


	//   ....[162]....
        /*09cc*/ 	.word	0x0000dae0


	//   ....[163]....
        /*09d0*/ 	.word	0x0000daf0


	//   ....[164]....
        /*09d4*/ 	.word	0x0000ed00


	//   ....[165]....
        /*09d8*/ 	.word	0x0000ed30


	//   ....[166]....
        /*09dc*/ 	.word	0x0000eea0


	//   ....[167]....
        /*09e0*/ 	.word	0x0000eec0


	//   ....[168]....
        /*09e4*/ 	.word	0x0000f000


	//   ....[169]....
        /*09e8*/ 	.word	0x0000f020


	//   ....[170]....
        /*09ec*/ 	.word	0x0000f170


	//   ....[171]....
        /*09f0*/ 	.word	0x0000f190


	//   ....[172]....
        /*09f4*/ 	.word	0x0000f370


	//   ....[173]....
        /*09f8*/ 	.word	0x0000f5b0


	//   ....[174]....
        /*09fc*/ 	.word	0x0000f5e0


	//   ....[175]....
        /*0a00*/ 	.word	0x0000f620


	//   ....[176]....
        /*0a04*/ 	.word	0x0000f650


	//   ....[177]....
        /*0a08*/ 	.word	0x0000f680


	//   ....[178]....
        /*0a0c*/ 	.word	0x0000f6c0


	//   ....[179]....
        /*0a10*/ 	.word	0x0000f850


	//   ....[180]....
        /*0a14*/ 	.word	0x0000f880


	//   ....[181]....
        /*0a18*/ 	.word	0x0000f8b0


	//   ....[182]....
        /*0a1c*/ 	.word	0x0000f8e0


	//   ....[183]....
        /*0a20*/ 	.word	0x0000f910


	//   ....[184]....
        /*0a24*/ 	.word	0x0000f950


	//   ....[185]....
        /*0a28*/ 	.word	0x0000f9e0


	//   ....[186]....
        /*0a2c*/ 	.word	0x0000fa30


	//   ....[187]....
        /*0a30*/ 	.word	0x0000fa40


	//   ....[188]....
        /*0a34*/ 	.word	0x0000fad0


	//   ....[189]....
        /*0a38*/ 	.word	0x000112d0


	//   ....[190]....
        /*0a3c*/ 	.word	0x00011f40


	//   ....[191]....
        /*0a40*/ 	.word	0x00011f50


	//   ....[192]....
        /*0a44*/ 	.word	0x00011f90


	//   ....[193]....
        /*0a48*/ 	.word	0x00011fd0


	//   ....[194]....
        /*0a4c*/ 	.word	0x000120d0


	//   ....[195]....
        /*0a50*/ 	.word	0x000120e0


	//   ....[196]....
        /*0a54*/ 	.word	0x00012160


	//   ....[197]....
        /*0a58*/ 	.word	0x00012170


	//   ....[198]....
        /*0a5c*/ 	.word	0x000121f0


	//   ....[199]....
        /*0a60*/ 	.word	0x00012200


	//   ....[200]....
        /*0a64*/ 	.word	0x00012280


	//   ....[201]....
        /*0a68*/ 	.word	0x00012290


	//   ....[202]....
        /*0a6c*/ 	.word	0x00012310


	//   ....[203]....
        /*0a70*/ 	.word	0x00012320


	//   ....[204]....
        /*0a74*/ 	.word	0x00012330


	//   ....[205]....
        /*0a78*/ 	.word	0x00012370


	//   ....[206]....
        /*0a7c*/ 	.word	0x00014690


	//   ....[207]....
        /*0a80*/ 	.word	0x000146b0


	//   ....[208]....
        /*0a84*/ 	.word	0x000146e0


	//   ....[209]....
        /*0a88*/ 	.word	0x00014710


	//   ....[210]....
        /*0a8c*/ 	.word	0x00014740


	//   ....[211]....
        /*0a90*/ 	.word	0x00014770


	//   ....[212]....
        /*0a94*/ 	.word	0x000147a0


	//   ....[213]....
        /*0a98*/ 	.word	0x000147b0


	//   ....[214]....
        /*0a9c*/ 	.word	0x00014910


	//   ....[215]....
        /*0aa0*/ 	.word	0x00014940


	//   ....[216]....
        /*0aa4*/ 	.word	0x00014970


	//   ....[217]....
        /*0aa8*/ 	.word	0x000149a0


	//   ....[218]....
        /*0aac*/ 	.word	0x000149d0


	//   ....[219]....
        /*0ab0*/ 	.word	0x00014a10


	//   ....[220]....
        /*0ab4*/ 	.word	0x00014a90


	//   ....[221]....
        /*0ab8*/ 	.word	0x00014ad0


	//   ....[222]....
        /*0abc*/ 	.word	0x00014ae0


	//   ....[223]....
        /*0ac0*/ 	.word	0x00014b20


	//   ....[224]....
        /*0ac4*/ 	.word	0x000151a0


	//   ....[225]....
        /*0ac8*/ 	.word	0x000156c0


	//   ....[226]....
        /*0acc*/ 	.word	0x000158a0


	//   ....[227]....
        /*0ad0*/ 	.word	0x00015910


	//   ....[228]....
        /*0ad4*/ 	.word	0x00015970


	//   ....[229]....
        /*0ad8*/ 	.word	0x00015a10


	//   ....[230]....
        /*0adc*/ 	.word	0x00015ad0


	//   ....[231]....
        /*0ae0*/ 	.word	0x00015bd0


	//   ....[232]....
        /*0ae4*/ 	.word	0x00015c30


	//   ....[233]....
        /*0ae8*/ 	.word	0x00015d20


	//   ....[234]....
        /*0aec*/ 	.word	0x00015d80


	//   ....[235]....
        /*0af0*/ 	.word	0x00015e70


	//   ....[236]....
        /*0af4*/ 	.word	0x00015ed0


	//   ....[237]....
        /*0af8*/ 	.word	0x00015fc0


	//   ....[238]....
        /*0afc*/ 	.word	0x00016020


	//   ....[239]....
        /*0b00*/ 	.word	0x000160f0


	//   ....[240]....
        /*0b04*/ 	.word	0x00016170


	//   ....[241]....
        /*0b08*/ 	.word	0x00016240


	//   ....[242]....
        /*0b0c*/ 	.word	0x00016590


	//----- nvinfo : EIATTR_REG_RECONFIG
	.align		4
.L_122:
        /*0b10*/ 	.byte	0x01, 0x54
	.zero		2


	//----- nvinfo : EIATTR_SYSCALL_OFFSETS
	.align		4
        /*0b14*/ 	.byte	0x04, 0x46
        /*0b16*/ 	.short	(.L_124 - .L_123)


	//   ....[0]....
.L_123:
        /*0b18*/ 	.word	0x00001f10


	//   ....[1]....
        /*0b1c*/ 	.word	0x00010d20


	//   ....[2]....
        /*0b20*/ 	.word	0x00010eb0


	//   ....[3]....
        /*0b24*/ 	.word	0x00011000


	//   ....[4]....
        /*0b28*/ 	.word	0x00011140


	//   ....[5]....
        /*0b2c*/ 	.word	0x00011b90


	//----- nvinfo : EIATTR_MBARRIER_INSTR_OFFSETS
	.align		4
.L_124:
        /*0b30*/ 	.byte	0x04, 0x39
        /*0b32*/ 	.short	(.L_126 - .L_125)


	//   ....[0]....
.L_125:
        /*0b34*/ 	.word	0x00000270
        /*0b38*/ 	.word	0x000000ff
        /*0b3c*/ 	.word	0x00038800
        /*0b40*/ 	.short	0x0100
        /*0b42*/ 	.byte	0x08
	.zero		1


	//   ....[1]....
        /*0b44*/ 	.word	0x00000280
        /*0b48*/ 	.word	0x000000ff
        /*0b4c*/ 	.word	0x00038820
        /*0b50*/ 	.short	0x0100
        /*0b52*/ 	.byte	0x08
	.zero		1


	//   ....[2]....
        /*0b54*/ 	.word	0x00000370
        /*0b58*/ 	.word	0x000000ff
        /*0b5c*/ 	.word	0x00038830
        /*0b60*/ 	.short	0x0100
        /*0b62*/ 	.byte	0x08
	.zero		1


	//   ....[3]....
        /*0b64*/ 	.word	0x00000380
        /*0b68*/ 	.word	0x000000ff
        /*0b6c*/ 	.word	0x00038840
        /*0b70*/ 	.short	0x0100
        /*0b72*/ 	.byte	0x08
	.zero		1


	//   ....[4]....
        /*0b74*/ 	.word	0x00000390
        /*0b78*/ 	.word	0x000000ff
        /*0b7c*/ 	.word	0x00038838
        /*0b80*/ 	.short	0x0100
        /*0b82*/ 	.byte	0x08
	.zero		1


	//   ....[5]....
        /*0b84*/ 	.word	0x000003a0
        /*0b88*/ 	.word	0x000000ff
        /*0b8c*/ 	.word	0x00038848
        /*0b90*/ 	.short	0x0100
        /*0b92*/ 	.byte	0x08
	.zero		1


	//   ....[6]....
        /*0b94*/ 	.word	0x000004d0
        /*0b98*/ 	.word	0x000000ff
        /*0b9c*/ 	.word	0x00038850
        /*0ba0*/ 	.short	0x0100
        /*0ba2*/ 	.byte	0x08
	.zero		1


	//   ....[7]....
        /*0ba4*/ 	.word	0x000004e0
        /*0ba8*/ 	.word	0x000000ff
        /*0bac*/ 	.word	0x00038860
        /*0bb0*/ 	.short	0x0100
        /*0bb2*/ 	.byte	0x08
	.zero		1


	//   ....[8]....
        /*0bb4*/ 	.word	0x000004f0
        /*0bb8*/ 	.word	0x000000ff
        /*0bbc*/ 	.word	0x00038858
        /*0bc0*/ 	.short	0x0100
        /*0bc2*/ 	.byte	0x08
	.zero		1


	//   ....[9]....
        /*0bc4*/ 	.word	0x00000500
        /*0bc8*/ 	.word	0x000000ff
        /*0bcc*/ 	.word	0x00038868
        /*0bd0*/ 	.short	0x0100
        /*0bd2*/ 	.byte	0x08
	.zero		1


	//   ....[10]....
        /*0bd4*/ 	.word	0x000005f0
        /*0bd8*/ 	.word	0x000000ff
        /*0bdc*/ 	.word	0x00038870
        /*0be0*/ 	.short	0x0100
        /*0be2*/ 	.byte	0x06
	.zero		1


	//   ....[11]....
        /*0be4*/ 	.word	0x00000600
        /*0be8*/ 	.word	0x000000ff
        /*0bec*/ 	.word	0x00038880
        /*0bf0*/ 	.short	0x0100
        /*0bf2*/ 	.byte	0x06
	.zero		1


	//   ....[12]....
        /*0bf4*/ 	.word	0x00000610
        /*0bf8*/ 	.word	0x000000ff
        /*0bfc*/ 	.word	0x00038878
        /*0c00*/ 	.short	0x0100
        /*0c02*/ 	.byte	0x06
	.zero		1


	//   ....[13]....
        /*0c04*/ 	.word	0x00000620
        /*0c08*/ 	.word	0x000000ff
        /*0c0c*/ 	.word	0x00038888
        /*0c10*/ 	.short	0x0100
        /*0c12*/ 	.byte	0x06
	.zero		1


	//   ....[14]....
        /*0c14*/ 	.word	0x00000750
        /*0c18*/ 	.word	0x000000ff
        /*0c1c*/ 	.word	0x00038890
        /*0c20*/ 	.short	0x0100
        /*0c22*/ 	.byte	0x08
	.zero		1


	//   ....[15]....
        /*0c24*/ 	.word	0x00000760
        /*0c28*/ 	.word	0x000000ff
        /*0c2c*/ 	.word	0x000388a0
        /*0c30*/ 	.short	0x0100
        /*0c32*/ 	.byte	0x08
	.zero		1


	//   ....[16]....
        /*0c34*/ 	.word	0x00000770
        /*0c38*/ 	.word	0x000000ff
        /*0c3c*/ 	.word	0x00038898
        /*0c40*/ 	.short	0x0100
        /*0c42*/ 	.byte	0x08
	.zero		1


	//   ....[17]....
        /*0c44*/ 	.word	0x00000780
        /*0c48*/ 	.word	0x000000ff
        /*0c4c*/ 	.word	0x000388a8
        /*0c50*/ 	.short	0x0100
        /*0c52*/ 	.byte	0x08
	.zero		1


	//   ....[18]....
        /*0c54*/ 	.word	0x000008b0
        /*0c58*/ 	.word	0x000000ff
        /*0c5c*/ 	.word	0x000388b0
        /*0c60*/ 	.short	0x0100
        /*0c62*/ 	.byte	0x08
	.zero		1


	//   ....[19]....
        /*0c64*/ 	.word	0x000008c0
        /*0c68*/ 	.word	0x000000ff
        /*0c6c*/ 	.word	0x000388c0
        /*0c70*/ 	.short	0x0100
        /*0c72*/ 	.byte	0x08
	.zero		1


	//   ....[20]....
        /*0c74*/ 	.word	0x000008d0
        /*0c78*/ 	.word	0x000000ff
        /*0c7c*/ 	.word	0x000388b8
        /*0c80*/ 	.short	0x0100
        /*0c82*/ 	.byte	0x08
	.zero		1


	//   ....[21]....
        /*0c84*/ 	.word	0x000008e0
        /*0c88*/ 	.word	0x000000ff
        /*0c8c*/ 	.word	0x000388c8
        /*0c90*/ 	.short	0x0100
        /*0c92*/ 	.byte	0x08
	.zero		1


	//   ....[22]....
        /*0c94*/ 	.word	0x000021c0
        /*0c98*/ 	.word	0x00000002
        /*0c9c*/ 	.word	0x00038800
        /*0ca0*/ 	.short	0x010a
        /*0ca2*/ 	.byte	0x3f
	.zero		1


	//   ....[23]....
        /*0ca4*/ 	.word	0x00002260
        /*0ca8*/ 	.word	0x00000004
        /*0cac*/ 	.word	0x00038830
        /*0cb0*/ 	.short	0x010a
        /*0cb2*/ 	.byte	0x3f
	.zero		1


	//   ....[24]....
        /*0cb4*/ 	.word	0x000022d0
        /*0cb8*/ 	.word	0x00000004
        /*0cbc*/ 	.word	0x00038830
        /*0cc0*/ 	.short	0x010a
        /*0cc2*/ 	.byte	0x3f
	.zero		1


	//   ....[25]....
        /*0cc4*/ 	.word	0x00003e70
        /*0cc8*/ 	.word	0x00000004
        /*0ccc*/ 	.word	0x00000000
        /*0cd0*/ 	.short	0x0101
        /*0cd2*/ 	.byte	0x3f
	.zero		1


	//   ....[26]....
        /*0cd4*/ 	.word	0x000055b0
        /*0cd8*/ 	.word	0x000000ff
        /*0cdc*/ 	.word	0x00038830
        /*0ce0*/ 	.short	0x010a
        /*0ce2*/ 	.byte	0x06
	.zero		1


	//   ....[27]....
        /*0ce4*/ 	.word	0x000055f0
        /*0ce8*/ 	.word	0x000000ff
        /*0cec*/ 	.word	0x00038830
        /*0cf0*/ 	.short	0x010a
        /*0cf2*/ 	.byte	0x06
	.zero		1


	//   ....[28]....
        /*0cf4*/ 	.word	0x00005990
        /*0cf8*/ 	.word	0x000000ff
        /*0cfc*/ 	.word	0x00038850
        /*0d00*/ 	.short	0x010a
        /*0d02*/ 	.byte	0x06
	.zero		1


	//   ....[29]....
        /*0d04*/ 	.word	0x000059d0
        /*0d08*/ 	.word	0x000000ff
        /*0d0c*/ 	.word	0x00038850
        /*0d10*/ 	.short	0x010a
        /*0d12*/ 	.byte	0x06
	.zero		1


	//   ....[30]....
        /*0d14*/ 	.word	0x00007580
        /*0d18*/ 	.word	0x000000d1
        /*0d1c*/ 	.word	0x00000000
        /*0d20*/ 	.short	0x0101
        /*0d22*/ 	.byte	0x3f
	.zero		1


	//   ....[31]....
        /*0d24*/ 	.word	0x000077c0
        /*0d28*/ 	.word	0x00000008
        /*0d2c*/ 	.word	0x00000000
        /*0d30*/ 	.short	0x0101
        /*0d32*/ 	.byte	0x3f
	.zero		1


	//   ....[32]....
        /*0d34*/ 	.word	0x000081b0
        /*0d38*/ 	.word	0x0000000e
        /*0d3c*/ 	.word	0x00038850
        /*0d40*/ 	.short	0x010a
        /*0d42*/ 	.byte	0x3f
	.zero		1


	//   ....[33]....
        /*0d44*/ 	.word	0x00008240
        /*0d48*/ 	.word	0x0000000e
        /*0d4c*/ 	.word	0x00038850
        /*0d50*/ 	.short	0x010a
        /*0d52*/ 	.byte	0x3f
	.zero		1


	//   ....[34]....
        /*0d54*/ 	.word	0x000087e0
        /*0d58*/ 	.word	0x00000099
        /*0d5c*/ 	.word	0x00000000
        /*0d60*/ 	.short	0x0101
        /*0d62*/ 	.byte	0x3f
	.zero		1


	//   ....[35]....
        /*0d64*/ 	.word	0x0000c530
        /*0d68*/ 	.word	0x000000ff
        /*0d6c*/ 	.word	0x00000000
        /*0d70*/ 	.short	0x0101
        /*0d72*/ 	.byte	0x08
	.zero		1


	//   ....[36]....
        /*0d74*/ 	.word	0x0000cdf0
        /*0d78*/ 	.word	0x000000ff
        /*0d7c*/ 	.word	0x00000000
        /*0d80*/ 	.short	0x0101
        /*0d82*/ 	.byte	0x08
	.zero		1


	//   ....[37]....
        /*0d84*/ 	.word	0x00011550
        /*0d88*/ 	.word	0x00000004
        /*0d8c*/ 	.word	0x00038880
        /*0d90*/ 	.short	0x010a
        /*0d92*/ 	.byte	0x3f
	.zero		1


	//   ....[38]....
        /*0d94*/ 	.word	0x00011750
        /*0d98*/ 	.word	0x00000004
        /*0d9c*/ 	.word	0x00038840
        /*0da0*/ 	.short	0x010a
        /*0da2*/ 	.byte	0x3f
	.zero		1


	//   ....[39]....
        /*0da4*/ 	.word	0x00012460
        /*0da8*/ 	.word	0x00000013
        /*0dac*/ 	.word	0x00038800
        /*0db0*/ 	.short	0x0107
        /*0db2*/ 	.byte	0x3f
	.zero		1


	//   ....[40]....
        /*0db4*/ 	.word	0x00012560
        /*0db8*/ 	.word	0x00000013
        /*0dbc*/ 	.word	0x00038800
        /*0dc0*/ 	.short	0x0101
        /*0dc2*/ 	.byte	0x3f
	.zero		1


	//   ....[41]....
        /*0dc4*/ 	.word	0x00012580
        /*0dc8*/ 	.word	0x00000013
        /*0dcc*/ 	.word	0x00038820
        /*0dd0*/ 	.short	0x010a
        /*0dd2*/ 	.byte	0x3f
	.zero		1


	//   ....[42]....
        /*0dd4*/ 	.word	0x00012890
        /*0dd8*/ 	.word	0x00000004
        /*0ddc*/ 	.word	0x00038880
        /*0de0*/ 	.short	0x010a
        /*0de2*/ 	.byte	0x3f
	.zero		1


	//   ....[43]....
        /*0de4*/ 	.word	0x00012be0
        /*0de8*/ 	.word	0x00000004
        /*0dec*/ 	.word	0x00038840
        /*0df0*/ 	.short	0x010a
        /*0df2*/ 	.byte	0x3f
	.zero		1


	//   ....[44]....
        /*0df4*/ 	.word	0x00012fa0
        /*0df8*/ 	.word	0x00000014
        /*0dfc*/ 	.word	0x00038870
        /*0e00*/ 	.short	0x010a
        /*0e02*/ 	.byte	0x3f
	.zero		1


	//   ....[45]....
        /*0e04*/ 	.word	0x00013010
        /*0e08*/ 	.word	0x00000014
        /*0e0c*/ 	.word	0x00038860
        /*0e10*/ 	.short	0x010a
        /*0e12*/ 	.byte	0x3f
	.zero		1


	//   ....[46]....
        /*0e14*/ 	.word	0x00013810
        /*0e18*/ 	.word	0x00000014
        /*0e1c*/ 	.word	0x00038850
        /*0e20*/ 	.short	0x0101
        /*0e22*/ 	.byte	0x3f
	.zero		1


	//   ....[47]....
        /*0e24*/ 	.word	0x00013890
        /*0e28*/ 	.word	0x00000014
        /*0e2c*/ 	.word	0x00000000
        /*0e30*/ 	.short	0x0101
        /*0e32*/ 	.byte	0x3f
	.zero		1


	//   ....[48]....
        /*0e34*/ 	.word	0x00013ad0
        /*0e38*/ 	.word	0x00000011
        /*0e3c*/ 	.word	0x00038870
        /*0e40*/ 	.short	0x010a
        /*0e42*/ 	.byte	0x3f
	.zero		1


	//   ....[49]....
        /*0e44*/ 	.word	0x00013b40
        /*0e48*/ 	.word	0x00000011
        /*0e4c*/ 	.word	0x00038860
        /*0e50*/ 	.short	0x010a
        /*0e52*/ 	.byte	0x3f
	.zero		1


	//   ....[50]....
        /*0e54*/ 	.word	0x00014360
        /*0e58*/ 	.word	0x00000011
        /*0e5c*/ 	.word	0x00038850
        /*0e60*/ 	.short	0x0101
        /*0e62*/ 	.byte	0x3f
	.zero		1


	//   ....[51]....
        /*0e64*/ 	.word	0x000143b0
        /*0e68*/ 	.word	0x00000011
        /*0e6c*/ 	.word	0x00000000
        /*0e70*/ 	.short	0x0101
        /*0e72*/ 	.byte	0x3f
	.zero		1


	//   ....[52]....
        /*0e74*/ 	.word	0x00015120
        /*0e78*/ 	.word	0x00000000
        /*0e7c*/ 	.word	0x00038820
        /*0e80*/ 	.short	0x010a
        /*0e82*/ 	.byte	0x3f
	.zero		1


	//   ....[53]....
        /*0e84*/ 	.word	0x000152e0
        /*0e88*/ 	.word	0x00000006
        /*0e8c*/ 	.word	0x00000000
        /*0e90*/ 	.short	0x010a
        /*0e92*/ 	.byte	0x3f
	.zero		1


	//   ....[54]....
        /*0e94*/ 	.word	0x00015350
        /*0e98*/ 	.word	0x00000007
        /*0e9c*/ 	.word	0x00000000
        /*0ea0*/ 	.short	0x010a
        /*0ea2*/ 	.byte	0x3f
	.zero		1


	//   ....[55]....
        /*0ea4*/ 	.word	0x000153b0
        /*0ea8*/ 	.word	0x00000004
        /*0eac*/ 	.word	0x00038860
        /*0eb0*/ 	.short	0x010a
        /*0eb2*/ 	.byte	0x3f
	.zero		1


	//   ....[56]....
        /*0eb4*/ 	.word	0x00015400
        /*0eb8*/ 	.word	0x00000003
        /*0ebc*/ 	.word	0x00038860
        /*0ec0*/ 	.short	0x010a
        /*0ec2*/ 	.byte	0x3f
	.zero		1


	//   ....[57]....
        /*0ec4*/ 	.word	0x00015440
        /*0ec8*/ 	.word	0x00000004
        /*0ecc*/ 	.word	0x00038880
        /*0ed0*/ 	.short	0x010a
        /*0ed2*/ 	.byte	0x3f
	.zero		1


	//   ....[58]....
        /*0ed4*/ 	.word	0x00015460
        /*0ed8*/ 	.word	0x00000003
        /*0edc*/ 	.word	0x00038880
        /*0ee0*/ 	.short	0x010a
        /*0ee2*/ 	.byte	0x3f
	.zero		1


	//   ....[59]....
        /*0ee4*/ 	.word	0x000154c0
        /*0ee8*/ 	.word	0x00000002
        /*0eec*/ 	.word	0x00038800
        /*0ef0*/ 	.short	0x010a
        /*0ef2*/ 	.byte	0x3f
	.zero		1


	//   ....[60]....
        /*0ef4*/ 	.word	0x00015510
        /*0ef8*/ 	.word	0x00000004
        /*0efc*/ 	.word	0x00038830
        /*0f00*/ 	.short	0x010a
        /*0f02*/ 	.byte	0x3f
	.zero		1


	//   ....[61]....
        /*0f04*/ 	.word	0x00015570
        /*0f08*/ 	.word	0x00000003
        /*0f0c*/ 	.word	0x00038830
        /*0f10*/ 	.short	0x010a
        /*0f12*/ 	.byte	0x3f
	.zero		1


	//   ....[62]....
        /*0f14*/ 	.word	0x000155d0
        /*0f18*/ 	.word	0x00000003
        /*0f1c*/ 	.word	0x00038850
        /*0f20*/ 	.short	0x010a
        /*0f22*/ 	.byte	0x3f
	.zero		1


	//   ....[63]....
        /*0f24*/ 	.word	0x00015620
        /*0f28*/ 	.word	0x0000000e
        /*0f2c*/ 	.word	0x00038850
        /*0f30*/ 	.short	0x010a
        /*0f32*/ 	.byte	0x3f
	.zero		1


	//   ....[64]....
        /*0f34*/ 	.word	0x00015770
        /*0f38*/ 	.word	0x00000004
        /*0f3c*/ 	.word	0x00038880
        /*0f40*/ 	.short	0x010a
        /*0f42*/ 	.byte	0x3f
	.zero		1


	//   ....[65]....
        /*0f44*/ 	.word	0x000157c0
        /*0f48*/ 	.word	0x00000004
        /*0f4c*/ 	.word	0x00038840
        /*0f50*/ 	.short	0x010a
        /*0f52*/ 	.byte	0x3f
	.zero		1


	//   ....[66]....
        /*0f54*/ 	.word	0x00016280
        /*0f58*/ 	.word	0x00000013
        /*0f5c*/ 	.word	0x00038820
        /*0f60*/ 	.short	0x010a
        /*0f62*/ 	.byte	0x3f
	.zero		1


	//   ....[67]....
        /*0f64*/ 	.word	0x000162d0
        /*0f68*/ 	.word	0x00000004
        /*0f6c*/ 	.word	0x00038880
        /*0f70*/ 	.short	0x010a
        /*0f72*/ 	.byte	0x3f
	.zero		1


	//   ....[68]....
        /*0f74*/ 	.word	0x00016320
        /*0f78*/ 	.word	0x00000004
        /*0f7c*/ 	.word	0x00038840
        /*0f80*/ 	.short	0x010a
        /*0f82*/ 	.byte	0x3f
	.zero		1


	//   ....[69]....
        /*0f84*/ 	.word	0x00016370
        /*0f88*/ 	.word	0x00000014
        /*0f8c*/ 	.word	0x00038870
        /*0f90*/ 	.short	0x010a
        /*0f92*/ 	.byte	0x3f
	.zero		1


	//   ....[70]....
        /*0f94*/ 	.word	0x000163c0
        /*0f98*/ 	.word	0x00000014
        /*0f9c*/ 	.word	0x00038860
        /*0fa0*/ 	.short	0x010a
        /*0fa2*/ 	.byte	0x3f
	.zero		1


	//   ....[71]....
        /*0fa4*/ 	.word	0x00016410
        /*0fa8*/ 	.word	0x00000011
        /*0fac*/ 	.word	0x00038870
        /*0fb0*/ 	.short	0x010a
        /*0fb2*/ 	.byte	0x3f
	.zero		1


	//   ....[72]....
        /*0fb4*/ 	.word	0x00016460
        /*0fb8*/ 	.word	0x00000011
        /*0fbc*/ 	.word	0x00038860
        /*0fc0*/ 	.short	0x010a
        /*0fc2*/ 	.byte	0x3f
	.zero		1


	//   ....[73]....
        /*0fc4*/ 	.word	0x000164b0
        /*0fc8*/ 	.word	0x00000000
        /*0fcc*/ 	.word	0x00038820
        /*0fd0*/ 	.short	0x010a
        /*0fd2*/ 	.byte	0x3f
	.zero		1


	//   ....[74]....
        /*0fd4*/ 	.word	0x00016650
        /*0fd8*/ 	.word	0x00000006
        /*0fdc*/ 	.word	0x00000000
        /*0fe0*/ 	.short	0x010a
        /*0fe2*/ 	.byte	0x3f
	.zero		1


	//   ....[75]....
        /*0fe4*/ 	.word	0x000166a0
        /*0fe8*/ 	.word	0x00000007
        /*0fec*/ 	.word	0x00000000
        /*0ff0*/ 	.short	0x010a
        /*0ff2*/ 	.byte	0x3f
	.zero		1


	//   ....[76]....
        /*0ff4*/ 	.word	0x000166f0
        /*0ff8*/ 	.word	0x00000004
        /*0ffc*/ 	.word	0x00038860
        /*1000*/ 	.short	0x010a
        /*1002*/ 	.byte	0x3f
	.zero		1


	//   ....[77]....
        /*1004*/ 	.word	0x00016740
        /*1008*/ 	.word	0x00000003
        /*100c*/ 	.word	0x00038860
        /*1010*/ 	.short	0x010a
        /*1012*/ 	.byte	0x3f
	.zero		1


	//   ....[78]....
        /*1014*/ 	.word	0x00016790
        /*1018*/ 	.word	0x00000004
        /*101c*/ 	.word	0x00038880
        /*1020*/ 	.short	0x010a
        /*1022*/ 	.byte	0x3f
	.zero		1


	//----- nvinfo : EIATTR_NUM_MBARRIERS
	.align		4
.L_126:
        /*1024*/ 	.byte	0x03, 0x38
        /*1026*/ 	.short	0x0016


	//----- nvinfo : EIATTR_EXIT_INSTR_OFFSETS
	.align		4
        /*1028*/ 	.byte	0x04, 0x1c
        /*102a*/ 	.short	(.L_128 - .L_127)


	//   ....[0]....
.L_127:
        /*102c*/ 	.word	0x00000a80


	//   ....[1]....
        /*1030*/ 	.word	0x0000f310


	//   ....[2]....
        /*1034*/ 	.word	0x000154b0


	//----- nvinfo : EIATTR_MAX_THREADS
	.align		4
.L_128:
        /*1038*/ 	.byte	0x04, 0x05
        /*103a*/ 	.short	(.L_130 - .L_129)
.L_129:
        /*103c*/ 	.word	0x00000180
        /*1040*/ 	.word	0x00000001
        /*1044*/ 	.word	0x00000001


	//----- nvinfo : EIATTR_CRS_STACK_SIZE
	.align		4
.L_130:
        /*1048*/ 	.byte	0x04, 0x1e
        /*104a*/ 	.short	(.L_132 - .L_131)
.L_131:
        /*104c*/ 	.word	0x00000000


	//----- nvinfo : EIATTR_CBANK_PARAM_SIZE
	.align		4
.L_132:
        /*1050*/ 	.byte	0x03, 0x19
        /*1052*/ 	.short	0x0af0


	//----- nvinfo : EIATTR_PARAM_CBANK
	.align		4
        /*1054*/ 	.byte	0x04, 0x0a
        /*1056*/ 	.short	(.L_134 - .L_133)
	.align		4
.L_133:
        /*1058*/ 	.word	index@(.nv.constant0._ZN7cutlass13device_kernelIN5flash11enable_sm90INS1_16FlashAttnFwdSm90INS1_25CollectiveMainloopFwdSm90ILi2EN4cute5tupleIJNS5_1CILi1EEES8_S8_EEENS6_IJNS7_ILi128EEESA_NS7_ILi256EEEEEELi256ENS_12float_e4m3_tEfNS_4arch4Sm90ELb0ELb0ELb1ELb1ELb0ELb0ELb0ELb1ELb1ELb1ELb1ELb0EEENS1_21CollectiveEpilogueFwdINS6_IJSA_SB_SA_EEES9_NS_10bfloat16_tESF_Li256ELb1ELb1ELb1ELb1EEENS1_36VarlenDynamicPersistentTileSchedulerILi128ELi128ELi256ELi128ELb1ELb1ELb1ELb0ELb1ELb1EEEEEEEEEvNT_6ParamsE)
        /*105c*/ 	.short	0x0210
        /*105e*/ 	.short	0x0af0


	//----- nvinfo : EIATTR_SW_WAR
	.align		4
.L_134:
        /*1060*/ 	.byte	0x04, 0x36
        /*1062*/ 	.short	(.L_136 - .L_135)
.L_135:
        /*1064*/ 	.word	0x00000008
.L_136:


//--------------------- .nv.info._ZN7cutlass13device_kernelIN5flash11enable_sm90INS1_16FlashAttnFwdSm90INS1_25CollectiveMainloopFwdSm90ILi2EN4cute5tupleIJNS5_1CILi1EEES8_S8_EEENS6_IJNS7_ILi128EEESA_NS7_ILi256EEEEEELi256ENS_12float_e4m3_tEfNS_4arch4Sm90ELb0ELb0ELb1ELb1ELb0ELb1ELb0ELb1ELb1ELb1ELb1ELb0EEENS1_21CollectiveEpilogueFwdINS6_IJSA_SB_SA_EEES9_NS_10bfloat16_tESF_Li256ELb1ELb1ELb1ELb1EEENS1_36VarlenDynamicPersistentTileSchedulerILi128ELi128ELi256ELi128ELb1ELb1ELb1ELb0ELb1ELb1EEEEEEEEEvNT_6ParamsE --------------------------
	.section	.nv.info._ZN7cutlass13device_kernelIN5flash11enable_sm90INS1_16FlashAttnFwdSm90INS1_25CollectiveMainloopFwdSm90ILi2EN4cute5tupleIJNS5_1CILi1EEES8_S8_EEENS6_IJNS7_ILi128EEESA_NS7_ILi256EEEEEELi256ENS_12float_e4m3_tEfNS_4arch4Sm90ELb0ELb0ELb1ELb1ELb0ELb1ELb0ELb1ELb1ELb1ELb1ELb0EEENS1_21CollectiveEpilogueFwdINS6_IJSA_SB_SA_EEES9_NS_10bfloat16_tESF_Li256ELb1ELb1ELb1ELb1EEENS1_36VarlenDynamicPersistentTileSchedulerILi128ELi128ELi256ELi128ELb1ELb1ELb1ELb0ELb1ELb1EEEEEEEEEvNT_6ParamsE,"",@"SHT_CUDA_INFO"
	.sectionflags	@""
	.align	4


	//----- nvinfo : EIATTR_CUDA_API_VERSION
	.align		4
        /*0000*/ 	.byte	0x04, 0x37
        /*0002*/ 	.short	(.L_138 - .L_137)
.L_137:
        /*0004*/ 	.word	0x00000082


	//----- nvinfo : EIATTR_KPARAM_INFO
	.align		4
.L_138:
        /*0008*/ 	.byte	0x04, 0x17
        /*000a*/ 	.short	(.L_140 - .L_139)
.L_139:
        /*000c*/ 	.word	0x00000000
        /*0010*/ 	.short	0x0000
        /*0012*/ 	.short	0x0070
        /*0014*/ 	.byte	0x00, 0xf0, 0x01, 0x2a


	//----- nvinfo : EIATTR_SPARSE_MMA_MASK
	.align		4
.L_140:
        /*0018*/ 	.byte	0x03, 0x50
        /*001a*/ 	.short	0x0000


	//----- nvinfo : EIATTR_MAXREG_COUNT
	.align		4
        /*001c*/ 	.byte	0x03, 0x1b
        /*001e*/ 	.short	0x00a8


	//----- nvinfo : EIATTR_NUM_BARRIERS
	.align		4
        /*0020*/ 	.byte	0x02, 0x4c
        /*0022*/ 	.byte	0x10
	.zero		1


	//----- nvinfo : EIATTR_EXTERNS
	.align		4
        /*0024*/ 	.byte	0x04, 0x0f
        /*0026*/ 	.short	(.L_142 - .L_141)


	//   ....[0]....
	.align		4
.L_141:
        /*0028*/ 	.word	index@(__assertfail)


	//----- nvinfo : EIATTR_ANNOTATIONS
	.align		4
.L_142:
        /*002c*/ 	.byte	0x04, 0x55
        /*002e*/ 	.short	(.L_144 - .L_143)


	//   ....[0]....
.L_143:
        /* <DEDUP_REMOVED lines=244> */


	//----- nvinfo : EIATTR_MERCURY_ISA_VERSION
	.align		4
.L_144:
        /*0f58*/ 	.byte	0x03, 0x5f
        /*0f5a*/ 	.short	0x0101


	//----- nvinfo : EIATTR_UNUSED_LOAD_BYTE_OFFSET
	.align		4
        /*0f5c*/ 	.byte	0x04, 0x44
        /*0f5e*/ 	.short	(.L_146 - .L_145)


	//   ....[0]....
.L_145:
        /*0f60*/ 	.word	0x00000ae0
        /*0f64*/ 	.word	0x0000fff0


	//   ....[1]....
        /*0f68*/ 	.word	0x0001c200
        /*0f6c*/ 	.word	0x0000fff0


	//----- nvinfo : EIATTR_INT_WARP_WIDE_INSTR_OFFSETS
	.align		4
.L_146:
        /*0f70*/ 	.byte	0x04, 0x31
        /*0f72*/ 	.short	(.L_148 - .L_147)


	//   ....[0]....
.L_147:
        /*0f74*/ 	.word	0x00000190


	//   ....[1]....
        /*0f78*/ 	.word	0x000001d0


	//   ....[2]....
        /*0f7c*/ 	.word	0x00000240


	//   ....[3]....
        /*0f80*/ 	.word	0x00026650


	//   ....[4]....
        /*0f84*/ 	.word	0x000266b0


	//   ....[5]....
        /*0f88*/ 	.word	0x000295a0


	//   ....[6]....
        /*0f8c*/ 	.word	0x00029600


	//----- nvinfo : EIATTR_COOP_GROUP_MASK_REGIDS
	.align		4
.L_148:
        /*0f90*/ 	.byte	0x04, 0x29
        /*0f92*/ 	.short	(.L_150 - .L_149)


	//   ....[0]....
.L_149:
        /*0f94*/ 	.word	0xffffffff


	//   ....[1]....
        /*0f98*/ 	.word	0xffffffff


	//   ....[2]....
        /*0f9c*/ 	.word	0xffffffff


	//   ....[3]....
        /*0fa0*/ 	.word	0xffffffff


	//   ....[4]....
        /*0fa4*/ 	.word	0xffffffff


	//   ....[5]....
        /*0fa8*/ 	.word	0xffffffff


	//   ....[6]....
        /*0fac*/ 	.word	0xffffffff


	//   ....[7]....
        /*0fb0*/ 	.word	0xffffffff


	//   ....[8]....
        /*0fb4*/ 	.word	0xffffffff


	//   ....[9]....
        /*0fb8*/ 	.word	0xffffffff


	//   ....[10]....
        /*0fbc*/ 	.word	0xffffffff


	//   ....[11]....
        /*0fc0*/ 	.word	0xffffffff


	//   ....[12]....
        /*0fc4*/ 	.word	0xffffffff


	//   ....[13]....
        /*0fc8*/ 	.word	0xffffffff


	//   ....[14]....
        /*0fcc*/ 	.word	0xffffffff


	//   ....[15]....
        /*0fd0*/ 	.word	0xffffffff


	//   ....[16]....
        /*0fd4*/ 	.word	0xffffffff


	//   ....[17]....
        /*0fd8*/ 	.word	0xffffffff


	//   ....[18]....
        /*0fdc*/ 	.word	0xffffffff


	//   ....[19]....
        /*0fe0*/ 	.word	0xffffffff


	//   ....[20]....
        /*0fe4*/ 	.word	0xffffffff


	//   ....[21]....
        /*0fe8*/ 	.word	0xffffffff


	//   ....[22]....
        /*0fec*/ 	.word	0xffffffff


	//   ....[23]....
        /*0ff0*/ 	.word	0xffffffff


	//   ....[24]....
        /*0ff4*/ 	.word	0xffffffff


	//   ....[25]....
        /*0ff8*/ 	.word	0xffffffff


	//   ....[26]....
        /*0ffc*/ 	.word	0xffffffff


	//   ....[27]....
        /*1000*/ 	.word	0xffffffff


	//   ....[28]....
        /*1004*/ 	.word	0xffffffff


	//   ....[29]....
        /*1008*/ 	.word	0xffffffff


	//   ....[30]....
        /*100c*/ 	.word	0xffffffff


	//   ....[31]....
        /*1010*/ 	.word	0xffffffff


	//   ....[32]....
        /*1014*/ 	.word	0xffffffff


	//   ....[33]....
        /*1018*/ 	.word	0xffffffff


	//   ....[34]....
        /*101c*/ 	.word	0xffffffff


	//   ....[35]....
        /*1020*/ 	.word	0xffffffff


	//   ....[36]....
        /*1024*/ 	.word	0xffffffff


	//   ....[37]....
        /*1028*/ 	.word	0xffffffff


	//   ....[38]....
        /*102c*/ 	.word	0xffffffff


	//   ....[39]....
        /*1030*/ 	.word	0xffffffff


	//   ....[40]....
        /*1034*/ 	.word	0xffffffff


	//   ....[41]....
        /*1038*/ 	.word	0xffffffff


	//   ....[42]....
        /*103c*/ 	.word	0xffffffff


	//   ....[43]....
        /*1040*/ 	.word	0xffffffff


	//   ....[44]....
        /*1044*/ 	.word	0xffffffff


	//   ....[45]....
        /*1048*/ 	.word	0xffffffff


	//   ....[46]....
        /*104c*/ 	.word	0xffffffff


	//   ....[47]....
        /*1050*/ 	.word	0xffffffff


	//   ....[48]....
        /*1054*/ 	.word	0xffffffff


	//   ....[49]....
        /*1058*/ 	.word	0xffffffff


	//   ....[50]....
        /*105c*/ 	.word	0xffffffff


	//   ....[51]....
        /*1060*/ 	.word	0xffffffff


	//   ....[52]....
        /*1064*/ 	.word	0xffffffff


	//   ....[53]....
        /*1068*/ 	.word	0xffffffff


	//   ....[54]....
        /*106c*/ 	.word	0xffffffff


	//   ....[55]....
        /*1070*/ 	.word	0xffffffff


	//   ....[56]....
        /*1074*/ 	.word	0xffffffff


	//   ....[57]....
        /*1078*/ 	.word	0xffffffff


	//   ....[58]....
        /*107c*/ 	.word	0xffffffff


	//   ....[59]....
        /*1080*/ 	.word	0xffffffff


	//   ....[60]....
        /*1084*/ 	.word	0xffffffff


	//   ....[61]....
        /*1088*/ 	.word	0xffffffff


	//   ....[62]....
        /*108c*/ 	.word	0xffffffff


	//   ....[63]....
        /*1090*/ 	.word	0xffffffff


	//   ....[64]....
        /*1094*/ 	.word	0xffffffff


	//   ....[65]....
        /*1098*/ 	.word	0xffffffff


	//   ....[66]....
        /*109c*/ 	.word	0xffffffff


	//   ....[67]....
        /*10a0*/ 	.word	0xffffffff


	//   ....[68]....
        /*10a4*/ 	.word	0xffffffff


	//   ....[69]....
        /*10a8*/ 	.word	0xffffffff


	//   ....[70]....
        /*10ac*/ 	.word	0xffffffff


	//   ....[71]....
        /*10b0*/ 	.word	0xffffffff


	//   ....[72]....
        /*10b4*/ 	.word	0xffffffff


	//   ....[73]....
        /*10b8*/ 	.word	0xffffffff


	//   ....[74]....
        /*10bc*/ 	.word	0xffffffff


	//   ....[75]....
        /*10c0*/ 	.word	0xffffffff


	//   ....[76]....
        /*10c4*/ 	.word	0xffffffff


	//   ....[77]....
        /*10c8*/ 	.word	0xffffffff


	//   ....[78]....
        /*10cc*/ 	.word	0xffffffff


	//   ....[79]....
        /*10d0*/ 	.word	0xffffffff


	//   ....[80]....
        /*10d4*/ 	.word	0xffffffff


	//   ....[81]....
        /*10d8*/ 	.word	0xffffffff


	//   ....[82]....
        /*10dc*/ 	.word	0xffffffff


	//   ....[83]....
        /*10e0*/ 	.word	0xffffffff


	//   ....[84]....
        /*10e4*/ 	.word	0xffffffff


	//   ....[85]....
        /*10e8*/ 	.word	0xffffffff


	//   ....[86]....
        /*10ec*/ 	.word	0xffffffff


	//   ....[87]....
        /*10f0*/ 	.word	0xffffffff


	//   ....[88]....
        /*10f4*/ 	.word	0xffffffff


	//   ....[89]....
        /*10f8*/ 	.word	0xffffffff


	//   ....[90]....
        /*10fc*/ 	.word	0xffffffff


	//   ....[91]....
        /*1100*/ 	.word	0xffffffff


	//   ....[92]....
        /*1104*/ 	.word	0xffffffff


	//   ....[93]....
        /*1108*/ 	.word	0xffffffff


	//   ....[94]....
        /*110c*/ 	.word	0xffffffff


	//   ....[95]....
        /*1110*/ 	.word	0xffffffff


	//   ....[96]....
        /*1114*/ 	.word	0xffffffff


	//   ....[97]....
        /*1118*/ 	.word	0xffffffff


	//   ....[98]....
        /*111c*/ 	.word	0xffffffff


	//   ....[99]....
        /*1120*/ 	.word	0xffffffff


	//   ....[100]....
        /*1124*/ 	.word	0xffffffff


	//   ....[101]....
        /*1128*/ 	.word	0xffffffff


	//   ....[102]....
        /*112c*/ 	.word	0xffffffff


	//   ....[103]....
        /*1130*/ 	.word	0xffffffff


	//   ....[104]....
        /*1134*/ 	.word	0xffffffff


	//   ....[105]....
        /*1138*/ 	.word	0xffffffff


	//   ....[106]....
        /*113c*/ 	.word	0xffffffff


	//   ....[107]....
        /*1140*/ 	.word	0xffffffff


	//   ....[108]....
        /*1144*/ 	.word	0xffffffff


	//   ....[109]....
        /*1148*/ 	.word	0xffffffff


	//   ....[110]....
        /*114c*/ 	.word	0xffffffff


	//   ....[111]....
        /*1150*/ 	.word	0xffffffff


	//   ....[112]....
        /*1154*/ 	.word	0xffffffff


	//   ....[113]....
        /*1158*/ 	.word	0xffffffff


	//   ....[114]....
        /*115c*/ 	.word	0xffffffff


	//   ....[115]....
        /*1160*/ 	.word	0xffffffff


	//   ....[116]....
        /*1164*/ 	.word	0xffffffff


	//   ....[117]....
        /*1168*/ 	.word	0xffffffff


	//   ....[118]....
        /*116c*/ 	.word	0xffffffff


	//   ....[119]....
        /*1170*/ 	.word	0xffffffff


	//   ....[120]....
        /*1174*/ 	.word	0xffffffff


	//   ....[121]....
        /*1178*/ 	.word	0xffffffff


	//   ....[122]....
        /*117c*/ 	.word	0xffffffff


	//   ....[123]....
        /*1180*/ 	.word	0xffffffff


	//   ....[124]....
        /*1184*/ 	.word	0xffffffff


	//   ....[125]....
        /*1188*/ 	.word	0xffffffff


	//   ....[126]....
        /*118c*/ 	.word	0xffffffff


	//   ....[127]....
        /*1190*/ 	.word	0xffffffff


	//   ....[128]....
        /*1194*/ 	.word	0xffffffff


	//   ....[129]....
        /*1198*/ 	.word	0xffffffff


	//   ....[130]....
        /*119c*/ 	.word	0xffffffff


	//   ....[131]....
        /*11a0*/ 	.word	0xffffffff


	//   ....[132]....
        /*11a4*/ 	.word	0xffffffff


	//   ....[133]....
        /*11a8*/ 	.word	0xffffffff


	//   ....[134]....
        /*11ac*/ 	.word	0xffffffff


	//   ....[135]....
        /*11b0*/ 	.word	0xffffffff


	//   ....[136]....
        /*11b4*/ 	.word	0xffffffff


	//   ....[137]....
        /*11b8*/ 	.word	0xffffffff


	//   ....[138]....
        /*11bc*/ 	.word	0xffffffff


	//   ....[139]....
        /*11c0*/ 	.word	0xffffffff


	//   ....[140]....
        /*11c4*/ 	.word	0xffffffff


	//   ....[141]....
        /*11c8*/ 	.word	0xffffffff


	//   ....[142]....
        /*11cc*/ 	.word	0xffffffff


	//   ....[143]....
        /*11d0*/ 	.word	0xffffffff


	//   ....[144]....
        /*11d4*/ 	.word	0xffffffff


	//   ....[145]....
        /*11d8*/ 	.word	0xffffffff


	//   ....[146]....
        /*11dc*/ 	.word	0xffffffff


	//   ....[147]....
        /*11e0*/ 	.word	0xffffffff


	//   ....[148]....
        /*11e4*/ 	.word	0xffffffff


	//   ....[149]....
        /*11e8*/ 	.word	0xffffffff


	//   ....[150]....
        /*11ec*/ 	.word	0xffffffff


	//   ....[151]....
        /*11f0*/ 	.word	0xffffffff


	//   ....[152]....
        /*11f4*/ 	.word	0xffffffff


	//   ....[153]....
        /*11f8*/ 	.word	0xffffffff


	//   ....[154]....
        /*11fc*/ 	.word	0xffffffff


	//   ....[155]....
        /*1200*/ 	.word	0xffffffff


	//   ....[156]....
        /*1204*/ 	.word	0xffffffff


	//   ....[157]....
        /*1208*/ 	.word	0xffffffff


	//   ....[158]....
        /*120c*/ 	.word	0xffffffff


	//   ....[159]....
        /*1210*/ 	.word	0xffffffff


	//   ....[160]....
        /*1214*/ 	.word	0xffffffff


	//   ....[161]....
        /*1218*/ 	.word	0xffffffff


	//   ....[162]....
        /*121c*/ 	.word	0xffffffff


	//   ....[163]....
        /*1220*/ 	.word	0xffffffff


	//   ....[164]....
        /*1224*/ 	.word	0xffffffff


	//   ....[165]....
        /*1228*/ 	.word	0xffffffff


	//   ....[166]....
        /*122c*/ 	.word	0xffffffff


	//   ....[167]....
        /*1230*/ 	.word	0xffffffff


	//   ....[168]....
        /*1234*/ 	.word	0xffffffff


	//   ....[169]....
        /*1238*/ 	.word	0xffffffff


	//   ....[170]....
        /*123c*/ 	.word	0xffffffff


	//   ....[171]....
        /*1240*/ 	.word	0xffffffff


	//   ....[172]....
        /*1244*/ 	.word	0xffffffff


	//   ....[173]....
        /*1248*/ 	.word	0xffffffff


	//   ....[174]....
        /*124c*/ 	.word	0xffffffff


	//   ....[175]....
        /*1250*/ 	.word	0xffffffff


	//   ....[176]....
        /*1254*/ 	.word	0xffffffff


	//   ....[177]....
        /*1258*/ 	.word	0xffffffff


	//   ....[178]....
        /*125c*/ 	.word	0xffffffff


	//   ....[179]....
        /*1260*/ 	.word	0xffffffff


	//   ....[180]....
        /*1264*/ 	.word	0xffffffff


	//   ....[181]....
        /*1268*/ 	.word	0xffffffff


	//   ....[182]....
        /*126c*/ 	.word	0xffffffff


	//   ....[183]....
        /*1270*/ 	.word	0xffffffff


	//   ....[184]....
        /*1274*/ 	.word	0xffffffff


	//   ....[185]....
        /*1278*/ 	.word	0xffffffff


	//   ....[186]....
        /*127c*/ 	.word	0xffffffff


	//   ....[187]....
        /*1280*/ 	.word	0xffffffff


	//   ....[188]....
        /*1284*/ 	.word	0xffffffff


	//   ....[189]....
        /*1288*/ 	.word	0xffffffff


	//   ....[190]....
        /*128c*/ 	.word	0xffffffff


	//   ....[191]....
        /*1290*/ 	.word	0xffffffff


	//   ....[192]....
        /*1294*/ 	.word	0xffffffff


	//   ....[193]....
        /*1298*/ 	.word	0xffffffff


	//   ....[194]....
        /*129c*/ 	.word	0xffffffff


	//   ....[195]....
        /*12a0*/ 	.word	0xffffffff


	//   ....[196]....
        /*12a4*/ 	.word	0xffffffff


	//   ....[197]....
        /*12a8*/ 	.word	0xffffffff


	//   ....[198]....
        /*12ac*/ 	.word	0xffffffff


	//   ....[199]....
        /*12b0*/ 	.word	0xffffffff


	//   ....[200]....
        /*12b4*/ 	.word	0xffffffff


	//   ....[201]....
        /*12b8*/ 	.word	0xffffffff


	//   ....[202]....
        /*12bc*/ 	.word	0xffffffff


	//   ....[203]....
        /*12c0*/ 	.word	0xffffffff


	//   ....[204]....
        /*12c4*/ 	.word	0xffffffff


	//   ....[205]....
        /*12c8*/ 	.word	0xffffffff


	//   ....[206]....
        /*12cc*/ 	.word	0xffffffff


	//   ....[207]....
        /*12d0*/ 	.word	0xffffffff


	//   ....[208]....
        /*12d4*/ 	.word	0xffffffff


	//   ....[209]....
        /*12d8*/ 	.word	0xffffffff


	//   ....[210]....
        /*12dc*/ 	.word	0xffffffff


	//   ....[211]....
        /*12e0*/ 	.word	0xffffffff


	//   ....[212]....
        /*12e4*/ 	.word	0xffffffff


	//   ....[213]....
        /*12e8*/ 	.word	0xffffffff


	//   ....[214]....
        /*12ec*/ 	.word	0xffffffff


	//   ....[215]....
        /*12f0*/ 	.word	0xffffffff


	//   ....[216]....
        /*12f4*/ 	.word	0xffffffff


	//   ....[217]....
        /*12f8*/ 	.word	0xffffffff


	//   ....[218]....
        /*12fc*/ 	.word	0xffffffff


	//   ....[219]....
        /*1300*/ 	.word	0xffffffff


	//   ....[220]....
        /*1304*/ 	.word	0xffffffff


	//   ....[221]....
        /*1308*/ 	.word	0xffffffff


	//   ....[222]....
        /*130c*/ 	.word	0xffffffff


	//   ....[223]....
        /*1310*/ 	.word	0xffffffff


	//   ....[224]....
        /*1314*/ 	.word	0xffffffff


	//   ....[225]....
        /*1318*/ 	.word	0xffffffff


	//   ....[226]....
        /*131c*/ 	.word	0xffffffff


	//   ....[227]....
        /*1320*/ 	.word	0xffffffff


	//   ....[228]....
        /*1324*/ 	.word	0xffffffff


	//   ....[229]....
        /*1328*/ 	.word	0xffffffff


	//   ....[230]....
        /*132c*/ 	.word	0xffffffff


	//   ....[231]....
        /*1330*/ 	.word	0xffffffff


	//   ....[232]....
        /*1334*/ 	.word	0xffffffff


	//   ....[233]....
        /*1338*/ 	.word	0xffffffff


	//   ....[234]....
        /*133c*/ 	.word	0x0500000f


	//   ....[235]....
        /*1340*/ 	.word	0x0500000f


	//   ....[236]....
        /*1344*/ 	.word	0x0500000f


	//   ....[237]....
        /*1348*/ 	.word	0x0500000f


	//   ....[238]....
        /*134c*/ 	.word	0x0500000f


	//   ....[239]....
        /*1350*/ 	.word	0x0500000f


	//   ....[240]....
        /*1354*/ 	.word	0x0500000f


	//   ....[241]....
        /*1358*/ 	.word	0x0500000f


	//   ....[242]....
        /*135c*/ 	.word	0x0500000f


	//   ....[243]....
        /*1360*/ 	.word	0x0500000f


	//   ....[244]....
        /*1364*/ 	.word	0x0500000f


	//   ....[245]....
        /*1368*/ 	.word	0x0500000f


	//   ....[246]....
        /*136c*/ 	.word	0x0500000f


	//   ....[247]....
        /*1370*/ 	.word	0x0500000f


	//   ....[248]....
        /*1374*/ 	.word	0x0500000f


	//   ....[249]....
        /*1378*/ 	.word	0x0500000f


	//   ....[250]....
        /*137c*/ 	.word	0x0500000f


	//   ....[251]....
        /*1380*/ 	.word	0x0500000f


	//   ....[252]....
        /*1384*/ 	.word	0x0500000f


	//   ....[253]....
        /*1388*/ 	.word	0x0500000f


	//   ....[254]....
        /*138c*/ 	.word	0x0500000f


	//   ....[255]....
        /*1390*/ 	.word	0x0500000f


	//   ....[0]....
        /*1394*/ 	.word	0x0500000f


	//   ....[1]....
        /*1398*/ 	.word	0x0500000f


	//   ....[2]....
        /*139c*/ 	.word	0x0500000f


	//   ....[3]....
        /*13a0*/ 	.word	0x0500000f


	//   ....[4]....
        /*13a4*/ 	.word	0x0500000f


	//   ....[5]....
        /*13a8*/ 	.word	0x0500000f


	//   ....[6]....
        /*13ac*/ 	.word	0x0500000f


	//   ....[7]....
        /*13b0*/ 	.word	0x0500000f


	//   ....[8]....
        /*13b4*/ 	.word	0x0500000f


	//   ....[9]....
        /*13b8*/ 	.word	0x0500000f


	//   ....[10]....
        /*13bc*/ 	.word	0x0500000f


	//   ....[11]....
        /*13c0*/ 	.word	0x0500000f


	//   ....[12]....
        /*13c4*/ 	.word	0x0500000f


	//   ....[13]....
        /*13c8*/ 	.word	0x0500000f


	//   ....[14]....
        /*13cc*/ 	.word	0x0500000f


	//   ....[15]....
        /*13d0*/ 	.word	0x0500000f


	//   ....[16]....
        /*13d4*/ 	.word	0x0500000f


	//   ....[17]....
        /*13d8*/ 	.word	0x0500000f


	//   ....[18]....
        /*13dc*/ 	.word	0x0500000f


	//   ....[19]....
        /*13e0*/ 	.word	0x0500000f


	//   ....[20]....
        /*13e4*/ 	.word	0x0500000f


	//   ....[21]....
        /*13e8*/ 	.word	0x0500000f


	//   ....[22]....
        /*13ec*/ 	.word	0x0500000f


	//   ....[23]....
        /*13f0*/ 	.word	0x0500000f


	//   ....[24]....
        /*13f4*/ 	.word	0x0500000f


	//   ....[25]....
        /*13f8*/ 	.word	0x0500000f


	//   ....[26]....
        /*13fc*/ 	.word	0x0500000f


	//   ....[27]....
        /*1400*/ 	.word	0x0500000f


	//   ....[28]....
        /*1404*/ 	.word	0x0500000f


	//   ....[29]....
        /*1408*/ 	.word	0x0500000f


	//   ....[30]....
        /*140c*/ 	.word	0x0500000f


	//   ....[31]....
        /*1410*/ 	.word	0x0500000f


	//   ....[32]....
        /*1414*/ 	.word	0x0500000f


	//   ....[33]....
        /*1418*/ 	.word	0x0500000f


	//   ....[34]....
        /*141c*/ 	.word	0x0500000f


	//   ....[35]....
        /*1420*/ 	.word	0x0500000f


	//   ....[36]....
        /*1424*/ 	.word	0x0500000f


	//   ....[37]....
        /*1428*/ 	.word	0x0500000f


	//   ....[38]....
        /*142c*/ 	.word	0x0500000f


	//   ....[39]....
        /*1430*/ 	.word	0x0500000f


	//   ....[40]....
        /*1434*/ 	.word	0x0500000f


	//   ....[41]....
        /*1438*/ 	.word	0x0500000f


	//   ....[42]....
        /*143c*/ 	.word	0x0500000f


	//   ....[43]....
        /*1440*/ 	.word	0x0500000f


	//   ....[44]....
        /*1444*/ 	.word	0x0500000f


	//   ....[45]....
        /*1448*/ 	.word	0x0500000f


	//   ....[46]....
        /*144c*/ 	.word	0x0500000f


	//   ....[47]....
        /*1450*/ 	.word	0x0500000f


	//   ....[48]....
        /*1454*/ 	.word	0x0500000f


	//   ....[49]....
        /*1458*/ 	.word	0x0500000f


	//   ....[50]....
        /*145c*/ 	.word	0x0500000f


	//   ....[51]....
        /*1460*/ 	.word	0x0500000f


	//   ....[52]....
        /*1464*/ 	.word	0x0500000f


	//   ....[53]....
        /*1468*/ 	.word	0x0500000f


	//   ....[54]....
        /*146c*/ 	.word	0x0500000f


	//   ....[55]....
        /*1470*/ 	.word	0x0500000f


	//   ....[56]....
        /*1474*/ 	.word	0x0500000f


	//   ....[57]....
        /*1478*/ 	.word	0x0500000f


	//   ....[58]....
        /*147c*/ 	.word	0x0500000f


	//   ....[59]....
        /*1480*/ 	.word	0x0500000f


	//   ....[60]....
        /*1484*/ 	.word	0x0500000f


	//   ....[61]....
        /*1488*/ 	.word	0x0500000f


	//   ....[62]....
        /*148c*/ 	.word	0x0500000f


	//   ....[63]....
        /*1490*/ 	.word	0x0500000f


	//   ....[64]....
        /*1494*/ 	.word	0x0500000f


	//   ....[65]....
        /*1498*/ 	.word	0x0500000f


	//   ....[66]....
        /*149c*/ 	.word	0x0500000f


	//   ....[67]....
        /*14a0*/ 	.word	0x0500000f


	//   ....[68]....
        /*14a4*/ 	.word	0x0500000f


	//   ....[69]....
        /*14a8*/ 	.word	0x0500000f


	//   ....[70]....
        /*14ac*/ 	.word	0x0500000f


	//   ....[71]....
        /*14b0*/ 	.word	0x0500000f


	//   ....[72]....
        /*14b4*/ 	.word	0x0500000f


	//   ....[73]....
        /*14b8*/ 	.word	0x0500000f


	//   ....[74]....
        /*14bc*/ 	.word	0x0500000f


	//   ....[75]....
        /*14c0*/ 	.word	0x0500000f


	//   ....[76]....
        /*14c4*/ 	.word	0x0500000f


	//   ....[77]....
        /*14c8*/ 	.word	0x0500000f


	//   ....[78]....
        /*14cc*/ 	.word	0x0500000f


	//   ....[79]....
        /*14d0*/ 	.word	0x0500000f


	//   ....[80]....
        /*14d4*/ 	.word	0x0500000f


	//   ....[81]....
        /*14d8*/ 	.word	0x0500000f


	//   ....[82]....
        /*14dc*/ 	.word	0x0500000f


	//   ....[83]....
        /*14e0*/ 	.word	0x0500000f


	//   ....[84]....
        /*14e4*/ 	.word	0x0500000f


	//   ....[85]....
        /*14e8*/ 	.word	0x0500000f


	//   ....[86]....
        /*14ec*/ 	.word	0x0500000f


	//   ....[87]....
        /*14f0*/ 	.word	0x0500000f


	//   ....[88]....
        /*14f4*/ 	.word	0x0500000f


	//   ....[89]....
        /*14f8*/ 	.word	0x0500000f


	//   ....[90]....
        /*14fc*/ 	.word	0x0500000f


	//   ....[91]....
        /*1500*/ 	.word	0x0500000f


	//   ....[92]....
        /*1504*/ 	.word	0x0500000f


	//   ....[93]....
        /*1508*/ 	.word	0x0500000f


	//   ....[94]....
        /*150c*/ 	.word	0x0500000f


	//   ....[95]....
        /*1510*/ 	.word	0x0500000f


	//   ....[96]....
        /*1514*/ 	.word	0x0500000f


	//   ....[97]....
        /*1518*/ 	.word	0x0500000f


	//   ....[98]....
        /*151c*/ 	.word	0x0500000f


	//   ....[99]....
        /*1520*/ 	.word	0x0500000f


	//   ....[100]....
        /*1524*/ 	.word	0x0500000f


	//   ....[101]....
        /*1528*/ 	.word	0x0500000f


	//   ....[102]....
        /*152c*/ 	.word	0x0500000f


	//   ....[103]....
        /*1530*/ 	.word	0x0500000f


	//   ....[104]....
        /*1534*/ 	.word	0x0500000f


	//   ....[105]....
        /*1538*/ 	.word	0x0500000f


	//   ....[106]....
        /*153c*/ 	.word	0x0500000f


	//   ....[107]....
        /*1540*/ 	.word	0x0500000f


	//   ....[108]....
        /*1544*/ 	.word	0x0500000f


	//   ....[109]....
        /*1548*/ 	.word	0x0500000f


	//   ....[110]....
        /*154c*/ 	.word	0x0500000f


	//   ....[111]....
        /*1550*/ 	.word	0x0500000f


	//   ....[112]....
        /*1554*/ 	.word	0x0500000f


	//   ....[113]....
        /*1558*/ 	.word	0x0500000f


	//   ....[114]....
        /*155c*/ 	.word	0x0500000f


	//   ....[115]....
        /*1560*/ 	.word	0x0500000f


	//   ....[116]....
        /*1564*/ 	.word	0x0500000f


	//   ....[117]....
        /*1568*/ 	.word	0x0500000f


	//   ....[118]....
        /*156c*/ 	.word	0x0500000f


	//   ....[119]....
        /*1570*/ 	.word	0x0500000f


	//   ....[120]....
        /*1574*/ 	.word	0x0500000f


	//   ....[121]....
        /*1578*/ 	.word	0x0500000f


	//   ....[122]....
        /*157c*/ 	.word	0x0500000f


	//   ....[123]....
        /*1580*/ 	.word	0x0500000f


	//   ....[124]....
        /*1584*/ 	.word	0x0500000f


	//   ....[125]....
        /*1588*/ 	.word	0x0500000f


	//   ....[126]....
        /*158c*/ 	.word	0x0500000f


	//   ....[127]....
        /*1590*/ 	.word	0x0500000f


	//   ....[128]....
        /*1594*/ 	.word	0x0500000f


	//   ....[129]....
        /*1598*/ 	.word	0x0500000f


	//   ....[130]....
        /*159c*/ 	.word	0x0500000f


	//   ....[131]....
        /*15a0*/ 	.word	0x0500000f


	//   ....[132]....
        /*15a4*/ 	.word	0x0500000f


	//   ....[133]....
        /*15a8*/ 	.word	0x0500000f


	//   ....[134]....
        /*15ac*/ 	.word	0x0500000f


	//   ....[135]....
        /*15b0*/ 	.word	0x0500000f


	//   ....[136]....
        /*15b4*/ 	.word	0x0500000f


	//   ....[137]....
        /*15b8*/ 	.word	0x0500000f


	//   ....[138]....
        /*15bc*/ 	.word	0x0500000f


	//   ....[139]....
        /*15c0*/ 	.word	0x0500000f


	//   ....[140]....
        /*15c4*/ 	.word	0x0500000f


	//   ....[141]....
        /*15c8*/ 	.word	0x0500000f


	//   ....[142]....
        /*15cc*/ 	.word	0x0500000f


	//   ....[143]....
        /*15d0*/ 	.word	0x0500000f


	//   ....[144]....
        /*15d4*/ 	.word	0x0500000f


	//   ....[145]....
        /*15d8*/ 	.word	0x0500000f


	//   ....[146]....
        /*15dc*/ 	.word	0x0500000f


	//   ....[147]....
        /*15e0*/ 	.word	0x0500000f


	//   ....[148]....
        /*15e4*/ 	.word	0x0500000f


	//   ....[149]....
        /*15e8*/ 	.word	0x0500000f


	//   ....[150]....
        /*15ec*/ 	.word	0x0500000f


	//   ....[151]....
        /*15f0*/ 	.word	0x0500000f


	//   ....[152]....
        /*15f4*/ 	.word	0x0500000f


	//   ....[153]....
        /*15f8*/ 	.word	0x0500000f


	//   ....[154]....
        /*15fc*/ 	.word	0x0500000f


	//   ....[155]....
        /*1600*/ 	.word	0x0500000f


	//   ....[156]....
        /*1604*/ 	.word	0x0500000f


	//   ....[157]....
        /*1608*/ 	.word	0x0500000f


	//   ....[158]....
        /*160c*/ 	.word	0x0500000f


	//   ....[159]....
        /*1610*/ 	.word	0x0500000f


	//   ....[160]....
        /*1614*/ 	.word	0x0500000f


	//   ....[161]....
        /*1618*/ 	.word	0x0500000f


	//   ....[162]....
        /*161c*/ 	.word	0x0500000f


	//   ....[163]....
        /*1620*/ 	.word	0x0500000f


	//   ....[164]....
        /*1624*/ 	.word	0x0500000f


	//   ....[165]....
        /*1628*/ 	.word	0x0500000f


	//   ....[166]....
        /*162c*/ 	.word	0x0500000f


	//   ....[167]....
        /*1630*/ 	.word	0x0500000f


	//   ....[168]....
        /*1634*/ 	.word	0x0500000f


	//   ....[169]....
        /*1638*/ 	.word	0x0500000f


	//   ....[170]....
        /*163c*/ 	.word	0x0500000f


	//   ....[171]....
        /*1640*/ 	.word	0x0500000f


	//----- nvinfo : EIATTR_COOP_GROUP_INSTR_OFFSETS
	.align		4
.L_150:
        /*1644*/ 	.byte	0x04, 0x28
        /*1646*/ 	.short	(.L_152 - .L_151)


	//   ....[0]....
.L_151:
        /*1648*/ 	.word	0x00000070


	//   ....[1]....
        /*164c*/ 	.word	0x000001a0


	//   ....[2]....
        /*1650*/ 	.word	0x000001f0


	//   ....[3]....
        /*1654*/ 	.word	0x00000420


	//   ....[4]....
        /*1658*/ 	.word	0x00000580


	//   ....[5]....
        /*165c*/ 	.word	0x000006a0


	//   ....[6]....
        /*1660*/ 	.word	0x00000800


	//   ....[7]....
        /*1664*/ 	.word	0x0000d660


	//   ....[8]....
        /*1668*/ 	.word	0x0000de30


	//   ....[9]....
        /*166c*/ 	.word	0x0000de40


	//   ....[10]....
        /*1670*/ 	.word	0x0000de50


	//   ....[11]....
        /*1674*/ 	.word	0x0000de60


	//   ....[12]....
        /*1678*/ 	.word	0x000114a0


	//   ....[13]....
        /*167c*/ 	.word	0x000114b0


	//   ....[14]....
        /*1680*/ 	.word	0x000114c0


	//   ....[15]....
        /*1684*/ 	.word	0x000114d0


	//   ....[16]....
        /*1688*/ 	.word	0x00016520


	//   ....[17]....
        /*168c*/ 	.word	0x000165b0


	//   ....[18]....
        /*1690*/ 	.word	0x000168f0


	//   ....[19]....
        /*1694*/ 	.word	0x00016910


	//   ....[20]....
        /*1698*/ 	.word	0x000198f0


	//   ....[21]....
        /*169c*/ 	.word	0x00019910


	//   ....[22]....
        /*16a0*/ 	.word	0x00019940


	//   ....[23]....
        /*16a4*/ 	.word	0x00019980


	//   ....[24]....
        /*16a8*/ 	.word	0x0001b690


	//   ....[25]....
        /*16ac*/ 	.word	0x0001b6a0


	//   ....[26]....
        /*16b0*/ 	.word	0x0001b6c0


	//   ....[27]....
        /*16b4*/ 	.word	0x0001b6e0


	//   ....[28]....
        /*16b8*/ 	.word	0x0001c990


	//   ....[29]....
        /*16bc*/ 	.word	0x0001c9c0


	//   ....[30]....
        /*16c0*/ 	.word	0x0001c9f0


	//   ....[31]....
        /*16c4*/ 	.word	0x0001ca20


	//   ....[32]....
        /*16c8*/ 	.word	0x0001ca50


	//   ....[33]....
        /*16cc*/ 	.word	0x0001ca80


	//   ....[34]....
        /*16d0*/ 	.word	0x0001cab0


	//   ....[35]....
        /*16d4*/ 	.word	0x0001cae0


	//   ....[36]....
        /*16d8*/ 	.word	0x0001cb10


	//   ....[37]....
        /*16dc*/ 	.word	0x0001cb40


	//   ....[38]....
        /*16e0*/ 	.word	0x0001cb70


	//   ....[39]....
        /*16e4*/ 	.word	0x0001cba0


	//   ....[40]....
        /*16e8*/ 	.word	0x0001cbd0


	//   ....[41]....
        /*16ec*/ 	.word	0x0001cc00


	//   ....[42]....
        /*16f0*/ 	.word	0x0001cc30


	//   ....[43]....
        /*16f4*/ 	.word	0x0001cc60


	//   ....[44]....
        /*16f8*/ 	.word	0x0001cc90


	//   ....[45]....
        /*16fc*/ 	.word	0x0001ccc0


	//   ....[46]....
        /*1700*/ 	.word	0x0001ccf0


	//   ....[47]....
        /*1704*/ 	.word	0x0001cd20


	//   ....[48]....
        /*1708*/ 	.word	0x0001cd50


	//   ....[49]....
        /*170c*/ 	.word	0x0001cd80


	//   ....[50]....
        /*1710*/ 	.word	0x0001cdb0


	//   ....[51]....
        /*1714*/ 	.word	0x0001cde0


	//   ....[52]....
        /*1718*/ 	.word	0x0001ce10


	//   ....[53]....
        /*171c*/ 	.word	0x0001ce40


	//   ....[54]....
        /*1720*/ 	.word	0x0001ce70


	//   ....[55]....
        /*1724*/ 	.word	0x0001cea0


	//   ....[56]....
        /*1728*/ 	.word	0x0001ced0


	//   ....[57]....
        /*172c*/ 	.word	0x0001cf00


	//   ....[58]....
        /*1730*/ 	.word	0x0001cf30


	//   ....[59]....
        /*1734*/ 	.word	0x0001cf60


	//   ....[60]....
        /*1738*/ 	.word	0x0001cf90


	//   ....[61]....
        /*173c*/ 	.word	0x0001cfc0


	//   ....[62]....
        /*1740*/ 	.word	0x0001cff0


	//   ....[63]....
        /*1744*/ 	.word	0x0001d020


	//   ....[64]....
        /*1748*/ 	.word	0x0001d050


	//   ....[65]....
        /*174c*/ 	.word	0x0001d080


	//   ....[66]....
        /*1750*/ 	.word	0x0001d0b0


	//   ....[67]....
        /*1754*/ 	.word	0x0001d0e0


	//   ....[68]....
        /*1758*/ 	.word	0x0001d110


	//   ....[69]....
        /*175c*/ 	.word	0x0001d140


	//   ....[70]....
        /*1760*/ 	.word	0x0001d170


	//   ....[71]....
        /*1764*/ 	.word	0x0001d1a0


	//   ....[72]....
        /*1768*/ 	.word	0x0001d1d0


	//   ....[73]....
        /*176c*/ 	.word	0x0001d200


	//   ....[74]....
        /*1770*/ 	.word	0x0001d230


	//   ....[75]....
        /*1774*/ 	.word	0x0001d260


	//   ....[76]....
        /*1778*/ 	.word	0x0001d290


	//   ....[77]....
        /*177c*/ 	.word	0x0001d2c0


	//   ....[78]....
        /*1780*/ 	.word	0x0001d2f0


	//   ....[79]....
        /*1784*/ 	.word	0x0001d320


	//   ....[80]....
        /*1788*/ 	.word	0x0001d350


	//   ....[81]....
        /*178c*/ 	.word	0x0001d380


	//   ....[82]....
        /*1790*/ 	.word	0x0001d3b0


	//   ....[83]....
        /*1794*/ 	.word	0x0001d3e0


	//   ....[84]....
        /*1798*/ 	.word	0x0001d410


	//   ....[85]....
        /*179c*/ 	.word	0x0001d440


	//   ....[86]....
        /*17a0*/ 	.word	0x0001d470


	//   ....[87]....
        /*17a4*/ 	.word	0x0001d4a0


	//   ....[88]....
        /*17a8*/ 	.word	0x0001d4d0


	//   ....[89]....
        /*17ac*/ 	.word	0x0001d500


	//   ....[90]....
        /*17b0*/ 	.word	0x0001d530


	//   ....[91]....
        /*17b4*/ 	.word	0x0001d560


	//   ....[92]....
        /*17b8*/ 	.word	0x0001d590


	//   ....[93]....
        /*17bc*/ 	.word	0x0001d5c0


	//   ....[94]....
        /*17c0*/ 	.word	0x0001d5f0


	//   ....[95]....
        /*17c4*/ 	.word	0x0001d620


	//   ....[96]....
        /*17c8*/ 	.word	0x0001d650


	//   ....[97]....
        /*17cc*/ 	.word	0x0001d680


	//   ....[98]....
        /*17d0*/ 	.word	0x0001d6b0


	//   ....[99]....
        /*17d4*/ 	.word	0x0001d6e0


	//   ....[100]....
        /*17d8*/ 	.word	0x0001d710


	//   ....[101]....
        /*17dc*/ 	.word	0x0001d740


	//   ....[102]....
        /*17e0*/ 	.word	0x0001d770


	//   ....[103]....
        /*17e4*/ 	.word	0x0001d7a0


	//   ....[104]....
        /*17e8*/ 	.word	0x0001d7d0


	//   ....[105]....
        /*17ec*/ 	.word	0x0001d800


	//   ....[106]....
        /*17f0*/ 	.word	0x0001d830


	//   ....[107]....
        /*17f4*/ 	.word	0x0001d860


	//   ....[108]....
        /*17f8*/ 	.word	0x0001d890


	//   ....[109]....
        /*17fc*/ 	.word	0x0001d8c0


	//   ....[110]....
        /*1800*/ 	.word	0x0001d8f0


	//   ....[111]....
        /*1804*/ 	.word	0x0001d920


	//   ....[112]....
        /*1808*/ 	.word	0x0001d950


	//   ....[113]....
        /*180c*/ 	.word	0x0001d980


	//   ....[114]....
        /*1810*/ 	.word	0x0001d9b0


	//   ....[115]....
        /*1814*/ 	.word	0x0001d9e0


	//   ....[116]....
        /*1818*/ 	.word	0x0001da10


	//   ....[117]....
        /*181c*/ 	.word	0x0001da40


	//   ....[118]....
        /*1820*/ 	.word	0x0001da70


	//   ....[119]....
        /*1824*/ 	.word	0x0001daa0


	//   ....[120]....
        /*1828*/ 	.word	0x0001dad0


	//   ....[121]....
        /*182c*/ 	.word	0x0001db00


	//   ....[122]....
        /*1830*/ 	.word	0x0001db30


	//   ....[123]....
        /*1834*/ 	.word	0x0001db60


	//   ....[124]....
        /*1838*/ 	.word	0x0001db90


	//   ....[125]....
        /*183c*/ 	.word	0x0001dbc0


	//   ....[126]....
        /*1840*/ 	.word	0x0001dbf0


	//   ....[127]....
        /*1844*/ 	.word	0x0001dc20


	//   ....[128]....
        /*1848*/ 	.word	0x0001dc50


	//   ....[129]....
        /*184c*/ 	.word	0x0001dc80


	//   ....[130]....
        /*1850*/ 	.word	0x0001dcb0


	//   ....[131]....
        /*1854*/ 	.word	0x0001dce0


	//   ....[132]....
        /*1858*/ 	.word	0x0001dd10


	//   ....[133]....
        /*185c*/ 	.word	0x0001dd40


	//   ....[134]....
        /*1860*/ 	.word	0x0001dd70


	//   ....[135]....
        /*1864*/ 	.word	0x0001dda0


	//   ....[136]....
        /*1868*/ 	.word	0x0001ddd0


	//   ....[137]....
        /*186c*/ 	.word	0x0001de00


	//   ....[138]....
        /*1870*/ 	.word	0x0001de30


	//   ....[139]....
        /*1874*/ 	.word	0x0001de60


	//   ....[140]....
        /*1878*/ 	.word	0x0001de90


	//   ....[141]....
        /*187c*/ 	.word	0x0001dec0


	//   ....[142]....
        /*1880*/ 	.word	0x0001def0


	//   ....[143]....
        /*1884*/ 	.word	0x0001df20


	//   ....[144]....
        /*1888*/ 	.word	0x0001df30


	//   ....[145]....
        /*188c*/ 	.word	0x0001df60


	//   ....[146]....
        /*1890*/ 	.word	0x0001df70


	//   ....[147]....
        /*1894*/ 	.word	0x0001dfa0


	//   ....[148]....
        /*1898*/ 	.word	0x0001dfd0


	//   ....[149]....
        /*189c*/ 	.word	0x0001dfe0


	//   ....[150]....
        /*18a0*/ 	.word	0x0001e010


	//   ....[151]....
        /*18a4*/ 	.word	0x0001e040


	//   ....[152]....
        /*18a8*/ 	.word	0x0001e050


	//   ....[153]....
        /*18ac*/ 	.word	0x0001e080


	//   ....[154]....
        /*18b0*/ 	.word	0x0001e0b0


	//   ....[155]....
        /*18b4*/ 	.word	0x0001e0c0


	//   ....[156]....
        /*18b8*/ 	.word	0x0001eb70


	//   ....[157]....
        /*18bc*/ 	.word	0x0001eb90


	//   ....[158]....
        /*18c0*/ 	.word	0x0001eba0


	//   ....[159]....
        /*18c4*/ 	.word	0x0001ebb0


	//   ....[160]....
        /*18c8*/ 	.word	0x0001f5b0


	//   ....[161]....
        /*18cc*/ 	.word	0x0001f5c0


	//   ....[162]....
        /*18d0*/ 	.word	0x0001f790


	//   ....[163]....
        /*18d4*/ 	.word	0x0001f7a0


	//   ....[164]....
        /*18d8*/ 	.word	0x0001f990


	//   ....[165]....
        /*18dc*/ 	.word	0x0001f9a0


	//   ....[166]....
        /*18e0*/ 	.word	0x0001fb70


	//   ....[167]....
        /*18e4*/ 	.word	0x0001fb80


	//   ....[168]....
        /*18e8*/ 	.word	0x0001fff0


	//   ....[169]....
        /*18ec*/ 	.word	0x00020000


	//   ....[170]....
        /*18f0*/ 	.word	0x00020fa0


	//   ....[171]....
        /*18f4*/ 	.word	0x00020fb0


	//   ....[172]....
        /*18f8*/ 	.word	0x00023210


	//   ....[173]....
        /*18fc*/ 	.word	0x00023220


	//   ....[174]....
        /*1900*/ 	.word	0x000233f0


	//   ....[175]....
        /*1904*/ 	.word	0x00023400


	//   ....[176]....
        /*1908*/ 	.word	0x000235d0


	//   ....[177]....
        /*190c*/ 	.word	0x000235e0


	//   ....[178]....
        /*1910*/ 	.word	0x000237b0


	//   ....[179]....
        /*1914*/ 	.word	0x000237c0


	//   ....[180]....
        /*1918*/ 	.word	0x000239f0


	//   ....[181]....
        /*191c*/ 	.word	0x00023c30


	//   ....[182]....
        /*1920*/ 	.word	0x00023c60


	//   ....[183]....
        /*1924*/ 	.word	0x00023c90


	//   ....[184]....
        /*1928*/ 	.word	0x00023cc0


	//   ....[185]....
        /*192c*/ 	.word	0x00023cf0


	//   ....[186]....
        /*1930*/ 	.word	0x00023d20


	//   ....[187]....
        /*1934*/ 	.word	0x00023ec0


	//   ....[188]....
        /*1938*/ 	.word	0x00023ef0


	//   ....[189]....
        /*193c*/ 	.word	0x00023f20


	//   ....[190]....
        /*1940*/ 	.word	0x00023f50


	//   ....[191]....
        /*1944*/ 	.word	0x00023f80


	//   ....[192]....
        /*1948*/ 	.word	0x00023fb0


	//   ....[193]....
        /*194c*/ 	.word	0x00024030


	//   ....[194]....
        /*1950*/ 	.word	0x00024070


	//   ....[195]....
        /*1954*/ 	.word	0x00024080


	//   ....[196]....
        /*1958*/ 	.word	0x00024130


	//   ....[197]....
        /*195c*/ 	.word	0x000252d0


	//   ....[198]....
        /*1960*/ 	.word	0x00026df0


	//   ....[199]....
        /*1964*/ 	.word	0x00027ad0


	//   ....[200]....
        /*1968*/ 	.word	0x00027ae0


	//   ....[201]....
        /*196c*/ 	.word	0x00027b20


	//   ....[202]....
        /*1970*/ 	.word	0x00027b60


	//   ....[203]....
        /*1974*/ 	.word	0x00027c70


	//   ....[204]....
        /*1978*/ 	.word	0x00027c80


	//   ....[205]....
        /*197c*/ 	.word	0x00027d10


	//   ....[206]....
        /*1980*/ 	.word	0x00027d20


	//   ....[207]....
        /*1984*/ 	.word	0x00027db0


	//   ....[208]....
        /*1988*/ 	.word	0x00027dc0


	//   ....[209]....
        /*198c*/ 	.word	0x00027e50


	//   ....[210]....
        /*1990*/ 	.word	0x00027e60


	//   ....[211]....
        /*1994*/ 	.word	0x00027ef0


	//   ....[212]....
        /*1998*/ 	.word	0x00027f00


	//   ....[213]....
        /*199c*/ 	.word	0x00027f50


	//   ....[214]....
        /*19a0*/ 	.word	0x00027f80


	//   ....[215]....
        /*19a4*/ 	.word	0x0002a2c0


	//   ....[216]....
        /*19a8*/ 	.word	0x0002a300


	//   ....[217]....
        /*19ac*/ 	.word	0x0002a350


	//   ....[218]....
        /*19b0*/ 	.word	0x0002a380


	//   ....[219]....
        /*19b4*/ 	.word	0x0002a3b0


	//   ....[220]....
        /*19b8*/ 	.word	0x0002a3e0


	//   ....[221]....
        /*19bc*/ 	.word	0x0002a410


	//   ....[222]....
        /*19c0*/ 	.word	0x0002a440


	//   ....[223]....
        /*19c4*/ 	.word	0x0002a610


	//   ....[224]....
        /*19c8*/ 	.word	0x0002a640


	//   ....[225]....
        /*19cc*/ 	.word	0x0002a670


	//   ....[226]....
        /*19d0*/ 	.word	0x0002a6a0


	//   ....[227]....
        /*19d4*/ 	.word	0x0002a6d0


	//   ....[228]....
        /*19d8*/ 	.word	0x0002a700


	//   ....[229]....
        /*19dc*/ 	.word	0x0002a7d0


	//   ....[230]....
        /*19e0*/ 	.word	0x0002a7f0


	//   ....[231]....
        /*19e4*/ 	.word	0x0002a800


	//   ....[232]....
        /*19e8*/ 	.word	0x0002a860


	//   ....[233]....
        /*19ec*/ 	.word	0x0002af80


	//   ....[234]....
        /*19f0*/ 	.word	0x0002b420


	//   ....[235]....
        /*19f4*/ 	.word	0x0002b4d0


	//   ....[236]....
        /*19f8*/ 	.word	0x0002b560


	//   ....[237]....
        /*19fc*/ 	.word	0x0002b5b0


	//   ....[238]....
        /*1a00*/ 	.word	0x0002b600


	//   ....[239]....
        /*1a04*/ 	.word	0x0002b6f0


	//   ....[240]....
        /*1a08*/ 	.word	0x0002b780


	//   ....[241]....
        /*1a0c*/ 	.word	0x0002b7d0


	//   ....[242]....
        /*1a10*/ 	.word	0x0002b820


	//   ....[243]....
        /*1a14*/ 	.word	0x0002bb30


	//   ....[244]....
        /*1a18*/ 	.word	0x0002bc40


	//   ....[245]....
        /*1a1c*/ 	.word	0x0002bd70


	//   ....[246]....
        /*1a20*/ 	.word	0x0002be80


	//   ....[247]....
        /*1a24*/ 	.word	0x0002bfa0


	//   ....[248]....
        /*1a28*/ 	.word	0x0002c0c0


	//   ....[249]....
        /*1a2c*/ 	.word	0x0002c1e0


	//   ....[250]....
        /*1a30*/ 	.word	0x0002c300


	//   ....[251]....
        /*1a34*/ 	.word	0x0002c420


	//   ....[252]....
        /*1a38*/ 	.word	0x0002c530


	//   ....[253]....
        /*1a3c*/ 	.word	0x0002c5f0


	//   ....[254]....
        /*1a40*/ 	.word	0x0002c640


	//   ....[255]....
        /*1a44*/ 	.word	0x0002c6c0


	//   ....[0]....
        /*1a48*/ 	.word	0x0002c730


	//   ....[1]....
        /*1a4c*/ 	.word	0x0002c790


	//   ....[2]....
        /*1a50*/ 	.word	0x0002c7e0


	//   ....[3]....
        /*1a54*/ 	.word	0x0002c860


	//   ....[4]....
        /*1a58*/ 	.word	0x0002c8d0


	//   ....[5]....
        /*1a5c*/ 	.word	0x0002c930


	//   ....[6]....
        /*1a60*/ 	.word	0x0002c980


	//   ....[7]....
        /*1a64*/ 	.word	0x0002ca00


	//   ....[8]....
        /*1a68*/ 	.word	0x0002ca70


	//   ....[9]....
        /*1a6c*/ 	.word	0x0002cad0


	//   ....[10]....
        /*1a70*/ 	.word	0x0002cb20


	//   ....[11]....
        /*1a74*/ 	.word	0x0002cba0


	//   ....[12]....
        /*1a78*/ 	.word	0x0002cc10


	//   ....[13]....
        /*1a7c*/ 	.word	0x0002cc70


	//   ....[14]....
        /*1a80*/ 	.word	0x0002ccc0


	//   ....[15]....
        /*1a84*/ 	.word	0x0002cd40


	//   ....[16]....
        /*1a88*/ 	.word	0x0002cdb0


	//   ....[17]....
        /*1a8c*/ 	.word	0x0002ce10


	//   ....[18]....
        /*1a90*/ 	.word	0x0002ce60


	//   ....[19]....
        /*1a94*/ 	.word	0x0002cee0


	//   ....[20]....
        /*1a98*/ 	.word	0x0002cf50


	//   ....[21]....
        /*1a9c*/ 	.word	0x0002cfb0


	//   ....[22]....
        /*1aa0*/ 	.word	0x0002d000


	//   ....[23]....
        /*1aa4*/ 	.word	0x0002d080


	//   ....[24]....
        /*1aa8*/ 	.word	0x0002d0f0


	//   ....[25]....
        /*1aac*/ 	.word	0x0002d150


	//   ....[26]....
        /*1ab0*/ 	.word	0x0002d1a0


	//   ....[27]....
        /*1ab4*/ 	.word	0x0002d220


	//   ....[28]....
        /*1ab8*/ 	.word	0x0002d290


	//   ....[29]....
        /*1abc*/ 	.word	0x0002d2f0


	//   ....[30]....
        /*1ac0*/ 	.word	0x0002d340


	//   ....[31]....
        /*1ac4*/ 	.word	0x0002d3c0


	//   ....[32]....
        /*1ac8*/ 	.word	0x0002d430


	//   ....[33]....
        /*1acc*/ 	.word	0x0002d490


	//   ....[34]....
        /*1ad0*/ 	.word	0x0002d4e0


	//   ....[35]....
        /*1ad4*/ 	.word	0x0002d560


	//   ....[36]....
        /*1ad8*/ 	.word	0x0002d5d0


	//   ....[37]....
        /*1adc*/ 	.word	0x0002d630


	//   ....[38]....
        /*1ae0*/ 	.word	0x0002d680


	//   ....[39]....
        /*1ae4*/ 	.word	0x0002d700


	//   ....[40]....
        /*1ae8*/ 	.word	0x0002d770


	//   ....[41]....
        /*1aec*/ 	.word	0x0002d7d0


	//   ....[42]....
        /*1af0*/ 	.word	0x0002d820


	//   ....[43]....
        /*1af4*/ 	.word	0x0002d8a0


	//   ....[44]....
        /*1af8*/ 	.word	0x0002d910


	//   ....[45]....
        /*1afc*/ 	.word	0x0002d970


	//   ....[46]....
        /*1b00*/ 	.word	0x0002d9c0


	//   ....[47]....
        /*1b04*/ 	.word	0x0002da40


	//   ....[48]....
        /*1b08*/ 	.word	0x0002dab0


	//   ....[49]....
        /*1b0c*/ 	.word	0x0002db10


	//   ....[50]....
        /*1b10*/ 	.word	0x0002db60


	//   ....[51]....
        /*1b14*/ 	.word	0x0002dbe0


	//   ....[52]....
        /*1b18*/ 	.word	0x0002dc50


	//   ....[53]....
        /*1b1c*/ 	.word	0x0002dcb0


	//   ....[54]....
        /*1b20*/ 	.word	0x0002dd00


	//   ....[55]....
        /*1b24*/ 	.word	0x0002dd80


	//   ....[56]....
        /*1b28*/ 	.word	0x0002ddf0


	//   ....[57]....
        /*1b2c*/ 	.word	0x0002de50


	//   ....[58]....
        /*1b30*/ 	.word	0x0002dea0


	//   ....[59]....
        /*1b34*/ 	.word	0x0002df20


	//   ....[60]....
        /*1b38*/ 	.word	0x0002df90


	//   ....[61]....
        /*1b3c*/ 	.word	0x0002dff0


	//   ....[62]....
        /*1b40*/ 	.word	0x0002e040


	//   ....[63]....
        /*1b44*/ 	.word	0x0002e0c0


	//   ....[64]....
        /*1b48*/ 	.word	0x0002e130


	//   ....[65]....
        /*1b4c*/ 	.word	0x0002e190


	//   ....[66]....
        /*1b50*/ 	.word	0x0002e1e0


	//   ....[67]....
        /*1b54*/ 	.word	0x0002e260


	//   ....[68]....
        /*1b58*/ 	.word	0x0002e2d0


	//   ....[69]....
        /*1b5c*/ 	.word	0x0002e330


	//   ....[70]....
        /*1b60*/ 	.word	0x0002e380


	//   ....[71]....
        /*1b64*/ 	.word	0x0002e400


	//   ....[72]....
        /*1b68*/ 	.word	0x0002e470


	//   ....[73]....
        /*1b6c*/ 	.word	0x0002e4d0


	//   ....[74]....
        /*1b70*/ 	.word	0x0002e520


	//   ....[75]....
        /*1b74*/ 	.word	0x0002e5a0


	//   ....[76]....
        /*1b78*/ 	.word	0x0002e610


	//   ....[77]....
        /*1b7c*/ 	.word	0x0002e670


	//   ....[78]....
        /*1b80*/ 	.word	0x0002e6c0


	//   ....[79]....
        /*1b84*/ 	.word	0x0002e740


	//   ....[80]....
        /*1b88*/ 	.word	0x0002e7b0


	//   ....[81]....
        /*1b8c*/ 	.word	0x0002e810


	//   ....[82]....
        /*1b90*/ 	.word	0x0002e860


	//   ....[83]....
        /*1b94*/ 	.word	0x0002e8e0


	//   ....[84]....
        /*1b98*/ 	.word	0x0002e950


	//   ....[85]....
        /*1b9c*/ 	.word	0x0002e9b0


	//   ....[86]....
        /*1ba0*/ 	.word	0x0002ea00


	//   ....[87]....
        /*1ba4*/ 	.word	0x0002ea80


	//   ....[88]....
        /*1ba8*/ 	.word	0x0002eaf0


	//   ....[89]....
        /*1bac*/ 	.word	0x0002eb50


	//   ....[90]....
        /*1bb0*/ 	.word	0x0002eba0


	//   ....[91]....
        /*1bb4*/ 	.word	0x0002ec20


	//   ....[92]....
        /*1bb8*/ 	.word	0x0002ec90


	//   ....[93]....
        /*1bbc*/ 	.word	0x0002ecf0


	//   ....[94]....
        /*1bc0*/ 	.word	0x0002ed40


	//   ....[95]....
        /*1bc4*/ 	.word	0x0002edc0


	//   ....[96]....
        /*1bc8*/ 	.word	0x0002ee30


	//   ....[97]....
        /*1bcc*/ 	.word	0x0002ee90


	//   ....[98]....
        /*1bd0*/ 	.word	0x0002eee0


	//   ....[99]....
        /*1bd4*/ 	.word	0x0002ef60


	//   ....[100]....
        /*1bd8*/ 	.word	0x0002efd0


	//   ....[101]....
        /*1bdc*/ 	.word	0x0002f030


	//   ....[102]....
        /*1be0*/ 	.word	0x0002f080


	//   ....[103]....
        /*1be4*/ 	.word	0x0002f100


	//   ....[104]....
        /*1be8*/ 	.word	0x0002f170


	//   ....[105]....
        /*1bec*/ 	.word	0x0002f1d0


	//   ....[106]....
        /*1bf0*/ 	.word	0x0002f220


	//   ....[107]....
        /*1bf4*/ 	.word	0x0002f2a0


	//   ....[108]....
        /*1bf8*/ 	.word	0x0002f310


	//   ....[109]....
        /*1bfc*/ 	.word	0x0002f370


	//   ....[110]....
        /*1c00*/ 	.word	0x0002f3c0


	//   ....[111]....
        /*1c04*/ 	.word	0x0002f440


	//   ....[112]....
        /*1c08*/ 	.word	0x0002f4b0


	//   ....[113]....
        /*1c0c*/ 	.word	0x0002f520


	//   ....[114]....
        /*1c10*/ 	.word	0x0002f570


	//   ....[115]....
        /*1c14*/ 	.word	0x0002f600


	//   ....[116]....
        /*1c18*/ 	.word	0x0002f650


	//   ....[117]....
        /*1c1c*/ 	.word	0x0002f6e0


	//   ....[118]....
        /*1c20*/ 	.word	0x0002f770


	//   ....[119]....
        /*1c24*/ 	.word	0x0002f800


	//   ....[120]....
        /*1c28*/ 	.word	0x0002f890


	//   ....[121]....
        /*1c2c*/ 	.word	0x0002f920


	//   ....[122]....
        /*1c30*/ 	.word	0x0002f9b0


	//   ....[123]....
        /*1c34*/ 	.word	0x0002fa30


	//   ....[124]....
        /*1c38*/ 	.word	0x0002fa80


	//   ....[125]....
        /*1c3c*/ 	.word	0x0002fb20


	//   ....[126]....
        /*1c40*/ 	.word	0x0002fbb0


	//   ....[127]....
        /*1c44*/ 	.word	0x0002fc40


	//   ....[128]....
        /*1c48*/ 	.word	0x0002fc90


	//   ....[129]....
        /*1c4c*/ 	.word	0x0002fd20


	//   ....[130]....
        /*1c50*/ 	.word	0x0002fdb0


	//   ....[131]....
        /*1c54*/ 	.word	0x0002fe40


	//   ....[132]....
        /*1c58*/ 	.word	0x0002fed0


	//   ....[133]....
        /*1c5c*/ 	.word	0x0002ff60


	//   ....[134]....
        /*1c60*/ 	.word	0x0002fff0


	//   ....[135]....
        /*1c64*/ 	.word	0x000300b0


	//   ....[136]....
        /*1c68*/ 	.word	0x00030390


	//   ....[137]....
        /*1c6c*/ 	.word	0x00030570


	//   ....[138]....
        /*1c70*/ 	.word	0x000305f0


	//   ....[139]....
        /*1c74*/ 	.word	0x00030650


	//   ....[140]....
        /*1c78*/ 	.word	0x000306f0


	//   ....[141]....
        /*1c7c*/ 	.word	0x000307b0


	//   ....[142]....
        /*1c80*/ 	.word	0x000308c0


	//   ....[143]....
        /*1c84*/ 	.word	0x00030920


	//   ....[144]....
        /*1c88*/ 	.word	0x00030a20


	//   ....[145]....
        /*1c8c*/ 	.word	0x00030a80


	//   ....[146]....
        /*1c90*/ 	.word	0x00030b80


	//   ....[147]....
        /*1c94*/ 	.word	0x00030be0


	//   ....[148]....
        /*1c98*/ 	.word	0x00030ce0


	//   ....[149]....
        /*1c9c*/ 	.word	0x00030d40


	//   ....[150]....
        /*1ca0*/ 	.word	0x00030e30


	//   ....[151]....
        /*1ca4*/ 	.word	0x00030ea0


	//   ....[152]....
        /*1ca8*/ 	.word	0x00030f80


	//   ....[153]....
        /*1cac*/ 	.word	0x00031260


	//   ....[154]....
        /*1cb0*/ 	.word	0x00031300


	//   ....[155]....
        /*1cb4*/ 	.word	0x000314a0


	//   ....[156]....
        /*1cb8*/ 	.word	0x00031520


	//   ....[157]....
        /*1cbc*/ 	.word	0x000315a0


	//   ....[158]....
        /*1cc0*/ 	.word	0x00031620


	//   ....[159]....
        /*1cc4*/ 	.word	0x000316a0


	//   ....[160]....
        /*1cc8*/ 	.word	0x00031730


	//   ....[161]....
        /*1ccc*/ 	.word	0x000317d0


	//   ....[162]....
        /*1cd0*/ 	.word	0x00031880


	//   ....[163]....
        /*1cd4*/ 	.word	0x00031900


	//   ....[164]....
        /*1cd8*/ 	.word	0x00031980


	//   ....[165]....
        /*1cdc*/ 	.word	0x00031a00


	//   ....[166]....
        /*1ce0*/ 	.word	0x00031a90


	//   ....[167]....
        /*1ce4*/ 	.word	0x00031b10


	//   ....[168]....
        /*1ce8*/ 	.word	0x00031bb0


	//   ....[169]....
        /*1cec*/ 	.word	0x00031c00


	//   ....[170]....
        /*1cf0*/ 	.word	0x00031c90


	//   ....[171]....
        /*1cf4*/ 	.word	0x00031dc0


	//----- nvinfo : EIATTR_REG_RECONFIG
	.align		4
.L_152:
        /*1cf8*/ 	.byte	0x01, 0x54
	.zero		2


	//----- nvinfo : EIATTR_SYSCALL_OFFSETS
	.align		4
        /*1cfc*/ 	.byte	0x04, 0x46
        /*1cfe*/ 	.short	(.L_154 - .L_153)


	//   ....[0]....
.L_153:
        /*1d00*/ 	.word	0x00002550


	//   ....[1]....
        /*1d04*/ 	.word	0x000026a0


	//   ....[2]....
        /*1d08*/ 	.word	0x0000d820


	//   ....[3]....
        /*1d0c*/ 	.word	0x0000dda0


	//   ....[4]....
        /*1d10*/ 	.word	0x00026850


	//   ....[5]....
        /*1d14*/ 	.word	0x000269e0


	//   ....[6]....
        /*1d18*/ 	.word	0x00026b30


	//   ....[7]....
        /*1d1c*/ 	.word	0x00026c70


	//   ....[8]....
        /*1d20*/ 	.word	0x00027700


	//----- nvinfo : EIATTR_MBARRIER_INSTR_OFFSETS
	.align		4
.L_154:
        /*1d24*/ 	.byte	0x04, 0x39
        /*1d26*/ 	.short	(.L_156 - .L_155)


	//   ....[0]....
.L_155:
        /*1d28*/ 	.word	0x000002d0
        /*1d2c*/ 	.word	0x000000ff
        /*1d30*/ 	.word	0x00038800
        /*1d34*/ 	.short	0x0100
        /*1d36*/ 	.byte	0x08
	.zero		1


	//   ....[1]....
        /*1d38*/ 	.word	0x000002e0
        /*1d3c*/ 	.word	0x000000ff
        /*1d40*/ 	.word	0x00038820
        /*1d44*/ 	.short	0x0100
        /*1d46*/ 	.byte	0x08
	.zero		1


	//   ....[2]....
        /*1d48*/ 	.word	0x000003d0
        /*1d4c*/ 	.word	0x000000ff
        /*1d50*/ 	.word	0x00038830
        /*1d54*/ 	.short	0x0100
        /*1d56*/ 	.byte	0x08
	.zero		1


	//   ....[3]....
        /*1d58*/ 	.word	0x000003e0
        /*1d5c*/ 	.word	0x000000ff
        /*1d60*/ 	.word	0x00038840
        /*1d64*/ 	.short	0x0100
        /*1d66*/ 	.byte	0x08
	.zero		1


	//   ....[4]....
        /*1d68*/ 	.word	0x000003f0
        /*1d6c*/ 	.word	0x000000ff
        /*1d70*/ 	.word	0x00038838
        /*1d74*/ 	.short	0x0100
        /*1d76*/ 	.byte	0x08
	.zero		1


	//   ....[5]....
        /*1d78*/ 	.word	0x00000400
        /*1d7c*/ 	.word	0x000000ff
        /*1d80*/ 	.word	0x00038848
        /*1d84*/ 	.short	0x0100
        /*1d86*/ 	.byte	0x08
	.zero		1


	//   ....[6]....
        /*1d88*/ 	.word	0x00000530
        /*1d8c*/ 	.word	0x000000ff
        /*1d90*/ 	.word	0x00038850
        /*1d94*/ 	.short	0x0100
        /*1d96*/ 	.byte	0x08
	.zero		1


	//   ....[7]....
        /*1d98*/ 	.word	0x00000540
        /*1d9c*/ 	.word	0x000000ff
        /*1da0*/ 	.word	0x00038860
        /*1da4*/ 	.short	0x0100
        /*1da6*/ 	.byte	0x08
	.zero		1


	//   ....[8]....
        /*1da8*/ 	.word	0x00000550
        /*1dac*/ 	.word	0x000000ff
        /*1db0*/ 	.word	0x00038858
        /*1db4*/ 	.short	0x0100
        /*1db6*/ 	.byte	0x08
	.zero		1


	//   ....[9]....
        /*1db8*/ 	.word	0x00000560
        /*1dbc*/ 	.word	0x000000ff
        /*1dc0*/ 	.word	0x00038868
        /*1dc4*/ 	.short	0x0100
        /*1dc6*/ 	.byte	0x08
	.zero		1


	//   ....[10]....
        /*1dc8*/ 	.word	0x00000650
        /*1dcc*/ 	.word	0x000000ff
        /*1dd0*/ 	.word	0x00038870
        /*1dd4*/ 	.short	0x0100
        /*1dd6*/ 	.byte	0x06
	.zero		1


	//   ....[11]....
        /*1dd8*/ 	.word	0x00000660
        /*1ddc*/ 	.word	0x000000ff
        /*1de0*/ 	.word	0x00038880
        /*1de4*/ 	.short	0x0100
        /*1de6*/ 	.byte	0x06
	.zero		1


	//   ....[12]....
        /*1de8*/ 	.word	0x00000670
        /*1dec*/ 	.word	0x000000ff
        /*1df0*/ 	.word	0x00038878
        /*1df4*/ 	.short	0x0100
        /*1df6*/ 	.byte	0x06
	.zero		1


	//   ....[13]....
        /*1df8*/ 	.word	0x00000680
        /*1dfc*/ 	.word	0x000000ff
        /*1e00*/ 	.word	0x00038888
        /*1e04*/ 	.short	0x0100
        /*1e06*/ 	.byte	0x06
	.zero		1


	//   ....[14]....
        /*1e08*/ 	.word	0x000007b0
        /*1e0c*/ 	.word	0x000000ff
        /*1e10*/ 	.word	0x00038890
        /*1e14*/ 	.short	0x0100
        /*1e16*/ 	.byte	0x08
	.zero		1


	//   ....[15]....
        /*1e18*/ 	.word	0x000007c0
        /*1e1c*/ 	.word	0x000000ff
        /*1e20*/ 	.word	0x000388a0
        /*1e24*/ 	.short	0x0100
        /*1e26*/ 	.byte	0x08
	.zero		1


	//   ....[16]....
        /*1e28*/ 	.word	0x000007d0
        /*1e2c*/ 	.word	0x000000ff
        /*1e30*/ 	.word	0x00038898
        /*1e34*/ 	.short	0x0100
        /*1e36*/ 	.byte	0x08
	.zero		1


	//   ....[17]....
        /*1e38*/ 	.word	0x000007e0
        /*1e3c*/ 	.word	0x000000ff
        /*1e40*/ 	.word	0x000388a8
        /*1e44*/ 	.short	0x0100
        /*1e46*/ 	.byte	0x08
	.zero		1


	//   ....[18]....
        /*1e48*/ 	.word	0x00000910
        /*1e4c*/ 	.word	0x000000ff
        /*1e50*/ 	.word	0x000388b0
        /*1e54*/ 	.short	0x0100
        /*1e56*/ 	.byte	0x08
	.zero		1


	//   ....[19]....
        /*1e58*/ 	.word	0x00000920
        /*1e5c*/ 	.word	0x000000ff
        /*1e60*/ 	.word	0x000388c0
        /*1e64*/ 	.short	0x0100
        /*1e66*/ 	.byte	0x08
	.zero		1


	//   ....[20]....
        /*1e68*/ 	.word	0x00000930
        /*1e6c*/ 	.word	0x000000ff
        /*1e70*/ 	.word	0x000388b8
        /*1e74*/ 	.short	0x0100
        /*1e76*/ 	.byte	0x08
	.zero		1


	//   ....[21]....
        /*1e78*/ 	.word	0x00000940
        /*1e7c*/ 	.word	0x000000ff
        /*1e80*/ 	.word	0x000388c8
        /*1e84*/ 	.short	0x0100
        /*1e86*/ 	.byte	0x08
	.zero		1


	//   ....[22]....
        /*1e88*/ 	.word	0x00003cb0
        /*1e8c*/ 	.word	0x00000070
        /*1e90*/ 	.word	0x00038890
        /*1e94*/ 	.short	0x010a
        /*1e96*/ 	.byte	0x3f
	.zero		1


	//   ....[23]....
        /*1e98*/ 	.word	0x00007f30
        /*1e9c*/ 	.word	0x00000070
        /*1ea0*/ 	.word	0x00038890
        /*1ea4*/ 	.short	0x010a
        /*1ea6*/ 	.byte	0x3f
	.zero		1


	//   ....[24]....
        /*1ea8*/ 	.word	0x0000c200
        /*1eac*/ 	.word	0x00000070
        /*1eb0*/ 	.word	0x00038890
        /*1eb4*/ 	.short	0x010a
        /*1eb6*/ 	.byte	0x3f
	.zero		1


	//   ....[25]....
        /*1eb8*/ 	.word	0x0000c7a0
        /*1ebc*/ 	.word	0x00000030
        /*1ec0*/ 	.word	0x00000000
        /*1ec4*/ 	.short	0x0101
        /*1ec6*/ 	.byte	0x3f
	.zero		1


	//   ....[26]....
        /*1ec8*/ 	.word	0x0000c7e0
        /*1ecc*/ 	.word	0x00000070
        /*1ed0*/ 	.word	0x000388b0
        /*1ed4*/ 	.short	0x010a
        /*1ed6*/ 	.byte	0x3f
	.zero		1


	//   ....[27]....
        /*1ed8*/ 	.word	0x0000cde0
        /*1edc*/ 	.word	0x00000070
        /*1ee0*/ 	.word	0x00000000
        /*1ee4*/ 	.short	0x0101
        /*1ee6*/ 	.byte	0x3f
	.zero		1


	//   ....[28]....
        /*1ee8*/ 	.word	0x0000db00
        /*1eec*/ 	.word	0x00000016
        /*1ef0*/ 	.word	0x00038800
        /*1ef4*/ 	.short	0x010a
        /*1ef6*/ 	.byte	0x3f
	.zero		1


	//   ....[29]....
        /*1ef8*/ 	.word	0x0000db50
        /*1efc*/ 	.word	0x00000016
        /*1f00*/ 	.word	0x00038800
        /*1f04*/ 	.short	0x010a
        /*1f06*/ 	.byte	0x3f
	.zero		1


	//   ....[30]....
        /*1f08*/ 	.word	0x0000e130
        /*1f0c*/ 	.word	0x00000016
        /*1f10*/ 	.word	0x00038800
        /*1f14*/ 	.short	0x010a
        /*1f16*/ 	.byte	0x3f
	.zero		1


	//   ....[31]....
        /*1f18*/ 	.word	0x00011750
        /*1f1c*/ 	.word	0x00000016
        /*1f20*/ 	.word	0x00038800
        /*1f24*/ 	.short	0x010a
        /*1f26*/ 	.byte	0x3f
	.zero		1


	//   ....[32]....
        /*1f28*/ 	.word	0x00014ed0
        /*1f2c*/ 	.word	0x00000000
        /*1f30*/ 	.word	0x00038830
        /*1f34*/ 	.short	0x010a
        /*1f36*/ 	.byte	0x3f
	.zero		1


	//   ....[33]....
        /*1f38*/ 	.word	0x00014f80
        /*1f3c*/ 	.word	0x00000000
        /*1f40*/ 	.word	0x00038830
        /*1f44*/ 	.short	0x010a
        /*1f46*/ 	.byte	0x3f
	.zero		1


	//   ....[34]....
        /*1f48*/ 	.word	0x00016dd0
        /*1f4c*/ 	.word	0x00000025
        /*1f50*/ 	.word	0x00000000
        /*1f54*/ 	.short	0x0101
        /*1f56*/ 	.byte	0x3f
	.zero		1


	//   ....[35]....
        /*1f58*/ 	.word	0x00018420
        /*1f5c*/ 	.word	0x00000009
        /*1f60*/ 	.word	0x00038830
        /*1f64*/ 	.short	0x010a
        /*1f66*/ 	.byte	0x3f
	.zero		1


	//   ....[36]....
        /*1f68*/ 	.word	0x00018470
        /*1f6c*/ 	.word	0x00000009
        /*1f70*/ 	.word	0x00038830
        /*1f74*/ 	.short	0x010a
        /*1f76*/ 	.byte	0x3f
	.zero		1


	//   ....[37]....
        /*1f78*/ 	.word	0x00018a90
        /*1f7c*/ 	.word	0x00000009
        /*1f80*/ 	.word	0x00038850
        /*1f84*/ 	.short	0x010a
        /*1f86*/ 	.byte	0x3f
	.zero		1


	//   ....[38]....
        /*1f88*/ 	.word	0x00018ad0
        /*1f8c*/ 	.word	0x00000009
        /*1f90*/ 	.word	0x00038850
        /*1f94*/ 	.short	0x010a
        /*1f96*/ 	.byte	0x3f
	.zero		1


	//   ....[39]....
        /*1f98*/ 	.word	0x0001a220
        /*1f9c*/ 	.word	0x000000d6
        /*1fa0*/ 	.word	0x00000000
        /*1fa4*/ 	.short	0x0101
        /*1fa6*/ 	.byte	0x3f
	.zero		1


	//   ....[40]....
        /*1fa8*/ 	.word	0x0001a980
        /*1fac*/ 	.word	0x0000000f
        /*1fb0*/ 	.word	0x00000000
        /*1fb4*/ 	.short	0x0101
        /*1fb6*/ 	.byte	0x3f
	.zero		1


	//   ....[41]....
        /*1fb8*/ 	.word	0x0001b330
        /*1fbc*/ 	.word	0x00000002
        /*1fc0*/ 	.word	0x00038850
        /*1fc4*/ 	.short	0x010a
        /*1fc6*/ 	.byte	0x3f
	.zero		1


	//   ....[42]....
        /*1fc8*/ 	.word	0x0001b370
        /*1fcc*/ 	.word	0x00000002
        /*1fd0*/ 	.word	0x00038850
        /*1fd4*/ 	.short	0x010a
        /*1fd6*/ 	.byte	0x3f
	.zero		1


	//   ....[43]....
        /*1fd8*/ 	.word	0x0001bf20
        /*1fdc*/ 	.word	0x00000000
        /*1fe0*/ 	.word	0x00000000
        /*1fe4*/ 	.short	0x0101
        /*1fe6*/ 	.byte	0x3f
	.zero		1


	//   ....[44]....
        /*1fe8*/ 	.word	0x0001f4f0
        /*1fec*/ 	.word	0x00000008
        /*1ff0*/ 	.word	0x00000000
        /*1ff4*/ 	.short	0x0101
        /*1ff6*/ 	.byte	0x3f
	.zero		1


	//   ....[45]....
        /*1ff8*/ 	.word	0x0001ff60
        /*1ffc*/ 	.word	0x0000000e
        /*2000*/ 	.word	0x00000000
        /*2004*/ 	.short	0x0101
        /*2006*/ 	.byte	0x3f
	.zero		1


	//   ....[46]....
        /*2008*/ 	.word	0x000253b0
        /*200c*/ 	.word	0x00000012
        /*2010*/ 	.word	0x00038820
        /*2014*/ 	.short	0x010a
        /*2016*/ 	.byte	0x3f
	.zero		1


	//   ....[47]....
        /*2018*/ 	.word	0x00025480
        /*201c*/ 	.word	0x00000007
        /*2020*/ 	.word	0x000388a0
        /*2024*/ 	.short	0x010a
        /*2026*/ 	.byte	0x3f
	.zero		1


	//   ....[48]....
        /*2028*/ 	.word	0x000257c0
        /*202c*/ 	.word	0x00000007
        /*2030*/ 	.word	0x000388c0
        /*2034*/ 	.short	0x010a
        /*2036*/ 	.byte	0x3f
	.zero		1


	//   ....[49]....
        /*2038*/ 	.word	0x00025c60
        /*203c*/ 	.word	0x00000008
        /*2040*/ 	.word	0x000388a0
        /*2044*/ 	.short	0x010a
        /*2046*/ 	.byte	0x3f
	.zero		1


	//   ....[50]....
        /*2048*/ 	.word	0x00025f90
        /*204c*/ 	.word	0x00000008
        /*2050*/ 	.word	0x000388c0
        /*2054*/ 	.short	0x010a
        /*2056*/ 	.byte	0x3f
	.zero		1


	//   ....[51]....
        /*2058*/ 	.word	0x00027090
        /*205c*/ 	.word	0x00000000
        /*2060*/ 	.word	0x00038880
        /*2064*/ 	.short	0x010a
        /*2066*/ 	.byte	0x3f
	.zero		1


	//   ....[52]....
        /*2068*/ 	.word	0x00027290
        /*206c*/ 	.word	0x00000000
        /*2070*/ 	.word	0x00038840
        /*2074*/ 	.short	0x010a
        /*2076*/ 	.byte	0x3f
	.zero		1


	//   ....[53]....
        /*2078*/ 	.word	0x00028050
        /*207c*/ 	.word	0x00000012
        /*2080*/ 	.word	0x00038800
        /*2084*/ 	.short	0x0107
        /*2086*/ 	.byte	0x3f
	.zero		1


	//   ....[54]....
        /*2088*/ 	.word	0x00028150
        /*208c*/ 	.word	0x00000012
        /*2090*/ 	.word	0x00038800
        /*2094*/ 	.short	0x0101
        /*2096*/ 	.byte	0x3f
	.zero		1


	//   ....[55]....
        /*2098*/ 	.word	0x00028170
        /*209c*/ 	.word	0x00000012
        /*20a0*/ 	.word	0x00038820
        /*20a4*/ 	.short	0x010a
        /*20a6*/ 	.byte	0x3f
	.zero		1


	//   ....[56]....
        /*20a8*/ 	.word	0x00028490
        /*20ac*/ 	.word	0x00000006
        /*20b0*/ 	.word	0x00038880
        /*20b4*/ 	.short	0x010a
        /*20b6*/ 	.byte	0x3f
	.zero		1


	//   ....[57]....
        /*20b8*/ 	.word	0x000287f0
        /*20bc*/ 	.word	0x00000006
        /*20c0*/ 	.word	0x00038840
        /*20c4*/ 	.short	0x010a
        /*20c6*/ 	.byte	0x3f
	.zero		1


	//   ....[58]....
        /*20c8*/ 	.word	0x00028bb0
        /*20cc*/ 	.word	0x00000014
        /*20d0*/ 	.word	0x00038870
        /*20d4*/ 	.short	0x010a
        /*20d6*/ 	.byte	0x3f
	.zero		1


	//   ....[59]....
        /*20d8*/ 	.word	0x00028c20
        /*20dc*/ 	.word	0x00000014
        /*20e0*/ 	.word	0x00038860
        /*20e4*/ 	.short	0x010a
        /*20e6*/ 	.byte	0x3f
	.zero		1


	//   ....[60]....
        /*20e8*/ 	.word	0x00029470
        /*20ec*/ 	.word	0x00000014
        /*20f0*/ 	.word	0x00038850
        /*20f4*/ 	.short	0x0101
        /*20f6*/ 	.byte	0x3f
	.zero		1


	//   ....[61]....
        /*20f8*/ 	.word	0x000294f0
        /*20fc*/ 	.word	0x00000014
        /*2100*/ 	.word	0x00000000
        /*2104*/ 	.short	0x0101
        /*2106*/ 	.byte	0x3f
	.zero		1


	//   ....[62]....
        /*2108*/ 	.word	0x00029730
        /*210c*/ 	.word	0x00000011
        /*2110*/ 	.word	0x00038870
        /*2114*/ 	.short	0x010a
        /*2116*/ 	.byte	0x3f
	.zero		1


	//   ....[63]....
        /*2118*/ 	.word	0x000297a0
        /*211c*/ 	.word	0x00000011
        /*2120*/ 	.word	0x00038860
        /*2124*/ 	.short	0x010a
        /*2126*/ 	.byte	0x3f
	.zero		1


	//   ....[64]....
        /*2128*/ 	.word	0x00029fd0
        /*212c*/ 	.word	0x00000011
        /*2130*/ 	.word	0x00038850
        /*2134*/ 	.short	0x0101
        /*2136*/ 	.byte	0x3f
	.zero		1


	//   ....[65]....
        /*2138*/ 	.word	0x0002a020
        /*213c*/ 	.word	0x00000011
        /*2140*/ 	.word	0x00000000
        /*2144*/ 	.short	0x0101
        /*2146*/ 	.byte	0x3f
	.zero		1


	//   ....[66]....
        /*2148*/ 	.word	0x0002af00
        /*214c*/ 	.word	0x00000000
        /*2150*/ 	.word	0x00038820
        /*2154*/ 	.short	0x010a
        /*2156*/ 	.byte	0x3f
	.zero		1


	//   ....[67]....
        /*2158*/ 	.word	0x0002b0b0
        /*215c*/ 	.word	0x00000006
        /*2160*/ 	.word	0x00000000
        /*2164*/ 	.short	0x010a
        /*2166*/ 	.byte	0x3f
	.zero		1


	//   ....[68]....
        /*2168*/ 	.word	0x0002b120
        /*216c*/ 	.word	0x00000007
        /*2170*/ 	.word	0x00000000
        /*2174*/ 	.short	0x010a
        /*2176*/ 	.byte	0x3f
	.zero		1


	//   ....[69]....
        /*2178*/ 	.word	0x0002b180
        /*217c*/ 	.word	0x00000004
        /*2180*/ 	.word	0x00038860
        /*2184*/ 	.short	0x010a
        /*2186*/ 	.byte	0x3f
	.zero		1


	//   ....[70]....
        /*2188*/ 	.word	0x0002b1d0
        /*218c*/ 	.word	0x00000003
        /*2190*/ 	.word	0x00038860
        /*2194*/ 	.short	0x010a
        /*2196*/ 	.byte	0x3f
	.zero		1


	//   ....[71]....
        /*2198*/ 	.word	0x0002b210
        /*219c*/ 	.word	0x00000004
        /*21a0*/ 	.word	0x00038880
        /*21a4*/ 	.short	0x010a
        /*21a6*/ 	.byte	0x3f
	.zero		1


	//   ....[72]....
        /*21a8*/ 	.word	0x0002b230
        /*21ac*/ 	.word	0x00000003
        /*21b0*/ 	.word	0x00038880
        /*21b4*/ 	.short	0x010a
        /*21b6*/ 	.byte	0x3f
	.zero		1


	//   ....[73]....
        /*21b8*/ 	.word	0x0002b290
        /*21bc*/ 	.word	0x00000070
        /*21c0*/ 	.word	0x00038890
        /*21c4*/ 	.short	0x010a
        /*21c6*/ 	.byte	0x3f
	.zero		1


	//   ....[74]....
        /*21c8*/ 	.word	0x0002b2e0
        /*21cc*/ 	.word	0x00000070
        /*21d0*/ 	.word	0x00038890
        /*21d4*/ 	.short	0x010a
        /*21d6*/ 	.byte	0x3f
	.zero		1


	//   ....[75]....
        /*21d8*/ 	.word	0x0002b330
        /*21dc*/ 	.word	0x00000070
        /*21e0*/ 	.word	0x00038890
        /*21e4*/ 	.short	0x010a
        /*21e6*/ 	.byte	0x3f
	.zero		1


	//   ....[76]....
        /*21e8*/ 	.word	0x0002b380
        /*21ec*/ 	.word	0x00000070
        /*21f0*/ 	.word	0x000388b0
        /*21f4*/ 	.short	0x010a
        /*21f6*/ 	.byte	0x3f
	.zero		1


	//   ....[77]....
        /*21f8*/ 	.word	0x0002b640
        /*21fc*/ 	.word	0x00000016
        /*2200*/ 	.word	0x00038800
        /*2204*/ 	.short	0x010a
        /*2206*/ 	.byte	0x3f
	.zero		1


	//   ....[78]....
        /*2208*/ 	.word	0x0002b850
        /*220c*/ 	.word	0x00000016
        /*2210*/ 	.word	0x00038800
        /*2214*/ 	.short	0x010a
        /*2216*/ 	.byte	0x3f
	.zero		1


	//   ....[79]....
        /*2218*/ 	.word	0x0002b8a0
        /*221c*/ 	.word	0x00000000
        /*2220*/ 	.word	0x00038830
        /*2224*/ 	.short	0x010a
        /*2226*/ 	.byte	0x3f
	.zero		1


	//   ....[80]....
        /*2228*/ 	.word	0x0002b8f0
        /*222c*/ 	.word	0x00000009
        /*2230*/ 	.word	0x00038830
        /*2234*/ 	.short	0x010a
        /*2236*/ 	.byte	0x3f
	.zero		1


	//   ....[81]....
        /*2238*/ 	.word	0x0002b940
        /*223c*/ 	.word	0x00000009
        /*2240*/ 	.word	0x00038850
        /*2244*/ 	.short	0x010a
        /*2246*/ 	.byte	0x3f
	.zero		1


	//   ....[82]....
        /*2248*/ 	.word	0x0002b990
        /*224c*/ 	.word	0x00000002
        /*2250*/ 	.word	0x00038850
        /*2254*/ 	.short	0x010a
        /*2256*/ 	.byte	0x3f
	.zero		1


	//   ....[83]....
        /*2258*/ 	.word	0x00030170
        /*225c*/ 	.word	0x00000012
        /*2260*/ 	.word	0x00038820
        /*2264*/ 	.short	0x010a
        /*2266*/ 	.byte	0x3f
	.zero		1


	//   ....[84]....
        /*2268*/ 	.word	0x000301c0
        /*226c*/ 	.word	0x00000007
        /*2270*/ 	.word	0x000388a0
        /*2274*/ 	.short	0x010a
        /*2276*/ 	.byte	0x3f
	.zero		1


	//   ....[85]....
        /*2278*/ 	.word	0x00030210
        /*227c*/ 	.word	0x00000007
        /*2280*/ 	.word	0x000388c0
        /*2284*/ 	.short	0x010a
        /*2286*/ 	.byte	0x3f
	.zero		1


	//   ....[86]....
        /*2288*/ 	.word	0x00030260
        /*228c*/ 	.word	0x00000008
        /*2290*/ 	.word	0x000388a0
        /*2294*/ 	.short	0x010a
        /*2296*/ 	.byte	0x3f
	.zero		1


	//   ....[87]....
        /*2298*/ 	.word	0x000302b0
        /*229c*/ 	.word	0x00000008
        /*22a0*/ 	.word	0x000388c0
        /*22a4*/ 	.short	0x010a
        /*22a6*/ 	.byte	0x3f
	.zero		1


	//   ....[88]....
        /*22a8*/ 	.word	0x00030450
        /*22ac*/ 	.word	0x00000000
        /*22b0*/ 	.word	0x00038880
        /*22b4*/ 	.short	0x010a
        /*22b6*/ 	.byte	0x3f
	.zero		1


	//   ....[89]....
        /*22b8*/ 	.word	0x000304a0
        /*22bc*/ 	.word	0x00000000
        /*22c0*/ 	.word	0x00038840
        /*22c4*/ 	.short	0x010a
        /*22c6*/ 	.byte	0x3f
	.zero		1


	//   ....[90]....
        /*22c8*/ 	.word	0x00030fc0
        /*22cc*/ 	.word	0x00000012
        /*22d0*/ 	.word	0x00038820
        /*22d4*/ 	.short	0x010a
        /*22d6*/ 	.byte	0x3f
	.zero		1


	//   ....[91]....
        /*22d8*/ 	.word	0x00031010
        /*22dc*/ 	.word	0x00000006
        /*22e0*/ 	.word	0x00038880
        /*22e4*/ 	.short	0x010a
        /*22e6*/ 	.byte	0x3f
	.zero		1


	//   ....[92]....
        /*22e8*/ 	.word	0x00031060
        /*22ec*/ 	.word	0x00000006
        /*22f0*/ 	.word	0x00038840
        /*22f4*/ 	.short	0x010a
        /*22f6*/ 	.byte	0x3f
	.zero		1


	//   ....[93]....
        /*22f8*/ 	.word	0x000310b0
        /*22fc*/ 	.word	0x00000014
        /*2300*/ 	.word	0x00038870
        /*2304*/ 	.short	0x010a
        /*2306*/ 	.byte	0x3f
	.zero		1


	//   ....[94]....
        /*2308*/ 	.word	0x00031100
        /*230c*/ 	.word	0x00000014
        /*2310*/ 	.word	0x00038860
        /*2314*/ 	.short	0x010a
        /*2316*/ 	.byte	0x3f
	.zero		1


	//   ....[95]....
        /*2318*/ 	.word	0x00031150
        /*231c*/ 	.word	0x00000011
        /*2320*/ 	.word	0x00038870
        /*2324*/ 	.short	0x010a
        /*2326*/ 	.byte	0x3f
	.zero		1


	//   ....[96]....
        /*2328*/ 	.word	0x000311a0
        /*232c*/ 	.word	0x00000011
        /*2330*/ 	.word	0x00038860
        /*2334*/ 	.short	0x010a
        /*2336*/ 	.byte	0x3f
	.zero		1


	//   ....[97]....
        /*2338*/ 	.word	0x00031ce0
        /*233c*/ 	.word	0x00000000
        /*2340*/ 	.word	0x00038820
        /*2344*/ 	.short	0x010a
        /*2346*/ 	.byte	0x3f
	.zero		1


	//   ....[98]....
        /*2348*/ 	.word	0x00031e80
        /*234c*/ 	.word	0x00000006
        /*2350*/ 	.word	0x00000000
        /*2354*/ 	.short	0x010a
        /*2356*/ 	.byte	0x3f
	.zero		1


	//   ....[99]....
        /*2358*/ 	.word	0x00031ed0
        /*235c*/ 	.word	0x00000007
        /*2360*/ 	.word	0x00000000
        /*2364*/ 	.short	0x010a
        /*2366*/ 	.byte	0x3f
	.zero		1


	//   ....[100]....
        /*2368*/ 	.word	0x00031f20
        /*236c*/ 	.word	0x00000004
        /*2370*/ 	.word	0x00038860
        /*2374*/ 	.short	0x010a
        /*2376*/ 	.byte	0x3f
	.zero		1


	//   ....[101]....
        /*2378*/ 	.word	0x00031f70
        /*237c*/ 	.word	0x00000003
        /*2380*/ 	.word	0x00038860
        /*2384*/ 	.short	0x010a
        /*2386*/ 	.byte	0x3f
	.zero		1


	//   ....[102]....
        /*2388*/ 	.word	0x00031fc0
        /*238c*/ 	.word	0x00000004
        /*2390*/ 	.word	0x00038880
        /*2394*/ 	.short	0x010a
        /*2396*/ 	.byte	0x3f
	.zero		1


	//----- nvinfo : EIATTR_NUM_MBARRIERS
	.align		4
.L_156:
        /*2398*/ 	.byte	0x03, 0x38
        /*239a*/ 	.short	0x0016


	//----- nvinfo : EIATTR_EXIT_INSTR_OFFSETS
	.align		4
        /*239c*/ 	.byte	0x04, 0x1c
        /*239e*/ 	.short	(.L_158 - .L_157)


	//   ....[0]....
.L_157:
        /*23a0*/ 	.word	0x0002b280


	//----- nvinfo : EIATTR_MAX_THREADS
	.align		4
.L_158:
        /*23a4*/ 	.byte	0x04, 0x05
        /*23a6*/ 	.short	(.L_160 - .L_159)
.L_159:
        /*23a8*/ 	.word	0x00000180
        /*23ac*/ 	.word	0x00000001
        /*23b0*/ 	.word	0x00000001


	//----- nvinfo : EIATTR_CRS_STACK_SIZE
	.align		4
.L_160:
        /*23b4*/ 	.byte	0x04, 0x1e
        /*23b6*/ 	.short	(.L_162 - .L_161)
.L_161:
        /*23b8*/ 	.word	0x00000000


	//----- nvinfo : EIATTR_CBANK_PARAM_SIZE
	.align		4
.L_162:
        /*23bc*/ 	.byte	0x03, 0x19
        /*23be*/ 	.short	0x0af0


	//----- nvinfo : EIATTR_PARAM_CBANK
	.align		4
        /*23c0*/ 	.byte	0x04, 0x0a
        /*23c2*/ 	.short	(.L_164 - .L_163)
	.align		4
.L_163:
        /*23c4*/ 	.word	index@(.nv.constant0._ZN7cutlass13device_kernelIN5flash11enable_sm90INS1_16FlashAttnFwdSm90INS1_25CollectiveMainloopFwdSm90ILi2EN4cute5tupleIJNS5_1CILi1EEES8_S8_EEENS6_IJNS7_ILi128EEESA_NS7_ILi256EEEEEELi256ENS_12float_e4m3_tEfNS_4arch4Sm90ELb0ELb0ELb1ELb1ELb0ELb1ELb0ELb1ELb1ELb1ELb1ELb0EEENS1_21CollectiveEpilogueFwdINS6_IJSA_SB_SA_EEES9_NS_10bfloat16_tESF_Li256ELb1ELb1ELb1ELb1EEENS1_36VarlenDynamicPersistentTileSchedulerILi128ELi128ELi256ELi128ELb1ELb1ELb1ELb0ELb1ELb1EEEEEEEEEvNT_6ParamsE)
        /*23c8*/ 	.short	0x0210
        /*23ca*/ 	.short	0x0af0


	//----- nvinfo : EIATTR_SW_WAR
	.align		4
.L_164:
        /*23cc*/ 	.byte	0x04, 0x36
        /*23ce*/ 	.short	(.L_166 - .L_165)
.L_165:
        /*23d0*/ 	.word	0x00000008
.L_166:


//--------------------- .nv.info._ZN7cutlass13device_kernelIN5flash11enable_sm90INS1_16FlashAttnFwdSm90INS1_25CollectiveMainloopFwdSm90ILi2EN4cute5tupleIJNS5_1CILi1EEES8_S8_EEENS6_IJNS7_ILi128EEENS7_ILi64EEENS7_ILi256EEEEEELi256ENS_12float_e4m3_tEfNS_4arch4Sm90ELb0ELb1ELb1ELb0ELb0ELb0ELb0ELb1ELb1ELb1ELb1ELb0EEENS1_21CollectiveEpilogueFwdINS6_IJSA_SC_SB_EEES9_NS_10bfloat16_tESG_Li256ELb0ELb1ELb1ELb1EEENS1_19SingleTileSchedulerILb0ELb1ELb1ELi128EEEEEEEEEvNT_6ParamsE --------------------------
	.section	.nv.info._ZN7cutlass13device_kernelIN5flash11enable_sm90INS1_16FlashAttnFwdSm90INS1_25CollectiveMainloopFwdSm90ILi2EN4cute5tupleIJNS5_1CILi1EEES8_S8_EEENS6_IJNS7_ILi128EEENS7_ILi64EEENS7_ILi256EEEEEELi256ENS_12float_e4m3_tEfNS_4arch4Sm90ELb0ELb1ELb1ELb0ELb0ELb0ELb0ELb1ELb1ELb1ELb1ELb0EEENS1_21CollectiveEpilogueFwdINS6_IJSA_SC_SB_EEES9_NS_10bfloat16_tESG_Li256ELb0ELb1ELb1ELb1EEENS1_19SingleTileSchedulerILb0ELb1ELb1ELi128EEEEEEEEEvNT_6ParamsE,"",@"SHT_CUDA_INFO"
	.sectionflags	@""
	.align	4


	//----- nvinfo : EIATTR_CUDA_API_VERSION
	.align		4
        /*0000*/ 	.byte	0x04, 0x37
        /*0002*/ 	.short	(.L_168 - .L_167)
.L_167:
        /*0004*/ 	.word	0x00000082


	//----- nvinfo : EIATTR_KPARAM_INFO
	.align		4
.L_168:
        /*0008*/ 	.byte	0x04, 0x17
        /*000a*/ 	.short	(.L_170 - .L_169)
.L_169:
        /*000c*/ 	.word	0x00000000
        /*0010*/ 	.short	0x0000
        /*0012*/ 	.short	0x0070
        /*0014*/ 	.byte	0x00, 0xf0, 0x01, 0x28


	//----- nvinfo : EIATTR_SPARSE_MMA_MASK
	.align		4
.L_170:
        /*0018*/ 	.byte	0x03, 0x50
        /*001a*/ 	.short	0x0000


	//----- nvinfo : EIATTR_MAXREG_COUNT
	.align		4
        /*001c*/ 	.byte	0x03, 0x1b
        /*001e*/ 	.short	0x00a8


	//----- nvinfo : EIATTR_NUM_BARRIERS
	.align		4
        /*0020*/ 	.byte	0x02, 0x4c
        /*0022*/ 	.byte	0x10
	.zero		1


	//----- nvinfo : EIATTR_EXTERNS
	.align		4
        /*0024*/ 	.byte	0x04, 0x0f
        /*0026*/ 	.short	(.L_172 - .L_171)


	//   ....[0]....
	.align		4
.L_171:
        /*0028*/ 	.word	index@(__assertfail)


	//----- nvinfo : EIATTR_ANNOTATIONS
	.align		4
.L_172:
        /*002c*/ 	.byte	0x04, 0x55
        /*002e*/ 	.short	(.L_174 - .L_173)


	//   ....[0]....
.L_173:
        /* <DEDUP_REMOVED lines=9> */


	//----- nvinfo : EIATTR_MERCURY_ISA_VERSION
	.align		4
.L_174:
        /*00a8*/ 	.byte	0x03, 0x5f
        /*00aa*/ 	.short	0x0101


	//----- nvinfo : EIATTR_INT_WARP_WIDE_INSTR_OFFSETS
	.align		4
        /*00ac*/ 	.byte	0x04, 0x31
        /*00ae*/ 	.short	(.L_176 - .L_175)


	//   ....[0]....
.L_175:
        /*00b0*/ 	.word	0x00000130


	//   ....[1]....
        /*00b4*/ 	.word	0x00000170


	//   ....[2]....
        /*00b8*/ 	.word	0x000001e0


	//----- nvinfo : EIATTR_COOP_GROUP_MASK_REGIDS
	.align		4
.L_176:
        /*00bc*/ 	.byte	0x04, 0x29
        /*00be*/ 	.short	(.L_178 - .L_177)


	//   ....[0]....
.L_177:
        /*00c0*/ 	.word	0xffffffff


	//   ....[1]....
        /*00c4*/ 	.word	0xffffffff


	//   ....[2]....
        /*00c8*/ 	.word	0xffffffff


	//   ....[3]....
        /*00cc*/ 	.word	0xffffffff


	//   ....[4]....
        /*00d0*/ 	.word	0xffffffff


	//   ....[5]....
        /*00d4*/ 	.word	0xffffffff


	//   ....[6]....
        /*00d8*/ 	.word	0xffffffff


	//   ....[7]....
        /*00dc*/ 	.word	0xffffffff


	//   ....[8]....
        /*00e0*/ 	.word	0xffffffff


	//   ....[9]....
        /*00e4*/ 	.word	0xffffffff


	//   ....[10]....
        /*00e8*/ 	.word	0xffffffff


	//   ....[11]....
        /*00ec*/ 	.word	0xffffffff


	//   ....[12]....
        /*00f0*/ 	.word	0xffffffff


	//   ....[13]....
        /*00f4*/ 	.word	0xffffffff


	//   ....[14]....
        /*00f8*/ 	.word	0xffffffff


	//   ....[15]....
        /*00fc*/ 	.word	0xffffffff


	//   ....[16]....
        /*0100*/ 	.word	0xffffffff


	//   ....[17]....
        /*0104*/ 	.word	0xffffffff


	//   ....[18]....
        /*0108*/ 	.word	0xffffffff


	//   ....[19]....
        /*010c*/ 	.word	0xffffffff


	//   ....[20]....
        /*0110*/ 	.word	0xffffffff


	//   ....[21]....
        /*0114*/ 	.word	0xffffffff


	//   ....[22]....
        /*0118*/ 	.word	0xffffffff


	//   ....[23]....
        /*011c*/ 	.word	0xffffffff


	//   ....[24]....
        /*0120*/ 	.word	0xffffffff


	//   ....[25]....
        /*0124*/ 	.word	0xffffffff


	//   ....[26]....
        /*0128*/ 	.word	0xffffffff


	//   ....[27]....
        /*012c*/ 	.word	0xffffffff


	//   ....[28]....
        /*0130*/ 	.word	0xffffffff


	//   ....[29]....
        /*0134*/ 	.word	0xffffffff


	//   ....[30]....
        /*0138*/ 	.word	0xffffffff


	//   ....[31]....
        /*013c*/ 	.word	0xffffffff


	//   ....[32]....
        /*0140*/ 	.word	0xffffffff


	//   ....[33]....
        /*0144*/ 	.word	0xffffffff


	//   ....[34]....
        /*0148*/ 	.word	0xffffffff


	//   ....[35]....
        /*014c*/ 	.word	0xffffffff


	//   ....[36]....
        /*0150*/ 	.word	0xffffffff


	//   ....[37]....
        /*0154*/ 	.word	0xffffffff


	//   ....[38]....
        /*0158*/ 	.word	0xffffffff


	//   ....[39]....
        /*015c*/ 	.word	0xffffffff


	//   ....[40]....
        /*0160*/ 	.word	0xffffffff


	//   ....[41]....
        /*0164*/ 	.word	0xffffffff


	//   ....[42]....
        /*0168*/ 	.word	0xffffffff


	//   ....[43]....
        /*016c*/ 	.word	0xffffffff


	//   ....[44]....
        /*0170*/ 	.word	0xffffffff


	//   ....[45]....
        /*0174*/ 	.word	0xffffffff


	//   ....[46]....
        /*0178*/ 	.word	0xffffffff


	//   ....[47]....
        /*017c*/ 	.word	0xffffffff


	//   ....[48]....
        /*0180*/ 	.word	0xffffffff


	//   ....[49]....
        /*0184*/ 	.word	0xffffffff


	//   ....[50]....
        /*0188*/ 	.word	0xffffffff


	//   ....[51]....
        /*018c*/ 	.word	0xffffffff


	//   ....[52]....
        /*0190*/ 	.word	0xffffffff


	//   ....[53]....
        /*0194*/ 	.word	0xffffffff


	//   ....[54]....
        /*0198*/ 	.word	0xffffffff


	//   ....[55]....
        /*019c*/ 	.word	0xffffffff


	//   ....[56]....
        /*01a0*/ 	.word	0xffffffff


	//   ....[57]....
        /*01a4*/ 	.word	0xffffffff


	//   ....[58]....
        /*01a8*/ 	.word	0xffffffff


	//   ....[59]....
        /*01ac*/ 	.word	0xffffffff


	//   ....[60]....
        /*01b0*/ 	.word	0xffffffff


	//   ....[61]....
        /*01b4*/ 	.word	0xffffffff


	//   ....[62]....
        /*01b8*/ 	.word	0xffffffff


	//   ....[63]....
        /*01bc*/ 	.word	0xffffffff


	//   ....[64]....
        /*01c0*/ 	.word	0xffffffff


	//   ....[65]....
        /*01c4*/ 	.word	0xffffffff


	//   ....[66]....
        /*01c8*/ 	.word	0xffffffff


	//   ....[67]....
        /*01cc*/ 	.word	0xffffffff


	//   ....[68]....
        /*01d0*/ 	.word	0xffffffff


	//   ....[69]....
        /*01d4*/ 	.word	0xffffffff


	//   ....[70]....
        /*01d8*/ 	.word	0xffffffff


	//   ....[71]....
        /*01dc*/ 	.word	0xffffffff


	//   ....[72]....
        /*01e0*/ 	.word	0xffffffff


	//   ....[73]....
        /*01e4*/ 	.word	0xffffffff


	//   ....[74]....
        /*01e8*/ 	.word	0xffffffff


	//   ....[75]....
        /*01ec*/ 	.word	0xffffffff


	//   ....[76]....
        /*01f0*/ 	.word	0xffffffff


	//   ....[77]....
        /*01f4*/ 	.word	0xffffffff


	//   ....[78]....
        /*01f8*/ 	.word	0xffffffff


	//   ....[79]....
        /*01fc*/ 	.word	0xffffffff


	//   ....[80]....
        /*0200*/ 	.word	0xffffffff


	//   ....[81]....
        /*0204*/ 	.word	0xffffffff


	//   ....[82]....
        /*0208*/ 	.word	0xffffffff


	//   ....[83]....
        /*020c*/ 	.word	0xffffffff


	//   ....[84]....
        /*0210*/ 	.word	0xffffffff


	//   ....[85]....
        /*0214*/ 	.word	0xffffffff


	//   ....[86]....
        /*0218*/ 	.word	0xffffffff


	//   ....[87]....
        /*021c*/ 	.word	0xffffffff


	//   ....[88]....
        /*0220*/ 	.word	0xffffffff


	//   ....[89]....
        /*0224*/ 	.word	0xffffffff


	//   ....[90]....
        /*0228*/ 	.word	0xffffffff


	//   ....[91]....
        /*022c*/ 	.word	0xffffffff


	//   ....[92]....
        /*0230*/ 	.word	0xffffffff


	//   ....[93]....
        /*0234*/ 	.word	0xffffffff


	//   ....[94]....
        /*0238*/ 	.word	0xffffffff


	//   ....[95]....
        /*023c*/ 	.word	0xffffffff


	//   ....[96]....
        /*0240*/ 	.word	0xffffffff


	//   ....[97]....
        /*0244*/ 	.word	0xffffffff


	//   ....[98]....
        /*0248*/ 	.word	0xffffffff


	//   ....[99]....
        /*024c*/ 	.word	0xffffffff


	//   ....[100]....
        /*0250*/ 	.word	0xffffffff


	//   ....[101]....
        /*0254*/ 	.word	0xffffffff


	//   ....[102]....
        /*0258*/ 	.word	0xffffffff


	//   ....[103]....
        /*025c*/ 	.word	0xffffffff


	//   ....[104]....
        /*0260*/ 	.word	0xffffffff


	//   ....[105]....
        /*0264*/ 	.word	0xffffffff


	//   ....[106]....
        /*0268*/ 	.word	0xffffffff


	//   ....[107]....
        /*026c*/ 	.word	0xffffffff


	//   ....[108]....
        /*0270*/ 	.word	0xffffffff


	//   ....[109]....
        /*0274*/ 	.word	0xffffffff


	//   ....[110]....
        /*0278*/ 	.word	0xffffffff


	//   ....[111]....
        /*027c*/ 	.word	0xffffffff


	//   ....[112]....
        /*0280*/ 	.word	0xffffffff


	//   ....[113]....
        /*0284*/ 	.word	0xffffffff


	//   ....[114]....
        /*0288*/ 	.word	0xffffffff


	//   ....[115]....
        /*028c*/ 	.word	0xffffffff


	//   ....[116]....
        /*0290*/ 	.word	0xffffffff


	//   ....[117]....
        /*0294*/ 	.word	0xffffffff


	//   ....[118]....
        /*0298*/ 	.word	0xffffffff


	//   ....[119]....
        /*029c*/ 	.word	0xffffffff


	//   ....[120]....
        /*02a0*/ 	.word	0xffffffff


	//   ....[121]....
        /*02a4*/ 	.word	0xffffffff


	//   ....[122]....
        /*02a8*/ 	.word	0xffffffff


	//   ....[123]....
        /*02ac*/ 	.word	0xffffffff


	//   ....[124]....
        /*02b0*/ 	.word	0xffffffff


	//   ....[125]....
        /*02b4*/ 	.word	0xffffffff


	//   ....[126]....
        /*02b8*/ 	.word	0xffffffff


	//   ....[127]....
        /*02bc*/ 	.word	0xffffffff


	//   ....[128]....
        /*02c0*/ 	.word	0xffffffff


	//   ....[129]....
        /*02c4*/ 	.word	0xffffffff


	//   ....[130]....
        /*02c8*/ 	.word	0xffffffff


	//   ....[131]....
        /*02cc*/ 	.word	0xffffffff


	//   ....[132]....
        /*02d0*/ 	.word	0xffffffff


	//   ....[133]....
        /*02d4*/ 	.word	0xffffffff


	//   ....[134]....
        /*02d8*/ 	.word	0xffffffff


	//   ....[135]....
        /*02dc*/ 	.word	0xffffffff


	//   ....[136]....
        /*02e0*/ 	.word	0xffffffff


	//   ....[137]....
        /*02e4*/ 	.word	0xffffffff


	//   ....[138]....
        /*02e8*/ 	.word	0xffffffff


	//   ....[139]....
        /*02ec*/ 	.word	0xffffffff


	//   ....[140]....
        /*02f0*/ 	.word	0xffffffff


	//   ....[141]....
        /*02f4*/ 	.word	0xffffffff


	//   ....[142]....
        /*02f8*/ 	.word	0xffffffff


	//   ....[143]....
        /*02fc*/ 	.word	0xffffffff


	//   ....[144]....
        /*0300*/ 	.word	0xffffffff


	//   ....[145]....
        /*0304*/ 	.word	0xffffffff


	//   ....[146]....
        /*0308*/ 	.word	0xffffffff


	//   ....[147]....
        /*030c*/ 	.word	0xffffffff


	//   ....[148]....
        /*0310*/ 	.word	0xffffffff


	//   ....[149]....
        /*0314*/ 	.word	0xffffffff


	//   ....[150]....
        /*0318*/ 	.word	0xffffffff


	//   ....[151]....
        /*031c*/ 	.word	0xffffffff


	//   ....[152]....
        /*0320*/ 	.word	0xffffffff


	//   ....[153]....
        /*0324*/ 	.word	0xffffffff


	//   ....[154]....
        /*0328*/ 	.word	0xffffffff


	//   ....[155]....
        /*032c*/ 	.word	0xffffffff


	//   ....[156]....
        /*0330*/ 	.word	0xffffffff


	//   ....[157]....
        /*0334*/ 	.word	0xffffffff


	//   ....[158]....
        /*0338*/ 	.word	0xffffffff


	//   ....[159]....
        /*033c*/ 	.word	0xffffffff


	//   ....[160]....
        /*0340*/ 	.word	0xffffffff


	//   ....[161]....
        /*0344*/ 	.word	0xffffffff


	//   ....[162]....
        /*0348*/ 	.word	0xffffffff


	//   ....[163]....
        /*034c*/ 	.word	0xffffffff


	//   ....[164]....
        /*0350*/ 	.word	0xffffffff


	//   ....[165]....
        /*0354*/ 	.word	0xffffffff


	//   ....[166]....
        /*0358*/ 	.word	0xffffffff


	//   ....[167]....
        /*035c*/ 	.word	0xffffffff


	//   ....[168]....
        /*0360*/ 	.word	0xffffffff


	//   ....[169]....
        /*0364*/ 	.word	0xffffffff


	//   ....[170]....
        /*0368*/ 	.word	0xffffffff


	//   ....[171]....
        /*036c*/ 	.word	0xffffffff


	//   ....[172]....
        /*0370*/ 	.word	0xffffffff


	//   ....[173]....
        /*0374*/ 	.word	0xffffffff


	//   ....[174]....
        /*0378*/ 	.word	0xffffffff


	//   ....[175]....
        /*037c*/ 	.word	0xffffffff


	//   ....[176]....
        /*0380*/ 	.word	0xffffffff


	//   ....[177]....
        /*0384*/ 	.word	0xffffffff


	//   ....[178]....
        /*0388*/ 	.word	0xffffffff


	//   ....[179]....
        /*038c*/ 	.word	0xffffffff


	//   ....[180]....
        /*0390*/ 	.word	0xffffffff


	//   ....[181]....
        /*0394*/ 	.word	0xffffffff


	//   ....[182]....
        /*0398*/ 	.word	0xffffffff


	//   ....[183]....
        /*039c*/ 	.word	0xffffffff


	//   ....[184]....
        /*03a0*/ 	.word	0xffffffff


	//   ....[185]....
        /*03a4*/ 	.word	0xffffffff


	//   ....[186]....
        /*03a8*/ 	.word	0xffffffff


	//   ....[187]....
        /*03ac*/ 	.word	0xffffffff


	//   ....[188]....
        /*03b0*/ 	.word	0xffffffff


	//   ....[189]....
        /*03b4*/ 	.word	0x0500000f


	//   ....[190]....
        /*03b8*/ 	.word	0x0500000f


	//   ....[191]....
        /*03bc*/ 	.word	0x0500000f


	//   ....[192]....
        /*03c0*/ 	.word	0x0500000f


	//   ....[193]....
        /*03c4*/ 	.word	0x0500000f


	//   ....[194]....
        /*03c8*/ 	.word	0x0500000f


	//   ....[195]....
        /*03cc*/ 	.word	0x0500000f


	//   ....[196]....
        /*03d0*/ 	.word	0x0500000f


	//   ....[197]....
        /*03d4*/ 	.word	0x0500000f


	//   ....[198]....
        /*03d8*/ 	.word	0x0500000f


	//   ....[199]....
        /*03dc*/ 	.word	0x0500000f


	//   ....[200]....
        /*03e0*/ 	.word	0x0500000f


	//   ....[201]....
        /*03e4*/ 	.word	0x0500000f


	//   ....[202]....
        /*03e8*/ 	.word	0x0500000f


	//   ....[203]....
        /*03ec*/ 	.word	0x0500000f


	//   ....[204]....
        /*03f0*/ 	.word	0x0500000f


	//   ....[205]....
        /*03f4*/ 	.word	0x0500000f


	//----- nvinfo : EIATTR_COOP_GROUP_INSTR_OFFSETS
	.align		4
.L_178:
        /*03f8*/ 	.byte	0x04, 0x28
        /*03fa*/ 	.short	(.L_180 - .L_179)


	//   ....[0]....
.L_179:
        /*03fc*/ 	.word	0x00000070


	//   ....[1]....
        /*0400*/ 	.word	0x00000140


	//   ....[2]....
        /*0404*/ 	.word	0x00000190


	//   ....[3]....
        /*0408*/ 	.word	0x000003c0


	//   ....[4]....
        /*040c*/ 	.word	0x00000520


	//   ....[5]....
        /*0410*/ 	.word	0x00000640


	//   ....[6]....
        /*0414*/ 	.word	0x000007a0


	//   ....[7]....
        /*0418*/ 	.word	0x00001750


	//   ....[8]....
        /*041c*/ 	.word	0x000022d0


	//   ....[9]....
        /*0420*/ 	.word	0x00002a60


	//   ....[10]....
        /*0424*/ 	.word	0x00003450


	//   ....[11]....
        /*0428*/ 	.word	0x00003470


	//   ....[12]....
        /*042c*/ 	.word	0x00003b00


	//   ....[13]....
        /*0430*/ 	.word	0x00003b60


	//   ....[14]....
        /*0434*/ 	.word	0x000054c0


	//   ....[15]....
        /*0438*/ 	.word	0x000057d0


	//   ....[16]....
        /*043c*/ 	.word	0x00005eb0


	//   ....[17]....
        /*0440*/ 	.word	0x00005f10


	//   ....[18]....
        /*0444*/ 	.word	0x00006330


	//   ....[19]....
        /*0448*/ 	.word	0x000063d0


	//   ....[20]....
        /*044c*/ 	.word	0x00008160


	//   ....[21]....
        /*0450*/ 	.word	0x000081b0


	//   ....[22]....
        /*0454*/ 	.word	0x000081c0


	//   ....[23]....
        /*0458*/ 	.word	0x000081f0


	//   ....[24]....
        /*045c*/ 	.word	0x00009de0


	//   ....[25]....
        /*0460*/ 	.word	0x0000a1e0


	//   ....[26]....
        /*0464*/ 	.word	0x0000a720


	//   ....[27]....
        /*0468*/ 	.word	0x0000a820


	//   ....[28]....
        /*046c*/ 	.word	0x0000ab50


	//   ....[29]....
        /*0470*/ 	.word	0x0000ac00


	//   ....[30]....
        /*0474*/ 	.word	0x0000be20


	//   ....[31]....
        /*0478*/ 	.word	0x0000be30


	//   ....[32]....
        /*047c*/ 	.word	0x0000be60


	//   ....[33]....
        /*0480*/ 	.word	0x0000be70


	//   ....[34]....
        /*0484*/ 	.word	0x0000d4a0


	//   ....[35]....
        /*0488*/ 	.word	0x0000d4d0


	//   ....[36]....
        /*048c*/ 	.word	0x0000d4f0


	//   ....[37]....
        /*0490*/ 	.word	0x0000d500


	//   ....[38]....
        /*0494*/ 	.word	0x0000d510


	//   ....[39]....
        /*0498*/ 	.word	0x0000d520


	//   ....[40]....
        /*049c*/ 	.word	0x0000d530


	//   ....[41]....
        /*04a0*/ 	.word	0x0000d540


	//   ....[42]....
        /*04a4*/ 	.word	0x0000d560


	//   ....[43]....
        /*04a8*/ 	.word	0x0000d570


	//   ....[44]....
        /*04ac*/ 	.word	0x0000d580


	//   ....[45]....
        /*04b0*/ 	.word	0x0000d590


	//   ....[46]....
        /*04b4*/ 	.word	0x0000d5a0


	//   ....[47]....
        /*04b8*/ 	.word	0x0000d5b0


	//   ....[48]....
        /*04bc*/ 	.word	0x0000d5d0


	//   ....[49]....
        /*04c0*/ 	.word	0x0000d5e0


	//   ....[50]....
        /*04c4*/ 	.word	0x0000d5f0


	//   ....[51]....
        /*04c8*/ 	.word	0x0000d600


	//   ....[52]....
        /*04cc*/ 	.word	0x0000d610


	//   ....[53]....
        /*04d0*/ 	.word	0x0000d620


	//   ....[54]....
        /*04d4*/ 	.word	0x0000d630


	//   ....[55]....
        /*04d8*/ 	.word	0x0000d640


	//   ....[56]....
        /*04dc*/ 	.word	0x0000d650


	//   ....[57]....
        /*04e0*/ 	.word	0x0000d660


	//   ....[58]....
        /*04e4*/ 	.word	0x0000d670


	//   ....[59]....
        /*04e8*/ 	.word	0x0000d680


	//   ....[60]....
        /*04ec*/ 	.word	0x0000d690


	//   ....[61]....
        /*04f0*/ 	.word	0x0000d6a0


	//   ....[62]....
        /*04f4*/ 	.word	0x0000d6b0


	//   ....[63]....
        /*04f8*/ 	.word	0x0000d6c0


	//   ....[64]....
        /*04fc*/ 	.word	0x0000d6d0


	//   ....[65]....
        /*0500*/ 	.word	0x0000d6e0


	//   ....[66]....
        /*0504*/ 	.word	0x0000d6f0


	//   ....[67]....
        /*0508*/ 	.word	0x0000d700


	//   ....[68]....
        /*050c*/ 	.word	0x0000d710


	//   ....[69]....
        /*0510*/ 	.word	0x0000d730


	//   ....[70]....
        /*0514*/ 	.word	0x0000d740


	//   ....[71]....
        /*0518*/ 	.word	0x0000d750


	//   ....[72]....
        /*051c*/ 	.word	0x0000d760


	//   ....[73]....
        /*0520*/ 	.word	0x0000d770


	//   ....[74]....
        /*0524*/ 	.word	0x0000d780


	//   ....[75]....
        /*0528*/ 	.word	0x0000d790


	//   ....[76]....
        /*052c*/ 	.word	0x0000d7a0


	//   ....[77]....
        /*0530*/ 	.word	0x0000d7b0


	//   ....[78]....
        /*0534*/ 	.word	0x0000d7c0


	//   ....[79]....
        /*0538*/ 	.word	0x0000d7d0


	//   ....[80]....
        /*053c*/ 	.word	0x0000d7e0


	//   ....[81]....
        /*0540*/ 	.word	0x0000d7f0


	//   ....[82]....
        /*0544*/ 	.word	0x0000d800


	//   ....[83]....
        /*0548*/ 	.word	0x0000d810


	//   ....[84]....
        /*054c*/ 	.word	0x0000d820


	//   ....[85]....
        /*0550*/ 	.word	0x0000d830


	//   ....[86]....
        /*0554*/ 	.word	0x0000d840


	//   ....[87]....
        /*0558*/ 	.word	0x0000d850


	//   ....[88]....
        /*055c*/ 	.word	0x0000d860


	//   ....[89]....
        /*0560*/ 	.word	0x0000d870


	//   ....[90]....
        /*0564*/ 	.word	0x0000d880


	//   ....[91]....
        /*0568*/ 	.word	0x0000d890


	//   ....[92]....
        /*056c*/ 	.word	0x0000d8a0


	//   ....[93]....
        /*0570*/ 	.word	0x0000d8b0


	//   ....[94]....
        /*0574*/ 	.word	0x0000d8c0


	//   ....[95]....
        /*0578*/ 	.word	0x0000d8d0


	//   ....[96]....
        /*057c*/ 	.word	0x0000d8e0


	//   ....[97]....
        /*0580*/ 	.word	0x0000d8f0


	//   ....[98]....
        /*0584*/ 	.word	0x0000d900


	//   ....[99]....
        /*0588*/ 	.word	0x0000d910


	//   ....[100]....
        /*058c*/ 	.word	0x0000d920


	//   ....[101]....
        /*0590*/ 	.word	0x0000d930


	//   ....[102]....
        /*0594*/ 	.word	0x0000d940


	//   ....[103]....
        /*0598*/ 	.word	0x0000d950


	//   ....[104]....
        /*059c*/ 	.word	0x0000d960


	//   ....[105]....
        /*05a0*/ 	.word	0x0000d970


	//   ....[106]....
        /*05a4*/ 	.word	0x0000d980


	//   ....[107]....
        /*05a8*/ 	.word	0x0000d990


	//   ....[108]....
        /*05ac*/ 	.word	0x0000d9a0


	//   ....[109]....
        /*05b0*/ 	.word	0x0000d9b0


	//   ....[110]....
        /*05b4*/ 	.word	0x0000d9c0


	//   ....[111]....
        /*05b8*/ 	.word	0x0000d9d0


	//   ....[112]....
        /*05bc*/ 	.word	0x0000d9e0


	//   ....[113]....
        /*05c0*/ 	.word	0x0000d9f0


	//   ....[114]....
        /*05c4*/ 	.word	0x0000da00


	//   ....[115]....
        /*05c8*/ 	.word	0x0000da20


	//   ....[116]....
        /*05cc*/ 	.word	0x0000da60


	//   ....[117]....
        /*05d0*/ 	.word	0x0000da70


	//   ....[118]....
        /*05d4*/ 	.word	0x0000da80


	//   ....[119]....
        /*05d8*/ 	.word	0x0000da90


	//   ....[120]....
        /*05dc*/ 	.word	0x0000dab0


	//   ....[121]....
        /*05e0*/ 	.word	0x0000dad0


	//   ....[122]....
        /*05e4*/ 	.word	0x0000dae0


	//   ....[123]....
        /*05e8*/ 	.word	0x0000db00


	//   ....[124]....
        /*05ec*/ 	.word	0x0000db10


	//   ....[125]....
        /*05f0*/ 	.word	0x0000db20


	//   ....[126]....
        /*05f4*/ 	.word	0x0000db40


	//   ....[127]....
        /*05f8*/ 	.word	0x0000db50


	//   ....[128]....
        /*05fc*/ 	.word	0x0000db70


	//   ....[129]....
        /*0600*/ 	.word	0x0000db80


	//   ....[130]....
        /*0604*/ 	.word	0x0000db90


	//   ....[131]....
        /*0608*/ 	.word	0x0000dba0


	//   ....[132]....
        /*060c*/ 	.word	0x0000dbc0


	//   ....[133]....
        /*0610*/ 	.word	0x0000dbe0


	//   ....[134]....
        /*0614*/ 	.word	0x0000dc10


	//   ....[135]....
        /*0618*/ 	.word	0x0000dc40


	//   ....[136]....
        /*061c*/ 	.word	0x0000dc70


	//   ....[137]....
        /*0620*/ 	.word	0x0000dca0


	//   ....[138]....
        /*0624*/ 	.word	0x0000dcd0


	//   ....[139]....
        /*0628*/ 	.word	0x0000dd10


	//   ....[140]....
        /*062c*/ 	.word	0x0000dd40


	//   ....[141]....
        /*0630*/ 	.word	0x0000dd70


	//   ....[142]....
        /*0634*/ 	.word	0x0000dda0


	//   ....[143]....
        /*0638*/ 	.word	0x0000dde0


	//   ....[144]....
        /*063c*/ 	.word	0x0000de10


	//   ....[145]....
        /*0640*/ 	.word	0x0000de40


	//   ....[146]....
        /*0644*/ 	.word	0x0000de70


	//   ....[147]....
        /*0648*/ 	.word	0x0000de90


	//   ....[148]....
        /*064c*/ 	.word	0x0000dec0


	//   ....[149]....
        /*0650*/ 	.word	0x0000dee0


	//   ....[150]....
        /*0654*/ 	.word	0x0000df10


	//   ....[151]....
        /*0658*/ 	.word	0x0000df40


	//   ....[152]....
        /*065c*/ 	.word	0x0000df70


	//   ....[153]....
        /*0660*/ 	.word	0x0000dfa0


	//   ....[154]....
        /*0664*/ 	.word	0x0000dfd0


	//   ....[155]....
        /*0668*/ 	.word	0x0000e000


	//   ....[156]....
        /*066c*/ 	.word	0x0000e030


	//   ....[157]....
        /*0670*/ 	.word	0x0000e060


	//   ....[158]....
        /*0674*/ 	.word	0x0000e090


	//   ....[159]....
        /*0678*/ 	.word	0x0000e0c0


	//   ....[160]....
        /*067c*/ 	.word	0x0000e0f0


	//   ....[161]....
        /*0680*/ 	.word	0x0000e120


	//   ....[162]....
        /*0684*/ 	.word	0x0000e710


	//   ....[163]....
        /*0688*/ 	.word	0x0000e760


	//   ....[164]....
        /*068c*/ 	.word	0x0000e7a0


	//   ....[165]....
        /*0690*/ 	.word	0x0000e7d0


	//   ....[166]....
        /*0694*/ 	.word	0x0000e810


	//   ....[167]....
        /*0698*/ 	.word	0x0000e840


	//   ....[168]....
        /*069c*/ 	.word	0x0000f4d0


	//   ....[169]....
        /*06a0*/ 	.word	0x0000f500


	//   ....[170]....
        /*06a4*/ 	.word	0x00010650


	//   ....[171]....
        /*06a8*/ 	.word	0x00011820


	//   ....[172]....
        /*06ac*/ 	.word	0x00012260


	//   ....[173]....
        /*06b0*/ 	.word	0x000122a0


	//   ....[174]....
        /*06b4*/ 	.word	0x000122d0


	//   ....[175]....
        /*06b8*/ 	.word	0x00012380


	//   ....[176]....
        /*06bc*/ 	.word	0x000123b0


	//   ....[177]....
        /*06c0*/ 	.word	0x00012440


	//   ....[178]....
        /*06c4*/ 	.word	0x00012470


	//   ....[179]....
        /*06c8*/ 	.word	0x00012500


	//   ....[180]....
        /*06cc*/ 	.word	0x00012530


	//   ....[181]....
        /*06d0*/ 	.word	0x000125c0


	//   ....[182]....
        /*06d4*/ 	.word	0x000125f0


	//   ....[183]....
        /*06d8*/ 	.word	0x00012680


	//   ....[184]....
        /*06dc*/ 	.word	0x000126b0


	//   ....[185]....
        /*06e0*/ 	.word	0x00012730


	//   ....[186]....
        /*06e4*/ 	.word	0x00012750


	//   ....[187]....
        /*06e8*/ 	.word	0x00012760


	//   ....[188]....
        /*06ec*/ 	.word	0x00013fa0


	//   ....[189]....
        /*06f0*/ 	.word	0x00014610


	//   ....[190]....
        /*06f4*/ 	.word	0x000147f0


	//   ....[191]....
        /*06f8*/ 	.word	0x00014840


	//   ....[192]....
        /*06fc*/ 	.word	0x000148e0


	//   ....[193]....
        /*0700*/ 	.word	0x000149f0


	//   ....[194]....
        /*0704*/ 	.word	0x00014a60


	//   ....[195]....
        /*0708*/ 	.word	0x00014b60


	//   ....[196]....
        /*070c*/ 	.word	0x00014bd0


	//   ....[197]....
        /*0710*/ 	.word	0x00014cd0


	//   ....[198]....
        /*0714*/ 	.word	0x00014d40


	//   ....[199]....
        /*0718*/ 	.word	0x00014e40


	//   ....[200]....
        /*071c*/ 	.word	0x00014eb0


	//   ....[201]....
        /*0720*/ 	.word	0x00014fa0


	//   ....[202]....
        /*0724*/ 	.word	0x00015010


	//   ....[203]....
        /*0728*/ 	.word	0x000150f0


	//   ....[204]....
        /*072c*/ 	.word	0x00015180


	//   ....[205]....
        /*0730*/ 	.word	0x00015270


	//----- nvinfo : EIATTR_REG_RECONFIG
	.align		4
.L_180:
        /*0734*/ 	.byte	0x01, 0x54
	.zero		2


	//----- nvinfo : EIATTR_SYSCALL_OFFSETS
	.align		4
        /*0738*/ 	.byte	0x04, 0x46
        /*073a*/ 	.short	(.L_182 - .L_181)


	//   ....[0]....
.L_181:
        /*073c*/ 	.word	0x00001910


	//   ....[1]....
        /*0740*/ 	.word	0x000111a0


	//   ....[2]....
        /*0744*/ 	.word	0x000112e0


	//   ....[3]....
        /*0748*/ 	.word	0x00011420


	//   ....[4]....
        /*074c*/ 	.word	0x00011540


	//   ....[5]....
        /*0750*/ 	.word	0x00011f10


	//----- nvinfo : EIATTR_MBARRIER_INSTR_OFFSETS
	.align		4
.L_182:
        /*0754*/ 	.byte	0x04, 0x39
        /*0756*/ 	.short	(.L_184 - .L_183)


	//   ....[0]....
.L_183:
        /*0758*/ 	.word	0x00000270
        /*075c*/ 	.word	0x000000ff
        /*0760*/ 	.word	0x00020800
        /*0764*/ 	.short	0x0100
        /*0766*/ 	.byte	0x08
	.zero		1


	//   ....[1]....
        /*0768*/ 	.word	0x00000280
        /*076c*/ 	.word	0x000000ff
        /*0770*/ 	.word	0x00020820
        /*0774*/ 	.short	0x0100
        /*0776*/ 	.byte	0x08
	.zero		1


	//   ....[2]....
        /*0778*/ 	.word	0x00000370
        /*077c*/ 	.word	0x000000ff
        /*0780*/ 	.word	0x00020830
        /*0784*/ 	.short	0x0100
        /*0786*/ 	.byte	0x08
	.zero		1


	//   ....[3]....
        /*0788*/ 	.word	0x00000380
        /*078c*/ 	.word	0x000000ff
        /*0790*/ 	.word	0x00020840
        /*0794*/ 	.short	0x0100
        /*0796*/ 	.byte	0x08
	.zero		1


	//   ....[4]....
        /*0798*/ 	.word	0x00000390
        /*079c*/ 	.word	0x000000ff
        /*07a0*/ 	.word	0x00020838
        /*07a4*/ 	.short	0x0100
        /*07a6*/ 	.byte	0x08
	.zero		1


	//   ....[5]....
        /*07a8*/ 	.word	0x000003a0
        /*07ac*/ 	.word	0x000000ff
        /*07b0*/ 	.word	0x00020848
        /*07b4*/ 	.short	0x0100
        /*07b6*/ 	.byte	0x08
	.zero		1


	//   ....[6]....
        /*07b8*/ 	.word	0x000004d0
        /*07bc*/ 	.word	0x000000ff
        /*07c0*/ 	.word	0x00020850
        /*07c4*/ 	.short	0x0100
        /*07c6*/ 	.byte	0x08
	.zero		1


	//   ....[7]....
        /*07c8*/ 	.word	0x000004e0
        /*07cc*/ 	.word	0x000000ff
        /*07d0*/ 	.word	0x00020860
        /*07d4*/ 	.short	0x0100
        /*07d6*/ 	.byte	0x08
	.zero		1


	//   ....[8]....
        /*07d8*/ 	.word	0x000004f0
        /*07dc*/ 	.word	0x000000ff
        /*07e0*/ 	.word	0x00020858
        /*07e4*/ 	.short	0x0100
        /*07e6*/ 	.byte	0x08
	.zero		1


	//   ....[9]....
        /*07e8*/ 	.word	0x00000500
        /*07ec*/ 	.word	0x000000ff
        /*07f0*/ 	.word	0x00020868
        /*07f4*/ 	.short	0x0100
        /*07f6*/ 	.byte	0x08
	.zero		1


	//   ....[10]....
        /*07f8*/ 	.word	0x000005f0
        /*07fc*/ 	.word	0x000000ff
        /*0800*/ 	.word	0x00020870
        /*0804*/ 	.short	0x0100
        /*0806*/ 	.byte	0x06
	.zero		1


	//   ....[11]....
        /*0808*/ 	.word	0x00000600
        /*080c*/ 	.word	0x000000ff
        /*0810*/ 	.word	0x00020880
        /*0814*/ 	.short	0x0100
        /*0816*/ 	.byte	0x06
	.zero		1


	//   ....[12]....
        /*0818*/ 	.word	0x00000610
        /*081c*/ 	.word	0x000000ff
        /*0820*/ 	.word	0x00020878
        /*0824*/ 	.short	0x0100
        /*0826*/ 	.byte	0x06
	.zero		1


	//   ....[13]....
        /*0828*/ 	.word	0x00000620
        /*082c*/ 	.word	0x000000ff
        /*0830*/ 	.word	0x00020888
        /*0834*/ 	.short	0x0100
        /*0836*/ 	.byte	0x06
	.zero		1


	//   ....[14]....
        /*0838*/ 	.word	0x00000750
        /*083c*/ 	.word	0x000000ff
        /*0840*/ 	.word	0x00020890
        /*0844*/ 	.short	0x0100
        /*0846*/ 	.byte	0x08
	.zero		1


	//   ....[15]....
        /*0848*/ 	.word	0x00000760
        /*084c*/ 	.word	0x000000ff
        /*0850*/ 	.word	0x000208a0
        /*0854*/ 	.short	0x0100
        /*0856*/ 	.byte	0x08
	.zero		1


	//   ....[16]....
        /*0858*/ 	.word	0x00000770
        /*085c*/ 	.word	0x000000ff
        /*0860*/ 	.word	0x00020898
        /*0864*/ 	.short	0x0100
        /*0866*/ 	.byte	0x08
	.zero		1


	//   ....[17]....
        /*0868*/ 	.word	0x00000780
        /*086c*/ 	.word	0x000000ff
        /*0870*/ 	.word	0x000208a8
        /*0874*/ 	.short	0x0100
        /*0876*/ 	.byte	0x08
	.zero		1


	//   ....[18]....
        /*0878*/ 	.word	0x000008b0
        /*087c*/ 	.word	0x000000ff
        /*0880*/ 	.word	0x000208b0
        /*0884*/ 	.short	0x0100
        /*0886*/ 	.byte	0x08
	.zero		1


	//   ....[19]....
        /*0888*/ 	.word	0x000008c0
        /*088c*/ 	.word	0x000000ff
        /*0890*/ 	.word	0x000208c0
        /*0894*/ 	.short	0x0100
        /*0896*/ 	.byte	0x08
	.zero		1


	//   ....[20]....
        /*0898*/ 	.word	0x000008d0
        /*089c*/ 	.word	0x000000ff
        /*08a0*/ 	.word	0x000208b8
        /*08a4*/ 	.short	0x0100
        /*08a6*/ 	.byte	0x08
	.zero		1


	//   ....[21]....
        /*08a8*/ 	.word	0x000008e0
        /*08ac*/ 	.word	0x000000ff
        /*08b0*/ 	.word	0x000208c8
        /*08b4*/ 	.short	0x0100
        /*08b6*/ 	.byte	0x08
	.zero		1


	//   ....[22]....
        /*08b8*/ 	.word	0x00001be0
        /*08bc*/ 	.word	0x000000ff
        /*08c0*/ 	.word	0x00020800
        /*08c4*/ 	.short	0x010a
        /*08c6*/ 	.byte	0x29
	.zero		1


	//   ....[23]....
        /*08c8*/ 	.word	0x00001c70
        /*08cc*/ 	.word	0x000000ff
        /*08d0*/ 	.word	0x00020830
        /*08d4*/ 	.short	0x010a
        /*08d6*/ 	.byte	0x29
	.zero		1


	//   ....[24]....
        /*08d8*/ 	.word	0x00001d00
        /*08dc*/ 	.word	0x000000ff
        /*08e0*/ 	.word	0x00020830
        /*08e4*/ 	.short	0x010a
        /*08e6*/ 	.byte	0x29
	.zero		1


	//   ....[25]....
        /*08e8*/ 	.word	0x00002690
        /*08ec*/ 	.word	0x00000003
        /*08f0*/ 	.word	0x00000000
        /*08f4*/ 	.short	0x0101
        /*08f6*/ 	.byte	0x3f
	.zero		1


	//   ....[26]....
        /*08f8*/ 	.word	0x00004bd0
        /*08fc*/ 	.word	0x000000ff
        /*0900*/ 	.word	0x00020830
        /*0904*/ 	.short	0x010a
        /*0906*/ 	.byte	0x06
	.zero		1


	//   ....[27]....
        /*0908*/ 	.word	0x00004c10
        /*090c*/ 	.word	0x000000ff
        /*0910*/ 	.word	0x00020830
        /*0914*/ 	.short	0x010a
        /*0916*/ 	.byte	0x06
	.zero		1


	//   ....[28]....
        /*0918*/ 	.word	0x00004f50
        /*091c*/ 	.word	0x000000ff
        /*0920*/ 	.word	0x00020850
        /*0924*/ 	.short	0x010a
        /*0926*/ 	.byte	0x06
	.zero		1


	//   ....[29]....
        /*0928*/ 	.word	0x00004f90
        /*092c*/ 	.word	0x000000ff
        /*0930*/ 	.word	0x00020850
        /*0934*/ 	.short	0x010a
        /*0936*/ 	.byte	0x06
	.zero		1


	//   ....[30]....
        /*0938*/ 	.word	0x000055c0
        /*093c*/ 	.word	0x000000a5
        /*0940*/ 	.word	0x00000000
        /*0944*/ 	.short	0x0101
        /*0946*/ 	.byte	0x3f
	.zero		1


	//   ....[31]....
        /*0948*/ 	.word	0x00006a40
        /*094c*/ 	.word	0x000000ff
        /*0950*/ 	.word	0x00000000
        /*0954*/ 	.short	0x0101
        /*0956*/ 	.byte	0x06
	.zero		1


	//   ....[32]....
        /*0958*/ 	.word	0x000076a0
        /*095c*/ 	.word	0x000000ff
        /*0960*/ 	.word	0x00020830
        /*0964*/ 	.short	0x010a
        /*0966*/ 	.byte	0x06
	.zero		1


	//   ....[33]....
        /*0968*/ 	.word	0x000076e0
        /*096c*/ 	.word	0x000000ff
        /*0970*/ 	.word	0x00020830
        /*0974*/ 	.short	0x010a
        /*0976*/ 	.byte	0x06
	.zero		1


	//   ....[34]....
        /*0978*/ 	.word	0x00007a50
        /*097c*/ 	.word	0x000000ff
        /*0980*/ 	.word	0x00020850
        /*0984*/ 	.short	0x010a
        /*0986*/ 	.byte	0x06
	.zero		1


	//   ....[35]....
        /*0988*/ 	.word	0x00007a90
        /*098c*/ 	.word	0x000000ff
        /*0990*/ 	.word	0x00020850
        /*0994*/ 	.short	0x010a
        /*0996*/ 	.byte	0x06
	.zero		1


	//   ....[36]....
        /*0998*/ 	.word	0x00008860
        /*099c*/ 	.word	0x00000003
        /*09a0*/ 	.word	0x00000000
        /*09a4*/ 	.short	0x0101
        /*09a6*/ 	.byte	0x3f
	.zero		1


	//   ....[37]....
        /*09a8*/ 	.word	0x00008a40
        /*09ac*/ 	.word	0x000000ff
        /*09b0*/ 	.word	0x00000000
        /*09b4*/ 	.short	0x0101
        /*09b6*/ 	.byte	0x06
	.zero		1


	//   ....[38]....
        /*09b8*/ 	.word	0x00009490
        /*09bc*/ 	.word	0x000000ff
        /*09c0*/ 	.word	0x00020830
        /*09c4*/ 	.short	0x010a
        /*09c6*/ 	.byte	0x06
	.zero		1


	//   ....[39]....
        /*09c8*/ 	.word	0x000094d0
        /*09cc*/ 	.word	0x000000ff
        /*09d0*/ 	.word	0x00020830
        /*09d4*/ 	.short	0x010a
        /*09d6*/ 	.byte	0x06
	.zero		1


	//   ....[40]....
        /*09d8*/ 	.word	0x00009800
        /*09dc*/ 	.word	0x000000ff
        /*09e0*/ 	.word	0x00020850
        /*09e4*/ 	.short	0x010a
        /*09e6*/ 	.byte	0x06
	.zero		1


	//   ....[41]....
        /*09e8*/ 	.word	0x00009840
        /*09ec*/ 	.word	0x000000ff
        /*09f0*/ 	.word	0x00020850
        /*09f4*/ 	.short	0x010a
        /*09f6*/ 	.byte	0x06
	.zero		1


	//   ....[42]....
        /*09f8*/ 	.word	0x00009e30
        /*09fc*/ 	.word	0x000000a0
        /*0a00*/ 	.word	0x00000000
        /*0a04*/ 	.short	0x0101
        /*0a06*/ 	.byte	0x3f
	.zero		1


	//   ....[43]....
        /*0a08*/ 	.word	0x0000b2a0
        /*0a0c*/ 	.word	0x000000ff
        /*0a10*/ 	.word	0x00000000
        /*0a14*/ 	.short	0x0101
        /*0a16*/ 	.byte	0x06
	.zero		1


	//   ....[44]....
        /*0a18*/ 	.word	0x0000bbb0
        /*0a1c*/ 	.word	0x000000ff
        /*0a20*/ 	.word	0x00020850
        /*0a24*/ 	.short	0x010a
        /*0a26*/ 	.byte	0x0e
	.zero		1


	//   ....[45]....
        /*0a28*/ 	.word	0x0000bbf0
        /*0a2c*/ 	.word	0x000000ff
        /*0a30*/ 	.word	0x00020850
        /*0a34*/ 	.short	0x010a
        /*0a36*/ 	.byte	0x0e
	.zero		1


	//   ....[46]....
        /*0a38*/ 	.word	0x0000c130
        /*0a3c*/ 	.word	0x000000ff
        /*0a40*/ 	.word	0x00000000
        /*0a44*/ 	.short	0x0101
        /*0a46*/ 	.byte	0x04
	.zero		1


	//   ....[47]....
        /*0a48*/ 	.word	0x0000e860
        /*0a4c*/ 	.word	0x000000ff
        /*0a50*/ 	.word	0x00000000
        /*0a54*/ 	.short	0x0101
        /*0a56*/ 	.byte	0x04
	.zero		1


	//   ....[48]....
        /*0a58*/ 	.word	0x00011a30
        /*0a5c*/ 	.word	0x000000ff
        /*0a60*/ 	.word	0x00020880
        /*0a64*/ 	.short	0x010a
        /*0a66*/ 	.byte	0x27
	.zero		1


	//   ....[49]....
        /*0a68*/ 	.word	0x00011be0
        /*0a6c*/ 	.word	0x000000ff
        /*0a70*/ 	.word	0x00020840
        /*0a74*/ 	.short	0x010a
        /*0a76*/ 	.byte	0x27
	.zero		1


	//   ....[50]....
        /*0a78*/ 	.word	0x000128b0
        /*0a7c*/ 	.word	0x000000ff
        /*0a80*/ 	.word	0x00020800
        /*0a84*/ 	.short	0x0107
        /*0a86*/ 	.byte	0x27
	.zero		1


	//   ....[51]....
        /*0a88*/ 	.word	0x00012910
        /*0a8c*/ 	.word	0x000000ff
        /*0a90*/ 	.word	0x00020800
        /*0a94*/ 	.short	0x0101
        /*0a96*/ 	.byte	0x27
	.zero		1


	//   ....[52]....
        /*0a98*/ 	.word	0x00012940
        /*0a9c*/ 	.word	0x000000ff
        /*0aa0*/ 	.word	0x00020820
        /*0aa4*/ 	.short	0x010a
        /*0aa6*/ 	.byte	0x27
	.zero		1


	//   ....[53]....
        /*0aa8*/ 	.word	0x00012bf0
        /*0aac*/ 	.word	0x00000008
        /*0ab0*/ 	.word	0x00020880
        /*0ab4*/ 	.short	0x010a
        /*0ab6*/ 	.byte	0x3f
	.zero		1


	//   ....[54]....
        /*0ab8*/ 	.word	0x00012ef0
        /*0abc*/ 	.word	0x00000008
        /*0ac0*/ 	.word	0x00020840
        /*0ac4*/ 	.short	0x010a
        /*0ac6*/ 	.byte	0x3f
	.zero		1


	//   ....[55]....
        /*0ac8*/ 	.word	0x00013260
        /*0acc*/ 	.word	0x00000012
        /*0ad0*/ 	.word	0x00020870
        /*0ad4*/ 	.short	0x010a
        /*0ad6*/ 	.byte	0x3f
	.zero		1


	//   ....[56]....
        /*0ad8*/ 	.word	0x000132d0
        /*0adc*/ 	.word	0x00000012
        /*0ae0*/ 	.word	0x00020860
        /*0ae4*/ 	.short	0x010a
        /*0ae6*/ 	.byte	0x3f
	.zero		1


	//   ....[57]....
        /*0ae8*/ 	.word	0x00013780
        /*0aec*/ 	.word	0x00000012
        /*0af0*/ 	.word	0x00020850
        /*0af4*/ 	.short	0x0101
        /*0af6*/ 	.byte	0x3f
	.zero		1


	//   ....[58]....
        /*0af8*/ 	.word	0x00013800
        /*0afc*/ 	.word	0x00000002
        /*0b00*/ 	.word	0x00000000
        /*0b04*/ 	.short	0x0101
        /*0b06*/ 	.byte	0x3f
	.zero		1


	//   ....[59]....
        /*0b08*/ 	.word	0x000138f0
        /*0b0c*/ 	.word	0x00000010
        /*0b10*/ 	.word	0x00020870
        /*0b14*/ 	.short	0x010a
        /*0b16*/ 	.byte	0x3f
	.zero		1


	//   ....[60]....
        /*0b18*/ 	.word	0x000139a0
        /*0b1c*/ 	.word	0x00000010
        /*0b20*/ 	.word	0x00020860
        /*0b24*/ 	.short	0x010a
        /*0b26*/ 	.byte	0x3f
	.zero		1


	//   ....[61]....
        /*0b28*/ 	.word	0x00013e40
        /*0b2c*/ 	.word	0x00000010
        /*0b30*/ 	.word	0x00020850
        /*0b34*/ 	.short	0x0101
        /*0b36*/ 	.byte	0x3f
	.zero		1


	//   ....[62]....
        /*0b38*/ 	.word	0x00013eb0
        /*0b3c*/ 	.word	0x00000000
        /*0b40*/ 	.word	0x00000000
        /*0b44*/ 	.short	0x0101
        /*0b46*/ 	.byte	0x3f
	.zero		1


	//   ....[63]....
        /*0b48*/ 	.word	0x00013f50
        /*0b4c*/ 	.word	0x00000009
        /*0b50*/ 	.word	0x00020820
        /*0b54*/ 	.short	0x010a
        /*0b56*/ 	.byte	0x3f
	.zero		1


	//   ....[64]....
        /*0b58*/ 	.word	0x00014090
        /*0b5c*/ 	.word	0x00000005
        /*0b60*/ 	.word	0x00000000
        /*0b64*/ 	.short	0x010a
        /*0b66*/ 	.byte	0x3f
	.zero		1


	//   ....[65]....
        /*0b68*/ 	.word	0x00014100
        /*0b6c*/ 	.word	0x00000007
        /*0b70*/ 	.word	0x00000000
        /*0b74*/ 	.short	0x010a
        /*0b76*/ 	.byte	0x3f
	.zero		1


	//   ....[66]....
        /*0b78*/ 	.word	0x00014150
        /*0b7c*/ 	.word	0x00000005
        /*0b80*/ 	.word	0x00020860
        /*0b84*/ 	.short	0x010a
        /*0b86*/ 	.byte	0x3f
	.zero		1


	//   ....[67]....
        /*0b88*/ 	.word	0x000141a0
        /*0b8c*/ 	.word	0x00000003
        /*0b90*/ 	.word	0x00020860
        /*0b94*/ 	.short	0x010a
        /*0b96*/ 	.byte	0x3f
	.zero		1


	//   ....[68]....
        /*0b98*/ 	.word	0x000141e0
        /*0b9c*/ 	.word	0x00000005
        /*0ba0*/ 	.word	0x00020880
        /*0ba4*/ 	.short	0x010a
        /*0ba6*/ 	.byte	0x3f
	.zero		1


	//   ....[69]....
        /*0ba8*/ 	.word	0x00014200
        /*0bac*/ 	.word	0x00000003
        /*0bb0*/ 	.word	0x00020880
        /*0bb4*/ 	.short	0x010a
        /*0bb6*/ 	.byte	0x3f
	.zero		1


	//   ....[70]....
        /*0bb8*/ 	.word	0x00014270
        /*0bbc*/ 	.word	0x00000003
        /*0bc0*/ 	.word	0x00020800
        /*0bc4*/ 	.short	0x010a
        /*0bc6*/ 	.byte	0x3f
	.zero		1


	//   ....[71]....
        /*0bc8*/ 	.word	0x000142d0
        /*0bcc*/ 	.word	0x00000003
        /*0bd0*/ 	.word	0x00020830
        /*0bd4*/ 	.short	0x010a
        /*0bd6*/ 	.byte	0x3f
	.zero		1


	//   ....[72]....
        /*0bd8*/ 	.word	0x00014330
        /*0bdc*/ 	.word	0x0000000c
        /*0be0*/ 	.word	0x00020830
        /*0be4*/ 	.short	0x010a
        /*0be6*/ 	.byte	0x3f
	.zero		1


	//   ....[73]....
        /*0be8*/ 	.word	0x00014390
        /*0bec*/ 	.word	0x0000000c
        /*0bf0*/ 	.word	0x00020850
        /*0bf4*/ 	.short	0x010a
        /*0bf6*/ 	.byte	0x3f
	.zero		1


	//   ....[74]....
        /*0bf8*/ 	.word	0x000143f0
        /*0bfc*/ 	.word	0x00000009
        /*0c00*/ 	.word	0x00020830
        /*0c04*/ 	.short	0x010a
        /*0c06*/ 	.byte	0x3f
	.zero		1


	//   ....[75]....
        /*0c08*/ 	.word	0x00014450
        /*0c0c*/ 	.word	0x00000009
        /*0c10*/ 	.word	0x00020850
        /*0c14*/ 	.short	0x010a
        /*0c16*/ 	.byte	0x3f
	.zero		1


	//   ....[76]....
        /*0c18*/ 	.word	0x000144b0
        /*0c1c*/ 	.word	0x00000009
        /*0c20*/ 	.word	0x00020830
        /*0c24*/ 	.short	0x010a
        /*0c26*/ 	.byte	0x3f
	.zero		1


	//   ....[77]....
        /*0c28*/ 	.word	0x00014510
        /*0c2c*/ 	.word	0x00000009
        /*0c30*/ 	.word	0x00020850
        /*0c34*/ 	.short	0x010a
        /*0c36*/ 	.byte	0x3f
	.zero		1


	//   ....[78]....
        /*0c38*/ 	.word	0x00014570
        /*0c3c*/ 	.word	0x00000005
        /*0c40*/ 	.word	0x00020850
        /*0c44*/ 	.short	0x010a
        /*0c46*/ 	.byte	0x3f
	.zero		1


	//   ....[79]....
        /*0c48*/ 	.word	0x000146d0
        /*0c4c*/ 	.word	0x00000003
        /*0c50*/ 	.word	0x00020880
        /*0c54*/ 	.short	0x010a
        /*0c56*/ 	.byte	0x3f
	.zero		1


	//   ....[80]....
        /*0c58*/ 	.word	0x00014730
        /*0c5c*/ 	.word	0x00000003
        /*0c60*/ 	.word	0x00020840
        /*0c64*/ 	.short	0x010a
        /*0c66*/ 	.byte	0x3f
	.zero		1


	//   ....[81]....
        /*0c68*/ 	.word	0x000152b0
        /*0c6c*/ 	.word	0x00000003
        /*0c70*/ 	.word	0x00020820
        /*0c74*/ 	.short	0x010a
        /*0c76*/ 	.byte	0x3f
	.zero		1


	//   ....[82]....
        /*0c78*/ 	.word	0x00015300
        /*0c7c*/ 	.word	0x00000008
        /*0c80*/ 	.word	0x00020880
        /*0c84*/ 	.short	0x010a
        /*0c86*/ 	.byte	0x3f
	.zero		1


	//   ....[83]....
        /*0c88*/ 	.word	0x00015350
        /*0c8c*/ 	.word	0x00000008
        /*0c90*/ 	.word	0x00020840
        /*0c94*/ 	.short	0x010a
        /*0c96*/ 	.byte	0x3f
	.zero		1


	//   ....[84]....
        /*0c98*/ 	.word	0x000153a0
        /*0c9c*/ 	.word	0x00000012
        /*0ca0*/ 	.word	0x00020870
        /*0ca4*/ 	.short	0x010a
        /*0ca6*/ 	.byte	0x3f
	.zero		1


	//   ....[85]....
        /*0ca8*/ 	.word	0x000153f0
        /*0cac*/ 	.word	0x00000012
        /*0cb0*/ 	.word	0x00020860
        /*0cb4*/ 	.short	0x010a
        /*0cb6*/ 	.byte	0x3f
	.zero		1


	//   ....[86]....
        /*0cb8*/ 	.word	0x00015440
        /*0cbc*/ 	.word	0x00000010
        /*0cc0*/ 	.word	0x00020870
        /*0cc4*/ 	.short	0x010a
        /*0cc6*/ 	.byte	0x3f
	.zero		1


	//   ....[87]....
        /*0cc8*/ 	.word	0x00015490
        /*0ccc*/ 	.word	0x00000010
        /*0cd0*/ 	.word	0x00020860
        /*0cd4*/ 	.short	0x010a
        /*0cd6*/ 	.byte	0x3f
	.zero		1


	//   ....[88]....
        /*0cd8*/ 	.word	0x000154e0
        /*0cdc*/ 	.word	0x00000009
        /*0ce0*/ 	.word	0x00020820
        /*0ce4*/ 	.short	0x010a
        /*0ce6*/ 	.byte	0x3f
	.zero		1


	//   ....[89]....
        /*0ce8*/ 	.word	0x00015530
        /*0cec*/ 	.word	0x00000005
        /*0cf0*/ 	.word	0x00000000
        /*0cf4*/ 	.short	0x010a
        /*0cf6*/ 	.byte	0x3f
	.zero		1


	//   ....[90]....
        /*0cf8*/ 	.word	0x00015580
        /*0cfc*/ 	.word	0x00000007
        /*0d00*/ 	.word	0x00000000
        /*0d04*/ 	.short	0x010a
        /*0d06*/ 	.byte	0x3f
	.zero		1


	//   ....[91]....
        /*0d08*/ 	.word	0x000155d0
        /*0d0c*/ 	.word	0x00000005
        /*0d10*/ 	.word	0x00020860
        /*0d14*/ 	.short	0x010a
        /*0d16*/ 	.byte	0x3f
	.zero		1


	//   ....[92]....
        /*0d18*/ 	.word	0x00015620
        /*0d1c*/ 	.word	0x00000003
        /*0d20*/ 	.word	0x00020860
        /*0d24*/ 	.short	0x010a
        /*0d26*/ 	.byte	0x3f
	.zero		1


	//   ....[93]....
        /*0d28*/ 	.word	0x00015670
        /*0d2c*/ 	.word	0x00000005
        /*0d30*/ 	.word	0x00020880
        /*0d34*/ 	.short	0x010a
        /*0d36*/ 	.byte	0x3f
	.zero		1


	//----- nvinfo : EIATTR_NUM_MBARRIERS
	.align		4
.L_184:
        /*0d38*/ 	.byte	0x03, 0x38
        /*0d3a*/ 	.short	0x0016


	//----- nvinfo : EIATTR_EXIT_INSTR_OFFSETS
	.align		4
        /*0d3c*/ 	.byte	0x04, 0x1c
        /*0d3e*/ 	.short	(.L_186 - .L_185)


	//   ....[0]....
.L_185:
        /*0d40*/ 	.word	0x00014250


	//----- nvinfo : EIATTR_MAX_THREADS
	.align		4
.L_186:
        /*0d44*/ 	.byte	0x04, 0x05
        /*0d46*/ 	.short	(.L_188 - .L_187)
.L_187:
        /*0d48*/ 	.word	0x00000180
        /*0d4c*/ 	.word	0x00000001
        /*0d50*/ 	.word	0x00000001


	//----- nvinfo : EIATTR_CRS_STACK_SIZE
	.align		4
.L_188:
        /*0d54*/ 	.byte	0x04, 0x1e
        /*0d56*/ 	.short	(.L_190 - .L_189)
.L_189:
        /*0d58*/ 	.word	0x00000000


	//----- nvinfo : EIATTR_CBANK_PARAM_SIZE
	.align		4
.L_190:
        /*0d5c*/ 	.byte	0x03, 0x19
        /*0d5e*/ 	.short	0x0a70


	//----- nvinfo : EIATTR_PARAM_CBANK
	.align		4
        /*0d60*/ 	.byte	0x04, 0x0a
        /*0d62*/ 	.short	(.L_192 - .L_191)
	.align		4
.L_191:
        /*0d64*/ 	.word	index@(.nv.constant0._ZN7cutlass13device_kernelIN5flash11enable_sm90INS1_16FlashAttnFwdSm90INS1_25CollectiveMainloopFwdSm90ILi2EN4cute5tupleIJNS5_1CILi1EEES8_S8_EEENS6_IJNS7_ILi128EEENS7_ILi64EEENS7_ILi256EEEEEELi256ENS_12float_e4m3_tEfNS_4arch4Sm90ELb0ELb1ELb1ELb0ELb0ELb0ELb0ELb1ELb1ELb1ELb1ELb0EEENS1_21CollectiveEpilogueFwdINS6_IJSA_SC_SB_EEES9_NS_10bfloat16_tESG_Li256ELb0ELb1ELb1ELb1EEENS1_19SingleTileSchedulerILb0ELb1ELb1ELi128EEEEEEEEEvNT_6ParamsE)
        /*0d68*/ 	.short	0x0210
        /*0d6a*/ 	.short	0x0a70


	//----- nvinfo : EIATTR_SW_WAR
	.align		4
.L_192:
        /*0d6c*/ 	.byte	0x04, 0x36
        /*0d6e*/ 	.short	(.L_194 - .L_193)
.L_193:
        /*0d70*/ 	.word	0x00000008
.L_194:


//--------------------- .nv.info._ZN7cutlass13device_kernelIN5flash11enable_sm90INS1_16FlashAttnFwdSm90INS1_25CollectiveMainloopFwdSm90ILi2EN4cute5tupleIJNS5_1CILi1EEES8_S8_EEENS6_IJNS7_ILi128EEENS7_ILi64EEENS7_ILi256EEEEEELi256ENS_12float_e4m3_tEfNS_4arch4Sm90ELb0ELb1ELb1ELb1ELb0ELb0ELb0ELb1ELb1ELb1ELb1ELb0EEENS1_21CollectiveEpilogueFwdINS6_IJSA_SC_SB_EEES9_NS_10bfloat16_tESG_Li256ELb1ELb1ELb1ELb1EEENS1_36VarlenDynamicPersistentTileSchedulerILi128ELi64ELi256ELi128ELb1ELb1ELb1ELb1ELb0ELb1EEEEEEEEEvNT_6ParamsE --------------------------
	.section	.nv.info._ZN7cutlass13device_kernelIN5flash11enable_sm90INS1_16FlashAttnFwdSm90INS1_25CollectiveMainloopFwdSm90ILi2EN4cute5tupleIJNS5_1CILi1EEES8_S8_EEENS6_IJNS7_ILi128EEENS7_ILi64EEENS7_ILi256EEEEEELi256ENS_12float_e4m3_tEfNS_4arch4Sm90ELb0ELb1ELb1ELb1ELb0ELb0ELb0ELb1ELb1ELb1ELb1ELb0EEENS1_21CollectiveEpilogueFwdINS6_IJSA_SC_SB_EEES9_NS_10bfloat16_tESG_Li256ELb1ELb1ELb1ELb1EEENS1_36VarlenDynamicPersistentTileSchedulerILi128ELi64ELi256ELi128ELb1ELb1ELb1ELb1ELb0ELb1EEEEEEEEEvNT_6ParamsE,"",@"SHT_CUDA_INFO"
	.sectionflags	@""
	.align	4


	//----- nvinfo : EIATTR_CUDA_API_VERSION
	.align		4
        /*0000*/ 	.byte	0x04, 0x37
        /*0002*/ 	.short	(.L_196 - .L_195)
.L_195:
        /*0004*/ 	.word	0x00000082


	//----- nvinfo : EIATTR_KPARAM_INFO
	.align		4
.L_196:
        /*0008*/ 	.byte	0x04, 0x17
        /*000a*/ 	.short	(.L_198 - .L_197)
.L_197:
        /*000c*/ 	.word	0x00000000
        /*0010*/ 	.short	0x0000
        /*0012*/ 	.short	0x0070
        /*0014*/ 	.byte	0x00, 0xf0, 0x01, 0x2a


	//----- nvinfo : EIATTR_SPARSE_MMA_MASK
	.align		4
.L_198:
        /*0018*/ 	.byte	0x03, 0x50
        /*001a*/ 	.short	0x0000


	//----- nvinfo : EIATTR_MAXREG_COUNT
	.align		4
        /*001c*/ 	.byte	0x03, 0x1b
        /*001e*/ 	.short	0x00a8


	//----- nvinfo : EIATTR_NUM_BARRIERS
	.align		4
        /*0020*/ 	.byte	0x02, 0x4c
        /*0022*/ 	.byte	0x10
	.zero		1


	//----- nvinfo : EIATTR_EXTERNS
	.align		4
        /*0024*/ 	.byte	0x04, 0x0f
        /*0026*/ 	.short	(.L_200 - .L_199)


	//   ....[0]....
	.align		4
.L_199:
        /*0028*/ 	.word	index@(__assertfail)


	//----- nvinfo : EIATTR_ANNOTATIONS
	.align		4
.L_200:
        /*002c*/ 	.byte	0x04, 0x55
        /*002e*/ 	.short	(.L_202 - .L_201)


	//   ....[0]....
.L_201:
        /* <DEDUP_REMOVED lines=50> */


	//----- nvinfo : EIATTR_MERCURY_ISA_VERSION
	.align		4
.L_202:
        /*0338*/ 	.byte	0x03, 0x5f
        /*033a*/ 	.short	0x0101


	//----- nvinfo : EIATTR_UNUSED_LOAD_BYTE_OFFSET
	.align		4
        /*033c*/ 	.byte	0x04, 0x44
        /*033e*/ 	.short	(.L_204 - .L_203)


	//   ....[0]....
.L_203:
        /*0340*/ 	.word	0x00000a60
        /*0344*/ 	.word	0x0000fff0


	//   ....[1]....
        /*0348*/ 	.word	0x0000d130
        /*034c*/ 	.word	0x0000fff0


	//----- nvinfo : EIATTR_INT_WARP_WIDE_INSTR_OFFSETS
	.align		4
.L_204:
        /*0350*/ 	.byte	0x04, 0x31
        /*0352*/ 	.short	(.L_206 - .L_205)


	//   ....[0]....
.L_205:
        /*0354*/ 	.word	0x00000130


	//   ....[1]....
        /*0358*/ 	.word	0x00000170


	//   ....[2]....
        /*035c*/ 	.word	0x000001e0


	//   ....[3]....
        /*0360*/ 	.word	0x00015070


	//   ....[4]....
        /*0364*/ 	.word	0x00015100


	//   ....[5]....
        /*0368*/ 	.word	0x00017c60


	//   ....[6]....
        /*036c*/ 	.word	0x00017cf0


	//----- nvinfo : EIATTR_COOP_GROUP_MASK_REGIDS
	.align		4
.L_206:
        /*0370*/ 	.byte	0x04, 0x29
        /*0372*/ 	.short	(.L_208 - .L_207)


	//   ....[0]....
.L_207:
        /*0374*/ 	.word	0xffffffff


	//   ....[1]....
        /*0378*/ 	.word	0xffffffff


	//   ....[2]....
        /*037c*/ 	.word	0xffffffff


	//   ....[3]....
        /*0380*/ 	.word	0xffffffff


	//   ....[4]....
        /*0384*/ 	.word	0xffffffff


	//   ....[5]....
        /*0388*/ 	.word	0xffffffff


	//   ....[6]....
        /*038c*/ 	.word	0xffffffff


	//   ....[7]....
        /*0390*/ 	.word	0xffffffff


	//   ....[8]....
        /*0394*/ 	.word	0xffffffff


	//   ....[9]....
        /*0398*/ 	.word	0xffffffff


	//   ....[10]....
        /*039c*/ 	.word	0xffffffff


	//   ....[11]....
        /*03a0*/ 	.word	0xffffffff


	//   ....[12]....
        /*03a4*/ 	.word	0xffffffff


	//   ....[13]....
        /*03a8*/ 	.word	0xffffffff


	//   ....[14]....
        /*03ac*/ 	.word	0xffffffff


	//   ....[15]....
        /*03b0*/ 	.word	0xffffffff


	//   ....[16]....
        /*03b4*/ 	.word	0xffffffff


	//   ....[17]....
        /*03b8*/ 	.word	0xffffffff


	//   ....[18]....
        /*03bc*/ 	.word	0xffffffff


	//   ....[19]....
        /*03c0*/ 	.word	0xffffffff


	//   ....[20]....
        /*03c4*/ 	.word	0xffffffff


	//   ....[21]....
        /*03c8*/ 	.word	0xffffffff


	//   ....[22]....
        /*03cc*/ 	.word	0xffffffff


	//   ....[23]....
        /*03d0*/ 	.word	0xffffffff


	//   ....[24]....
        /*03d4*/ 	.word	0xffffffff


	//   ....[25]....
        /*03d8*/ 	.word	0xffffffff


	//   ....[26]....
        /*03dc*/ 	.word	0xffffffff


	//   ....[27]....
        /*03e0*/ 	.word	0xffffffff


	//   ....[28]....
        /*03e4*/ 	.word	0xffffffff


	//   ....[29]....
        /*03e8*/ 	.word	0xffffffff


	//   ....[30]....
        /*03ec*/ 	.word	0xffffffff


	//   ....[31]....
        /*03f0*/ 	.word	0xffffffff


	//   ....[32]....
        /*03f4*/ 	.word	0xffffffff


	//   ....[33]....
        /*03f8*/ 	.word	0xffffffff


	//   ....[34]....
        /*03fc*/ 	.word	0xffffffff


	//   ....[35]....
        /*0400*/ 	.word	0xffffffff


	//   ....[36]....
        /*0404*/ 	.word	0xffffffff


	//   ....[37]....
        /*0408*/ 	.word	0xffffffff


	//   ....[38]....
        /*040c*/ 	.word	0xffffffff


	//   ....[39]....
        /*0410*/ 	.word	0xffffffff


	//   ....[40]....
        /*0414*/ 	.word	0xffffffff


	//   ....[41]....
        /*0418*/ 	.word	0xffffffff


	//   ....[42]....
        /*041c*/ 	.word	0xffffffff


	//   ....[43]....
        /*0420*/ 	.word	0xffffffff


	//   ....[44]....
        /*0424*/ 	.word	0xffffffff


	//   ....[45]....
        /*0428*/ 	.word	0xffffffff


	//   ....[46]....
        /*042c*/ 	.word	0xffffffff


	//   ....[47]....
        /*0430*/ 	.word	0xffffffff


	//   ....[48]....
        /*0434*/ 	.word	0xffffffff


	//   ....[49]....
        /*0438*/ 	.word	0xffffffff


	//   ....[50]....
        /*043c*/ 	.word	0xffffffff


	//   ....[51]....
        /*0440*/ 	.word	0xffffffff


	//   ....[52]....
        /*0444*/ 	.word	0xffffffff


	//   ....[53]....
        /*0448*/ 	.word	0xffffffff


	//   ....[54]....
        /*044c*/ 	.word	0xffffffff


	//   ....[55]....
        /*0450*/ 	.word	0xffffffff


	//   ....[56]....
        /*0454*/ 	.word	0xffffffff


	//   ....[57]....
        /*0458*/ 	.word	0xffffffff


	//   ....[58]....
        /*045c*/ 	.word	0xffffffff


	//   ....[59]....
        /*0460*/ 	.word	0xffffffff


	//   ....[60]....
        /*0464*/ 	.word	0xffffffff


	//   ....[61]....
        /*0468*/ 	.word	0xffffffff


	//   ....[62]....
        /*046c*/ 	.word	0xffffffff


	//   ....[63]....
        /*0470*/ 	.word	0xffffffff


	//   ....[64]....
        /*0474*/ 	.word	0xffffffff


	//   ....[65]....
        /*0478*/ 	.word	0xffffffff


	//   ....[66]....
        /*047c*/ 	.word	0xffffffff


	//   ....[67]....
        /*0480*/ 	.word	0xffffffff


	//   ....[68]....
        /*0484*/ 	.word	0xffffffff


	//   ....[69]....
        /*0488*/ 	.word	0xffffffff


	//   ....[70]....
        /*048c*/ 	.word	0xffffffff


	//   ....[71]....
        /*0490*/ 	.word	0xffffffff


	//   ....[72]....
        /*0494*/ 	.word	0xffffffff


	//   ....[73]....
        /*0498*/ 	.word	0xffffffff


	//   ....[74]....
        /*049c*/ 	.word	0xffffffff


	//   ....[75]....
        /*04a0*/ 	.word	0xffffffff


	//   ....[76]....
        /*04a4*/ 	.word	0xffffffff


	//   ....[77]....
        /*04a8*/ 	.word	0xffffffff


	//   ....[78]....
        /*04ac*/ 	.word	0xffffffff


	//   ....[79]....
        /*04b0*/ 	.word	0xffffffff


	//   ....[80]....
        /*04b4*/ 	.word	0xffffffff


	//   ....[81]....
        /*04b8*/ 	.word	0xffffffff


	//   ....[82]....
        /*04bc*/ 	.word	0xffffffff


	//   ....[83]....
        /*04c0*/ 	.word	0xffffffff


	//   ....[84]....
        /*04c4*/ 	.word	0xffffffff


	//   ....[85]....
        /*04c8*/ 	.word	0xffffffff


	//   ....[86]....
        /*04cc*/ 	.word	0xffffffff


	//   ....[87]....
        /*04d0*/ 	.word	0xffffffff


	//   ....[88]....
        /*04d4*/ 	.word	0xffffffff


	//   ....[89]....
        /*04d8*/ 	.word	0xffffffff


	//   ....[90]....
        /*04dc*/ 	.word	0xffffffff


	//   ....[91]....
        /*04e0*/ 	.word	0xffffffff


	//   ....[92]....
        /*04e4*/ 	.word	0xffffffff


	//   ....[93]....
        /*04e8*/ 	.word	0xffffffff


	//   ....[94]....
        /*04ec*/ 	.word	0xffffffff


	//   ....[95]....
        /*04f0*/ 	.word	0xffffffff


	//   ....[96]....
        /*04f4*/ 	.word	0xffffffff


	//   ....[97]....
        /*04f8*/ 	.word	0xffffffff


	//   ....[98]....
        /*04fc*/ 	.word	0xffffffff


	//   ....[99]....
        /*0500*/ 	.word	0xffffffff


	//   ....[100]....
        /*0504*/ 	.word	0xffffffff


	//   ....[101]....
        /*0508*/ 	.word	0xffffffff


	//   ....[102]....
        /*050c*/ 	.word	0xffffffff


	//   ....[103]....
        /*0510*/ 	.word	0xffffffff


	//   ....[104]....
        /*0514*/ 	.word	0xffffffff


	//   ....[105]....
        /*0518*/ 	.word	0xffffffff


	//   ....[106]....
        /*051c*/ 	.word	0xffffffff


	//   ....[107]....
        /*0520*/ 	.word	0xffffffff


	//   ....[108]....
        /*0524*/ 	.word	0xffffffff


	//   ....[109]....
        /*0528*/ 	.word	0xffffffff


	//   ....[110]....
        /*052c*/ 	.word	0xffffffff


	//   ....[111]....
        /*0530*/ 	.word	0xffffffff


	//   ....[112]....
        /*0534*/ 	.word	0xffffffff


	//   ....[113]....
        /*0538*/ 	.word	0xffffffff


	//   ....[114]....
        /*053c*/ 	.word	0xffffffff


	//   ....[115]....
        /*0540*/ 	.word	0xffffffff


	//   ....[116]....
        /*0544*/ 	.word	0xffffffff


	//   ....[117]....
        /*0548*/ 	.word	0xffffffff


	//   ....[118]....
        /*054c*/ 	.word	0xffffffff


	//   ....[119]....
        /*0550*/ 	.word	0xffffffff


	//   ....[120]....
        /*0554*/ 	.word	0xffffffff


	//   ....[121]....
        /*0558*/ 	.word	0xffffffff


	//   ....[122]....
        /*055c*/ 	.word	0xffffffff


	//   ....[123]....
        /*0560*/ 	.word	0xffffffff


	//   ....[124]....
        /*0564*/ 	.word	0xffffffff


	//   ....[125]....
        /*0568*/ 	.word	0xffffffff


	//   ....[126]....
        /*056c*/ 	.word	0xffffffff


	//   ....[127]....
        /*0570*/ 	.word	0xffffffff


	//   ....[128]....
        /*0574*/ 	.word	0xffffffff


	//   ....[129]....
        /*0578*/ 	.word	0xffffffff


	//   ....[130]....
        /*057c*/ 	.word	0xffffffff


	//   ....[131]....
        /*0580*/ 	.word	0xffffffff


	//   ....[132]....
        /*0584*/ 	.word	0xffffffff


	//   ....[133]....
        /*0588*/ 	.word	0xffffffff


	//   ....[134]....
        /*058c*/ 	.word	0xffffffff


	//   ....[135]....
        /*0590*/ 	.word	0xffffffff


	//   ....[136]....
        /*0594*/ 	.word	0xffffffff


	//   ....[137]....
        /*0598*/ 	.word	0xffffffff


	//   ....[138]....
        /*059c*/ 	.word	0xffffffff


	//   ....[139]....
        /*05a0*/ 	.word	0xffffffff


	//   ....[140]....
        /*05a4*/ 	.word	0xffffffff


	//   ....[141]....
        /*05a8*/ 	.word	0xffffffff


	//   ....[142]....
        /*05ac*/ 	.word	0xffffffff


	//   ....[143]....
        /*05b0*/ 	.word	0xffffffff


	//   ....[144]....
        /*05b4*/ 	.word	0xffffffff


	//   ....[145]....
        /*05b8*/ 	.word	0xffffffff


	//   ....[146]....
        /*05bc*/ 	.word	0xffffffff


	//   ....[147]....
        /*05c0*/ 	.word	0xffffffff


	//   ....[148]....
        /*05c4*/ 	.word	0xffffffff


	//   ....[149]....
        /*05c8*/ 	.word	0xffffffff


	//   ....[150]....
        /*05cc*/ 	.word	0xffffffff


	//   ....[151]....
        /*05d0*/ 	.word	0xffffffff


	//   ....[152]....
        /*05d4*/ 	.word	0xffffffff


	//   ....[153]....
        /*05d8*/ 	.word	0xffffffff


	//   ....[154]....
        /*05dc*/ 	.word	0xffffffff


	//   ....[155]....
        /*05e0*/ 	.word	0xffffffff


	//   ....[156]....
        /*05e4*/ 	.word	0xffffffff


	//   ....[157]....
        /*05e8*/ 	.word	0xffffffff


	//   ....[158]....
        /*05ec*/ 	.word	0xffffffff


	//   ....[159]....
        /*05f0*/ 	.word	0xffffffff


	//   ....[160]....
        /*05f4*/ 	.word	0xffffffff


	//   ....[161]....
        /*05f8*/ 	.word	0xffffffff


	//   ....[162]....
        /*05fc*/ 	.word	0xffffffff


	//   ....[163]....
        /*0600*/ 	.word	0xffffffff


	//   ....[164]....
        /*0604*/ 	.word	0xffffffff


	//   ....[165]....
        /*0608*/ 	.word	0xffffffff


	//   ....[166]....
        /*060c*/ 	.word	0xffffffff


	//   ....[167]....
        /*0610*/ 	.word	0xffffffff


	//   ....[168]....
        /*0614*/ 	.word	0xffffffff


	//   ....[169]....
        /*0618*/ 	.word	0xffffffff


	//   ....[170]....
        /*061c*/ 	.word	0xffffffff


	//   ....[171]....
        /*0620*/ 	.word	0xffffffff


	//   ....[172]....
        /*0624*/ 	.word	0xffffffff


	//   ....[173]....
        /*0628*/ 	.word	0xffffffff


	//   ....[174]....
        /*062c*/ 	.word	0xffffffff


	//   ....[175]....
        /*0630*/ 	.word	0xffffffff


	//   ....[176]....
        /*0634*/ 	.word	0xffffffff


	//   ....[177]....
        /*0638*/ 	.word	0xffffffff


	//   ....[178]....
        /*063c*/ 	.word	0xffffffff


	//   ....[179]....
        /*0640*/ 	.word	0xffffffff


	//   ....[180]....
        /*0644*/ 	.word	0xffffffff


	//   ....[181]....
        /*0648*/ 	.word	0xffffffff


	//   ....[182]....
        /*064c*/ 	.word	0xffffffff


	//   ....[183]....
        /*0650*/ 	.word	0xffffffff


	//   ....[184]....
        /*0654*/ 	.word	0xffffffff


	//   ....[185]....
        /*0658*/ 	.word	0xffffffff


	//   ....[186]....
        /*065c*/ 	.word	0xffffffff


	//   ....[187]....
        /*0660*/ 	.word	0xffffffff


	//   ....[188]....
        /*0664*/ 	.word	0xffffffff


	//   ....[189]....
        /*0668*/ 	.word	0xffffffff


	//   ....[190]....
        /*066c*/ 	.word	0xffffffff


	//   ....[191]....
        /*0670*/ 	.word	0xffffffff


	//   ....[192]....
        /*0674*/ 	.word	0xffffffff


	//   ....[193]....
        /*0678*/ 	.word	0xffffffff


	//   ....[194]....
        /*067c*/ 	.word	0xffffffff


	//   ....[195]....
        /*0680*/ 	.word	0xffffffff


	//   ....[196]....
        /*0684*/ 	.word	0xffffffff


	//   ....[197]....
        /*0688*/ 	.word	0xffffffff


	//   ....[198]....
        /*068c*/ 	.word	0xffffffff


	//   ....[199]....
        /*0690*/ 	.word	0xffffffff


	//   ....[200]....
        /*0694*/ 	.word	0xffffffff


	//   ....[201]....
        /*0698*/ 	.word	0xffffffff


	//   ....[202]....
        /*069c*/ 	.word	0xffffffff


	//   ....[203]....
        /*06a0*/ 	.word	0xffffffff


	//   ....[204]....
        /*06a4*/ 	.word	0xffffffff


	//   ....[205]....
        /*06a8*/ 	.word	0xffffffff


	//   ....[206]....
        /*06ac*/ 	.word	0xffffffff


	//   ....[207]....
        /*06b0*/ 	.word	0xffffffff


	//   ....[208]....
        /*06b4*/ 	.word	0xffffffff


	//   ....[209]....
        /*06b8*/ 	.word	0xffffffff


	//   ....[210]....
        /*06bc*/ 	.word	0xffffffff


	//   ....[211]....
        /*06c0*/ 	.word	0xffffffff


	//   ....[212]....
        /*06c4*/ 	.word	0xffffffff


	//   ....[213]....
        /*06c8*/ 	.word	0xffffffff


	//   ....[214]....
        /*06cc*/ 	.word	0xffffffff


	//   ....[215]....
        /*06d0*/ 	.word	0xffffffff


	//   ....[216]....
        /*06d4*/ 	.word	0xffffffff


	//   ....[217]....
        /*06d8*/ 	.word	0xffffffff


	//   ....[218]....
        /*06dc*/ 	.word	0xffffffff


	//   ....[219]....
        /*06e0*/ 	.word	0xffffffff


	//   ....[220]....
        /*06e4*/ 	.word	0xffffffff


	//   ....[221]....
        /*06e8*/ 	.word	0xffffffff


	//   ....[222]....
        /*06ec*/ 	.word	0xffffffff


	//   ....[223]....
        /*06f0*/ 	.word	0xffffffff


	//   ....[224]....
        /*06f4*/ 	.word	0xffffffff


	//   ....[225]....
        /*06f8*/ 	.word	0xffffffff


	//   ....[226]....
        /*06fc*/ 	.word	0xffffffff


	//   ....[227]....
        /*0700*/ 	.word	0xffffffff


	//   ....[228]....
        /*0704*/ 	.word	0xffffffff


	//   ....[229]....
        /*0708*/ 	.word	0xffffffff


	//   ....[230]....
        /*070c*/ 	.word	0xffffffff


	//   ....[231]....
        /*0710*/ 	.word	0xffffffff


	//   ....[232]....
        /*0714*/ 	.word	0xffffffff


	//   ....[233]....
        /*0718*/ 	.word	0xffffffff


	//   ....[234]....
        /*071c*/ 	.word	0xffffffff


	//   ....[235]....
        /*0720*/ 	.word	0xffffffff


	//   ....[236]....
        /*0724*/ 	.word	0xffffffff


	//   ....[237]....
        /*0728*/ 	.word	0xffffffff


	//   ....[238]....
        /*072c*/ 	.word	0xffffffff


	//   ....[239]....
        /*0730*/ 	.word	0x0500000f


	//   ....[240]....
        /*0734*/ 	.word	0x0500000f


	//   ....[241]....
        /*0738*/ 	.word	0x0500000f


	//   ....[242]....
        /*073c*/ 	.word	0x0500000f


	//   ....[243]....
        /*0740*/ 	.word	0x0500000f


	//   ....[244]....
        /*0744*/ 	.word	0x0500000f


	//   ....[245]....
        /*0748*/ 	.word	0x0500000f


	//   ....[246]....
        /*074c*/ 	.word	0x0500000f


	//   ....[247]....
        /*0750*/ 	.word	0x0500000f


	//   ....[248]....
        /*0754*/ 	.word	0x0500000f


	//   ....[249]....
        /*0758*/ 	.word	0x0500000f


	//   ....[250]....
        /*075c*/ 	.word	0x0500000f


	//   ....[251]....
        /*0760*/ 	.word	0x0500000f


	//   ....[252]....
        /*0764*/ 	.word	0x0500000f


	//   ....[253]....
        /*0768*/ 	.word	0x0500000f


	//   ....[254]....
        /*076c*/ 	.word	0x0500000f


	//   ....[255]....
        /*0770*/ 	.word	0x0500000f


	//   ....[0]....
        /*0774*/ 	.word	0x0500000f


	//----- nvinfo : EIATTR_COOP_GROUP_INSTR_OFFSETS
	.align		4
.L_208:
        /*0778*/ 	.byte	0x04, 0x28
        /*077a*/ 	.short	(.L_210 - .L_209)


	//   ....[0]....
.L_209:
        /*077c*/ 	.word	0x00000070


	//   ....[1]....
        /*0780*/ 	.word	0x00000140


	//   ....[2]....
        /*0784*/ 	.word	0x00000190


	//   ....[3]....
        /*0788*/ 	.word	0x000003c0


	//   ....[4]....
        /*078c*/ 	.word	0x00000520


	//   ....[5]....
        /*0790*/ 	.word	0x00000640


	//   ....[6]....
        /*0794*/ 	.word	0x000007a0


	//   ....[7]....
        /*0798*/ 	.word	0x000022e0


	//   ....[8]....
        /*079c*/ 	.word	0x00002c20


	//   ....[9]....
        /*07a0*/ 	.word	0x000033b0


	//   ....[10]....
        /*07a4*/ 	.word	0x00003d30


	//   ....[11]....
        /*07a8*/ 	.word	0x00003f10


	//   ....[12]....
        /*07ac*/ 	.word	0x000041e0


	//   ....[13]....
        /*07b0*/ 	.word	0x00004250


	//   ....[14]....
        /*07b4*/ 	.word	0x00005cb0


	//   ....[15]....
        /*07b8*/ 	.word	0x00005ee0


	//   ....[16]....
        /*07bc*/ 	.word	0x000065d0


	//   ....[17]....
        /*07c0*/ 	.word	0x000066d0


	//   ....[18]....
        /*07c4*/ 	.word	0x00006b30


	//   ....[19]....
        /*07c8*/ 	.word	0x00006b90


	//   ....[20]....
        /*07cc*/ 	.word	0x000088b0


	//   ....[21]....
        /*07d0*/ 	.word	0x000088c0


	//   ....[22]....
        /*07d4*/ 	.word	0x00008940


	//   ....[23]....
        /*07d8*/ 	.word	0x00008960


	//   ....[24]....
        /*07dc*/ 	.word	0x0000a1e0


	//   ....[25]....
        /*07e0*/ 	.word	0x0000a7d0


	//   ....[26]....
        /*07e4*/ 	.word	0x0000aea0


	//   ....[27]....
        /*07e8*/ 	.word	0x0000afa0


	//   ....[28]....
        /*07ec*/ 	.word	0x0000b3e0


	//   ....[29]....
        /*07f0*/ 	.word	0x0000b440


	//   ....[30]....
        /*07f4*/ 	.word	0x0000c5c0


	//   ....[31]....
        /*07f8*/ 	.word	0x0000c5d0


	//   ....[32]....
        /*07fc*/ 	.word	0x0000c600


	//   ....[33]....
        /*0800*/ 	.word	0x0000c610


	//   ....[34]....
        /*0804*/ 	.word	0x0000dae0


	//   ....[35]....
        /*0808*/ 	.word	0x0000daf0


	//   ....[36]....
        /*080c*/ 	.word	0x0000db00


	//   ....[37]....
        /*0810*/ 	.word	0x0000db20


	//   ....[38]....
        /*0814*/ 	.word	0x0000db40


	//   ....[39]....
        /*0818*/ 	.word	0x0000db70


	//   ....[40]....
        /*081c*/ 	.word	0x0000dba0


	//   ....[41]....
        /*0820*/ 	.word	0x0000dbf0


	//   ....[42]....
        /*0824*/ 	.word	0x0000dc20


	//   ....[43]....
        /*0828*/ 	.word	0x0000dc70


	//   ....[44]....
        /*082c*/ 	.word	0x0000dca0


	//   ....[45]....
        /*0830*/ 	.word	0x0000dce0


	//   ....[46]....
        /*0834*/ 	.word	0x0000dd10


	//   ....[47]....
        /*0838*/ 	.word	0x0000dd60


	//   ....[48]....
        /*083c*/ 	.word	0x0000dd90


	//   ....[49]....
        /*0840*/ 	.word	0x0000ddc0


	//   ....[50]....
        /*0844*/ 	.word	0x0000ddf0


	//   ....[51]....
        /*0848*/ 	.word	0x0000de20


	//   ....[52]....
        /*084c*/ 	.word	0x0000de50


	//   ....[53]....
        /*0850*/ 	.word	0x0000de90


	//   ....[54]....
        /*0854*/ 	.word	0x0000dec0


	//   ....[55]....
        /*0858*/ 	.word	0x0000df60


	//   ....[56]....
        /*085c*/ 	.word	0x0000df90


	//   ....[57]....
        /*0860*/ 	.word	0x0000dfc0


	//   ....[58]....
        /*0864*/ 	.word	0x0000e0f0


	//   ....[59]....
        /*0868*/ 	.word	0x0000e1a0


	//   ....[60]....
        /*086c*/ 	.word	0x0000e1d0


	//   ....[61]....
        /*0870*/ 	.word	0x0000e200


	//   ....[62]....
        /*0874*/ 	.word	0x0000e230


	//   ....[63]....
        /*0878*/ 	.word	0x0000e260


	//   ....[64]....
        /*087c*/ 	.word	0x0000e290


	//   ....[65]....
        /*0880*/ 	.word	0x0000e2c0


	//   ....[66]....
        /*0884*/ 	.word	0x0000e2e0


	//   ....[67]....
        /*0888*/ 	.word	0x0000e2f0


	//   ....[68]....
        /*088c*/ 	.word	0x0000e300


	//   ....[69]....
        /*0890*/ 	.word	0x0000e310


	//   ....[70]....
        /*0894*/ 	.word	0x0000e320


	//   ....[71]....
        /*0898*/ 	.word	0x0000e330


	//   ....[72]....
        /*089c*/ 	.word	0x0000e340


	//   ....[73]....
        /*08a0*/ 	.word	0x0000e350


	//   ....[74]....
        /*08a4*/ 	.word	0x0000e360


	//   ....[75]....
        /*08a8*/ 	.word	0x0000e370


	//   ....[76]....
        /*08ac*/ 	.word	0x0000e380


	//   ....[77]....
        /*08b0*/ 	.word	0x0000e390


	//   ....[78]....
        /*08b4*/ 	.word	0x0000e3a0


	//   ....[79]....
        /*08b8*/ 	.word	0x0000e3b0


	//   ....[80]....
        /*08bc*/ 	.word	0x0000e3c0


	//   ....[81]....
        /*08c0*/ 	.word	0x0000e3d0


	//   ....[82]....
        /*08c4*/ 	.word	0x0000e3e0


	//   ....[83]....
        /*08c8*/ 	.word	0x0000e3f0


	//   ....[84]....
        /*08cc*/ 	.word	0x0000e400


	//   ....[85]....
        /*08d0*/ 	.word	0x0000e410


	//   ....[86]....
        /*08d4*/ 	.word	0x0000e420


	//   ....[87]....
        /*08d8*/ 	.word	0x0000e430


	//   ....[88]....
        /*08dc*/ 	.word	0x0000e440


	//   ....[89]....
        /*08e0*/ 	.word	0x0000e450


	//   ....[90]....
        /*08e4*/ 	.word	0x0000e460


	//   ....[91]....
        /*08e8*/ 	.word	0x0000e470


	//   ....[92]....
        /*08ec*/ 	.word	0x0000e480


	//   ....[93]....
        /*08f0*/ 	.word	0x0000e490


	//   ....[94]....
        /*08f4*/ 	.word	0x0000e4b0


	//   ....[95]....
        /*08f8*/ 	.word	0x0000e4d0


	//   ....[96]....
        /*08fc*/ 	.word	0x0000e4e0


	//   ....[97]....
        /*0900*/ 	.word	0x0000e4f0


	//   ....[98]....
        /*0904*/ 	.word	0x0000e500


	//   ....[99]....
        /*0908*/ 	.word	0x0000e510


	//   ....[100]....
        /*090c*/ 	.word	0x0000e520


	//   ....[101]....
        /*0910*/ 	.word	0x0000e530


	//   ....[102]....
        /*0914*/ 	.word	0x0000e540


	//   ....[103]....
        /*0918*/ 	.word	0x0000e550


	//   ....[104]....
        /*091c*/ 	.word	0x0000e560


	//   ....[105]....
        /*0920*/ 	.word	0x0000e570


	//   ....[106]....
        /*0924*/ 	.word	0x0000e580


	//   ....[107]....
        /*0928*/ 	.word	0x0000e590


	//   ....[108]....
        /*092c*/ 	.word	0x0000e5a0


	//   ....[109]....
        /*0930*/ 	.word	0x0000e5b0


	//   ....[110]....
        /*0934*/ 	.word	0x0000e5c0


	//   ....[111]....
        /*0938*/ 	.word	0x0000e5d0


	//   ....[112]....
        /*093c*/ 	.word	0x0000e5e0


	//   ....[113]....
        /*0940*/ 	.word	0x0000e5f0


	//   ....[114]....
        /*0944*/ 	.word	0x0000e600


	//   ....[115]....
        /*0948*/ 	.word	0x0000e610


	//   ....[116]....
        /*094c*/ 	.word	0x0000e620


	//   ....[117]....
        /*0950*/ 	.word	0x0000e650


	//   ....[118]....
        /*0954*/ 	.word	0x0000e660


	//   ....[119]....
        /*0958*/ 	.word	0x0000e680


	//   ....[120]....
        /*095c*/ 	.word	0x0000e690


	//   ....[121]....
        /*0960*/ 	.word	0x0000e6c0


	//   ....[122]....
        /*0964*/ 	.word	0x0000e6d0


	//   ....[123]....
        /*0968*/ 	.word	0x0000e700


	//   ....[124]....
        /*096c*/ 	.word	0x0000e730


	//   ....[125]....
        /*0970*/ 	.word	0x0000e760


	//   ....[126]....
        /*0974*/ 	.word	0x0000e790


	//   ....[127]....
        /*0978*/ 	.word	0x0000e7c0


	//   ....[128]....
        /*097c*/ 	.word	0x0000e7f0


	//   ....[129]....
        /*0980*/ 	.word	0x0000e820


	//   ....[130]....
        /*0984*/ 	.word	0x0000e850


	//   ....[131]....
        /*0988*/ 	.word	0x0000e880


	//   ....[132]....
        /*098c*/ 	.word	0x0000e8b0


	//   ....[133]....
        /*0990*/ 	.word	0x0000e8d0


	//   ....[134]....
        /*0994*/ 	.word	0x0000e8f0


	//   ....[135]....
        /*0998*/ 	.word	0x0000e910


	//   ....[136]....
        /*099c*/ 	.word	0x0000e940


	//   ....[137]....
        /*09a0*/ 	.word	0x0000e970


	//   ....[138]....
        /*09a4*/ 	.word	0x0000e9a0


	//   ....[139]....
        /*09a8*/ 	.word	0x0000e9d0


	//   ....[140]....
        /*09ac*/ 	.word	0x0000ea00


	//   ....[141]....
        /*09b0*/ 	.word	0x0000ea30


	//   ....[142]....
        /*09b4*/ 	.word	0x0000ea60


	//   ....[143]....
        /*09b8*/ 	.word	0x0000ea90


	//   ....[144]....
        /*09bc*/ 	.word	0x0000eac0


	//   ....[145]....
        /*09c0*/ 	.word	0x0000eaf0


	//   ....[146]....
        /*09c4*/ 	.word	0x0000eb20


	//   ....[147]....
        /*09c8*/ 	.word	0x0000eb50


	//   ....[148]....
        /*09cc*/ 	.word	0x0000eb80


	//   ....[149]....
        /*09d0*/ 	.word	0x0000ebb0


	//   ....[150]....
        /*09d4*/ 	.word	0x0000ebe0


	//   ....[151]....
        /*09d8*/ 	.word	0x0000ec10


	//   ....[152]....
        /*09dc*/ 	.word	0x0000ec40


	//   ....[153]....
        /*09e0*/ 	.word	0x0000ec70


	//   ....[154]....
        /*09e4*/ 	.word	0x0000eca0


	//   ....[155]....
        /*09e8*/ 	.word	0x0000ecd0


	//   ....[156]....
        /*09ec*/ 	.word	0x0000ed00


	//   ....[157]....
        /*09f0*/ 	.word	0x0000ed30


	//   ....[158]....
        /*09f4*/ 	.word	0x0000ed60


	//   ....[159]....
        /*09f8*/ 	.word	0x0000ed90


	//   ....[160]....
        /*09fc*/ 	.word	0x0000edc0


	//   ....[161]....
        /*0a00*/ 	.word	0x0000edf0


	//   ....[162]....
        /*0a04*/ 	.word	0x0000fb00


	//   ....[163]....
        /*0a08*/ 	.word	0x0000fb10


	//   ....[164]....
        /*0a0c*/ 	.word	0x0000fb20


	//   ....[165]....
        /*0a10*/ 	.word	0x0000fb30


	//   ....[166]....
        /*0a14*/ 	.word	0x000105d0


	//   ....[167]....
        /*0a18*/ 	.word	0x000105f0


	//   ....[168]....
        /*0a1c*/ 	.word	0x000107a0


	//   ....[169]....
        /*0a20*/ 	.word	0x000107c0


	//   ....[170]....
        /*0a24*/ 	.word	0x00010900


	//   ....[171]....
        /*0a28*/ 	.word	0x00010920


	//   ....[172]....
        /*0a2c*/ 	.word	0x00010a70


	//   ....[173]....
        /*0a30*/ 	.word	0x00010a90


	//   ....[174]....
        /*0a34*/ 	.word	0x00010f70


	//   ....[175]....
        /*0a38*/ 	.word	0x00010f80


	//   ....[176]....
        /*0a3c*/ 	.word	0x00011820


	//   ....[177]....
        /*0a40*/ 	.word	0x00011830


	//   ....[178]....
        /*0a44*/ 	.word	0x00012a30


	//   ....[179]....
        /*0a48*/ 	.word	0x00012a60


	//   ....[180]....
        /*0a4c*/ 	.word	0x00012bd0


	//   ....[181]....
        /*0a50*/ 	.word	0x00012bf0


	//   ....[182]....
        /*0a54*/ 	.word	0x00012d30


	//   ....[183]....
        /*0a58*/ 	.word	0x00012d50


	//   ....[184]....
        /*0a5c*/ 	.word	0x00012ea0


	//   ....[185]....
        /*0a60*/ 	.word	0x00012ec0


	//   ....[186]....
        /*0a64*/ 	.word	0x000130a0


	//   ....[187]....
        /*0a68*/ 	.word	0x000132e0


	//   ....[188]....
        /*0a6c*/ 	.word	0x00013320


	//   ....[189]....
        /*0a70*/ 	.word	0x00013360


	//   ....[190]....
        /*0a74*/ 	.word	0x00013390


	//   ....[191]....
        /*0a78*/ 	.word	0x000133c0


	//   ....[192]....
        /*0a7c*/ 	.word	0x000133f0


	//   ....[193]....
        /*0a80*/ 	.word	0x00013580


	//   ....[194]....
        /*0a84*/ 	.word	0x000135b0


	//   ....[195]....
        /*0a88*/ 	.word	0x000135f0


	//   ....[196]....
        /*0a8c*/ 	.word	0x00013620


	//   ....[197]....
        /*0a90*/ 	.word	0x00013650


	//   ....[198]....
        /*0a94*/ 	.word	0x00013680


	//   ....[199]....
        /*0a98*/ 	.word	0x00013720


	//   ....[200]....
        /*0a9c*/ 	.word	0x00013770


	//   ....[201]....
        /*0aa0*/ 	.word	0x00013780


	//   ....[202]....
        /*0aa4*/ 	.word	0x000137c0


	//   ....[203]....
        /*0aa8*/ 	.word	0x00015820


	//   ....[204]....
        /*0aac*/ 	.word	0x000164e0


	//   ....[205]....
        /*0ab0*/ 	.word	0x000164f0


	//   ....[206]....
        /*0ab4*/ 	.word	0x00016500


	//   ....[207]....
        /*0ab8*/ 	.word	0x00016570


	//   ....[208]....
        /*0abc*/ 	.word	0x00016690


	//   ....[209]....
        /*0ac0*/ 	.word	0x000166a0


	//   ....[210]....
        /*0ac4*/ 	.word	0x00016740


	//   ....[211]....
        /*0ac8*/ 	.word	0x00016750


	//   ....[212]....
        /*0acc*/ 	.word	0x000167f0


	//   ....[213]....
        /*0ad0*/ 	.word	0x00016800


	//   ....[214]....
        /*0ad4*/ 	.word	0x000168a0


	//   ....[215]....
        /*0ad8*/ 	.word	0x000168b0


	//   ....[216]....
        /*0adc*/ 	.word	0x00016940


	//   ....[217]....
        /*0ae0*/ 	.word	0x00016950


	//   ....[218]....
        /*0ae4*/ 	.word	0x00016960


	//   ....[219]....
        /*0ae8*/ 	.word	0x00016970


	//   ....[220]....
        /*0aec*/ 	.word	0x00018640


	//   ....[221]....
        /*0af0*/ 	.word	0x00018670


	//   ....[222]....
        /*0af4*/ 	.word	0x000186a0


	//   ....[223]....
        /*0af8*/ 	.word	0x000186d0


	//   ....[224]....
        /*0afc*/ 	.word	0x00018700


	//   ....[225]....
        /*0b00*/ 	.word	0x00018730


	//   ....[226]....
        /*0b04*/ 	.word	0x00018760


	//   ....[227]....
        /*0b08*/ 	.word	0x00018790


	//   ....[228]....
        /*0b0c*/ 	.word	0x00018900


	//   ....[229]....
        /*0b10*/ 	.word	0x00018930


	//   ....[230]....
        /*0b14*/ 	.word	0x00018960


	//   ....[231]....
        /*0b18*/ 	.word	0x00018990


	//   ....[232]....
        /*0b1c*/ 	.word	0x000189c0


	//   ....[233]....
        /*0b20*/ 	.word	0x000189f0


	//   ....[234]....
        /*0b24*/ 	.word	0x00018a70


	//   ....[235]....
        /*0b28*/ 	.word	0x00018ab0


	//   ....[236]....
        /*0b2c*/ 	.word	0x00018ac0


	//   ....[237]....
        /*0b30*/ 	.word	0x00018b00


	//   ....[238]....
        /*0b34*/ 	.word	0x000195e0


	//   ....[239]....
        /*0b38*/ 	.word	0x00019cc0


	//   ....[240]....
        /*0b3c*/ 	.word	0x00019ea0


	//   ....[241]....
        /*0b40*/ 	.word	0x00019f10


	//   ....[242]....
        /*0b44*/ 	.word	0x00019f70


	//   ....[243]....
        /*0b48*/ 	.word	0x0001a010


	//   ....[244]....
        /*0b4c*/ 	.word	0x0001a0d0


	//   ....[245]....
        /*0b50*/ 	.word	0x0001a1f0


	//   ....[246]....
        /*0b54*/ 	.word	0x0001a250


	//   ....[247]....
        /*0b58*/ 	.word	0x0001a360


	//   ....[248]....
        /*0b5c*/ 	.word	0x0001a3c0


	//   ....[249]....
        /*0b60*/ 	.word	0x0001a4d0


	//   ....[250]....
        /*0b64*/ 	.word	0x0001a530


	//   ....[251]....
        /*0b68*/ 	.word	0x0001a640


	//   ....[252]....
        /*0b6c*/ 	.word	0x0001a6a0


	//   ....[253]....
        /*0b70*/ 	.word	0x0001a7a0


	//   ....[254]....
        /*0b74*/ 	.word	0x0001a800


	//   ....[255]....
        /*0b78*/ 	.word	0x0001a8a0


	//   ....[0]....
        /*0b7c*/ 	.word	0x0001ac40


	//----- nvinfo : EIATTR_REG_RECONFIG
	.align		4
.L_210:
        /*0b80*/ 	.byte	0x01, 0x54
	.zero		2


	//----- nvinfo : EIATTR_SYSCALL_OFFSETS
	.align		4
        /*0b84*/ 	.byte	0x04, 0x46
        /*0b86*/ 	.short	(.L_212 - .L_211)


	//   ....[0]....
.L_211:
        /*0b88*/ 	.word	0x00002460


	//   ....[1]....
        /*0b8c*/ 	.word	0x00015270


	//   ....[2]....
        /*0b90*/ 	.word	0x00015400


	//   ....[3]....
        /*0b94*/ 	.word	0x00015550


	//   ....[4]....
        /*0b98*/ 	.word	0x00015690


	//   ....[5]....
        /*0b9c*/ 	.word	0x000160b0


	//----- nvinfo : EIATTR_MBARRIER_INSTR_OFFSETS
	.align		4
.L_212:
        /*0ba0*/ 	.byte	0x04, 0x39
        /*0ba2*/ 	.short	(.L_214 - .L_213)


	//   ....[0]....
.L_213:
        /*0ba4*/ 	.word	0x00000270
        /*0ba8*/ 	.word	0x000000ff
        /*0bac*/ 	.word	0x00028400
        /*0bb0*/ 	.short	0x0100
        /*0bb2*/ 	.byte	0x08
	.zero		1


	//   ....[1]....
        /*0bb4*/ 	.word	0x00000280
        /*0bb8*/ 	.word	0x000000ff
        /*0bbc*/ 	.word	0x00028420
        /*0bc0*/ 	.short	0x0100
        /*0bc2*/ 	.byte	0x08
	.zero		1


	//   ....[2]....
        /*0bc4*/ 	.word	0x00000370
        /*0bc8*/ 	.word	0x000000ff
        /*0bcc*/ 	.word	0x00028430
        /*0bd0*/ 	.short	0x0100
        /*0bd2*/ 	.byte	0x08
	.zero		1


	//   ....[3]....
        /*0bd4*/ 	.word	0x00000380
        /*0bd8*/ 	.word	0x000000ff
        /*0bdc*/ 	.word	0x00028440
        /*0be0*/ 	.short	0x0100
        /*0be2*/ 	.byte	0x08
	.zero		1


	//   ....[4]....
        /*0be4*/ 	.word	0x00000390
        /*0be8*/ 	.word	0x000000ff
        /*0bec*/ 	.word	0x00028438
        /*0bf0*/ 	.short	0x0100
        /*0bf2*/ 	.byte	0x08
	.zero		1


	//   ....[5]....
        /*0bf4*/ 	.word	0x000003a0
        /*0bf8*/ 	.word	0x000000ff
        /*0bfc*/ 	.word	0x00028448
        /*0c00*/ 	.short	0x0100
        /*0c02*/ 	.byte	0x08
	.zero		1


	//   ....[6]....
        /*0c04*/ 	.word	0x000004d0
        /*0c08*/ 	.word	0x000000ff
        /*0c0c*/ 	.word	0x00028450
        /*0c10*/ 	.short	0x0100
        /*0c12*/ 	.byte	0x08
	.zero		1


	//   ....[7]....
        /*0c14*/ 	.word	0x000004e0
        /*0c18*/ 	.word	0x000000ff
        /*0c1c*/ 	.word	0x00028460
        /*0c20*/ 	.short	0x0100
        /*0c22*/ 	.byte	0x08
	.zero		1


	//   ....[8]....
        /*0c24*/ 	.word	0x000004f0
        /*0c28*/ 	.word	0x000000ff
        /*0c2c*/ 	.word	0x00028458
        /*0c30*/ 	.short	0x0100
        /*0c32*/ 	.byte	0x08
	.zero		1


	//   ....[9]....
        /*0c34*/ 	.word	0x00000500
        /*0c38*/ 	.word	0x000000ff
        /*0c3c*/ 	.word	0x00028468
        /*0c40*/ 	.short	0x0100
        /*0c42*/ 	.byte	0x08
	.zero		1


	//   ....[10]....
        /*0c44*/ 	.word	0x000005f0
        /*0c48*/ 	.word	0x000000ff
        /*0c4c*/ 	.word	0x00028470
        /*0c50*/ 	.short	0x0100
        /*0c52*/ 	.byte	0x06
	.zero		1


	//   ....[11]....
        /*0c54*/ 	.word	0x00000600
        /*0c58*/ 	.word	0x000000ff
        /*0c5c*/ 	.word	0x00028480
        /*0c60*/ 	.short	0x0100
        /*0c62*/ 	.byte	0x06
	.zero		1


	//   ....[12]....
        /*0c64*/ 	.word	0x00000610
        /*0c68*/ 	.word	0x000000ff
        /*0c6c*/ 	.word	0x00028478
        /*0c70*/ 	.short	0x0100
        /*0c72*/ 	.byte	0x06
	.zero		1


	//   ....[13]....
        /*0c74*/ 	.word	0x00000620
        /*0c78*/ 	.word	0x000000ff
        /*0c7c*/ 	.word	0x00028488
        /*0c80*/ 	.short	0x0100
        /*0c82*/ 	.byte	0x06
	.zero		1


	//   ....[14]....
        /*0c84*/ 	.word	0x00000750
        /*0c88*/ 	.word	0x000000ff
        /*0c8c*/ 	.word	0x00028490
        /*0c90*/ 	.short	0x0100
        /*0c92*/ 	.byte	0x08
	.zero		1


	//   ....[15]....
        /*0c94*/ 	.word	0x00000760
        /*0c98*/ 	.word	0x000000ff
        /*0c9c*/ 	.word	0x000284a0
        /*0ca0*/ 	.short	0x0100
        /*0ca2*/ 	.byte	0x08
	.zero		1


	//   ....[16]....
        /*0ca4*/ 	.word	0x00000770
        /*0ca8*/ 	.word	0x000000ff
        /*0cac*/ 	.word	0x00028498
        /*0cb0*/ 	.short	0x0100
        /*0cb2*/ 	.byte	0x08
	.zero		1


	//   ....[17]....
        /*0cb4*/ 	.word	0x00000780
        /*0cb8*/ 	.word	0x000000ff
        /*0cbc*/ 	.word	0x000284a8
        /*0cc0*/ 	.short	0x0100
        /*0cc2*/ 	.byte	0x08
	.zero		1


	//   ....[18]....
        /*0cc4*/ 	.word	0x000008b0
        /*0cc8*/ 	.word	0x000000ff
        /*0ccc*/ 	.word	0x000284b0
        /*0cd0*/ 	.short	0x0100
        /*0cd2*/ 	.byte	0x08
	.zero		1


	//   ....[19]....
        /*0cd4*/ 	.word	0x000008c0
        /*0cd8*/ 	.word	0x000000ff
        /*0cdc*/ 	.word	0x000284c0
        /*0ce0*/ 	.short	0x0100
        /*0ce2*/ 	.byte	0x08
	.zero		1


	//   ....[20]....
        /*0ce4*/ 	.word	0x000008d0
        /*0ce8*/ 	.word	0x000000ff
        /*0cec*/ 	.word	0x000284b8
        /*0cf0*/ 	.short	0x0100
        /*0cf2*/ 	.byte	0x08
	.zero		1


	//   ....[21]....
        /*0cf4*/ 	.word	0x000008e0
        /*0cf8*/ 	.word	0x000000ff
        /*0cfc*/ 	.word	0x000284c8
        /*0d00*/ 	.short	0x0100
        /*0d02*/ 	.byte	0x08
	.zero		1


	//   ....[22]....
        /*0d04*/ 	.word	0x00002750
        /*0d08*/ 	.word	0x000000ff
        /*0d0c*/ 	.word	0x00028400
        /*0d10*/ 	.short	0x010a
        /*0d12*/ 	.byte	0x28
	.zero		1


	//   ....[23]....
        /*0d14*/ 	.word	0x000027f0
        /*0d18*/ 	.word	0x00000006
        /*0d1c*/ 	.word	0x00028430
        /*0d20*/ 	.short	0x010a
        /*0d22*/ 	.byte	0x3f
	.zero		1


	//   ....[24]....
        /*0d24*/ 	.word	0x00002850
        /*0d28*/ 	.word	0x00000006
        /*0d2c*/ 	.word	0x00028430
        /*0d30*/ 	.short	0x010a
        /*0d32*/ 	.byte	0x3f
	.zero		1


	//   ....[25]....
        /*0d34*/ 	.word	0x00002f90
        /*0d38*/ 	.word	0x00000003
        /*0d3c*/ 	.word	0x00000000
        /*0d40*/ 	.short	0x0101
        /*0d42*/ 	.byte	0x3f
	.zero		1


	//   ....[26]....
        /*0d44*/ 	.word	0x000052e0
        /*0d48*/ 	.word	0x000000ff
        /*0d4c*/ 	.word	0x00028430
        /*0d50*/ 	.short	0x010a
        /*0d52*/ 	.byte	0x0a
	.zero		1


	//   ....[27]....
        /*0d54*/ 	.word	0x00005320
        /*0d58*/ 	.word	0x000000ff
        /*0d5c*/ 	.word	0x00028430
        /*0d60*/ 	.short	0x010a
        /*0d62*/ 	.byte	0x0a
	.zero		1


	//   ....[28]....
        /*0d64*/ 	.word	0x00005670
        /*0d68*/ 	.word	0x000000ff
        /*0d6c*/ 	.word	0x00028450
        /*0d70*/ 	.short	0x010a
        /*0d72*/ 	.byte	0x0a
	.zero		1


	//   ....[29]....
        /*0d74*/ 	.word	0x000056b0
        /*0d78*/ 	.word	0x000000ff
        /*0d7c*/ 	.word	0x00028450
        /*0d80*/ 	.short	0x010a
        /*0d82*/ 	.byte	0x0a
	.zero		1


	//   ....[30]....
        /*0d84*/ 	.word	0x00005d40
        /*0d88*/ 	.word	0x00000007
        /*0d8c*/ 	.word	0x00000000
        /*0d90*/ 	.short	0x0101
        /*0d92*/ 	.byte	0x3f
	.zero		1


	//   ....[31]....
        /*0d94*/ 	.word	0x00007170
        /*0d98*/ 	.word	0x000000ff
        /*0d9c*/ 	.word	0x00000000
        /*0da0*/ 	.short	0x0101
        /*0da2*/ 	.byte	0x0b
	.zero		1


	//   ....[32]....
        /*0da4*/ 	.word	0x00007dd0
        /*0da8*/ 	.word	0x000000ff
        /*0dac*/ 	.word	0x00028430
        /*0db0*/ 	.short	0x010a
        /*0db2*/ 	.byte	0x07
	.zero		1


	//   ....[33]....
        /*0db4*/ 	.word	0x00007e10
        /*0db8*/ 	.word	0x000000ff
        /*0dbc*/ 	.word	0x00028430
        /*0dc0*/ 	.short	0x010a
        /*0dc2*/ 	.byte	0x07
	.zero		1


	//   ....[34]....
        /*0dc4*/ 	.word	0x00008190
        /*0dc8*/ 	.word	0x000000ff
        /*0dcc*/ 	.word	0x00028450
        /*0dd0*/ 	.short	0x010a
        /*0dd2*/ 	.byte	0x0a
	.zero		1


	//   ....[35]....
        /*0dd4*/ 	.word	0x000081d0
        /*0dd8*/ 	.word	0x000000ff
        /*0ddc*/ 	.word	0x00028450
        /*0de0*/ 	.short	0x010a
        /*0de2*/ 	.byte	0x0a
	.zero		1


	//   ....[36]....
        /*0de4*/ 	.word	0x00008e40
        /*0de8*/ 	.word	0x000000b1
        /*0dec*/ 	.word	0x00000000
        /*0df0*/ 	.short	0x0101
        /*0df2*/ 	.byte	0x3f
	.zero		1


	//   ....[37]....
        /*0df4*/ 	.word	0x000091d0
        /*0df8*/ 	.word	0x000000ff
        /*0dfc*/ 	.word	0x00000000
        /*0e00*/ 	.short	0x0101
        /*0e02*/ 	.byte	0x05
	.zero		1


	//   ....[38]....
        /*0e04*/ 	.word	0x00009bc0
        /*0e08*/ 	.word	0x000000ff
        /*0e0c*/ 	.word	0x00028430
        /*0e10*/ 	.short	0x010a
        /*0e12*/ 	.byte	0x06
	.zero		1


	//   ....[39]....
        /*0e14*/ 	.word	0x00009c00
        /*0e18*/ 	.word	0x000000ff
        /*0e1c*/ 	.word	0x00028430
        /*0e20*/ 	.short	0x010a
        /*0e22*/ 	.byte	0x06
	.zero		1


	//   ....[40]....
        /*0e24*/ 	.word	0x00009f80
        /*0e28*/ 	.word	0x000000ff
        /*0e2c*/ 	.word	0x00028450
        /*0e30*/ 	.short	0x010a
        /*0e32*/ 	.byte	0x0a
	.zero		1


	//   ....[41]....
        /*0e34*/ 	.word	0x00009fc0
        /*0e38*/ 	.word	0x000000ff
        /*0e3c*/ 	.word	0x00028450
        /*0e40*/ 	.short	0x010a
        /*0e42*/ 	.byte	0x0a
	.zero		1


	//   ....[42]....
        /*0e44*/ 	.word	0x0000a5d0
        /*0e48*/ 	.word	0x00000006
        /*0e4c*/ 	.word	0x00000000
        /*0e50*/ 	.short	0x0101
        /*0e52*/ 	.byte	0x3f
	.zero		1


	//   ....[43]....
        /*0e54*/ 	.word	0x0000ba50
        /*0e58*/ 	.word	0x000000ff
        /*0e5c*/ 	.word	0x00000000
        /*0e60*/ 	.short	0x0101
        /*0e62*/ 	.byte	0x05
	.zero		1


	//   ....[44]....
        /*0e64*/ 	.word	0x0000c370
        /*0e68*/ 	.word	0x000000ff
        /*0e6c*/ 	.word	0x00028450
        /*0e70*/ 	.short	0x010a
        /*0e72*/ 	.byte	0x0e
	.zero		1


	//   ....[45]....
        /*0e74*/ 	.word	0x0000c3b0
        /*0e78*/ 	.word	0x000000ff
        /*0e7c*/ 	.word	0x00028450
        /*0e80*/ 	.short	0x010a
        /*0e82*/ 	.byte	0x0e
	.zero		1


	//   ....[46]....
        /*0e84*/ 	.word	0x0000c8f0
        /*0e88*/ 	.word	0x000000ff
        /*0e8c*/ 	.word	0x00000000
        /*0e90*/ 	.short	0x0101
        /*0e92*/ 	.byte	0x04
	.zero		1


	//   ....[47]....
        /*0e94*/ 	.word	0x00010600
        /*0e98*/ 	.word	0x000000ff
        /*0e9c*/ 	.word	0x00000000
        /*0ea0*/ 	.short	0x0101
        /*0ea2*/ 	.byte	0x07
	.zero		1


	//   ....[48]....
        /*0ea4*/ 	.word	0x00010ee0
        /*0ea8*/ 	.word	0x000000ff
        /*0eac*/ 	.word	0x00000000
        /*0eb0*/ 	.short	0x0101
        /*0eb2*/ 	.byte	0x07
	.zero		1


	//   ....[49]....
        /*0eb4*/ 	.word	0x00015ab0
        /*0eb8*/ 	.word	0x00000003
        /*0ebc*/ 	.word	0x00028480
        /*0ec0*/ 	.short	0x010a
        /*0ec2*/ 	.byte	0x3f
	.zero		1


	//   ....[50]....
        /*0ec4*/ 	.word	0x00015cc0
        /*0ec8*/ 	.word	0x00000003
        /*0ecc*/ 	.word	0x00028440
        /*0ed0*/ 	.short	0x010a
        /*0ed2*/ 	.byte	0x3f
	.zero		1


	//   ....[51]....
        /*0ed4*/ 	.word	0x00016ab0
        /*0ed8*/ 	.word	0x00000011
        /*0edc*/ 	.word	0x00028400
        /*0ee0*/ 	.short	0x0107
        /*0ee2*/ 	.byte	0x3f
	.zero		1


	//   ....[52]....
        /*0ee4*/ 	.word	0x00016bb0
        /*0ee8*/ 	.word	0x00000011
        /*0eec*/ 	.word	0x00028400
        /*0ef0*/ 	.short	0x0101
        /*0ef2*/ 	.byte	0x3f
	.zero		1


	//   ....[53]....
        /*0ef4*/ 	.word	0x00016bd0
        /*0ef8*/ 	.word	0x00000011
        /*0efc*/ 	.word	0x00028420
        /*0f00*/ 	.short	0x010a
        /*0f02*/ 	.byte	0x3f
	.zero		1


	//   ....[54]....
        /*0f04*/ 	.word	0x00016ef0
        /*0f08*/ 	.word	0x00000004
        /*0f0c*/ 	.word	0x00028480
        /*0f10*/ 	.short	0x010a
        /*0f12*/ 	.byte	0x3f
	.zero		1


	//   ....[55]....
        /*0f14*/ 	.word	0x00017250
        /*0f18*/ 	.word	0x00000004
        /*0f1c*/ 	.word	0x00028440
        /*0f20*/ 	.short	0x010a
        /*0f22*/ 	.byte	0x3f
	.zero		1


	//   ....[56]....
        /*0f24*/ 	.word	0x00017610
        /*0f28*/ 	.word	0x00000013
        /*0f2c*/ 	.word	0x00028470
        /*0f30*/ 	.short	0x010a
        /*0f32*/ 	.byte	0x3f
	.zero		1


	//   ....[57]....
        /*0f34*/ 	.word	0x00017680
        /*0f38*/ 	.word	0x00000013
        /*0f3c*/ 	.word	0x00028460
        /*0f40*/ 	.short	0x010a
        /*0f42*/ 	.byte	0x3f
	.zero		1


	//   ....[58]....
        /*0f44*/ 	.word	0x00017b30
        /*0f48*/ 	.word	0x00000013
        /*0f4c*/ 	.word	0x00028450
        /*0f50*/ 	.short	0x0101
        /*0f52*/ 	.byte	0x3f
	.zero		1


	//   ....[59]....
        /*0f54*/ 	.word	0x00017bc0
        /*0f58*/ 	.word	0x00000013
        /*0f5c*/ 	.word	0x00000000
        /*0f60*/ 	.short	0x0101
        /*0f62*/ 	.byte	0x3f
	.zero		1


	//   ....[60]....
        /*0f64*/ 	.word	0x00017df0
        /*0f68*/ 	.word	0x00000010
        /*0f6c*/ 	.word	0x00028470
        /*0f70*/ 	.short	0x010a
        /*0f72*/ 	.byte	0x3f
	.zero		1


	//   ....[61]....
        /*0f74*/ 	.word	0x00017e60
        /*0f78*/ 	.word	0x00000010
        /*0f7c*/ 	.word	0x00028460
        /*0f80*/ 	.short	0x010a
        /*0f82*/ 	.byte	0x3f
	.zero		1


	//   ....[62]....
        /*0f84*/ 	.word	0x00018330
        /*0f88*/ 	.word	0x00000010
        /*0f8c*/ 	.word	0x00028450
        /*0f90*/ 	.short	0x0101
        /*0f92*/ 	.byte	0x3f
	.zero		1


	//   ....[63]....
        /*0f94*/ 	.word	0x00018380
        /*0f98*/ 	.word	0x00000010
        /*0f9c*/ 	.word	0x00000000
        /*0fa0*/ 	.short	0x0101
        /*0fa2*/ 	.byte	0x3f
	.zero		1


	//   ....[64]....
        /*0fa4*/ 	.word	0x00019560
        /*0fa8*/ 	.word	0x00000000
        /*0fac*/ 	.word	0x00028420
        /*0fb0*/ 	.short	0x010a
        /*0fb2*/ 	.byte	0x3f
	.zero		1


	//   ....[65]....
        /*0fb4*/ 	.word	0x00019740
        /*0fb8*/ 	.word	0x00000006
        /*0fbc*/ 	.word	0x00000000
        /*0fc0*/ 	.short	0x010a
        /*0fc2*/ 	.byte	0x3f
	.zero		1


	//   ....[66]....
        /*0fc4*/ 	.word	0x000197b0
        /*0fc8*/ 	.word	0x00000007
        /*0fcc*/ 	.word	0x00000000
        /*0fd0*/ 	.short	0x010a
        /*0fd2*/ 	.byte	0x3f
	.zero		1


	//   ....[67]....
        /*0fd4*/ 	.word	0x00019810
        /*0fd8*/ 	.word	0x00000004
        /*0fdc*/ 	.word	0x00028460
        /*0fe0*/ 	.short	0x010a
        /*0fe2*/ 	.byte	0x3f
	.zero		1


	//   ....[68]....
        /*0fe4*/ 	.word	0x00019860
        /*0fe8*/ 	.word	0x00000003
        /*0fec*/ 	.word	0x00028460
        /*0ff0*/ 	.short	0x010a
        /*0ff2*/ 	.byte	0x3f
	.zero		1


	//   ....[69]....
        /*0ff4*/ 	.word	0x000198a0
        /*0ff8*/ 	.word	0x00000004
        /*0ffc*/ 	.word	0x00028480
        /*1000*/ 	.short	0x010a
        /*1002*/ 	.byte	0x3f
	.zero		1


	//   ....[70]....
        /*1004*/ 	.word	0x000198c0
        /*1008*/ 	.word	0x00000003
        /*100c*/ 	.word	0x00028480
        /*1010*/ 	.short	0x010a
        /*1012*/ 	.byte	0x3f
	.zero		1


	//   ....[71]....
        /*1014*/ 	.word	0x00019930
        /*1018*/ 	.word	0x00000003
        /*101c*/ 	.word	0x00028400
        /*1020*/ 	.short	0x010a
        /*1022*/ 	.byte	0x3f
	.zero		1


	//   ....[72]....
        /*1024*/ 	.word	0x00019980
        /*1028*/ 	.word	0x00000006
        /*102c*/ 	.word	0x00028430
        /*1030*/ 	.short	0x010a
        /*1032*/ 	.byte	0x3f
	.zero		1


	//   ....[73]....
        /*1034*/ 	.word	0x000199e0
        /*1038*/ 	.word	0x00000007
        /*103c*/ 	.word	0x00028430
        /*1040*/ 	.short	0x010a
        /*1042*/ 	.byte	0x3f
	.zero		1


	//   ....[74]....
        /*1044*/ 	.word	0x00019a40
        /*1048*/ 	.word	0x00000007
        /*104c*/ 	.word	0x00028450
        /*1050*/ 	.short	0x010a
        /*1052*/ 	.byte	0x3f
	.zero		1


	//   ....[75]....
        /*1054*/ 	.word	0x00019aa0
        /*1058*/ 	.word	0x00000009
        /*105c*/ 	.word	0x00028430
        /*1060*/ 	.short	0x010a
        /*1062*/ 	.byte	0x3f
	.zero		1


	//   ....[76]....
        /*1064*/ 	.word	0x00019b00
        /*1068*/ 	.word	0x00000009
        /*106c*/ 	.word	0x00028450
        /*1070*/ 	.short	0x010a
        /*1072*/ 	.byte	0x3f
	.zero		1


	//   ....[77]....
        /*1074*/ 	.word	0x00019b60
        /*1078*/ 	.word	0x00000007
        /*107c*/ 	.word	0x00028430
        /*1080*/ 	.short	0x010a
        /*1082*/ 	.byte	0x3f
	.zero		1


	//   ....[78]....
        /*1084*/ 	.word	0x00019bc0
        /*1088*/ 	.word	0x00000007
        /*108c*/ 	.word	0x00028450
        /*1090*/ 	.short	0x010a
        /*1092*/ 	.byte	0x3f
	.zero		1


	//   ....[79]....
        /*1094*/ 	.word	0x00019c20
        /*1098*/ 	.word	0x00000005
        /*109c*/ 	.word	0x00028450
        /*10a0*/ 	.short	0x010a
        /*10a2*/ 	.byte	0x3f
	.zero		1


	//   ....[80]....
        /*10a4*/ 	.word	0x00019d70
        /*10a8*/ 	.word	0x00000003
        /*10ac*/ 	.word	0x00028480
        /*10b0*/ 	.short	0x010a
        /*10b2*/ 	.byte	0x3f
	.zero		1


	//   ....[81]....
        /*10b4*/ 	.word	0x00019dc0
        /*10b8*/ 	.word	0x00000003
        /*10bc*/ 	.word	0x00028440
        /*10c0*/ 	.short	0x010a
        /*10c2*/ 	.byte	0x3f
	.zero		1


	//   ....[82]....
        /*10c4*/ 	.word	0x0001a930
        /*10c8*/ 	.word	0x00000011
        /*10cc*/ 	.word	0x00028420
        /*10d0*/ 	.short	0x010a
        /*10d2*/ 	.byte	0x3f
	.zero		1


	//   ....[83]....
        /*10d4*/ 	.word	0x0001a980
        /*10d8*/ 	.word	0x00000004
        /*10dc*/ 	.word	0x00028480
        /*10e0*/ 	.short	0x010a
        /*10e2*/ 	.byte	0x3f
	.zero		1


	//   ....[84]....
        /*10e4*/ 	.word	0x0001a9d0
        /*10e8*/ 	.word	0x00000004
        /*10ec*/ 	.word	0x00028440
        /*10f0*/ 	.short	0x010a
        /*10f2*/ 	.byte	0x3f
	.zero		1


	//   ....[85]....
        /*10f4*/ 	.word	0x0001aa20
        /*10f8*/ 	.word	0x00000013
        /*10fc*/ 	.word	0x00028470
        /*1100*/ 	.short	0x010a
        /*1102*/ 	.byte	0x3f
	.zero		1


	//   ....[86]....
        /*1104*/ 	.word	0x0001aa70
        /*1108*/ 	.word	0x00000013
        /*110c*/ 	.word	0x00028460
        /*1110*/ 	.short	0x010a
        /*1112*/ 	.byte	0x3f
	.zero		1


	//   ....[87]....
        /*1114*/ 	.word	0x0001aac0
        /*1118*/ 	.word	0x00000010
        /*111c*/ 	.word	0x00028470
        /*1120*/ 	.short	0x010a
        /*1122*/ 	.byte	0x3f
	.zero		1


	//   ....[88]....
        /*1124*/ 	.word	0x0001ab10
        /*1128*/ 	.word	0x00000010
        /*112c*/ 	.word	0x00028460
        /*1130*/ 	.short	0x010a
        /*1132*/ 	.byte	0x3f
	.zero		1


	//   ....[89]....
        /*1134*/ 	.word	0x0001ab60
        /*1138*/ 	.word	0x00000000
        /*113c*/ 	.word	0x00028420
        /*1140*/ 	.short	0x010a
        /*1142*/ 	.byte	0x3f
	.zero		1


	//   ....[90]....
        /*1144*/ 	.word	0x0001ad00
        /*1148*/ 	.word	0x00000006
        /*114c*/ 	.word	0x00000000
        /*1150*/ 	.short	0x010a
        /*1152*/ 	.byte	0x3f
	.zero		1


	//   ....[91]....
        /*1154*/ 	.word	0x0001ad50
        /*1158*/ 	.word	0x00000007
        /*115c*/ 	.word	0x00000000
        /*1160*/ 	.short	0x010a
        /*1162*/ 	.byte	0x3f
	.zero		1


	//   ....[92]....
        /*1164*/ 	.word	0x0001ada0
        /*1168*/ 	.word	0x00000004
        /*116c*/ 	.word	0x00028460
        /*1170*/ 	.short	0x010a
        /*1172*/ 	.byte	0x3f
	.zero		1


	//   ....[93]....
        /*1174*/ 	.word	0x0001adf0
        /*1178*/ 	.word	0x00000003
        /*117c*/ 	.word	0x00028460
        /*1180*/ 	.short	0x010a
        /*1182*/ 	.byte	0x3f
	.zero		1


	//   ....[94]....
        /*1184*/ 	.word	0x0001ae40
        /*1188*/ 	.word	0x00000004
        /*118c*/ 	.word	0x00028480
        /*1190*/ 	.short	0x010a
        /*1192*/ 	.byte	0x3f
	.zero		1


	//----- nvinfo : EIATTR_NUM_MBARRIERS
	.align		4
.L_214:
        /*1194*/ 	.byte	0x03, 0x38
        /*1196*/ 	.short	0x0016


	//----- nvinfo : EIATTR_EXIT_INSTR_OFFSETS
	.align		4
        /*1198*/ 	.byte	0x04, 0x1c
        /*119a*/ 	.short	(.L_216 - .L_215)


	//   ....[0]....
.L_215:
        /*119c*/ 	.word	0x00000aa0


	//   ....[1]....
        /*11a0*/ 	.word	0x00013040


	//   ....[2]....
        /*11a4*/ 	.word	0x00019910


	//----- nvinfo : EIATTR_MAX_THREADS
	.align		4
.L_216:
        /*11a8*/ 	.byte	0x04, 0x05
        /*11aa*/ 	.short	(.L_218 - .L_217)
.L_217:
        /*11ac*/ 	.word	0x00000180
        /*11b0*/ 	.word	0x00000001
        /*11b4*/ 	.word	0x00000001


	//----- nvinfo : EIATTR_CRS_STACK_SIZE
	.align		4
.L_218:
        /*11b8*/ 	.byte	0x04, 0x1e
        /*11ba*/ 	.short	(.L_220 - .L_219)
.L_219:
        /*11bc*/ 	.word	0x00000000


	//----- nvinfo : EIATTR_CBANK_PARAM_SIZE
	.align		4
.L_220:
        /*11c0*/ 	.byte	0x03, 0x19
        /*11c2*/ 	.short	0x0af0


	//----- nvinfo : EIATTR_PARAM_CBANK
	.align		4
        /*11c4*/ 	.byte	0x04, 0x0a
        /*11c6*/ 	.short	(.L_222 - .L_221)
	.align		4
.L_221:
        /*11c8*/ 	.word	index@(.nv.constant0._ZN7cutlass13device_kernelIN5flash11enable_sm90INS1_16FlashAttnFwdSm90INS1_25CollectiveMainloopFwdSm90ILi2EN4cute5tupleIJNS5_1CILi1EEES8_S8_EEENS6_IJNS7_ILi128EEENS7_ILi64EEENS7_ILi256EEEEEELi256ENS_12float_e4m3_tEfNS_4arch4Sm90ELb0ELb1ELb1ELb1ELb0ELb0ELb0ELb1ELb1ELb1ELb1ELb0EEENS1_21CollectiveEpilogueFwdINS6_IJSA_SC_SB_EEES9_NS_10bfloat16_tESG_Li256ELb1ELb1ELb1ELb1EEENS1_36VarlenDynamicPersistentTileSchedulerILi128ELi64ELi256ELi128ELb1ELb1ELb1ELb1ELb0ELb1EEEEEEEEEvNT_6ParamsE)
        /*11cc*/ 	.short	0x0210
        /*11ce*/ 	.short	0x0af0


	//----- nvinfo : EIATTR_SW_WAR
	.align		4
.L_222:
        /*11d0*/ 	.byte	0x04, 0x36
        /*11d2*/ 	.short	(.L_224 - .L_223)
.L_223:
        /*11d4*/ 	.word	0x00000008
.L_224:


//--------------------- .nv.info._ZN7cutlass13device_kernelIN5flash11enable_sm90INS1_16FlashAttnFwdSm90INS1_25CollectiveMainloopFwdSm90ILi2EN4cute5tupleIJNS5_1CILi1EEES8_S8_EEENS6_IJNS7_ILi128EEENS7_ILi64EEENS7_ILi256EEEEEELi256ENS_12float_e4m3_tEfNS_4arch4Sm90ELb0ELb1ELb1ELb1ELb0ELb1ELb0ELb1ELb1ELb1ELb1ELb0EEENS1_21CollectiveEpilogueFwdINS6_IJSA_SC_SB_EEES9_NS_10bfloat16_tESG_Li256ELb1ELb1ELb1ELb1EEENS1_36VarlenDynamicPersistentTileSchedulerILi128ELi64ELi256ELi128ELb1ELb1ELb1ELb1ELb0ELb1EEEEEEEEEvNT_6ParamsE --------------------------
	.section	.nv.info._ZN7cutlass13device_kernelIN5flash11enable_sm90INS1_16FlashAttnFwdSm90INS1_25CollectiveMainloopFwdSm90ILi2EN4cute5tupleIJNS5_1CILi1EEES8_S8_EEENS6_IJNS7_ILi128EEENS7_ILi64EEENS7_ILi256EEEEEELi256ENS_12float_e4m3_tEfNS_4arch4Sm90ELb0ELb1ELb1ELb1ELb0ELb1ELb0ELb1ELb1ELb1ELb1ELb0EEENS1_21CollectiveEpilogueFwdINS6_IJSA_SC_SB_EEES9_NS_10bfloat16_tESG_Li256ELb1ELb1ELb1ELb1EEENS1_36VarlenDynamicPersistentTileSchedulerILi128ELi64ELi256ELi128ELb1ELb1ELb1ELb1ELb0ELb1EEEEEEEEEvNT_6ParamsE,"",@"SHT_CUDA_INFO"
	.sectionflags	@""
	.align	4


	//----- nvinfo : EIATTR_CUDA_API_VERSION
	.align		4
        /*0000*/ 	.byte	0x04, 0x37
        /*0002*/ 	.short	(.L_226 - .L_225)
.L_225:
        /*0004*/ 	.word	0x00000082


	//----- nvinfo : EIATTR_KPARAM_INFO
	.align		4
.L_226:
        /*0008*/ 	.byte	0x04, 0x17
        /*000a*/ 	.short	(.L_228 - .L_227)
.L_227:
        /*000c*/ 	.word	0x00000000
        /*0010*/ 	.short	0x0000
        /*0012*/ 	.short	0x0070
        /*0014*/ 	.byte	0x00, 0xf0, 0x01, 0x2a


	//----- nvinfo : EIATTR_SPARSE_MMA_MASK
	.align		4
.L_228:
        /*0018*/ 	.byte	0x03, 0x50
        /*001a*/ 	.short	0x0000


	//----- nvinfo : EIATTR_MAXREG_COUNT
	.align		4
        /*001c*/ 	.byte	0x03, 0x1b
        /*001e*/ 	.short	0x00a8


	//----- nvinfo : EIATTR_NUM_BARRIERS
	.align		4
        /*0020*/ 	.byte	0x02, 0x4c
        /*0022*/ 	.byte	0x10
	.zero		1


	//----- nvinfo : EIATTR_EXTERNS
	.align		4
        /*0024*/ 	.byte	0x04, 0x0f
        /*0026*/ 	.short	(.L_230 - .L_229)


	//   ....[0]....
	.align		4
.L_229:
        /*0028*/ 	.word	index@(__assertfail)


	//----- nvinfo : EIATTR_ANNOTATIONS
	.align		4
.L_230:
        /*002c*/ 	.byte	0x04, 0x55
        /*002e*/ 	.short	(.L_232 - .L_231)


	//   ....[0]....
.L_231:
        /* <DEDUP_REMOVED lines=106> */


	//----- nvinfo : EIATTR_MERCURY_ISA_VERSION
	.align		4
.L_232:
        /*06b8*/ 	.byte	0x03, 0x5f
        /*06ba*/ 	.short	0x0101


	//----- nvinfo : EIATTR_UNUSED_LOAD_BYTE_OFFSET
	.align		4
        /*06bc*/ 	.byte	0x04, 0x44
        /*06be*/ 	.short	(.L_234 - .L_233)


	//   ....[0]....
.L_233:
        /*06c0*/ 	.word	0x00000ad0
        /*06c4*/ 	.word	0x0000fff0


	//   ....[1]....
        /*06c8*/ 	.word	0x0001cd80
        /*06cc*/ 	.word	0x0000fff0


	//----- nvinfo : EIATTR_INT_WARP_WIDE_INSTR_OFFSETS
	.align		4
.L_234:
        /*06d0*/ 	.byte	0x04, 0x31
        /*06d2*/ 	.short	(.L_236 - .L_235)


	//   ....[0]....
.L_235:
        /*06d4*/ 	.word	0x00000190


	//   ....[1]....
        /*06d8*/ 	.word	0x000001d0


	//   ....[2]....
        /*06dc*/ 	.word	0x00000240


	//   ....[3]....
        /*06e0*/ 	.word	0x00027480


	//   ....[4]....
        /*06e4*/ 	.word	0x000274e0


	//   ....[5]....
        /*06e8*/ 	.word	0x00029fb0


	//   ....[6]....
        /*06ec*/ 	.word	0x0002a010


	//----- nvinfo : EIATTR_COOP_GROUP_MASK_REGIDS
	.align		4
.L_236:
        /*06f0*/ 	.byte	0x04, 0x29
        /*06f2*/ 	.short	(.L_238 - .L_237)


	//   ....[0]....
.L_237:
        /*06f4*/ 	.word	0xffffffff


	//   ....[1]....
        /*06f8*/ 	.word	0xffffffff


	//   ....[2]....
        /*06fc*/ 	.word	0xffffffff


	//   ....[3]....
        /*0700*/ 	.word	0xffffffff


	//   ....[4]....
        /*0704*/ 	.word	0xffffffff


	//   ....[5]....
        /*0708*/ 	.word	0xffffffff


	//   ....[6]....
        /*070c*/ 	.word	0xffffffff


	//   ....[7]....
        /*0710*/ 	.word	0xffffffff


	//   ....[8]....
        /*0714*/ 	.word	0xffffffff


	//   ....[9]....
        /*0718*/ 	.word	0xffffffff


	//   ....[10]....
        /*071c*/ 	.word	0xffffffff


	//   ....[11]....
        /*0720*/ 	.word	0xffffffff


	//   ....[12]....
        /*0724*/ 	.word	0xffffffff


	//   ....[13]....
        /*0728*/ 	.word	0xffffffff


	//   ....[14]....
        /*072c*/ 	.word	0xffffffff


	//   ....[15]....
        /*0730*/ 	.word	0xffffffff


	//   ....[16]....
        /*0734*/ 	.word	0xffffffff


	//   ....[17]....
        /*0738*/ 	.word	0xffffffff


	//   ....[18]....
        /*073c*/ 	.word	0xffffffff


	//   ....[19]....
        /*0740*/ 	.word	0xffffffff


	//   ....[20]....
        /*0744*/ 	.word	0xffffffff


	//   ....[21]....
        /*0748*/ 	.word	0xffffffff


	//   ....[22]....
        /*074c*/ 	.word	0xffffffff


	//   ....[23]....
        /*0750*/ 	.word	0xffffffff


	//   ....[24]....
        /*0754*/ 	.word	0xffffffff


	//   ....[25]....
        /*0758*/ 	.word	0xffffffff


	//   ....[26]....
        /*075c*/ 	.word	0xffffffff


	//   ....[27]....
        /*0760*/ 	.word	0xffffffff


	//   ....[28]....
        /*0764*/ 	.word	0xffffffff


	//   ....[29]....
        /*0768*/ 	.word	0xffffffff


	//   ....[30]....
        /*076c*/ 	.word	0xffffffff


	//   ....[31]....
        /*0770*/ 	.word	0xffffffff


	//   ....[32]....
        /*0774*/ 	.word	0xffffffff


	//   ....[33]....
        /*0778*/ 	.word	0xffffffff


	//   ....[34]....
        /*077c*/ 	.word	0xffffffff


	//   ....[35]....
        /*0780*/ 	.word	0xffffffff


	//   ....[36]....
        /*0784*/ 	.word	0xffffffff


	//   ....[37]....
        /*0788*/ 	.word	0xffffffff


	//   ....[38]....
        /*078c*/ 	.word	0xffffffff


	//   ....[39]....
        /*0790*/ 	.word	0xffffffff


	//   ....[40]....
        /*0794*/ 	.word	0xffffffff


	//   ....[41]....
        /*0798*/ 	.word	0xffffffff


	//   ....[42]....
        /*079c*/ 	.word	0xffffffff


	//   ....[43]....
        /*07a0*/ 	.word	0xffffffff


	//   ....[44]....
        /*07a4*/ 	.word	0xffffffff


	//   ....[45]....
        /*07a8*/ 	.word	0xffffffff


	//   ....[46]....
        /*07ac*/ 	.word	0xffffffff


	//   ....[47]....
        /*07b0*/ 	.word	0xffffffff


	//   ....[48]....
        /*07b4*/ 	.word	0xffffffff


	//   ....[49]....
        /*07b8*/ 	.word	0xffffffff


	//   ....[50]....
        /*07bc*/ 	.word	0xffffffff


	//   ....[51]....
        /*07c0*/ 	.word	0xffffffff


	//   ....[52]....
        /*07c4*/ 	.word	0xffffffff


	//   ....[53]....
        /*07c8*/ 	.word	0xffffffff


	//   ....[54]....
        /*07cc*/ 	.word	0xffffffff


	//   ....[55]....
        /*07d0*/ 	.word	0xffffffff


	//   ....[56]....
        /*07d4*/ 	.word	0xffffffff


	//   ....[57]....
        /*07d8*/ 	.word	0xffffffff


	//   ....[58]....
        /*07dc*/ 	.word	0xffffffff


	//   ....[59]....
        /*07e0*/ 	.word	0xffffffff


	//   ....[60]....
        /*07e4*/ 	.word	0xffffffff


	//   ....[61]....
        /*07e8*/ 	.word	0xffffffff


	//   ....[62]....
        /*07ec*/ 	.word	0xffffffff


	//   ....[63]....
        /*07f0*/ 	.word	0xffffffff


	//   ....[64]....
        /*07f4*/ 	.word	0xffffffff


	//   ....[65]....
        /*07f8*/ 	.word	0xffffffff


	//   ....[66]....
        /*07fc*/ 	.word	0xffffffff


	//   ....[67]....
        /*0800*/ 	.word	0xffffffff


	//   ....[68]....
        /*0804*/ 	.word	0xffffffff


	//   ....[69]....
        /*0808*/ 	.word	0xffffffff


	//   ....[70]....
        /*080c*/ 	.word	0xffffffff


	//   ....[71]....
        /*0810*/ 	.word	0xffffffff


	//   ....[72]....
        /*0814*/ 	.word	0xffffffff


	//   ....[73]....
        /*0818*/ 	.word	0xffffffff


	//   ....[74]....
        /*081c*/ 	.word	0xffffffff


	//   ....[75]....
        /*0820*/ 	.word	0xffffffff


	//   ....[76]....
        /*0824*/ 	.word	0xffffffff


	//   ....[77]....
        /*0828*/ 	.word	0xffffffff


	//   ....[78]....
        /*082c*/ 	.word	0xffffffff


	//   ....[79]....
        /*0830*/ 	.word	0xffffffff


	//   ....[80]....
        /*0834*/ 	.word	0xffffffff


	//   ....[81]....
        /*0838*/ 	.word	0xffffffff


	//   ....[82]....
        /*083c*/ 	.word	0xffffffff


	//   ....[83]....
        /*0840*/ 	.word	0xffffffff


	//   ....[84]....
        /*0844*/ 	.word	0xffffffff


	//   ....[85]....
        /*0848*/ 	.word	0xffffffff


	//   ....[86]....
        /*084c*/ 	.word	0xffffffff


	//   ....[87]....
        /*0850*/ 	.word	0xffffffff


	//   ....[88]....
        /*0854*/ 	.word	0xffffffff


	//   ....[89]....
        /*0858*/ 	.word	0xffffffff


	//   ....[90]....
        /*085c*/ 	.word	0xffffffff


	//   ....[91]....
        /*0860*/ 	.word	0xffffffff


	//   ....[92]....
        /*0864*/ 	.word	0xffffffff


	//   ....[93]....
        /*0868*/ 	.word	0xffffffff


	//   ....[94]....
        /*086c*/ 	.word	0xffffffff


	//   ....[95]....
        /*0870*/ 	.word	0xffffffff


	//   ....[96]....
        /*0874*/ 	.word	0xffffffff


	//   ....[97]....
        /*0878*/ 	.word	0xffffffff


	//   ....[98]....
        /*087c*/ 	.word	0xffffffff


	//   ....[99]....
        /*0880*/ 	.word	0xffffffff


	//   ....[100]....
        /*0884*/ 	.word	0xffffffff


	//   ....[101]....
        /*0888*/ 	.word	0xffffffff


	//   ....[102]....
        /*088c*/ 	.word	0xffffffff


	//   ....[103]....
        /*0890*/ 	.word	0xffffffff


	//   ....[104]....
        /*0894*/ 	.word	0xffffffff


	//   ....[105]....
        /*0898*/ 	.word	0xffffffff


	//   ....[106]....
        /*089c*/ 	.word	0xffffffff


	//   ....[107]....
        /*08a0*/ 	.word	0xffffffff


	//   ....[108]....
        /*08a4*/ 	.word	0xffffffff


	//   ....[109]....
        /*08a8*/ 	.word	0xffffffff


	//   ....[110]....
        /*08ac*/ 	.word	0xffffffff


	//   ....[111]....
        /*08b0*/ 	.word	0xffffffff


	//   ....[112]....
        /*08b4*/ 	.word	0xffffffff


	//   ....[113]....
        /*08b8*/ 	.word	0xffffffff


	//   ....[114]....
        /*08bc*/ 	.word	0xffffffff


	//   ....[115]....
        /*08c0*/ 	.word	0xffffffff


	//   ....[116]....
        /*08c4*/ 	.word	0xffffffff


	//   ....[117]....
        /*08c8*/ 	.word	0xffffffff


	//   ....[118]....
        /*08cc*/ 	.word	0xffffffff


	//   ....[119]....
        /*08d0*/ 	.word	0xffffffff


	//   ....[120]....
        /*08d4*/ 	.word	0xffffffff


	//   ....[121]....
        /*08d8*/ 	.word	0xffffffff


	//   ....[122]....
        /*08dc*/ 	.word	0xffffffff


	//   ....[123]....
        /*08e0*/ 	.word	0xffffffff


	//   ....[124]....
        /*08e4*/ 	.word	0xffffffff


	//   ....[125]....
        /*08e8*/ 	.word	0xffffffff


	//   ....[126]....
        /*08ec*/ 	.word	0xffffffff


	//   ....[127]....
        /*08f0*/ 	.word	0xffffffff


	//   ....[128]....
        /*08f4*/ 	.word	0xffffffff


	//   ....[129]....
        /*08f8*/ 	.word	0xffffffff


	//   ....[130]....
        /*08fc*/ 	.word	0xffffffff


	//   ....[131]....
        /*0900*/ 	.word	0xffffffff


	//   ....[132]....
        /*0904*/ 	.word	0xffffffff


	//   ....[133]....
        /*0908*/ 	.word	0xffffffff


	//   ....[134]....
        /*090c*/ 	.word	0xffffffff


	//   ....[135]....
        /*0910*/ 	.word	0xffffffff


	//   ....[136]....
        /*0914*/ 	.word	0xffffffff


	//   ....[137]....
        /*0918*/ 	.word	0xffffffff


	//   ....[138]....
        /*091c*/ 	.word	0xffffffff


	//   ....[139]....
        /*0920*/ 	.word	0xffffffff


	//   ....[140]....
        /*0924*/ 	.word	0xffffffff


	//   ....[141]....
        /*0928*/ 	.word	0xffffffff


	//   ....[142]....
        /*092c*/ 	.word	0xffffffff


	//   ....[143]....
        /*0930*/ 	.word	0xffffffff


	//   ....[144]....
        /*0934*/ 	.word	0xffffffff


	//   ....[145]....
        /*0938*/ 	.word	0xffffffff


	//   ....[146]....
        /*093c*/ 	.word	0xffffffff


	//   ....[147]....
        /*0940*/ 	.word	0xffffffff


	//   ....[148]....
        /*0944*/ 	.word	0xffffffff


	//   ....[149]....
        /*0948*/ 	.word	0xffffffff


	//   ....[150]....
        /*094c*/ 	.word	0xffffffff


	//   ....[151]....
        /*0950*/ 	.word	0xffffffff


	//   ....[152]....
        /*0954*/ 	.word	0xffffffff


	//   ....[153]....
        /*0958*/ 	.word	0xffffffff


	//   ....[154]....
        /*095c*/ 	.word	0xffffffff


	//   ....[155]....
        /*0960*/ 	.word	0xffffffff


	//   ....[156]....
        /*0964*/ 	.word	0xffffffff


	//   ....[157]....
        /*0968*/ 	.word	0xffffffff


	//   ....[158]....
        /*096c*/ 	.word	0xffffffff


	//   ....[159]....
        /*0970*/ 	.word	0xffffffff


	//   ....[160]....
        /*0974*/ 	.word	0xffffffff


	//   ....[161]....
        /*0978*/ 	.word	0xffffffff


	//   ....[162]....
        /*097c*/ 	.word	0xffffffff


	//   ....[163]....
        /*0980*/ 	.word	0xffffffff


	//   ....[164]....
        /*0984*/ 	.word	0xffffffff


	//   ....[165]....
        /*0988*/ 	.word	0xffffffff


	//   ....[166]....
        /*098c*/ 	.word	0xffffffff


	//   ....[167]....
        /*0990*/ 	.word	0xffffffff


	//   ....[168]....
        /*0994*/ 	.word	0xffffffff


	//   ....[169]....
        /*0998*/ 	.word	0xffffffff


	//   ....[170]....
        /*099c*/ 	.word	0xffffffff


	//   ....[171]....
        /*09a0*/ 	.word	0xffffffff


	//   ....[172]....
        /*09a4*/ 	.word	0xffffffff


	//   ....[173]....
        /*09a8*/ 	.word	0xffffffff


	//   ....[174]....
        /*09ac*/ 	.word	0xffffffff


	//   ....[175]....
        /*09b0*/ 	.word	0xffffffff


	//   ....[176]....
        /*09b4*/ 	.word	0xffffffff


	//   ....[177]....
        /*09b8*/ 	.word	0xffffffff


	//   ....[178]....
        /*09bc*/ 	.word	0xffffffff


	//   ....[179]....
        /*09c0*/ 	.word	0xffffffff


	//   ....[180]....
        /*09c4*/ 	.word	0xffffffff


	//   ....[181]....
        /*09c8*/ 	.word	0xffffffff


	//   ....[182]....
        /*09cc*/ 	.word	0xffffffff


	//   ....[183]....
        /*09d0*/ 	.word	0xffffffff


	//   ....[184]....
        /*09d4*/ 	.word	0xffffffff


	//   ....[185]....
        /*09d8*/ 	.word	0xffffffff


	//   ....[186]....
        /*09dc*/ 	.word	0xffffffff


	//   ....[187]....
        /*09e0*/ 	.word	0xffffffff


	//   ....[188]....
        /*09e4*/ 	.word	0xffffffff


	//   ....[189]....
        /*09e8*/ 	.word	0xffffffff


	//   ....[190]....
        /*09ec*/ 	.word	0xffffffff


	//   ....[191]....
        /*09f0*/ 	.word	0xffffffff


	//   ....[192]....
        /*09f4*/ 	.word	0xffffffff


	//   ....[193]....
        /*09f8*/ 	.word	0xffffffff


	//   ....[194]....
        /*09fc*/ 	.word	0xffffffff


	//   ....[195]....
        /*0a00*/ 	.word	0xffffffff


	//   ....[196]....
        /*0a04*/ 	.word	0xffffffff


	//   ....[197]....
        /*0a08*/ 	.word	0xffffffff


	//   ....[198]....
        /*0a0c*/ 	.word	0xffffffff


	//   ....[199]....
        /*0a10*/ 	.word	0xffffffff


	//   ....[200]....
        /*0a14*/ 	.word	0xffffffff


	//   ....[201]....
        /*0a18*/ 	.word	0xffffffff


	//   ....[202]....
        /*0a1c*/ 	.word	0xffffffff


	//   ....[203]....
        /*0a20*/ 	.word	0xffffffff


	//   ....[204]....
        /*0a24*/ 	.word	0xffffffff


	//   ....[205]....
        /*0a28*/ 	.word	0xffffffff


	//   ....[206]....
        /*0a2c*/ 	.word	0xffffffff


	//   ....[207]....
        /*0a30*/ 	.word	0xffffffff


	//   ....[208]....
        /*0a34*/ 	.word	0xffffffff


	//   ....[209]....
        /*0a38*/ 	.word	0xffffffff


	//   ....[210]....
        /*0a3c*/ 	.word	0xffffffff


	//   ....[211]....
        /*0a40*/ 	.word	0xffffffff


	//   ....[212]....
        /*0a44*/ 	.word	0xffffffff


	//   ....[213]....
        /*0a48*/ 	.word	0xffffffff


	//   ....[214]....
        /*0a4c*/ 	.word	0xffffffff


	//   ....[215]....
        /*0a50*/ 	.word	0xffffffff


	//   ....[216]....
        /*0a54*/ 	.word	0xffffffff


	//   ....[217]....
        /*0a58*/ 	.word	0xffffffff


	//   ....[218]....
        /*0a5c*/ 	.word	0xffffffff


	//   ....[219]....
        /*0a60*/ 	.word	0xffffffff


	//   ....[220]....
        /*0a64*/ 	.word	0xffffffff


	//   ....[221]....
        /*0a68*/ 	.word	0xffffffff


	//   ....[222]....
        /*0a6c*/ 	.word	0xffffffff


	//   ....[223]....
        /*0a70*/ 	.word	0xffffffff


	//   ....[224]....
        /*0a74*/ 	.word	0xffffffff


	//   ....[225]....
        /*0a78*/ 	.word	0xffffffff


	//   ....[226]....
        /*0a7c*/ 	.word	0xffffffff


	//   ....[227]....
        /*0a80*/ 	.word	0xffffffff


	//   ....[228]....
        /*0a84*/ 	.word	0xffffffff


	//   ....[229]....
        /*0a88*/ 	.word	0xffffffff


	//   ....[230]....
        /*0a8c*/ 	.word	0xffffffff


	//   ....[231]....
        /*0a90*/ 	.word	0xffffffff


	//   ....[232]....
        /*0a94*/ 	.word	0xffffffff


	//   ....[233]....
        /*0a98*/ 	.word	0xffffffff


	//   ....[234]....
        /*0a9c*/ 	.word	0xffffffff


	//   ....[235]....
        /*0aa0*/ 	.word	0xffffffff


	//   ....[236]....
        /*0aa4*/ 	.word	0xffffffff


	//   ....[237]....
        /*0aa8*/ 	.word	0xffffffff


	//   ....[238]....
        /*0aac*/ 	.word	0xffffffff


	//   ....[239]....
        /*0ab0*/ 	.word	0xffffffff


	//   ....[240]....
        /*0ab4*/ 	.word	0xffffffff


	//   ....[241]....
        /*0ab8*/ 	.word	0xffffffff


	//   ....[242]....
        /*0abc*/ 	.word	0xffffffff


	//   ....[243]....
        /*0ac0*/ 	.word	0xffffffff


	//   ....[244]....
        /*0ac4*/ 	.word	0xffffffff


	//   ....[245]....
        /*0ac8*/ 	.word	0xffffffff


	//   ....[246]....
        /*0acc*/ 	.word	0xffffffff


	//   ....[247]....
        /*0ad0*/ 	.word	0xffffffff


	//   ....[248]....
        /*0ad4*/ 	.word	0xffffffff


	//   ....[249]....
        /*0ad8*/ 	.word	0xffffffff


	//   ....[250]....
        /*0adc*/ 	.word	0xffffffff


	//   ....[251]....
        /*0ae0*/ 	.word	0xffffffff


	//   ....[252]....
        /*0ae4*/ 	.word	0xffffffff


	//   ....[253]....
        /*0ae8*/ 	.word	0xffffffff


	//   ....[254]....
        /*0aec*/ 	.word	0xffffffff


	//   ....[255]....
        /*0af0*/ 	.word	0xffffffff


	//   ....[0]....
        /*0af4*/ 	.word	0xffffffff


	//   ....[1]....
        /*0af8*/ 	.word	0xffffffff


	//   ....[2]....
        /*0afc*/ 	.word	0xffffffff


	//   ....[3]....
        /*0b00*/ 	.word	0xffffffff


	//   ....[4]....
        /*0b04*/ 	.word	0xffffffff


	//   ....[5]....
        /*0b08*/ 	.word	0xffffffff


	//   ....[6]....
        /*0b0c*/ 	.word	0xffffffff


	//   ....[7]....
        /*0b10*/ 	.word	0xffffffff


	//   ....[8]....
        /*0b14*/ 	.word	0xffffffff


	//   ....[9]....
        /*0b18*/ 	.word	0xffffffff


	//   ....[10]....
        /*0b1c*/ 	.word	0xffffffff


	//   ....[11]....
        /*0b20*/ 	.word	0xffffffff


	//   ....[12]....
        /*0b24*/ 	.word	0xffffffff


	//   ....[13]....
        /*0b28*/ 	.word	0xffffffff


	//   ....[14]....
        /*0b2c*/ 	.word	0xffffffff


	//   ....[15]....
        /*0b30*/ 	.word	0xffffffff


	//   ....[16]....
        /*0b34*/ 	.word	0x0500000f


	//   ....[17]....
        /*0b38*/ 	.word	0x0500000f


	//   ....[18]....
        /*0b3c*/ 	.word	0x0500000f


	//   ....[19]....
        /*0b40*/ 	.word	0x0500000f


	//   ....[20]....
        /*0b44*/ 	.word	0x0500000f


	//   ....[21]....
        /*0b48*/ 	.word	0x0500000f


	//   ....[22]....
        /*0b4c*/ 	.word	0x0500000f


	//   ....[23]....
        /*0b50*/ 	.word	0x0500000f


	//   ....[24]....
        /*0b54*/ 	.word	0x0500000f


	//   ....[25]....
        /*0b58*/ 	.word	0x0500000f


	//   ....[26]....
        /*0b5c*/ 	.word	0x0500000f


	//   ....[27]....
        /*0b60*/ 	.word	0x0500000f


	//   ....[28]....
        /*0b64*/ 	.word	0x0500000f


	//   ....[29]....
        /*0b68*/ 	.word	0x0500000f


	//   ....[30]....
        /*0b6c*/ 	.word	0x0500000f


	//   ....[31]....
        /*0b70*/ 	.word	0x0500000f


	//   ....[32]....
        /*0b74*/ 	.word	0x0500000f


	//   ....[33]....
        /*0b78*/ 	.word	0x0500000f


	//   ....[34]....
        /*0b7c*/ 	.word	0x0500000f


	//   ....[35]....
        /*0b80*/ 	.word	0x0500000f


	//   ....[36]....
        /*0b84*/ 	.word	0x0500000f


	//   ....[37]....
        /*0b88*/ 	.word	0x0500000f


	//   ....[38]....
        /*0b8c*/ 	.word	0x0500000f


	//   ....[39]....
        /*0b90*/ 	.word	0x0500000f


	//   ....[40]....
        /*0b94*/ 	.word	0x0500000f


	//   ....[41]....
        /*0b98*/ 	.word	0x0500000f


	//   ....[42]....
        /*0b9c*/ 	.word	0x0500000f


	//   ....[43]....
        /*0ba0*/ 	.word	0x0500000f


	//   ....[44]....
        /*0ba4*/ 	.word	0x0500000f


	//   ....[45]....
        /*0ba8*/ 	.word	0x0500000f


	//   ....[46]....
        /*0bac*/ 	.word	0x0500000f


	//   ....[47]....
        /*0bb0*/ 	.word	0x0500000f


	//   ....[48]....
        /*0bb4*/ 	.word	0x0500000f


	//   ....[49]....
        /*0bb8*/ 	.word	0x0500000f


	//   ....[50]....
        /*0bbc*/ 	.word	0x0500000f


	//   ....[51]....
        /*0bc0*/ 	.word	0x0500000f


	//   ....[52]....
        /*0bc4*/ 	.word	0x0500000f


	//   ....[53]....
        /*0bc8*/ 	.word	0x0500000f


	//   ....[54]....
        /*0bcc*/ 	.word	0x0500000f


	//   ....[55]....
        /*0bd0*/ 	.word	0x0500000f


	//   ....[56]....
        /*0bd4*/ 	.word	0x0500000f


	//   ....[57]....
        /*0bd8*/ 	.word	0x0500000f


	//   ....[58]....
        /*0bdc*/ 	.word	0x0500000f


	//   ....[59]....
        /*0be0*/ 	.word	0x0500000f


	//   ....[60]....
        /*0be4*/ 	.word	0x0500000f


	//   ....[61]....
        /*0be8*/ 	.word	0x0500000f


	//   ....[62]....
        /*0bec*/ 	.word	0x0500000f


	//   ....[63]....
        /*0bf0*/ 	.word	0x0500000f


	//   ....[64]....
        /*0bf4*/ 	.word	0x0500000f


	//   ....[65]....
        /*0bf8*/ 	.word	0x0500000f


	//   ....[66]....
        /*0bfc*/ 	.word	0x0500000f


	//   ....[67]....
        /*0c00*/ 	.word	0x0500000f


	//   ....[68]....
        /*0c04*/ 	.word	0x0500000f


	//   ....[69]....
        /*0c08*/ 	.word	0x0500000f


	//   ....[70]....
        /*0c0c*/ 	.word	0x0500000f


	//   ....[71]....
        /*0c10*/ 	.word	0x0500000f


	//   ....[72]....
        /*0c14*/ 	.word	0x0500000f


	//   ....[73]....
        /*0c18*/ 	.word	0x0500000f


	//   ....[74]....
        /*0c1c*/ 	.word	0x0500000f


	//   ....[75]....
        /*0c20*/ 	.word	0x0500000f


	//   ....[76]....
        /*0c24*/ 	.word	0x0500000f


	//   ....[77]....
        /*0c28*/ 	.word	0x0500000f


	//   ....[78]....
        /*0c2c*/ 	.word	0x0500000f


	//   ....[79]....
        /*0c30*/ 	.word	0x0500000f


	//   ....[80]....
        /*0c34*/ 	.word	0x0500000f


	//   ....[81]....
        /*0c38*/ 	.word	0x0500000f


	//   ....[82]....
        /*0c3c*/ 	.word	0x0500000f


	//   ....[83]....
        /*0c40*/ 	.word	0x0500000f


	//   ....[84]....
        /*0c44*/ 	.word	0x0500000f


	//   ....[85]....
        /*0c48*/ 	.word	0x0500000f


	//   ....[86]....
        /*0c4c*/ 	.word	0x0500000f


	//   ....[87]....
        /*0c50*/ 	.word	0x0500000f


	//   ....[88]....
        /*0c54*/ 	.word	0x0500000f


	//   ....[89]....
        /*0c58*/ 	.word	0x0500000f


	//   ....[90]....
        /*0c5c*/ 	.word	0x0500000f


	//   ....[91]....
        /*0c60*/ 	.word	0x0500000f


	//   ....[92]....
        /*0c64*/ 	.word	0x0500000f


	//   ....[93]....
        /*0c68*/ 	.word	0x0500000f


	//   ....[94]....
        /*0c6c*/ 	.word	0x0500000f


	//   ....[95]....
        /*0c70*/ 	.word	0x0500000f


	//   ....[96]....
        /*0c74*/ 	.word	0x0500000f


	//   ....[97]....
        /*0c78*/ 	.word	0x0500000f


	//   ....[98]....
        /*0c7c*/ 	.word	0x0500000f


	//   ....[99]....
        /*0c80*/ 	.word	0x0500000f


	//   ....[100]....
        /*0c84*/ 	.word	0x0500000f


	//   ....[101]....
        /*0c88*/ 	.word	0x0500000f


	//   ....[102]....
        /*0c8c*/ 	.word	0x0500000f


	//   ....[103]....
        /*0c90*/ 	.word	0x0500000f


	//   ....[104]....
        /*0c94*/ 	.word	0x0500000f


	//   ....[105]....
        /*0c98*/ 	.word	0x0500000f


	//   ....[106]....
        /*0c9c*/ 	.word	0x0500000f


	//   ....[107]....
        /*0ca0*/ 	.word	0x0500000f


	//   ....[108]....
        /*0ca4*/ 	.word	0x0500000f


	//   ....[109]....
        /*0ca8*/ 	.word	0x0500000f


	//   ....[110]....
        /*0cac*/ 	.word	0x0500000f


	//   ....[111]....
        /*0cb0*/ 	.word	0x0500000f


	//   ....[112]....
        /*0cb4*/ 	.word	0x0500000f


	//   ....[113]....
        /*0cb8*/ 	.word	0x0500000f


	//   ....[114]....
        /*0cbc*/ 	.word	0x0500000f


	//   ....[115]....
        /*0cc0*/ 	.word	0x0500000f


	//   ....[116]....
        /*0cc4*/ 	.word	0x0500000f


	//   ....[117]....
        /*0cc8*/ 	.word	0x0500000f


	//   ....[118]....
        /*0ccc*/ 	.word	0x0500000f


	//   ....[119]....
        /*0cd0*/ 	.word	0x0500000f


	//   ....[120]....
        /*0cd4*/ 	.word	0x0500000f


	//   ....[121]....
        /*0cd8*/ 	.word	0x0500000f


	//   ....[122]....
        /*0cdc*/ 	.word	0x0500000f


	//   ....[123]....
        /*0ce0*/ 	.word	0x0500000f


	//   ....[124]....
        /*0ce4*/ 	.word	0x0500000f


	//   ....[125]....
        /*0ce8*/ 	.word	0x0500000f


	//   ....[126]....
        /*0cec*/ 	.word	0x0500000f


	//   ....[127]....
        /*0cf0*/ 	.word	0x0500000f


	//   ....[128]....
        /*0cf4*/ 	.word	0x0500000f


	//   ....[129]....
        /*0cf8*/ 	.word	0x0500000f


	//   ....[130]....
        /*0cfc*/ 	.word	0x0500000f


	//   ....[131]....
        /*0d00*/ 	.word	0x0500000f


	//   ....[132]....
        /*0d04*/ 	.word	0x0500000f


	//   ....[133]....
        /*0d08*/ 	.word	0x0500000f


	//   ....[134]....
        /*0d0c*/ 	.word	0x0500000f


	//   ....[135]....
        /*0d10*/ 	.word	0x0500000f


	//   ....[136]....
        /*0d14*/ 	.word	0x0500000f


	//   ....[137]....
        /*0d18*/ 	.word	0x0500000f


	//   ....[138]....
        /*0d1c*/ 	.word	0x0500000f


	//   ....[139]....
        /*0d20*/ 	.word	0x0500000f


	//   ....[140]....
        /*0d24*/ 	.word	0x0500000f


	//   ....[141]....
        /*0d28*/ 	.word	0x0500000f


	//   ....[142]....
        /*0d2c*/ 	.word	0x0500000f


	//   ....[143]....
        /*0d30*/ 	.word	0x0500000f


	//   ....[144]....
        /*0d34*/ 	.word	0x0500000f


	//   ....[145]....
        /*0d38*/ 	.word	0x0500000f


	//   ....[146]....
        /*0d3c*/ 	.word	0x0500000f


	//   ....[147]....
        /*0d40*/ 	.word	0x0500000f


	//   ....[148]....
        /*0d44*/ 	.word	0x0500000f


	//   ....[149]....
        /*0d48*/ 	.word	0x0500000f


	//   ....[150]....
        /*0d4c*/ 	.word	0x0500000f


	//   ....[151]....
        /*0d50*/ 	.word	0x0500000f


	//   ....[152]....
        /*0d54*/ 	.word	0x0500000f


	//   ....[153]....
        /*0d58*/ 	.word	0x0500000f


	//   ....[154]....
        /*0d5c*/ 	.word	0x0500000f


	//   ....[155]....
        /*0d60*/ 	.word	0x0500000f


	//   ....[156]....
        /*0d64*/ 	.word	0x0500000f


	//   ....[157]....
        /*0d68*/ 	.word	0x0500000f


	//   ....[158]....
        /*0d6c*/ 	.word	0x0500000f


	//   ....[159]....
        /*0d70*/ 	.word	0x0500000f


	//   ....[160]....
        /*0d74*/ 	.word	0x0500000f


	//   ....[161]....
        /*0d78*/ 	.word	0x0500000f


	//   ....[162]....
        /*0d7c*/ 	.word	0x0500000f


	//   ....[163]....
        /*0d80*/ 	.word	0x0500000f


	//   ....[164]....
        /*0d84*/ 	.word	0x0500000f


	//   ....[165]....
        /*0d88*/ 	.word	0x0500000f


	//   ....[166]....
        /*0d8c*/ 	.word	0x0500000f


	//   ....[167]....
        /*0d90*/ 	.word	0x0500000f


	//   ....[168]....
        /*0d94*/ 	.word	0x0500000f


	//   ....[169]....
        /*0d98*/ 	.word	0x0500000f


	//   ....[170]....
        /*0d9c*/ 	.word	0x0500000f


	//   ....[171]....
        /*0da0*/ 	.word	0x0500000f


	//   ....[172]....
        /*0da4*/ 	.word	0x0500000f


	//   ....[173]....
        /*0da8*/ 	.word	0x0500000f


	//   ....[174]....
        /*0dac*/ 	.word	0x0500000f


	//   ....[175]....
        /*0db0*/ 	.word	0x0500000f


	//   ....[176]....
        /*0db4*/ 	.word	0x0500000f


	//   ....[177]....
        /*0db8*/ 	.word	0x0500000f


	//   ....[178]....
        /*0dbc*/ 	.word	0x0500000f


	//   ....[179]....
        /*0dc0*/ 	.word	0x0500000f


	//   ....[180]....
        /*0dc4*/ 	.word	0x0500000f


	//   ....[181]....
        /*0dc8*/ 	.word	0x0500000f


	//   ....[182]....
        /*0dcc*/ 	.word	0x0500000f


	//   ....[183]....
        /*0dd0*/ 	.word	0x0500000f


	//   ....[184]....
        /*0dd4*/ 	.word	0x0500000f


	//   ....[185]....
        /*0dd8*/ 	.word	0x0500000f


	//   ....[186]....
        /*0ddc*/ 	.word	0x0500000f


	//   ....[187]....
        /*0de0*/ 	.word	0x0500000f


	//   ....[188]....
        /*0de4*/ 	.word	0x0500000f


	//   ....[189]....
        /*0de8*/ 	.word	0x0500000f


	//   ....[190]....
        /*0dec*/ 	.word	0x0500000f


	//   ....[191]....
        /*0df0*/ 	.word	0x0500000f


	//   ....[192]....
        /*0df4*/ 	.word	0x0500000f


	//   ....[193]....
        /*0df8*/ 	.word	0x0500000f


	//   ....[194]....
        /*0dfc*/ 	.word	0x0500000f


	//   ....[195]....
        /*0e00*/ 	.word	0x0500000f


	//   ....[196]....
        /*0e04*/ 	.word	0x0500000f


	//   ....[197]....
        /*0e08*/ 	.word	0x0500000f


	//   ....[198]....
        /*0e0c*/ 	.word	0x0500000f


	//   ....[199]....
        /*0e10*/ 	.word	0x0500000f


	//   ....[200]....
        /*0e14*/ 	.word	0x0500000f


	//   ....[201]....
        /*0e18*/ 	.word	0x0500000f


	//   ....[202]....
        /*0e1c*/ 	.word	0x0500000f


	//   ....[203]....
        /*0e20*/ 	.word	0x0500000f


	//   ....[204]....
        /*0e24*/ 	.word	0x0500000f


	//   ....[205]....
        /*0e28*/ 	.word	0x0500000f


	//   ....[206]....
        /*0e2c*/ 	.word	0x0500000f


	//   ....[207]....
        /*0e30*/ 	.word	0x0500000f


	//   ....[208]....
        /*0e34*/ 	.word	0x0500000f


	//   ....[209]....
        /*0e38*/ 	.word	0x0500000f


	//   ....[210]....
        /*0e3c*/ 	.word	0x0500000f


	//   ....[211]....
        /*0e40*/ 	.word	0x0500000f


	//   ....[212]....
        /*0e44*/ 	.word	0x0500000f


	//   ....[213]....
        /*0e48*/ 	.word	0x0500000f


	//   ....[214]....
        /*0e4c*/ 	.word	0x0500000f


	//   ....[215]....
        /*0e50*/ 	.word	0x0500000f


	//   ....[216]....
        /*0e54*/ 	.word	0x0500000f


	//   ....[217]....
        /*0e58*/ 	.word	0x0500000f


	//   ....[218]....
        /*0e5c*/ 	.word	0x0500000f


	//   ....[219]....
        /*0e60*/ 	.word	0x0500000f


	//   ....[220]....
        /*0e64*/ 	.word	0x0500000f


	//   ....[221]....
        /*0e68*/ 	.word	0x0500000f


	//   ....[222]....
        /*0e6c*/ 	.word	0x0500000f


	//   ....[223]....
        /*0e70*/ 	.word	0x0500000f


	//   ....[224]....
        /*0e74*/ 	.word	0x0500000f


	//   ....[225]....
        /*0e78*/ 	.word	0x0500000f


	//   ....[226]....
        /*0e7c*/ 	.word	0x0500000f


	//   ....[227]....
        /*0e80*/ 	.word	0x0500000f


	//   ....[228]....
        /*0e84*/ 	.word	0x0500000f


	//   ....[229]....
        /*0e88*/ 	.word	0x0500000f


	//   ....[230]....
        /*0e8c*/ 	.word	0x0500000f


	//   ....[231]....
        /*0e90*/ 	.word	0x0500000f


	//   ....[232]....
        /*0e94*/ 	.word	0x0500000f


	//   ....[233]....
        /*0e98*/ 	.word	0x0500000f


	//----- nvinfo : EIATTR_COOP_GROUP_INSTR_OFFSETS
	.align		4
.L_238:
        /*0e9c*/ 	.byte	0x04, 0x28
        /*0e9e*/ 	.short	(.L_240 - .L_239)


	//   ....[0]....
.L_239:
        /*0ea0*/ 	.word	0x00000070


	//   ....[1]....
        /*0ea4*/ 	.word	0x000001a0


	//   ....[2]....
        /*0ea8*/ 	.word	0x000001f0


	//   ....[3]....
        /*0eac*/ 	.word	0x00000420


	//   ....[4]....
        /*0eb0*/ 	.word	0x00000580


	//   ....[5]....
        /*0eb4*/ 	.word	0x000006a0


	//   ....[6]....
        /*0eb8*/ 	.word	0x00000800


	//   ....[7]....
        /*0ebc*/ 	.word	0x00008470


	//   ....[8]....
        /*0ec0*/ 	.word	0x00008d90


	//   ....[9]....
        /*0ec4*/ 	.word	0x00008da0


	//   ....[10]....
        /*0ec8*/ 	.word	0x00008db0


	//   ....[11]....
        /*0ecc*/ 	.word	0x00008dc0


	//   ....[12]....
        /*0ed0*/ 	.word	0x00008fc0


	//   ....[13]....
        /*0ed4*/ 	.word	0x00008fd0


	//   ....[14]....
        /*0ed8*/ 	.word	0x00008fe0


	//   ....[15]....
        /*0edc*/ 	.word	0x00008ff0


	//   ....[16]....
        /*0ee0*/ 	.word	0x000091d0


	//   ....[17]....
        /*0ee4*/ 	.word	0x000091e0


	//   ....[18]....
        /*0ee8*/ 	.word	0x000091f0


	//   ....[19]....
        /*0eec*/ 	.word	0x00009200


	//   ....[20]....
        /*0ef0*/ 	.word	0x00009400


	//   ....[21]....
        /*0ef4*/ 	.word	0x00009410


	//   ....[22]....
        /*0ef8*/ 	.word	0x00009420


	//   ....[23]....
        /*0efc*/ 	.word	0x00009430


	//   ....[24]....
        /*0f00*/ 	.word	0x0000d730


	//   ....[25]....
        /*0f04*/ 	.word	0x0000d750


	//   ....[26]....
        /*0f08*/ 	.word	0x0000d760


	//   ....[27]....
        /*0f0c*/ 	.word	0x0000d770


	//   ....[28]....
        /*0f10*/ 	.word	0x0000d810


	//   ....[29]....
        /*0f14*/ 	.word	0x0000d820


	//   ....[30]....
        /*0f18*/ 	.word	0x0000d830


	//   ....[31]....
        /*0f1c*/ 	.word	0x0000d840


	//   ....[32]....
        /*0f20*/ 	.word	0x0000da60


	//   ....[33]....
        /*0f24*/ 	.word	0x0000da80


	//   ....[34]....
        /*0f28*/ 	.word	0x0000daa0


	//   ....[35]....
        /*0f2c*/ 	.word	0x0000dab0


	//   ....[36]....
        /*0f30*/ 	.word	0x0000db50


	//   ....[37]....
        /*0f34*/ 	.word	0x0000db80


	//   ....[38]....
        /*0f38*/ 	.word	0x0000db90


	//   ....[39]....
        /*0f3c*/ 	.word	0x0000dba0


	//   ....[40]....
        /*0f40*/ 	.word	0x000126c0


	//   ....[41]....
        /*0f44*/ 	.word	0x00012c00


	//   ....[42]....
        /*0f48*/ 	.word	0x00013700


	//   ....[43]....
        /*0f4c*/ 	.word	0x00013720


	//   ....[44]....
        /*0f50*/ 	.word	0x00013a10


	//   ....[45]....
        /*0f54*/ 	.word	0x00013a70


	//   ....[46]....
        /*0f58*/ 	.word	0x00015630


	//   ....[47]....
        /*0f5c*/ 	.word	0x00015800


	//   ....[48]....
        /*0f60*/ 	.word	0x00015db0


	//   ....[49]....
        /*0f64*/ 	.word	0x00015dd0


	//   ....[50]....
        /*0f68*/ 	.word	0x00016490


	//   ....[51]....
        /*0f6c*/ 	.word	0x000164b0


	//   ....[52]....
        /*0f70*/ 	.word	0x00018350


	//   ....[53]....
        /*0f74*/ 	.word	0x00018370


	//   ....[54]....
        /*0f78*/ 	.word	0x000183c0


	//   ....[55]....
        /*0f7c*/ 	.word	0x000183e0


	//   ....[56]....
        /*0f80*/ 	.word	0x00019f90


	//   ....[57]....
        /*0f84*/ 	.word	0x0001a390


	//   ....[58]....
        /*0f88*/ 	.word	0x0001a940


	//   ....[59]....
        /*0f8c*/ 	.word	0x0001a960


	//   ....[60]....
        /*0f90*/ 	.word	0x0001b020


	//   ....[61]....
        /*0f94*/ 	.word	0x0001b040


	//   ....[62]....
        /*0f98*/ 	.word	0x0001c1e0


	//   ....[63]....
        /*0f9c*/ 	.word	0x0001c200


	//   ....[64]....
        /*0fa0*/ 	.word	0x0001c210


	//   ....[65]....
        /*0fa4*/ 	.word	0x0001c260


	//   ....[66]....
        /*0fa8*/ 	.word	0x0001d5e0


	//   ....[67]....
        /*0fac*/ 	.word	0x0001d610


	//   ....[68]....
        /*0fb0*/ 	.word	0x0001d640


	//   ....[69]....
        /*0fb4*/ 	.word	0x0001d670


	//   ....[70]....
        /*0fb8*/ 	.word	0x0001d6a0


	//   ....[71]....
        /*0fbc*/ 	.word	0x0001d6d0


	//   ....[72]....
        /*0fc0*/ 	.word	0x0001d700


	//   ....[73]....
        /*0fc4*/ 	.word	0x0001d730


	//   ....[74]....
        /*0fc8*/ 	.word	0x0001d760


	//   ....[75]....
        /*0fcc*/ 	.word	0x0001d7c0


	//   ....[76]....
        /*0fd0*/ 	.word	0x0001d7f0


	//   ....[77]....
        /*0fd4*/ 	.word	0x0001d820


	//   ....[78]....
        /*0fd8*/ 	.word	0x0001d850


	//   ....[79]....
        /*0fdc*/ 	.word	0x0001d880


	//   ....[80]....
        /*0fe0*/ 	.word	0x0001d8b0


	//   ....[81]....
        /*0fe4*/ 	.word	0x0001d8e0


	//   ....[82]....
        /*0fe8*/ 	.word	0x0001d910


	//   ....[83]....
        /*0fec*/ 	.word	0x0001d940


	//   ....[84]....
        /*0ff0*/ 	.word	0x0001d970


	//   ....[85]....
        /*0ff4*/ 	.word	0x0001d9a0


	//   ....[86]....
        /*0ff8*/ 	.word	0x0001d9d0


	//   ....[87]....
        /*0ffc*/ 	.word	0x0001da00


	//   ....[88]....
        /*1000*/ 	.word	0x0001da30


	//   ....[89]....
        /*1004*/ 	.word	0x0001da60


	//   ....[90]....
        /*1008*/ 	.word	0x0001da90


	//   ....[91]....
        /*100c*/ 	.word	0x0001dac0


	//   ....[92]....
        /*1010*/ 	.word	0x0001daf0


	//   ....[93]....
        /*1014*/ 	.word	0x0001db20


	//   ....[94]....
        /*1018*/ 	.word	0x0001db50


	//   ....[95]....
        /*101c*/ 	.word	0x0001db80


	//   ....[96]....
        /*1020*/ 	.word	0x0001dbb0


	//   ....[97]....
        /*1024*/ 	.word	0x0001dbe0


	//   ....[98]....
        /*1028*/ 	.word	0x0001dc10


	//   ....[99]....
        /*102c*/ 	.word	0x0001dc40


	//   ....[100]....
        /*1030*/ 	.word	0x0001dc70


	//   ....[101]....
        /*1034*/ 	.word	0x0001dca0


	//   ....[102]....
        /*1038*/ 	.word	0x0001dcd0


	//   ....[103]....
        /*103c*/ 	.word	0x0001dd00


	//   ....[104]....
        /*1040*/ 	.word	0x0001dd30


	//   ....[105]....
        /*1044*/ 	.word	0x0001dd60


	//   ....[106]....
        /*1048*/ 	.word	0x0001dd90


	//   ....[107]....
        /*104c*/ 	.word	0x0001ddc0


	//   ....[108]....
        /*1050*/ 	.word	0x0001ddf0


	//   ....[109]....
        /*1054*/ 	.word	0x0001de20


	//   ....[110]....
        /*1058*/ 	.word	0x0001de50


	//   ....[111]....
        /*105c*/ 	.word	0x0001de80


	//   ....[112]....
        /*1060*/ 	.word	0x0001deb0


	//   ....[113]....
        /*1064*/ 	.word	0x0001dee0


	//   ....[114]....
        /*1068*/ 	.word	0x0001df10


	//   ....[115]....
        /*106c*/ 	.word	0x0001df40


	//   ....[116]....
        /*1070*/ 	.word	0x0001df70


	//   ....[117]....
        /*1074*/ 	.word	0x0001dfa0


	//   ....[118]....
        /*1078*/ 	.word	0x0001dfd0


	//   ....[119]....
        /*107c*/ 	.word	0x0001e000


	//   ....[120]....
        /*1080*/ 	.word	0x0001e030


	//   ....[121]....
        /*1084*/ 	.word	0x0001e060


	//   ....[122]....
        /*1088*/ 	.word	0x0001e090


	//   ....[123]....
        /*108c*/ 	.word	0x0001e0c0


	//   ....[124]....
        /*1090*/ 	.word	0x0001e0f0


	//   ....[125]....
        /*1094*/ 	.word	0x0001e120


	//   ....[126]....
        /*1098*/ 	.word	0x0001e150


	//   ....[127]....
        /*109c*/ 	.word	0x0001e180


	//   ....[128]....
        /*10a0*/ 	.word	0x0001e1b0


	//   ....[129]....
        /*10a4*/ 	.word	0x0001e1e0


	//   ....[130]....
        /*10a8*/ 	.word	0x0001e210


	//   ....[131]....
        /*10ac*/ 	.word	0x0001e240


	//   ....[132]....
        /*10b0*/ 	.word	0x0001e270


	//   ....[133]....
        /*10b4*/ 	.word	0x0001e2a0


	//   ....[134]....
        /*10b8*/ 	.word	0x0001e2d0


	//   ....[135]....
        /*10bc*/ 	.word	0x0001e300


	//   ....[136]....
        /*10c0*/ 	.word	0x0001e330


	//   ....[137]....
        /*10c4*/ 	.word	0x0001e360


	//   ....[138]....
        /*10c8*/ 	.word	0x0001e390


	//   ....[139]....
        /*10cc*/ 	.word	0x0001e3c0


	//   ....[140]....
        /*10d0*/ 	.word	0x0001e3f0


	//   ....[141]....
        /*10d4*/ 	.word	0x0001e420


	//   ....[142]....
        /*10d8*/ 	.word	0x0001e450


	//   ....[143]....
        /*10dc*/ 	.word	0x0001e480


	//   ....[144]....
        /*10e0*/ 	.word	0x0001e4b0


	//   ....[145]....
        /*10e4*/ 	.word	0x0001e4e0


	//   ....[146]....
        /*10e8*/ 	.word	0x0001e510


	//   ....[147]....
        /*10ec*/ 	.word	0x0001e540


	//   ....[148]....
        /*10f0*/ 	.word	0x0001e570


	//   ....[149]....
        /*10f4*/ 	.word	0x0001e5a0


	//   ....[150]....
        /*10f8*/ 	.word	0x0001e5d0


	//   ....[151]....
        /*10fc*/ 	.word	0x0001e600


	//   ....[152]....
        /*1100*/ 	.word	0x0001e630


	//   ....[153]....
        /*1104*/ 	.word	0x0001e660


	//   ....[154]....
        /*1108*/ 	.word	0x0001e690


	//   ....[155]....
        /*110c*/ 	.word	0x0001e6c0


	//   ....[156]....
        /*1110*/ 	.word	0x0001e6f0


	//   ....[157]....
        /*1114*/ 	.word	0x0001e720


	//   ....[158]....
        /*1118*/ 	.word	0x0001e750


	//   ....[159]....
        /*111c*/ 	.word	0x0001e780


	//   ....[160]....
        /*1120*/ 	.word	0x0001e7b0


	//   ....[161]....
        /*1124*/ 	.word	0x0001e7e0


	//   ....[162]....
        /*1128*/ 	.word	0x0001e810


	//   ....[163]....
        /*112c*/ 	.word	0x0001e840


	//   ....[164]....
        /*1130*/ 	.word	0x0001e860


	//   ....[165]....
        /*1134*/ 	.word	0x0001e890


	//   ....[166]....
        /*1138*/ 	.word	0x0001e8a0


	//   ....[167]....
        /*113c*/ 	.word	0x0001e8d0


	//   ....[168]....
        /*1140*/ 	.word	0x0001e8e0


	//   ....[169]....
        /*1144*/ 	.word	0x0001e910


	//   ....[170]....
        /*1148*/ 	.word	0x0001e920


	//   ....[171]....
        /*114c*/ 	.word	0x0001e950


	//   ....[172]....
        /*1150*/ 	.word	0x0001e960


	//   ....[173]....
        /*1154*/ 	.word	0x0001e990


	//   ....[174]....
        /*1158*/ 	.word	0x0001e9a0


	//   ....[175]....
        /*115c*/ 	.word	0x0001e9d0


	//   ....[176]....
        /*1160*/ 	.word	0x0001e9e0


	//   ....[177]....
        /*1164*/ 	.word	0x0001ea10


	//   ....[178]....
        /*1168*/ 	.word	0x0001ea40


	//   ....[179]....
        /*116c*/ 	.word	0x0001ea50


	//   ....[180]....
        /*1170*/ 	.word	0x0001ea80


	//   ....[181]....
        /*1174*/ 	.word	0x0001ea90


	//   ....[182]....
        /*1178*/ 	.word	0x0001eac0


	//   ....[183]....
        /*117c*/ 	.word	0x0001ead0


	//   ....[184]....
        /*1180*/ 	.word	0x0001eb00


	//   ....[185]....
        /*1184*/ 	.word	0x0001eb10


	//   ....[186]....
        /*1188*/ 	.word	0x0001eb40


	//   ....[187]....
        /*118c*/ 	.word	0x0001eb50


	//   ....[188]....
        /*1190*/ 	.word	0x0001eb80


	//   ....[189]....
        /*1194*/ 	.word	0x0001eb90


	//   ....[190]....
        /*1198*/ 	.word	0x0001ebc0


	//   ....[191]....
        /*119c*/ 	.word	0x0001ec40


	//   ....[192]....
        /*11a0*/ 	.word	0x0001ec70


	//   ....[193]....
        /*11a4*/ 	.word	0x0001eca0


	//   ....[194]....
        /*11a8*/ 	.word	0x0001f920


	//   ....[195]....
        /*11ac*/ 	.word	0x0001f940


	//   ....[196]....
        /*11b0*/ 	.word	0x0001f950


	//   ....[197]....
        /*11b4*/ 	.word	0x0001f960


	//   ....[198]....
        /*11b8*/ 	.word	0x00020390


	//   ....[199]....
        /*11bc*/ 	.word	0x000203a0


	//   ....[200]....
        /*11c0*/ 	.word	0x00020520


	//   ....[201]....
        /*11c4*/ 	.word	0x00020530


	//   ....[202]....
        /*11c8*/ 	.word	0x000206c0


	//   ....[203]....
        /*11cc*/ 	.word	0x000206d0


	//   ....[204]....
        /*11d0*/ 	.word	0x00020860


	//   ....[205]....
        /*11d4*/ 	.word	0x00020870


	//   ....[206]....
        /*11d8*/ 	.word	0x00020ca0


	//   ....[207]....
        /*11dc*/ 	.word	0x00020cb0


	//   ....[208]....
        /*11e0*/ 	.word	0x00021d30


	//   ....[209]....
        /*11e4*/ 	.word	0x00021d40


	//   ....[210]....
        /*11e8*/ 	.word	0x000234a0


	//   ....[211]....
        /*11ec*/ 	.word	0x000234b0


	//   ....[212]....
        /*11f0*/ 	.word	0x00023640


	//   ....[213]....
        /*11f4*/ 	.word	0x00023650


	//   ....[214]....
        /*11f8*/ 	.word	0x000237e0


	//   ....[215]....
        /*11fc*/ 	.word	0x000237f0


	//   ....[216]....
        /*1200*/ 	.word	0x00023980


	//   ....[217]....
        /*1204*/ 	.word	0x00023990


	//   ....[218]....
        /*1208*/ 	.word	0x00023b80


	//   ....[219]....
        /*120c*/ 	.word	0x00023dc0


	//   ....[220]....
        /*1210*/ 	.word	0x00023df0


	//   ....[221]....
        /*1214*/ 	.word	0x00023e20


	//   ....[222]....
        /*1218*/ 	.word	0x00023e50


	//   ....[223]....
        /*121c*/ 	.word	0x00023e80


	//   ....[224]....
        /*1220*/ 	.word	0x00023eb0


	//   ....[225]....
        /*1224*/ 	.word	0x00024050


	//   ....[226]....
        /*1228*/ 	.word	0x00024080


	//   ....[227]....
        /*122c*/ 	.word	0x000240b0


	//   ....[228]....
        /*1230*/ 	.word	0x000240e0


	//   ....[229]....
        /*1234*/ 	.word	0x00024110


	//   ....[230]....
        /*1238*/ 	.word	0x00024140


	//   ....[231]....
        /*123c*/ 	.word	0x000241e0


	//   ....[232]....
        /*1240*/ 	.word	0x00024210


	//   ....[233]....
        /*1244*/ 	.word	0x00024220


	//   ....[234]....
        /*1248*/ 	.word	0x00024250


	//   ....[235]....
        /*124c*/ 	.word	0x00025cb0


	//   ....[236]....
        /*1250*/ 	.word	0x00027c10


	//   ....[237]....
        /*1254*/ 	.word	0x000288f0


	//   ....[238]....
        /*1258*/ 	.word	0x00028920


	//   ....[239]....
        /*125c*/ 	.word	0x00028940


	//   ....[240]....
        /*1260*/ 	.word	0x00028960


	//   ....[241]....
        /*1264*/ 	.word	0x00028a70


	//   ....[242]....
        /*1268*/ 	.word	0x00028a80


	//   ....[243]....
        /*126c*/ 	.word	0x00028b10


	//   ....[244]....
        /*1270*/ 	.word	0x00028b20


	//   ....[245]....
        /*1274*/ 	.word	0x00028bb0


	//   ....[246]....
        /*1278*/ 	.word	0x00028bc0


	//   ....[247]....
        /*127c*/ 	.word	0x00028c50


	//   ....[248]....
        /*1280*/ 	.word	0x00028c60


	//   ....[249]....
        /*1284*/ 	.word	0x00028cf0


	//   ....[250]....
        /*1288*/ 	.word	0x00028d00


	//   ....[251]....
        /*128c*/ 	.word	0x00028d50


	//   ....[252]....
        /*1290*/ 	.word	0x00028d80


	//   ....[253]....
        /*1294*/ 	.word	0x0002a920


	//   ....[254]....
        /*1298*/ 	.word	0x0002a950


	//   ....[255]....
        /*129c*/ 	.word	0x0002a9b0


	//   ....[0]....
        /*12a0*/ 	.word	0x0002a9e0


	//   ....[1]....
        /*12a4*/ 	.word	0x0002aa10


	//   ....[2]....
        /*12a8*/ 	.word	0x0002aa40


	//   ....[3]....
        /*12ac*/ 	.word	0x0002aa70


	//   ....[4]....
        /*12b0*/ 	.word	0x0002aaa0


	//   ....[5]....
        /*12b4*/ 	.word	0x0002ac70


	//   ....[6]....
        /*12b8*/ 	.word	0x0002aca0


	//   ....[7]....
        /*12bc*/ 	.word	0x0002acd0


	//   ....[8]....
        /*12c0*/ 	.word	0x0002ad00


	//   ....[9]....
        /*12c4*/ 	.word	0x0002ad30


	//   ....[10]....
        /*12c8*/ 	.word	0x0002ad60


	//   ....[11]....
        /*12cc*/ 	.word	0x0002ae40


	//   ....[12]....
        /*12d0*/ 	.word	0x0002ae60


	//   ....[13]....
        /*12d4*/ 	.word	0x0002ae70


	//   ....[14]....
        /*12d8*/ 	.word	0x0002aef0


	//   ....[15]....
        /*12dc*/ 	.word	0x0002ba40


	//   ....[16]....
        /*12e0*/ 	.word	0x0002bee0


	//   ....[17]....
        /*12e4*/ 	.word	0x0002bf90


	//   ....[18]....
        /*12e8*/ 	.word	0x0002c020


	//   ....[19]....
        /*12ec*/ 	.word	0x0002c070


	//   ....[20]....
        /*12f0*/ 	.word	0x0002c0c0


	//   ....[21]....
        /*12f4*/ 	.word	0x0002c150


	//   ....[22]....
        /*12f8*/ 	.word	0x0002c1e0


	//   ....[23]....
        /*12fc*/ 	.word	0x0002c230


	//   ....[24]....
        /*1300*/ 	.word	0x0002c280


	//   ....[25]....
        /*1304*/ 	.word	0x0002c310


	//   ....[26]....
        /*1308*/ 	.word	0x0002c3a0


	//   ....[27]....
        /*130c*/ 	.word	0x0002c3f0


	//   ....[28]....
        /*1310*/ 	.word	0x0002c440


	//   ....[29]....
        /*1314*/ 	.word	0x0002c4d0


	//   ....[30]....
        /*1318*/ 	.word	0x0002c560


	//   ....[31]....
        /*131c*/ 	.word	0x0002c5b0


	//   ....[32]....
        /*1320*/ 	.word	0x0002c600


	//   ....[33]....
        /*1324*/ 	.word	0x0002c700


	//   ....[34]....
        /*1328*/ 	.word	0x0002c7b0


	//   ....[35]....
        /*132c*/ 	.word	0x0002c810


	//   ....[36]....
        /*1330*/ 	.word	0x0002c890


	//   ....[37]....
        /*1334*/ 	.word	0x0002c960


	//   ....[38]....
        /*1338*/ 	.word	0x0002c9b0


	//   ....[39]....
        /*133c*/ 	.word	0x0002ca00


	//   ....[40]....
        /*1340*/ 	.word	0x0002ca50


	//   ....[41]....
        /*1344*/ 	.word	0x0002cb70


	//   ....[42]....
        /*1348*/ 	.word	0x0002cc10


	//   ....[43]....
        /*134c*/ 	.word	0x0002cc70


	//   ....[44]....
        /*1350*/ 	.word	0x0002ccf0


	//   ....[45]....
        /*1354*/ 	.word	0x0002cd70


	//   ....[46]....
        /*1358*/ 	.word	0x0002cdc0


	//   ....[47]....
        /*135c*/ 	.word	0x0002ce10


	//   ....[48]....
        /*1360*/ 	.word	0x0002ce60


	//   ....[49]....
        /*1364*/ 	.word	0x0002d2c0


	//   ....[50]....
        /*1368*/ 	.word	0x0002d3e0


	//   ....[51]....
        /*136c*/ 	.word	0x0002d510


	//   ....[52]....
        /*1370*/ 	.word	0x0002d630


	//   ....[53]....
        /*1374*/ 	.word	0x0002d750


	//   ....[54]....
        /*1378*/ 	.word	0x0002d870


	//   ....[55]....
        /*137c*/ 	.word	0x0002d9a0


	//   ....[56]....
        /*1380*/ 	.word	0x0002dac0


	//   ....[57]....
        /*1384*/ 	.word	0x0002dbf0


	//   ....[58]....
        /*1388*/ 	.word	0x0002dd10


	//   ....[59]....
        /*138c*/ 	.word	0x0002ddd0


	//   ....[60]....
        /*1390*/ 	.word	0x0002de20


	//   ....[61]....
        /*1394*/ 	.word	0x0002dea0


	//   ....[62]....
        /*1398*/ 	.word	0x0002df10


	//   ....[63]....
        /*139c*/ 	.word	0x0002df70


	//   ....[64]....
        /*13a0*/ 	.word	0x0002dfc0


	//   ....[65]....
        /*13a4*/ 	.word	0x0002e040


	//   ....[66]....
        /*13a8*/ 	.word	0x0002e0b0


	//   ....[67]....
        /*13ac*/ 	.word	0x0002e110


	//   ....[68]....
        /*13b0*/ 	.word	0x0002e160


	//   ....[69]....
        /*13b4*/ 	.word	0x0002e1e0


	//   ....[70]....
        /*13b8*/ 	.word	0x0002e250


	//   ....[71]....
        /*13bc*/ 	.word	0x0002e2b0


	//   ....[72]....
        /*13c0*/ 	.word	0x0002e300


	//   ....[73]....
        /*13c4*/ 	.word	0x0002e380


	//   ....[74]....
        /*13c8*/ 	.word	0x0002e3f0


	//   ....[75]....
        /*13cc*/ 	.word	0x0002e450


	//   ....[76]....
        /*13d0*/ 	.word	0x0002e4a0


	//   ....[77]....
        /*13d4*/ 	.word	0x0002e520


	//   ....[78]....
        /*13d8*/ 	.word	0x0002e590


	//   ....[79]....
        /*13dc*/ 	.word	0x0002e5f0


	//   ....[80]....
        /*13e0*/ 	.word	0x0002e640


	//   ....[81]....
        /*13e4*/ 	.word	0x0002e6c0


	//   ....[82]....
        /*13e8*/ 	.word	0x0002e730


	//   ....[83]....
        /*13ec*/ 	.word	0x0002e790


	//   ....[84]....
        /*13f0*/ 	.word	0x0002e7e0


	//   ....[85]....
        /*13f4*/ 	.word	0x0002e860


	//   ....[86]....
        /*13f8*/ 	.word	0x0002e8d0


	//   ....[87]....
        /*13fc*/ 	.word	0x0002e930


	//   ....[88]....
        /*1400*/ 	.word	0x0002e980


	//   ....[89]....
        /*1404*/ 	.word	0x0002e9f0


	//   ....[90]....
        /*1408*/ 	.word	0x0002ea50


	//   ....[91]....
        /*140c*/ 	.word	0x0002eab0


	//   ....[92]....
        /*1410*/ 	.word	0x0002eb00


	//   ....[93]....
        /*1414*/ 	.word	0x0002eb60


	//   ....[94]....
        /*1418*/ 	.word	0x0002ebb0


	//   ....[95]....
        /*141c*/ 	.word	0x0002ec10


	//   ....[96]....
        /*1420*/ 	.word	0x0002ec60


	//   ....[97]....
        /*1424*/ 	.word	0x0002ece0


	//   ....[98]....
        /*1428*/ 	.word	0x0002ed50


	//   ....[99]....
        /*142c*/ 	.word	0x0002edb0


	//   ....[100]....
        /*1430*/ 	.word	0x0002ee00


	//   ....[101]....
        /*1434*/ 	.word	0x0002ee60


	//   ....[102]....
        /*1438*/ 	.word	0x0002eeb0


	//   ....[103]....
        /*143c*/ 	.word	0x0002ef10


	//   ....[104]....
        /*1440*/ 	.word	0x0002ef60


	//   ....[105]....
        /*1444*/ 	.word	0x0002efc0


	//   ....[106]....
        /*1448*/ 	.word	0x0002f010


	//   ....[107]....
        /*144c*/ 	.word	0x0002f070


	//   ....[108]....
        /*1450*/ 	.word	0x0002f0c0


	//   ....[109]....
        /*1454*/ 	.word	0x0002f120


	//   ....[110]....
        /*1458*/ 	.word	0x0002f170


	//   ....[111]....
        /*145c*/ 	.word	0x0002f1d0


	//   ....[112]....
        /*1460*/ 	.word	0x0002f220


	//   ....[113]....
        /*1464*/ 	.word	0x0002f280


	//   ....[114]....
        /*1468*/ 	.word	0x0002f2d0


	//   ....[115]....
        /*146c*/ 	.word	0x0002f330


	//   ....[116]....
        /*1470*/ 	.word	0x0002f380


	//   ....[117]....
        /*1474*/ 	.word	0x0002f400


	//   ....[118]....
        /*1478*/ 	.word	0x0002f470


	//   ....[119]....
        /*147c*/ 	.word	0x0002f4d0


	//   ....[120]....
        /*1480*/ 	.word	0x0002f520


	//   ....[121]....
        /*1484*/ 	.word	0x0002f5a0


	//   ....[122]....
        /*1488*/ 	.word	0x0002f610


	//   ....[123]....
        /*148c*/ 	.word	0x0002f670


	//   ....[124]....
        /*1490*/ 	.word	0x0002f6c0


	//   ....[125]....
        /*1494*/ 	.word	0x0002f740


	//   ....[126]....
        /*1498*/ 	.word	0x0002f7b0


	//   ....[127]....
        /*149c*/ 	.word	0x0002f810


	//   ....[128]....
        /*14a0*/ 	.word	0x0002f860


	//   ....[129]....
        /*14a4*/ 	.word	0x0002f8e0


	//   ....[130]....
        /*14a8*/ 	.word	0x0002f950


	//   ....[131]....
        /*14ac*/ 	.word	0x0002f9b0


	//   ....[132]....
        /*14b0*/ 	.word	0x0002fa00


	//   ....[133]....
        /*14b4*/ 	.word	0x0002fa80


	//   ....[134]....
        /*14b8*/ 	.word	0x0002faf0


	//   ....[135]....
        /*14bc*/ 	.word	0x0002fb50


	//   ....[136]....
        /*14c0*/ 	.word	0x0002fba0


	//   ....[137]....
        /*14c4*/ 	.word	0x0002fc20


	//   ....[138]....
        /*14c8*/ 	.word	0x0002fc90


	//   ....[139]....
        /*14cc*/ 	.word	0x0002fcf0


	//   ....[140]....
        /*14d0*/ 	.word	0x0002fd40


	//   ....[141]....
        /*14d4*/ 	.word	0x0002fda0


	//   ....[142]....
        /*14d8*/ 	.word	0x0002fdf0


	//   ....[143]....
        /*14dc*/ 	.word	0x0002fe50


	//   ....[144]....
        /*14e0*/ 	.word	0x0002fea0


	//   ....[145]....
        /*14e4*/ 	.word	0x0002ff00


	//   ....[146]....
        /*14e8*/ 	.word	0x0002ff50


	//   ....[147]....
        /*14ec*/ 	.word	0x0002ffb0


	//   ....[148]....
        /*14f0*/ 	.word	0x00030000


	//   ....[149]....
        /*14f4*/ 	.word	0x00030080


	//   ....[150]....
        /*14f8*/ 	.word	0x000300f0


	//   ....[151]....
        /*14fc*/ 	.word	0x00030150


	//   ....[152]....
        /*1500*/ 	.word	0x000301a0


	//   ....[153]....
        /*1504*/ 	.word	0x00030220


	//   ....[154]....
        /*1508*/ 	.word	0x00030290


	//   ....[155]....
        /*150c*/ 	.word	0x000302f0


	//   ....[156]....
        /*1510*/ 	.word	0x00030340


	//   ....[157]....
        /*1514*/ 	.word	0x000303c0


	//   ....[158]....
        /*1518*/ 	.word	0x00030430


	//   ....[159]....
        /*151c*/ 	.word	0x00030490


	//   ....[160]....
        /*1520*/ 	.word	0x000304e0


	//   ....[161]....
        /*1524*/ 	.word	0x00030560


	//   ....[162]....
        /*1528*/ 	.word	0x000305d0


	//   ....[163]....
        /*152c*/ 	.word	0x00030630


	//   ....[164]....
        /*1530*/ 	.word	0x00030680


	//   ....[165]....
        /*1534*/ 	.word	0x00030700


	//   ....[166]....
        /*1538*/ 	.word	0x00030770


	//   ....[167]....
        /*153c*/ 	.word	0x000307d0


	//   ....[168]....
        /*1540*/ 	.word	0x00030820


	//   ....[169]....
        /*1544*/ 	.word	0x00030880


	//   ....[170]....
        /*1548*/ 	.word	0x000308f0


	//   ....[171]....
        /*154c*/ 	.word	0x00030950


	//   ....[172]....
        /*1550*/ 	.word	0x000309a0


	//   ....[173]....
        /*1554*/ 	.word	0x00030a20


	//   ....[174]....
        /*1558*/ 	.word	0x00030af0


	//   ....[175]....
        /*155c*/ 	.word	0x00030b70


	//   ....[176]....
        /*1560*/ 	.word	0x00030c20


	//   ....[177]....
        /*1564*/ 	.word	0x00030ec0


	//   ....[178]....
        /*1568*/ 	.word	0x00030f10


	//   ....[179]....
        /*156c*/ 	.word	0x00030fa0


	//   ....[180]....
        /*1570*/ 	.word	0x00031030


	//   ....[181]....
        /*1574*/ 	.word	0x000310c0


	//   ....[182]....
        /*1578*/ 	.word	0x00031150


	//   ....[183]....
        /*157c*/ 	.word	0x000311e0


	//   ....[184]....
        /*1580*/ 	.word	0x00031270


	//   ....[185]....
        /*1584*/ 	.word	0x000312f0


	//   ....[186]....
        /*1588*/ 	.word	0x00031340


	//   ....[187]....
        /*158c*/ 	.word	0x000313e0


	//   ....[188]....
        /*1590*/ 	.word	0x00031470


	//   ....[189]....
        /*1594*/ 	.word	0x00031500


	//   ....[190]....
        /*1598*/ 	.word	0x00031550


	//   ....[191]....
        /*159c*/ 	.word	0x000315e0


	//   ....[192]....
        /*15a0*/ 	.word	0x00031670


	//   ....[193]....
        /*15a4*/ 	.word	0x00031700


	//   ....[194]....
        /*15a8*/ 	.word	0x00031790


	//   ....[195]....
        /*15ac*/ 	.word	0x00031820


	//   ....[196]....
        /*15b0*/ 	.word	0x000318b0


	//   ....[197]....
        /*15b4*/ 	.word	0x00031970


	//   ....[198]....
        /*15b8*/ 	.word	0x00031c50


	//   ....[199]....
        /*15bc*/ 	.word	0x00031e70


	//   ....[200]....
        /*15c0*/ 	.word	0x00031ec0


	//   ....[201]....
        /*15c4*/ 	.word	0x00031f20


	//   ....[202]....
        /*15c8*/ 	.word	0x00031fc0


	//   ....[203]....
        /*15cc*/ 	.word	0x00032080


	//   ....[204]....
        /*15d0*/ 	.word	0x00032190


	//   ....[205]....
        /*15d4*/ 	.word	0x000321f0


	//   ....[206]....
        /*15d8*/ 	.word	0x000322f0


	//   ....[207]....
        /*15dc*/ 	.word	0x00032350


	//   ....[208]....
        /*15e0*/ 	.word	0x00032450


	//   ....[209]....
        /*15e4*/ 	.word	0x000324b0


	//   ....[210]....
        /*15e8*/ 	.word	0x000325b0


	//   ....[211]....
        /*15ec*/ 	.word	0x00032610


	//   ....[212]....
        /*15f0*/ 	.word	0x000326f0


	//   ....[213]....
        /*15f4*/ 	.word	0x00032770


	//   ....[214]....
        /*15f8*/ 	.word	0x00032850


	//   ....[215]....
        /*15fc*/ 	.word	0x00032b30


	//   ....[216]....
        /*1600*/ 	.word	0x00032bd0


	//   ....[217]....
        /*1604*/ 	.word	0x00032d70


	//   ....[218]....
        /*1608*/ 	.word	0x00032df0


	//   ....[219]....
        /*160c*/ 	.word	0x00032e70


	//   ....[220]....
        /*1610*/ 	.word	0x00032ef0


	//   ....[221]....
        /*1614*/ 	.word	0x00032f70


	//   ....[222]....
        /*1618*/ 	.word	0x00033000


	//   ....[223]....
        /*161c*/ 	.word	0x000330a0


	//   ....[224]....
        /*1620*/ 	.word	0x00033150


	//   ....[225]....
        /*1624*/ 	.word	0x000331d0


	//   ....[226]....
        /*1628*/ 	.word	0x00033250


	//   ....[227]....
        /*162c*/ 	.word	0x000332d0


	//   ....[228]....
        /*1630*/ 	.word	0x00033360


	//   ....[229]....
        /*1634*/ 	.word	0x000333e0


	//   ....[230]....
        /*1638*/ 	.word	0x00033490


	//   ....[231]....
        /*163c*/ 	.word	0x000334e0


	//   ....[232]....
        /*1640*/ 	.word	0x000335a0


	//   ....[233]....
        /*1644*/ 	.word	0x000336d0


	//----- nvinfo : EIATTR_REG_RECONFIG
	.align		4
.L_240:
        /*1648*/ 	.byte	0x01, 0x54
	.zero		2


	//----- nvinfo : EIATTR_SYSCALL_OFFSETS
	.align		4
        /*164c*/ 	.byte	0x04, 0x46
        /*164e*/ 	.short	(.L_242 - .L_241)


	//   ....[0]....
.L_241:
        /*1650*/ 	.word	0x00002400


	//   ....[1]....
        /*1654*/ 	.word	0x00002550


	//   ....[2]....
        /*1658*/ 	.word	0x00008600


	//   ....[3]....
        /*165c*/ 	.word	0x00008b50


	//   ....[4]....
        /*1660*/ 	.word	0x00027680


	//   ....[5]....
        /*1664*/ 	.word	0x00027810


	//   ....[6]....
        /*1668*/ 	.word	0x00027960


	//   ....[7]....
        /*166c*/ 	.word	0x00027aa0


	//   ....[8]....
        /*1670*/ 	.word	0x000284b0


	//----- nvinfo : EIATTR_MBARRIER_INSTR_OFFSETS
	.align		4
.L_242:
        /*1674*/ 	.byte	0x04, 0x39
        /*1676*/ 	.short	(.L_244 - .L_243)


	//   ....[0]....
.L_243:
        /*1678*/ 	.word	0x000002d0
        /*167c*/ 	.word	0x000000ff
        /*1680*/ 	.word	0x00028400
        /*1684*/ 	.short	0x0100
        /*1686*/ 	.byte	0x08
	.zero		1


	//   ....[1]....
        /*1688*/ 	.word	0x000002e0
        /*168c*/ 	.word	0x000000ff
        /*1690*/ 	.word	0x00028420
        /*1694*/ 	.short	0x0100
        /*1696*/ 	.byte	0x08
	.zero		1


	//   ....[2]....
        /*1698*/ 	.word	0x000003d0
        /*169c*/ 	.word	0x000000ff
        /*16a0*/ 	.word	0x00028430
        /*16a4*/ 	.short	0x0100
        /*16a6*/ 	.byte	0x08
	.zero		1


	//   ....[3]....
        /*16a8*/ 	.word	0x000003e0
        /*16ac*/ 	.word	0x000000ff
        /*16b0*/ 	.word	0x00028440
        /*16b4*/ 	.short	0x0100
        /*16b6*/ 	.byte	0x08
	.zero		1


	//   ....[4]....
        /*16b8*/ 	.word	0x000003f0
        /*16bc*/ 	.word	0x000000ff
        /*16c0*/ 	.word	0x00028438
        /*16c4*/ 	.short	0x0100
        /*16c6*/ 	.byte	0x08
	.zero		1


	//   ....[5]....
        /*16c8*/ 	.word	0x00000400
        /*16cc*/ 	.word	0x000000ff
        /*16d0*/ 	.word	0x00028448
        /*16d4*/ 	.short	0x0100
        /*16d6*/ 	.byte	0x08
	.zero		1


	//   ....[6]....
        /*16d8*/ 	.word	0x00000530
        /*16dc*/ 	.word	0x000000ff
        /*16e0*/ 	.word	0x00028450
        /*16e4*/ 	.short	0x0100
        /*16e6*/ 	.byte	0x08
	.zero		1


	//   ....[7]....
        /*16e8*/ 	.word	0x00000540
        /*16ec*/ 	.word	0x000000ff
        /*16f0*/ 	.word	0x00028460
        /*16f4*/ 	.short	0x0100
        /*16f6*/ 	.byte	0x08
	.zero		1


	//   ....[8]....
        /*16f8*/ 	.word	0x00000550
        /*16fc*/ 	.word	0x000000ff
        /*1700*/ 	.word	0x00028458
        /*1704*/ 	.short	0x0100
        /*1706*/ 	.byte	0x08
	.zero		1


	//   ....[9]....
        /*1708*/ 	.word	0x00000560
        /*170c*/ 	.word	0x000000ff
        /*1710*/ 	.word	0x00028468
        /*1714*/ 	.short	0x0100
        /*1716*/ 	.byte	0x08
	.zero		1


	//   ....[10]....
        /*1718*/ 	.word	0x00000650
        /*171c*/ 	.word	0x000000ff
        /*1720*/ 	.word	0x00028470
        /*1724*/ 	.short	0x0100
        /*1726*/ 	.byte	0x06
	.zero		1


	//   ....[11]....
        /*1728*/ 	.word	0x00000660
        /*172c*/ 	.word	0x000000ff
        /*1730*/ 	.word	0x00028480
        /*1734*/ 	.short	0x0100
        /*1736*/ 	.byte	0x06
	.zero		1


	//   ....[12]....
        /*1738*/ 	.word	0x00000670
        /*173c*/ 	.word	0x000000ff
        /*1740*/ 	.word	0x00028478
        /*1744*/ 	.short	0x0100
        /*1746*/ 	.byte	0x06
	.zero		1


	//   ....[13]....
        /*1748*/ 	.word	0x00000680
        /*174c*/ 	.word	0x000000ff
        /*1750*/ 	.word	0x00028488
        /*1754*/ 	.short	0x0100
        /*1756*/ 	.byte	0x06
	.zero		1


	//   ....[14]....
        /*1758*/ 	.word	0x000007b0
        /*175c*/ 	.word	0x000000ff
        /*1760*/ 	.word	0x00028490
        /*1764*/ 	.short	0x0100
        /*1766*/ 	.byte	0x08
	.zero		1


	//   ....[15]....
        /*1768*/ 	.word	0x000007c0
        /*176c*/ 	.word	0x000000ff
        /*1770*/ 	.word	0x000284a0
        /*1774*/ 	.short	0x0100
        /*1776*/ 	.byte	0x08
	.zero		1


	//   ....[16]....
        /*1778*/ 	.word	0x000007d0
        /*177c*/ 	.word	0x000000ff
        /*1780*/ 	.word	0x00028498
        /*1784*/ 	.short	0x0100
        /*1786*/ 	.byte	0x08
	.zero		1


	//   ....[17]....
        /*1788*/ 	.word	0x000007e0
        /*178c*/ 	.word	0x000000ff
        /*1790*/ 	.word	0x000284a8
        /*1794*/ 	.short	0x0100
        /*1796*/ 	.byte	0x08
	.zero		1


	//   ....[18]....
        /*1798*/ 	.word	0x00000910
        /*179c*/ 	.word	0x000000ff
        /*17a0*/ 	.word	0x000284b0
        /*17a4*/ 	.short	0x0100
        /*17a6*/ 	.byte	0x08
	.zero		1


	//   ....[19]....
        /*17a8*/ 	.word	0x00000920
        /*17ac*/ 	.word	0x000000ff
        /*17b0*/ 	.word	0x000284c0
        /*17b4*/ 	.short	0x0100
        /*17b6*/ 	.byte	0x08
	.zero		1


	//   ....[20]....
        /*17b8*/ 	.word	0x00000930
        /*17bc*/ 	.word	0x000000ff
        /*17c0*/ 	.word	0x000284b8
        /*17c4*/ 	.short	0x0100
        /*17c6*/ 	.byte	0x08
	.zero		1


	//   ....[21]....
        /*17c8*/ 	.word	0x00000940
        /*17cc*/ 	.word	0x000000ff
        /*17d0*/ 	.word	0x000284c8
        /*17d4*/ 	.short	0x0100
        /*17d6*/ 	.byte	0x08
	.zero		1


	//   ....[22]....
        /*17d8*/ 	.word	0x00003300
        /*17dc*/ 	.word	0x0000005b
        /*17e0*/ 	.word	0x00028490
        /*17e4*/ 	.short	0x010a
        /*17e6*/ 	.byte	0x3f
	.zero		1


	//   ....[23]....
        /*17e8*/ 	.word	0x00005270
        /*17ec*/ 	.word	0x0000005b
        /*17f0*/ 	.word	0x00028490
        /*17f4*/ 	.short	0x010a
        /*17f6*/ 	.byte	0x3f
	.zero		1


	//   ....[24]....
        /*17f8*/ 	.word	0x00007290
        /*17fc*/ 	.word	0x0000005b
        /*1800*/ 	.word	0x00028490
        /*1804*/ 	.short	0x010a
        /*1806*/ 	.byte	0x3f
	.zero		1


	//   ....[25]....
        /*1808*/ 	.word	0x000074a0
        /*180c*/ 	.word	0x00000004
        /*1810*/ 	.word	0x00000000
        /*1814*/ 	.short	0x0101
        /*1816*/ 	.byte	0x3f
	.zero		1


	//   ....[26]....
        /*1818*/ 	.word	0x000074e0
        /*181c*/ 	.word	0x0000005b
        /*1820*/ 	.word	0x000284b0
        /*1824*/ 	.short	0x010a
        /*1826*/ 	.byte	0x3f
	.zero		1


	//   ....[27]....
        /*1828*/ 	.word	0x00007890
        /*182c*/ 	.word	0x0000005b
        /*1830*/ 	.word	0x00000000
        /*1834*/ 	.short	0x0101
        /*1836*/ 	.byte	0x3f
	.zero		1


	//   ....[28]....
        /*1838*/ 	.word	0x000088d0
        /*183c*/ 	.word	0x00000010
        /*1840*/ 	.word	0x00028400
        /*1844*/ 	.short	0x010a
        /*1846*/ 	.byte	0x3f
	.zero		1


	//   ....[29]....
        /*1848*/ 	.word	0x00008920
        /*184c*/ 	.word	0x00000010
        /*1850*/ 	.word	0x00028400
        /*1854*/ 	.short	0x010a
        /*1856*/ 	.byte	0x3f
	.zero		1


	//   ....[30]....
        /*1858*/ 	.word	0x00009670
        /*185c*/ 	.word	0x00000010
        /*1860*/ 	.word	0x00028400
        /*1864*/ 	.short	0x010a
        /*1866*/ 	.byte	0x3f
	.zero		1


	//   ....[31]....
        /*1868*/ 	.word	0x0000de20
        /*186c*/ 	.word	0x00000010
        /*1870*/ 	.word	0x00028400
        /*1874*/ 	.short	0x010a
        /*1876*/ 	.byte	0x3f
	.zero		1


	//   ....[32]....
        /*1878*/ 	.word	0x00011f90
        /*187c*/ 	.word	0x0000000b
        /*1880*/ 	.word	0x00028430
        /*1884*/ 	.short	0x010a
        /*1886*/ 	.byte	0x3f
	.zero		1


	//   ....[33]....
        /*1888*/ 	.word	0x00012000
        /*188c*/ 	.word	0x0000000b
        /*1890*/ 	.word	0x00028430
        /*1894*/ 	.short	0x010a
        /*1896*/ 	.byte	0x3f
	.zero		1


	//   ....[34]....
        /*1898*/ 	.word	0x00012850
        /*189c*/ 	.word	0x00000005
        /*18a0*/ 	.word	0x00000000
        /*18a4*/ 	.short	0x0101
        /*18a6*/ 	.byte	0x3f
	.zero		1


	//   ....[35]....
        /*18a8*/ 	.word	0x00014b40
        /*18ac*/ 	.word	0x00000006
        /*18b0*/ 	.word	0x00028430
        /*18b4*/ 	.short	0x010a
        /*18b6*/ 	.byte	0x3f
	.zero		1


	//   ....[36]....
        /*18b8*/ 	.word	0x00014b90
        /*18bc*/ 	.word	0x00000006
        /*18c0*/ 	.word	0x00028430
        /*18c4*/ 	.short	0x010a
        /*18c6*/ 	.byte	0x3f
	.zero		1


	//   ....[37]....
        /*18c8*/ 	.word	0x00014fa0
        /*18cc*/ 	.word	0x00000007
        /*18d0*/ 	.word	0x00028450
        /*18d4*/ 	.short	0x010a
        /*18d6*/ 	.byte	0x3f
	.zero		1


	//   ....[38]....
        /*18d8*/ 	.word	0x00014fe0
        /*18dc*/ 	.word	0x00000007
        /*18e0*/ 	.word	0x00028450
        /*18e4*/ 	.short	0x010a
        /*18e6*/ 	.byte	0x3f
	.zero		1


	//   ....[39]....
        /*18e8*/ 	.word	0x00015650
        /*18ec*/ 	.word	0x00000006
        /*18f0*/ 	.word	0x00000000
        /*18f4*/ 	.short	0x0101
        /*18f6*/ 	.byte	0x3f
	.zero		1


	//   ....[40]....
        /*18f8*/ 	.word	0x00016ad0
        /*18fc*/ 	.word	0x000000b1
        /*1900*/ 	.word	0x00000000
        /*1904*/ 	.short	0x0101
        /*1906*/ 	.byte	0x3f
	.zero		1


	//   ....[41]....
        /*1908*/ 	.word	0x00017740
        /*190c*/ 	.word	0x00000006
        /*1910*/ 	.word	0x00028430
        /*1914*/ 	.short	0x010a
        /*1916*/ 	.byte	0x3f
	.zero		1


	//   ....[42]....
        /*1918*/ 	.word	0x00017790
        /*191c*/ 	.word	0x00000006
        /*1920*/ 	.word	0x00028430
        /*1924*/ 	.short	0x010a
        /*1926*/ 	.byte	0x3f
	.zero		1


	//   ....[43]....
        /*1928*/ 	.word	0x00017bd0
        /*192c*/ 	.word	0x00000007
        /*1930*/ 	.word	0x00028450
        /*1934*/ 	.short	0x010a
        /*1936*/ 	.byte	0x3f
	.zero		1


	//   ....[44]....
        /*1938*/ 	.word	0x00017c10
        /*193c*/ 	.word	0x00000007
        /*1940*/ 	.word	0x00028450
        /*1944*/ 	.short	0x010a
        /*1946*/ 	.byte	0x3f
	.zero		1


	//   ....[45]....
        /*1948*/ 	.word	0x00018af0
        /*194c*/ 	.word	0x000000b3
        /*1950*/ 	.word	0x00000000
        /*1954*/ 	.short	0x0101
        /*1956*/ 	.byte	0x3f
	.zero		1


	//   ....[46]....
        /*1958*/ 	.word	0x00018cb0
        /*195c*/ 	.word	0x000000b2
        /*1960*/ 	.word	0x00000000
        /*1964*/ 	.short	0x0101
        /*1966*/ 	.byte	0x3f
	.zero		1


	//   ....[47]....
        /*1968*/ 	.word	0x000196a0
        /*196c*/ 	.word	0x00000006
        /*1970*/ 	.word	0x00028430
        /*1974*/ 	.short	0x010a
        /*1976*/ 	.byte	0x3f
	.zero		1


	//   ....[48]....
        /*1978*/ 	.word	0x000196f0
        /*197c*/ 	.word	0x00000006
        /*1980*/ 	.word	0x00028430
        /*1984*/ 	.short	0x010a
        /*1986*/ 	.byte	0x3f
	.zero		1


	//   ....[49]....
        /*1988*/ 	.word	0x00019b30
        /*198c*/ 	.word	0x00000007
        /*1990*/ 	.word	0x00028450
        /*1994*/ 	.short	0x010a
        /*1996*/ 	.byte	0x3f
	.zero		1


	//   ....[50]....
        /*1998*/ 	.word	0x00019b70
        /*199c*/ 	.word	0x00000007
        /*19a0*/ 	.word	0x00028450
        /*19a4*/ 	.short	0x010a
        /*19a6*/ 	.byte	0x3f
	.zero		1


	//   ....[51]....
        /*19a8*/ 	.word	0x0001a1d0
        /*19ac*/ 	.word	0x00000007
        /*19b0*/ 	.word	0x00000000
        /*19b4*/ 	.short	0x0101
        /*19b6*/ 	.byte	0x3f
	.zero		1


	//   ....[52]....
        /*19b8*/ 	.word	0x0001b660
        /*19bc*/ 	.word	0x000000b0
        /*19c0*/ 	.word	0x00000000
        /*19c4*/ 	.short	0x0101
        /*19c6*/ 	.byte	0x3f
	.zero		1


	//   ....[53]....
        /*19c8*/ 	.word	0x0001bf90
        /*19cc*/ 	.word	0x0000000a
        /*19d0*/ 	.word	0x00028450
        /*19d4*/ 	.short	0x010a
        /*19d6*/ 	.byte	0x3f
	.zero		1


	//   ....[54]....
        /*19d8*/ 	.word	0x0001bfd0
        /*19dc*/ 	.word	0x0000000a
        /*19e0*/ 	.word	0x00028450
        /*19e4*/ 	.short	0x010a
        /*19e6*/ 	.byte	0x3f
	.zero		1


	//   ....[55]....
        /*19e8*/ 	.word	0x0001c4f0
        /*19ec*/ 	.word	0x00000000
        /*19f0*/ 	.word	0x00000000
        /*19f4*/ 	.short	0x0101
        /*19f6*/ 	.byte	0x3f
	.zero		1


	//   ....[56]....
        /*19f8*/ 	.word	0x000202d0
        /*19fc*/ 	.word	0x00000008
        /*1a00*/ 	.word	0x00000000
        /*1a04*/ 	.short	0x0101
        /*1a06*/ 	.byte	0x3f
	.zero		1


	//   ....[57]....
        /*1a08*/ 	.word	0x00020c00
        /*1a0c*/ 	.word	0x0000000e
        /*1a10*/ 	.word	0x00000000
        /*1a14*/ 	.short	0x0101
        /*1a16*/ 	.byte	0x3f
	.zero		1


	//   ....[58]....
        /*1a18*/ 	.word	0x00025d90
        /*1a1c*/ 	.word	0x00000012
        /*1a20*/ 	.word	0x00028420
        /*1a24*/ 	.short	0x010a
        /*1a26*/ 	.byte	0x3f
	.zero		1


	//   ....[59]....
        /*1a28*/ 	.word	0x00025e60
        /*1a2c*/ 	.word	0x00000008
        /*1a30*/ 	.word	0x000284a0
        /*1a34*/ 	.short	0x010a
        /*1a36*/ 	.byte	0x3f
	.zero		1


	//   ....[60]....
        /*1a38*/ 	.word	0x000261a0
        /*1a3c*/ 	.word	0x00000008
        /*1a40*/ 	.word	0x000284c0
        /*1a44*/ 	.short	0x010a
        /*1a46*/ 	.byte	0x3f
	.zero		1


	//   ....[61]....
        /*1a48*/ 	.word	0x00026640
        /*1a4c*/ 	.word	0x00000009
        /*1a50*/ 	.word	0x000284a0
        /*1a54*/ 	.short	0x010a
        /*1a56*/ 	.byte	0x3f
	.zero		1


	//   ....[62]....
        /*1a58*/ 	.word	0x00026970
        /*1a5c*/ 	.word	0x00000009
        /*1a60*/ 	.word	0x000284c0
        /*1a64*/ 	.short	0x010a
        /*1a66*/ 	.byte	0x3f
	.zero		1


	//   ....[63]....
        /*1a68*/ 	.word	0x00027eb0
        /*1a6c*/ 	.word	0x00000000
        /*1a70*/ 	.word	0x00028480
        /*1a74*/ 	.short	0x010a
        /*1a76*/ 	.byte	0x3f
	.zero		1


	//   ....[64]....
        /*1a78*/ 	.word	0x000280b0
        /*1a7c*/ 	.word	0x00000000
        /*1a80*/ 	.word	0x00028440
        /*1a84*/ 	.short	0x010a
        /*1a86*/ 	.byte	0x3f
	.zero		1


	//   ....[65]....
        /*1a88*/ 	.word	0x00028e50
        /*1a8c*/ 	.word	0x00000012
        /*1a90*/ 	.word	0x00028400
        /*1a94*/ 	.short	0x0107
        /*1a96*/ 	.byte	0x3f
	.zero		1


	//   ....[66]....
        /*1a98*/ 	.word	0x00028f50
        /*1a9c*/ 	.word	0x00000012
        /*1aa0*/ 	.word	0x00028400
        /*1aa4*/ 	.short	0x0101
        /*1aa6*/ 	.byte	0x3f
	.zero		1


	//   ....[67]....
        /*1aa8*/ 	.word	0x00028f70
        /*1aac*/ 	.word	0x00000012
        /*1ab0*/ 	.word	0x00028420
        /*1ab4*/ 	.short	0x010a
        /*1ab6*/ 	.byte	0x3f
	.zero		1


	//   ....[68]....
        /*1ab8*/ 	.word	0x00029290
        /*1abc*/ 	.word	0x00000004
        /*1ac0*/ 	.word	0x00028480
        /*1ac4*/ 	.short	0x010a
        /*1ac6*/ 	.byte	0x3f
	.zero		1


	//   ....[69]....
        /*1ac8*/ 	.word	0x000295f0
        /*1acc*/ 	.word	0x00000004
        /*1ad0*/ 	.word	0x00028440
        /*1ad4*/ 	.short	0x010a
        /*1ad6*/ 	.byte	0x3f
	.zero		1


	//   ....[70]....
        /*1ad8*/ 	.word	0x000299b0
        /*1adc*/ 	.word	0x00000013
        /*1ae0*/ 	.word	0x00028470
        /*1ae4*/ 	.short	0x010a
        /*1ae6*/ 	.byte	0x3f
	.zero		1


	//   ....[71]....
        /*1ae8*/ 	.word	0x00029a20
        /*1aec*/ 	.word	0x00000013
        /*1af0*/ 	.word	0x00028460
        /*1af4*/ 	.short	0x010a
        /*1af6*/ 	.byte	0x3f
	.zero		1


	//   ....[72]....
        /*1af8*/ 	.word	0x00029e80
        /*1afc*/ 	.word	0x00000013
        /*1b00*/ 	.word	0x00028450
        /*1b04*/ 	.short	0x0101
        /*1b06*/ 	.byte	0x3f
	.zero		1


	//   ....[73]....
        /*1b08*/ 	.word	0x00029f10
        /*1b0c*/ 	.word	0x00000013
        /*1b10*/ 	.word	0x00000000
        /*1b14*/ 	.short	0x0101
        /*1b16*/ 	.byte	0x3f
	.zero		1


	//   ....[74]....
        /*1b18*/ 	.word	0x0002a140
        /*1b1c*/ 	.word	0x00000010
        /*1b20*/ 	.word	0x00028470
        /*1b24*/ 	.short	0x010a
        /*1b26*/ 	.byte	0x3f
	.zero		1


	//   ....[75]....
        /*1b28*/ 	.word	0x0002a1b0
        /*1b2c*/ 	.word	0x00000010
        /*1b30*/ 	.word	0x00028460
        /*1b34*/ 	.short	0x010a
        /*1b36*/ 	.byte	0x3f
	.zero		1


	//   ....[76]....
        /*1b38*/ 	.word	0x0002a630
        /*1b3c*/ 	.word	0x00000010
        /*1b40*/ 	.word	0x00028450
        /*1b44*/ 	.short	0x0101
        /*1b46*/ 	.byte	0x3f
	.zero		1


	//   ....[77]....
        /*1b48*/ 	.word	0x0002a680
        /*1b4c*/ 	.word	0x00000010
        /*1b50*/ 	.word	0x00000000
        /*1b54*/ 	.short	0x0101
        /*1b56*/ 	.byte	0x3f
	.zero		1


	//   ....[78]....
        /*1b58*/ 	.word	0x0002b9c0
        /*1b5c*/ 	.word	0x00000000
        /*1b60*/ 	.word	0x00028420
        /*1b64*/ 	.short	0x010a
        /*1b66*/ 	.byte	0x3f
	.zero		1


	//   ....[79]....
        /*1b68*/ 	.word	0x0002bb70
        /*1b6c*/ 	.word	0x00000006
        /*1b70*/ 	.word	0x00000000
        /*1b74*/ 	.short	0x010a
        /*1b76*/ 	.byte	0x3f
	.zero		1


	//   ....[80]....
        /*1b78*/ 	.word	0x0002bbe0
        /*1b7c*/ 	.word	0x00000007
        /*1b80*/ 	.word	0x00000000
        /*1b84*/ 	.short	0x010a
        /*1b86*/ 	.byte	0x3f
	.zero		1


	//   ....[81]....
        /*1b88*/ 	.word	0x0002bc40
        /*1b8c*/ 	.word	0x00000004
        /*1b90*/ 	.word	0x00028460
        /*1b94*/ 	.short	0x010a
        /*1b96*/ 	.byte	0x3f
	.zero		1


	//   ....[82]....
        /*1b98*/ 	.word	0x0002bc90
        /*1b9c*/ 	.word	0x00000003
        /*1ba0*/ 	.word	0x00028460
        /*1ba4*/ 	.short	0x010a
        /*1ba6*/ 	.byte	0x3f
	.zero		1


	//   ....[83]....
        /*1ba8*/ 	.word	0x0002bcd0
        /*1bac*/ 	.word	0x00000004
        /*1bb0*/ 	.word	0x00028480
        /*1bb4*/ 	.short	0x010a
        /*1bb6*/ 	.byte	0x3f
	.zero		1


	//   ....[84]....
        /*1bb8*/ 	.word	0x0002bcf0
        /*1bbc*/ 	.word	0x00000003
        /*1bc0*/ 	.word	0x00028480
        /*1bc4*/ 	.short	0x010a
        /*1bc6*/ 	.byte	0x3f
	.zero		1


	//   ....[85]....
        /*1bc8*/ 	.word	0x0002bd50
        /*1bcc*/ 	.word	0x0000005b
        /*1bd0*/ 	.word	0x00028490
        /*1bd4*/ 	.short	0x010a
        /*1bd6*/ 	.byte	0x3f
	.zero		1


	//   ....[86]....
        /*1bd8*/ 	.word	0x0002bda0
        /*1bdc*/ 	.word	0x0000005b
        /*1be0*/ 	.word	0x00028490
        /*1be4*/ 	.short	0x010a
        /*1be6*/ 	.byte	0x3f
	.zero		1


	//   ....[87]....
        /*1be8*/ 	.word	0x0002bdf0
        /*1bec*/ 	.word	0x0000005b
        /*1bf0*/ 	.word	0x00028490
        /*1bf4*/ 	.short	0x010a
        /*1bf6*/ 	.byte	0x3f
	.zero		1


	//   ....[88]....
        /*1bf8*/ 	.word	0x0002be40
        /*1bfc*/ 	.word	0x0000005b
        /*1c00*/ 	.word	0x000284b0
        /*1c04*/ 	.short	0x010a
        /*1c06*/ 	.byte	0x3f
	.zero		1


	//   ....[89]....
        /*1c08*/ 	.word	0x0002c640
        /*1c0c*/ 	.word	0x00000010
        /*1c10*/ 	.word	0x00028400
        /*1c14*/ 	.short	0x010a
        /*1c16*/ 	.byte	0x3f
	.zero		1


	//   ....[90]....
        /*1c18*/ 	.word	0x0002cf70
        /*1c1c*/ 	.word	0x00000010
        /*1c20*/ 	.word	0x00028400
        /*1c24*/ 	.short	0x010a
        /*1c26*/ 	.byte	0x3f
	.zero		1


	//   ....[91]....
        /*1c28*/ 	.word	0x0002cfc0
        /*1c2c*/ 	.word	0x0000000b
        /*1c30*/ 	.word	0x00028430
        /*1c34*/ 	.short	0x010a
        /*1c36*/ 	.byte	0x3f
	.zero		1


	//   ....[92]....
        /*1c38*/ 	.word	0x0002d010
        /*1c3c*/ 	.word	0x00000006
        /*1c40*/ 	.word	0x00028430
        /*1c44*/ 	.short	0x010a
        /*1c46*/ 	.byte	0x3f
	.zero		1


	//   ....[93]....
        /*1c48*/ 	.word	0x0002d060
        /*1c4c*/ 	.word	0x00000007
        /*1c50*/ 	.word	0x00028450
        /*1c54*/ 	.short	0x010a
        /*1c56*/ 	.byte	0x3f
	.zero		1


	//   ....[94]....
        /*1c58*/ 	.word	0x0002d0b0
        /*1c5c*/ 	.word	0x00000006
        /*1c60*/ 	.word	0x00028430
        /*1c64*/ 	.short	0x010a
        /*1c66*/ 	.byte	0x3f
	.zero		1


	//   ....[95]....
        /*1c68*/ 	.word	0x0002d100
        /*1c6c*/ 	.word	0x00000007
        /*1c70*/ 	.word	0x00028450
        /*1c74*/ 	.short	0x010a
        /*1c76*/ 	.byte	0x3f
	.zero		1


	//   ....[96]....
        /*1c78*/ 	.word	0x0002d150
        /*1c7c*/ 	.word	0x00000006
        /*1c80*/ 	.word	0x00028430
        /*1c84*/ 	.short	0x010a
        /*1c86*/ 	.byte	0x3f
	.zero		1


	//   ....[97]....
        /*1c88*/ 	.word	0x0002d1a0
        /*1c8c*/ 	.word	0x00000007
        /*1c90*/ 	.word	0x00028450
        /*1c94*/ 	.short	0x010a
        /*1c96*/ 	.byte	0x3f
	.zero		1


	//   ....[98]....
        /*1c98*/ 	.word	0x0002d1f0
        /*1c9c*/ 	.word	0x0000000a
        /*1ca0*/ 	.word	0x00028450
        /*1ca4*/ 	.short	0x010a
        /*1ca6*/ 	.byte	0x3f
	.zero		1


	//   ....[99]....
        /*1ca8*/ 	.word	0x00031a30
        /*1cac*/ 	.word	0x00000012
        /*1cb0*/ 	.word	0x00028420
        /*1cb4*/ 	.short	0x010a
        /*1cb6*/ 	.byte	0x3f
	.zero		1


	//   ....[100]....
        /*1cb8*/ 	.word	0x00031a80
        /*1cbc*/ 	.word	0x00000008
        /*1cc0*/ 	.word	0x000284a0
        /*1cc4*/ 	.short	0x010a
        /*1cc6*/ 	.byte	0x3f
	.zero		1


	//   ....[101]....
        /*1cc8*/ 	.word	0x00031ad0
        /*1ccc*/ 	.word	0x00000008
        /*1cd0*/ 	.word	0x000284c0
        /*1cd4*/ 	.short	0x010a
        /*1cd6*/ 	.byte	0x3f
	.zero		1


	//   ....[102]....
        /*1cd8*/ 	.word	0x00031b20
        /*1cdc*/ 	.word	0x00000009
        /*1ce0*/ 	.word	0x000284a0
        /*1ce4*/ 	.short	0x010a
        /*1ce6*/ 	.byte	0x3f
	.zero		1


	//   ....[103]....
        /*1ce8*/ 	.word	0x00031b70
        /*1cec*/ 	.word	0x00000009
        /*1cf0*/ 	.word	0x000284c0
        /*1cf4*/ 	.short	0x010a
        /*1cf6*/ 	.byte	0x3f
	.zero		1


	//   ....[104]....
        /*1cf8*/ 	.word	0x00031d10
        /*1cfc*/ 	.word	0x00000000
        /*1d00*/ 	.word	0x00028480
        /*1d04*/ 	.short	0x010a
        /*1d06*/ 	.byte	0x3f
	.zero		1


	//   ....[105]....
        /*1d08*/ 	.word	0x00031d60
        /*1d0c*/ 	.word	0x00000000
        /*1d10*/ 	.word	0x00028440
        /*1d14*/ 	.short	0x010a
        /*1d16*/ 	.byte	0x3f
	.zero		1


	//   ....[106]....
        /*1d18*/ 	.word	0x00032890
        /*1d1c*/ 	.word	0x00000012
        /*1d20*/ 	.word	0x00028420
        /*1d24*/ 	.short	0x010a
        /*1d26*/ 	.byte	0x3f
	.zero		1


	//   ....[107]....
        /*1d28*/ 	.word	0x000328e0
        /*1d2c*/ 	.word	0x00000004
        /*1d30*/ 	.word	0x00028480
        /*1d34*/ 	.short	0x010a
        /*1d36*/ 	.byte	0x3f
	.zero		1


	//   ....[108]....
        /*1d38*/ 	.word	0x00032930
        /*1d3c*/ 	.word	0x00000004
        /*1d40*/ 	.word	0x00028440
        /*1d44*/ 	.short	0x010a
        /*1d46*/ 	.byte	0x3f
	.zero		1


	//   ....[109]....
        /*1d48*/ 	.word	0x00032980
        /*1d4c*/ 	.word	0x00000013
        /*1d50*/ 	.word	0x00028470
        /*1d54*/ 	.short	0x010a
        /*1d56*/ 	.byte	0x3f
	.zero		1


	//   ....[110]....
        /*1d58*/ 	.word	0x000329d0
        /*1d5c*/ 	.word	0x00000013
        /*1d60*/ 	.word	0x00028460
        /*1d64*/ 	.short	0x010a
        /*1d66*/ 	.byte	0x3f
	.zero		1


	//   ....[111]....
        /*1d68*/ 	.word	0x00032a20
        /*1d6c*/ 	.word	0x00000010
        /*1d70*/ 	.word	0x00028470
        /*1d74*/ 	.short	0x010a
        /*1d76*/ 	.byte	0x3f
	.zero		1


	//   ....[112]....
        /*1d78*/ 	.word	0x00032a70
        /*1d7c*/ 	.word	0x00000010
        /*1d80*/ 	.word	0x00028460
        /*1d84*/ 	.short	0x010a
        /*1d86*/ 	.byte	0x3f
	.zero		1


	//   ....[113]....
        /*1d88*/ 	.word	0x000335f0
        /*1d8c*/ 	.word	0x00000000
        /*1d90*/ 	.word	0x00028420
        /*1d94*/ 	.short	0x010a
        /*1d96*/ 	.byte	0x3f
	.zero		1


	//   ....[114]....
        /*1d98*/ 	.word	0x00033790
        /*1d9c*/ 	.word	0x00000006
        /*1da0*/ 	.word	0x00000000
        /*1da4*/ 	.short	0x010a
        /*1da6*/ 	.byte	0x3f
	.zero		1


	//   ....[115]....
        /*1da8*/ 	.word	0x000337e0
        /*1dac*/ 	.word	0x00000007
        /*1db0*/ 	.word	0x00000000
        /*1db4*/ 	.short	0x010a
        /*1db6*/ 	.byte	0x3f
	.zero		1


	//   ....[116]....
        /*1db8*/ 	.word	0x00033830
        /*1dbc*/ 	.word	0x00000004
        /*1dc0*/ 	.word	0x00028460
        /*1dc4*/ 	.short	0x010a
        /*1dc6*/ 	.byte	0x3f
	.zero		1


	//   ....[117]....
        /*1dc8*/ 	.word	0x00033880
        /*1dcc*/ 	.word	0x00000003
        /*1dd0*/ 	.word	0x00028460
        /*1dd4*/ 	.short	0x010a
        /*1dd6*/ 	.byte	0x3f
	.zero		1


	//   ....[118]....
        /*1dd8*/ 	.word	0x000338d0
        /*1ddc*/ 	.word	0x00000004
        /*1de0*/ 	.word	0x00028480
        /*1de4*/ 	.short	0x010a
        /*1de6*/ 	.byte	0x3f
	.zero		1


	//----- nvinfo : EIATTR_NUM_MBARRIERS
	.align		4
.L_244:
        /*1de8*/ 	.byte	0x03, 0x38
        /*1dea*/ 	.short	0x0016


	//----- nvinfo : EIATTR_EXIT_INSTR_OFFSETS
	.align		4
        /*1dec*/ 	.byte	0x04, 0x1c
        /*1dee*/ 	.short	(.L_246 - .L_245)


	//   ....[0]....
.L_245:
        /*1df0*/ 	.word	0x0002bd40


	//----- nvinfo : EIATTR_MAX_THREADS
	.align		4
.L_246:
        /*1df4*/ 	.byte	0x04, 0x05
        /*1df6*/ 	.short	(.L_248 - .L_247)
.L_247:
        /*1df8*/ 	.word	0x00000180
        /*1dfc*/ 	.word	0x00000001
        /*1e00*/ 	.word	0x00000001


	//----- nvinfo : EIATTR_CRS_STACK_SIZE
	.align		4
.L_248:
        /*1e04*/ 	.byte	0x04, 0x1e
        /*1e06*/ 	.short	(.L_250 - .L_249)
.L_249:
        /*1e08*/ 	.word	0x00000000


	//----- nvinfo : EIATTR_CBANK_PARAM_SIZE
	.align		4
.L_250:
        /*1e0c*/ 	.byte	0x03, 0x19
        /*1e0e*/ 	.short	0x0af0


	//----- nvinfo : EIATTR_PARAM_CBANK
	.align		4
        /*1e10*/ 	.byte	0x04, 0x0a
        /*1e12*/ 	.short	(.L_252 - .L_251)
	.align		4
.L_251:
        /*1e14*/ 	.word	index@(.nv.constant0._ZN7cutlass13device_kernelIN5flash11enable_sm90INS1_16FlashAttnFwdSm90INS1_25CollectiveMainloopFwdSm90ILi2EN4cute5tupleIJNS5_1CILi1EEES8_S8_EEENS6_IJNS7_ILi128EEENS7_ILi64EEENS7_ILi256EEEEEELi256ENS_12float_e4m3_tEfNS_4arch4Sm90ELb0ELb1ELb1ELb1ELb0ELb1ELb0ELb1ELb1ELb1ELb1ELb0EEENS1_21CollectiveEpilogueFwdINS6_IJSA_SC_SB_EEES9_NS_10bfloat16_tESG_Li256ELb1ELb1ELb1ELb1EEENS1_36VarlenDynamicPersistentTileSchedulerILi128ELi64ELi256ELi128ELb1ELb1ELb1ELb1ELb0ELb1EEEEEEEEEvNT_6ParamsE)
        /*1e18*/ 	.short	0x0210
        /*1e1a*/ 	.short	0x0af0


	//----- nvinfo : EIATTR_SW_WAR
	.align		4
.L_252:
        /*1e1c*/ 	.byte	0x04, 0x36
        /*1e1e*/ 	.short	(.L_254 - .L_253)
.L_253:
        /*1e20*/ 	.word	0x00000008
.L_254:


//--------------------- .nv.info._ZN7cutlass13device_kernelIN5flash11enable_sm90INS1_16FlashAttnFwdSm90INS1_25CollectiveMainloopFwdSm90ILi2EN4cute5tupleIJNS5_1CILi1EEES8_S8_EEENS6_IJNS7_ILi128EEESA_NS7_ILi256EEEEEELi256ENS_12float_e4m3_tEfNS_4arch4Sm90ELb1ELb0ELb1ELb0ELb0ELb0ELb0ELb1ELb1ELb1ELb1ELb0EEENS1_21CollectiveEpilogueFwdINS6_IJSA_SB_SA_EEES9_NS_10bfloat16_tESF_Li256ELb0ELb1ELb1ELb1EEENS1_19SingleTileSchedulerILb0ELb1ELb1ELi128EEEEEEEEEvNT_6ParamsE --------------------------
	.section	.nv.info._ZN7cutlass13device_kernelIN5flash11enable_sm90INS1_16FlashAttnFwdSm90INS1_25CollectiveMainloopFwdSm90ILi2EN4cute5tupleIJNS5_1CILi1EEES8_S8_EEENS6_IJNS7_ILi128EEESA_NS7_ILi256EEEEEELi256ENS_12float_e4m3_tEfNS_4arch4Sm90ELb1ELb0ELb1ELb0ELb0ELb0ELb0ELb1ELb1ELb1ELb1ELb0EEENS1_21CollectiveEpilogueFwdINS6_IJSA_SB_SA_EEES9_NS_10bfloat16_tESF_Li256ELb0ELb1ELb1ELb1EEENS1_19SingleTileSchedulerILb0ELb1ELb1ELi128EEEEEEEEEvNT_6ParamsE,"",@"SHT_CUDA_INFO"
	.sectionflags	@""
	.align	4


	//----- nvinfo : EIATTR_CUDA_API_VERSION
	.align		4
        /*0000*/ 	.byte	0x04, 0x37
        /*0002*/ 	.short	(.L_256 - .L_255)
.L_255:
        /*0004*/ 	.word	0x00000082


	//----- nvinfo : EIATTR_KPARAM_INFO
	.align		4
.L_256:
        /*0008*/ 	.byte	0x04, 0x17
        /*000a*/ 	.short	(.L_258 - .L_257)
.L_257:
        /*000c*/ 	.word	0x00000000
        /*0010*/ 	.short	0x0000
        /*0012*/ 	.short	0x0070
        /*0014*/ 	.byte	0x00, 0xf0, 0x01, 0x28


	//----- nvinfo : EIATTR_SPARSE_MMA_MASK
	.align		4
.L_258:
        /*0018*/ 	.byte	0x03, 0x50
        /*001a*/ 	.short	0x0000


	//----- nvinfo : EIATTR_MAXREG_COUNT
	.align		4
        /*001c*/ 	.byte	0x03, 0x1b
        /*001e*/ 	.short	0x00a8


	//----- nvinfo : EIATTR_NUM_BARRIERS
	.align		4
        /*0020*/ 	.byte	0x02, 0x4c
        /*0022*/ 	.byte	0x10
	.zero		1


	//----- nvinfo : EIATTR_EXTERNS
	.align		4
        /*0024*/ 	.byte	0x04, 0x0f
        /*0026*/ 	.short	(.L_260 - .L_259)


	//   ....[0]....
	.align		4
.L_259:
        /*0028*/ 	.word	index@(__assertfail)


	//----- nvinfo : EIATTR_ANNOTATIONS
	.align		4
.L_260:
        /*002c*/ 	.byte	0x04, 0x55
        /*002e*/ 	.short	(.L_262 - .L_261)


	//   ....[0]....
.L_261:
        /* <DEDUP_REMOVED lines=19> */
        /*0154*/ 	.byte	0xd0, 0x46, 0x01, 0x00, 0x01, 0x00, 0x00, 0x00, 0x30, 0x47, 0x01, 0x00


	//----- nvinfo : EIATTR_MERCURY_ISA_VERSION
	.align		4
.L_262:
        /*0160*/ 	.byte	0x03, 0x5f
        /*0162*/ 	.short	0x0101


	//----- nvinfo : EIATTR_INT_WARP_WIDE_INSTR_OFFSETS
	.align		4
        /*0164*/ 	.byte	0x04, 0x31
        /*0166*/ 	.short	(.L_264 - .L_263)


	//   ....[0]....
.L_263:
        /*0168*/ 	.word	0x00000120


	//   ....[1]....
        /*016c*/ 	.word	0x000001c0


	//   ....[2]....
        /*0170*/ 	.word	0x00000230


	//----- nvinfo : EIATTR_COOP_GROUP_MASK_REGIDS
	.align		4
.L_264:
        /*0174*/ 	.byte	0x04, 0x29
        /*0176*/ 	.short	(.L_266 - .L_265)


	//   ....[0]....
.L_265:
        /*0178*/ 	.word	0xffffffff


	//   ....[1]....
        /*017c*/ 	.word	0xffffffff


	//   ....[2]....
        /*0180*/ 	.word	0xffffffff


	//   ....[3]....
        /*0184*/ 	.word	0xffffffff


	//   ....[4]....
        /*0188*/ 	.word	0xffffffff


	//   ....[5]....
        /*018c*/ 	.word	0xffffffff


	//   ....[6]....
        /*0190*/ 	.word	0xffffffff


	//   ....[7]....
        /*0194*/ 	.word	0xffffffff


	//   ....[8]....
        /*0198*/ 	.word	0xffffffff


	//   ....[9]....
        /*019c*/ 	.word	0xffffffff


	//   ....[10]....
        /*01a0*/ 	.word	0xffffffff


	//   ....[11]....
        /*01a4*/ 	.word	0xffffffff


	//   ....[12]....
        /*01a8*/ 	.word	0xffffffff


	//   ....[13]....
        /*01ac*/ 	.word	0xffffffff


	//   ....[14]....
        /*01b0*/ 	.word	0xffffffff


	//   ....[15]....
        /*01b4*/ 	.word	0xffffffff


	//   ....[16]....
        /*01b8*/ 	.word	0xffffffff


	//   ....[17]....
        /*01bc*/ 	.word	0xffffffff


	//   ....[18]....
        /*01c0*/ 	.word	0xffffffff


	//   ....[19]....
        /*01c4*/ 	.word	0xffffffff


	//   ....[20]....
        /*01c8*/ 	.word	0xffffffff


	//   ....[21]....
        /*01cc*/ 	.word	0xffffffff


	//   ....[22]....
        /*01d0*/ 	.word	0xffffffff


	//   ....[23]....
        /*01d4*/ 	.word	0xffffffff


	//   ....[24]....
        /*01d8*/ 	.word	0xffffffff


	//   ....[25]....
        /*01dc*/ 	.word	0xffffffff


	//   ....[26]....
        /*01e0*/ 	.word	0xffffffff


	//   ....[27]....
        /*01e4*/ 	.word	0xffffffff


	//   ....[28]....
        /*01e8*/ 	.word	0xffffffff


	//   ....[29]....
        /*01ec*/ 	.word	0xffffffff


	//   ....[30]....
        /*01f0*/ 	.word	0xffffffff


	//   ....[31]....
        /*01f4*/ 	.word	0xffffffff


	//   ....[32]....
        /*01f8*/ 	.word	0xffffffff


	//   ....[33]....
        /*01fc*/ 	.word	0xffffffff


	//   ....[34]....
        /*0200*/ 	.word	0xffffffff


	//   ....[35]....
        /*0204*/ 	.word	0xffffffff


	//   ....[36]....
        /*0208*/ 	.word	0xffffffff


	//   ....[37]....
        /*020c*/ 	.word	0xffffffff


	//   ....[38]....
        /*0210*/ 	.word	0xffffffff


	//   ....[39]....
        /*0214*/ 	.word	0xffffffff


	//   ....[40]....
        /*0218*/ 	.word	0xffffffff


	//   ....[41]....
        /*021c*/ 	.word	0xffffffff


	//   ....[42]....
        /*0220*/ 	.word	0xffffffff


	//   ....[43]....
        /*0224*/ 	.word	0xffffffff


	//   ....[44]....
        /*0228*/ 	.word	0xffffffff


	//   ....[45]....
        /*022c*/ 	.word	0xffffffff


	//   ....[46]....
        /*0230*/ 	.word	0xffffffff


	//   ....[47]....
        /*0234*/ 	.word	0xffffffff


	//   ....[48]....
        /*0238*/ 	.word	0xffffffff


	//   ....[49]....
        /*023c*/ 	.word	0xffffffff


	//   ....[50]....
        /*0240*/ 	.word	0xffffffff


	//   ....[51]....
        /*0244*/ 	.word	0xffffffff


	//   ....[52]....
        /*0248*/ 	.word	0xffffffff


	//   ....[53]....
        /*024c*/ 	.word	0xffffffff


	//   ....[54]....
        /*0250*/ 	.word	0xffffffff


	//   ....[55]....
        /*0254*/ 	.word	0xffffffff


	//   ....[56]....
        /*0258*/ 	.word	0xffffffff


	//   ....[57]....
        /*025c*/ 	.word	0xffffffff


	//   ....[58]....
        /*0260*/ 	.word	0xffffffff


	//   ....[59]....
        /*0264*/ 	.word	0xffffffff


	//   ....[60]....
        /*0268*/ 	.word	0xffffffff


	//   ....[61]....
        /*026c*/ 	.word	0xffffffff


	//   ....[62]....
        /*0270*/ 	.word	0xffffffff


	//   ....[63]....
        /*0274*/ 	.word	0xffffffff


	//   ....[64]....
        /*0278*/ 	.word	0xffffffff


	//   ....[65]....
        /*027c*/ 	.word	0xffffffff


	//   ....[66]....
        /*0280*/ 	.word	0xffffffff


	//   ....[67]....
        /*0284*/ 	.word	0xffffffff


	//   ....[68]....
        /*0288*/ 	.word	0xffffffff


	//   ....[69]....
        /*028c*/ 	.word	0xffffffff


	//   ....[70]....
        /*0290*/ 	.word	0xffffffff


	//   ....[71]....
        /*0294*/ 	.word	0xffffffff


	//   ....[72]....
        /*0298*/ 	.word	0xffffffff


	//   ....[73]....
        /*029c*/ 	.word	0xffffffff


	//   ....[74]....
        /*02a0*/ 	.word	0xffffffff


	//   ....[75]....
        /*02a4*/ 	.word	0xffffffff


	//   ....[76]....
        /*02a8*/ 	.word	0xffffffff


	//   ....[77]....
        /*02ac*/ 	.word	0xffffffff


	//   ....[78]....
        /*02b0*/ 	.word	0xffffffff


	//   ....[79]....
        /*02b4*/ 	.word	0xffffffff


	//   ....[80]....
        /*02b8*/ 	.word	0xffffffff


	//   ....[81]....
        /*02bc*/ 	.word	0xffffffff


	//   ....[82]....
        /*02c0*/ 	.word	0xffffffff


	//   ....[83]....
        /*02c4*/ 	.word	0xffffffff


	//   ....[84]....
        /*02c8*/ 	.word	0xffffffff


	//   ....[85]....
        /*02cc*/ 	.word	0xffffffff


	//   ....[86]....
        /*02d0*/ 	.word	0xffffffff


	//   ....[87]....
        /*02d4*/ 	.word	0xffffffff


	//   ....[88]....
        /*02d8*/ 	.word	0xffffffff


	//   ....[89]....
        /*02dc*/ 	.word	0xffffffff


	//   ....[90]....
        /*02e0*/ 	.word	0xffffffff


	//   ....[91]....
        /*02e4*/ 	.word	0xffffffff


	//   ....[92]....
        /*02e8*/ 	.word	0xffffffff


	//   ....[93]....
        /*02ec*/ 	.word	0xffffffff


	//   ....[94]....
        /*02f0*/ 	.word	0xffffffff


	//   ....[95]....
        /*02f4*/ 	.word	0xffffffff


	//   ....[96]....
        /*02f8*/ 	.word	0xffffffff


	//   ....[97]....
        /*02fc*/ 	.word	0xffffffff


	//   ....[98]....
        /*0300*/ 	.word	0xffffffff


	//   ....[99]....
        /*0304*/ 	.word	0xffffffff


	//   ....[100]....
        /*0308*/ 	.word	0xffffffff


	//   ....[101]....
        /*030c*/ 	.word	0xffffffff


	//   ....[102]....
        /*0310*/ 	.word	0xffffffff


	//   ....[103]....
        /*0314*/ 	.word	0xffffffff


	//   ....[104]....
        /*0318*/ 	.word	0xffffffff


	//   ....[105]....
        /*031c*/ 	.word	0xffffffff


	//   ....[106]....
        /*0320*/ 	.word	0xffffffff


	//   ....[107]....
        /*0324*/ 	.word	0xffffffff


	//   ....[108]....
        /*0328*/ 	.word	0xffffffff


	//   ....[109]....
        /*032c*/ 	.word	0xffffffff


	//   ....[110]....
        /*0330*/ 	.word	0xffffffff


	//   ....[111]....
        /*0334*/ 	.word	0xffffffff


	//   ....[112]....
        /*0338*/ 	.word	0xffffffff


	//   ....[113]....
        /*033c*/ 	.word	0xffffffff


	//   ....[114]....
        /*0340*/ 	.word	0xffffffff


	//   ....[115]....
        /*0344*/ 	.word	0xffffffff


	//   ....[116]....
        /*0348*/ 	.word	0xffffffff


	//   ....[117]....
        /*034c*/ 	.word	0xffffffff


	//   ....[118]....
        /*0350*/ 	.word	0xffffffff


	//   ....[119]....
        /*0354*/ 	.word	0xffffffff


	//   ....[120]....
        /*0358*/ 	.word	0xffffffff


	//   ....[121]....
        /*035c*/ 	.word	0xffffffff


	//   ....[122]....
        /*0360*/ 	.word	0xffffffff


	//   ....[123]....
        /*0364*/ 	.word	0xffffffff


	//   ....[124]....
        /*0368*/ 	.word	0xffffffff


	//   ....[125]....
        /*036c*/ 	.word	0xffffffff


	//   ....[126]....
        /*0370*/ 	.word	0xffffffff


	//   ....[127]....
        /*0374*/ 	.word	0xffffffff


	//   ....[128]....
        /*0378*/ 	.word	0xffffffff


	//   ....[129]....
        /*037c*/ 	.word	0xffffffff


	//   ....[130]....
        /*0380*/ 	.word	0xffffffff


	//   ....[131]....
        /*0384*/ 	.word	0xffffffff


	//   ....[132]....
        /*0388*/ 	.word	0xffffffff


	//   ....[133]....
        /*038c*/ 	.word	0xffffffff


	//   ....[134]....
        /*0390*/ 	.word	0xffffffff


	//   ....[135]....
        /*0394*/ 	.word	0xffffffff


	//   ....[136]....
        /*0398*/ 	.word	0xffffffff


	//   ....[137]....
        /*039c*/ 	.word	0xffffffff


	//   ....[138]....
        /*03a0*/ 	.word	0xffffffff


	//   ....[139]....
        /*03a4*/ 	.word	0xffffffff


	//   ....[140]....
        /*03a8*/ 	.word	0xffffffff


	//   ....[141]....
        /*03ac*/ 	.word	0xffffffff


	//   ....[142]....
        /*03b0*/ 	.word	0xffffffff


	//   ....[143]....
        /*03b4*/ 	.word	0xffffffff


	//   ....[144]....
        /*03b8*/ 	.word	0xffffffff


	//   ....[145]....
        /*03bc*/ 	.word	0xffffffff


	//   ....[146]....
        /*03c0*/ 	.word	0xffffffff


	//   ....[147]....
        /*03c4*/ 	.word	0xffffffff


	//   ....[148]....
        /*03c8*/ 	.word	0xffffffff


	//   ....[149]....
        /*03cc*/ 	.word	0xffffffff


	//   ....[150]....
        /*03d0*/ 	.word	0xffffffff


	//   ....[151]....
        /*03d4*/ 	.word	0xffffffff


	//   ....[152]....
        /*03d8*/ 	.word	0xffffffff


	//   ....[153]....
        /*03dc*/ 	.word	0xffffffff


	//   ....[154]....
        /*03e0*/ 	.word	0xffffffff


	//   ....[155]....
        /*03e4*/ 	.word	0xffffffff


	//   ....[156]....
        /*03e8*/ 	.word	0xffffffff


	//   ....[157]....
        /*03ec*/ 	.word	0xffffffff


	//   ....[158]....
        /*03f0*/ 	.word	0xffffffff


	//   ....[159]....
        /*03f4*/ 	.word	0xffffffff


	//   ....[160]....
        /*03f8*/ 	.word	0xffffffff


	//   ....[161]....
        /*03fc*/ 	.word	0xffffffff


	//   ....[162]....
        /*0400*/ 	.word	0xffffffff


	//   ....[163]....
        /*0404*/ 	.word	0xffffffff


	//   ....[164]....
        /*0408*/ 	.word	0xffffffff


	//   ....[165]....
        /*040c*/ 	.word	0xffffffff


	//   ....[166]....
        /*0410*/ 	.word	0xffffffff


	//   ....[167]....
        /*0414*/ 	.word	0xffffffff


	//   ....[168]....
        /*0418*/ 	.word	0xffffffff


	//   ....[169]....
        /*041c*/ 	.word	0xffffffff


	//   ....[170]....
        /*0420*/ 	.word	0xffffffff


	//   ....[171]....
        /*0424*/ 	.word	0xffffffff


	//   ....[172]....
        /*0428*/ 	.word	0xffffffff


	//   ....[173]....
        /*042c*/ 	.word	0xffffffff


	//   ....[174]....
        /*0430*/ 	.word	0xffffffff


	//   ....[175]....
        /*0434*/ 	.word	0xffffffff


	//   ....[176]....
        /*0438*/ 	.word	0xffffffff


	//   ....[177]....
        /*043c*/ 	.word	0xffffffff


	//   ....[178]....
        /*0440*/ 	.word	0xffffffff


	//   ....[179]....
        /*0444*/ 	.word	0xffffffff


	//   ....[180]....
        /*0448*/ 	.word	0xffffffff


	//   ....[181]....
        /*044c*/ 	.word	0xffffffff


	//   ....[182]....
        /*0450*/ 	.word	0xffffffff


	//   ....[183]....
        /*0454*/ 	.word	0x0500000f


	//   ....[184]....
        /*0458*/ 	.word	0x0500000f


	//   ....[185]....
        /*045c*/ 	.word	0x0500000f


	//   ....[186]....
        /*0460*/ 	.word	0x0500000f


	//   ....[187]....
        /*0464*/ 	.word	0x0500000f


	//   ....[188]....
        /*0468*/ 	.word	0x0500000f


	//   ....[189]....
        /*046c*/ 	.word	0x0500000f


	//   ....[190]....
        /*0470*/ 	.word	0x0500000f


	//   ....[191]....
        /*0474*/ 	.word	0x0500000f


	//   ....[192]....
        /*0478*/ 	.word	0x0500000f


	//   ....[193]....
        /*047c*/ 	.word	0x0500000f


	//   ....[194]....
        /*0480*/ 	.word	0x0500000f


	//   ....[195]....
        /*0484*/ 	.word	0x0500000f


	//   ....[196]....
        /*0488*/ 	.word	0x0500000f


	//   ....[197]....
        /*048c*/ 	.word	0x0500000f


	//   ....[198]....
        /*0490*/ 	.word	0x0500000f


	//   ....[199]....
        /*0494*/ 	.word	0x0500000f


	//----- nvinfo : EIATTR_COOP_GROUP_INSTR_OFFSETS
	.align		4
.L_266:
        /*0498*/ 	.byte	0x04, 0x28
        /*049a*/ 	.short	(.L_268 - .L_267)


	//   ....[0]....
.L_267:
        /*049c*/ 	.word	0x00000060


	//   ....[1]....
        /*04a0*/ 	.word	0x00000130


	//   ....[2]....
        /*04a4*/ 	.word	0x000001e0


	//   ....[3]....
        /*04a8*/ 	.word	0x000003a0


	//   ....[4]....
        /*04ac*/ 	.word	0x00000500


	//   ....[5]....
        /*04b0*/ 	.word	0x00000620


	//   ....[6]....
        /*04b4*/ 	.word	0x00000780


	//   ....[7]....
        /*04b8*/ 	.word	0x000013a0


	//   ....[8]....
        /*04bc*/ 	.word	0x00002310


	//   ....[9]....
        /*04c0*/ 	.word	0x00002380


	//   ....[10]....
        /*04c4*/ 	.word	0x00002da0


	//   ....[11]....
        /*04c8*/ 	.word	0x00002e20


	//   ....[12]....
        /*04cc*/ 	.word	0x000037c0


	//   ....[13]....
        /*04d0*/ 	.word	0x00003850


	//   ....[14]....
        /*04d4*/ 	.word	0x000058b0


	//   ....[15]....
        /*04d8*/ 	.word	0x000058f0


	//   ....[16]....
        /*04dc*/ 	.word	0x00006110


	//   ....[17]....
        /*04e0*/ 	.word	0x000061b0


	//   ....[18]....
        /*04e4*/ 	.word	0x00006b20


	//   ....[19]....
        /*04e8*/ 	.word	0x00006b90


	//   ....[20]....
        /*04ec*/ 	.word	0x000091e0


	//   ....[21]....
        /*04f0*/ 	.word	0x00009260


	//   ....[22]....
        /*04f4*/ 	.word	0x00009400


	//   ....[23]....
        /*04f8*/ 	.word	0x00009520


	//   ....[24]....
        /*04fc*/ 	.word	0x0000adf0


	//   ....[25]....
        /*0500*/ 	.word	0x0000ae00


	//   ....[26]....
        /*0504*/ 	.word	0x0000ae90


	//   ....[27]....
        /*0508*/ 	.word	0x0000aea0


	//   ....[28]....
        /*050c*/ 	.word	0x0000c460


	//   ....[29]....
        /*0510*/ 	.word	0x0000c490


	//   ....[30]....
        /*0514*/ 	.word	0x0000c4c0


	//   ....[31]....
        /*0518*/ 	.word	0x0000c4d0


	//   ....[32]....
        /*051c*/ 	.word	0x0000c4e0


	//   ....[33]....
        /*0520*/ 	.word	0x0000c4f0


	//   ....[34]....
        /*0524*/ 	.word	0x0000c510


	//   ....[35]....
        /*0528*/ 	.word	0x0000c520


	//   ....[36]....
        /*052c*/ 	.word	0x0000c530


	//   ....[37]....
        /*0530*/ 	.word	0x0000c540


	//   ....[38]....
        /*0534*/ 	.word	0x0000c550


	//   ....[39]....
        /*0538*/ 	.word	0x0000c560


	//   ....[40]....
        /*053c*/ 	.word	0x0000c580


	//   ....[41]....
        /*0540*/ 	.word	0x0000c590


	//   ....[42]....
        /*0544*/ 	.word	0x0000c5a0


	//   ....[43]....
        /*0548*/ 	.word	0x0000c5b0


	//   ....[44]....
        /*054c*/ 	.word	0x0000c5c0


	//   ....[45]....
        /*0550*/ 	.word	0x0000c5d0


	//   ....[46]....
        /*0554*/ 	.word	0x0000c5e0


	//   ....[47]....
        /*0558*/ 	.word	0x0000c5f0


	//   ....[48]....
        /*055c*/ 	.word	0x0000c600


	//   ....[49]....
        /*0560*/ 	.word	0x0000c610


	//   ....[50]....
        /*0564*/ 	.word	0x0000c620


	//   ....[51]....
        /*0568*/ 	.word	0x0000c630


	//   ....[52]....
        /*056c*/ 	.word	0x0000c640


	//   ....[53]....
        /*0570*/ 	.word	0x0000c650


	//   ....[54]....
        /*0574*/ 	.word	0x0000c660


	//   ....[55]....
        /*0578*/ 	.word	0x0000c670


	//   ....[56]....
        /*057c*/ 	.word	0x0000c690


	//   ....[57]....
        /*0580*/ 	.word	0x0000c6a0


	//   ....[58]....
        /*0584*/ 	.word	0x0000c6b0


	//   ....[59]....
        /*0588*/ 	.word	0x0000c6c0


	//   ....[60]....
        /*058c*/ 	.word	0x0000c6d0


	//   ....[61]....
        /*0590*/ 	.word	0x0000c6e0


	//   ....[62]....
        /*0594*/ 	.word	0x0000c6f0


	//   ....[63]....
        /*0598*/ 	.word	0x0000c700


	//   ....[64]....
        /*059c*/ 	.word	0x0000c720


	//   ....[65]....
        /*05a0*/ 	.word	0x0000c740


	//   ....[66]....
        /*05a4*/ 	.word	0x0000c750


	//   ....[67]....
        /*05a8*/ 	.word	0x0000c760


	//   ....[68]....
        /*05ac*/ 	.word	0x0000c780


	//   ....[69]....
        /*05b0*/ 	.word	0x0000c7a0


	//   ....[70]....
        /*05b4*/ 	.word	0x0000c7b0


	//   ....[71]....
        /*05b8*/ 	.word	0x0000c7c0


	//   ....[72]....
        /*05bc*/ 	.word	0x0000c7d0


	//   ....[73]....
        /*05c0*/ 	.word	0x0000c7e0


	//   ....[74]....
        /*05c4*/ 	.word	0x0000c7f0


	//   ....[75]....
        /*05c8*/ 	.word	0x0000c810


	//   ....[76]....
        /*05cc*/ 	.word	0x0000c820


	//   ....[77]....
        /*05d0*/ 	.word	0x0000c830


	//   ....[78]....
        /*05d4*/ 	.word	0x0000c840


	//   ....[79]....
        /*05d8*/ 	.word	0x0000c850


	//   ....[80]....
        /*05dc*/ 	.word	0x0000c870


	//   ....[81]....
        /*05e0*/ 	.word	0x0000c890


	//   ....[82]....
        /*05e4*/ 	.word	0x0000c8a0


	//   ....[83]....
        /*05e8*/ 	.word	0x0000c8b0


	//   ....[84]....
        /*05ec*/ 	.word	0x0000c8c0


	//   ....[85]....
        /*05f0*/ 	.word	0x0000c8d0


	//   ....[86]....
        /*05f4*/ 	.word	0x0000c8f0


	//   ....[87]....
        /*05f8*/ 	.word	0x0000c900


	//   ....[88]....
        /*05fc*/ 	.word	0x0000c920


	//   ....[89]....
        /*0600*/ 	.word	0x0000c930


	//   ....[90]....
        /*0604*/ 	.word	0x0000c940


	//   ....[91]....
        /*0608*/ 	.word	0x0000c950


	//   ....[92]....
        /*060c*/ 	.word	0x0000c960


	//   ....[93]....
        /*0610*/ 	.word	0x0000c980


	//   ....[94]....
        /*0614*/ 	.word	0x0000c9a0


	//   ....[95]....
        /*0618*/ 	.word	0x0000c9c0


	//   ....[96]....
        /*061c*/ 	.word	0x0000c9e0


	//   ....[97]....
        /*0620*/ 	.word	0x0000ca00


	//   ....[98]....
        /*0624*/ 	.word	0x0000ca10


	//   ....[99]....
        /*0628*/ 	.word	0x0000ca30


	//   ....[100]....
        /*062c*/ 	.word	0x0000ca60


	//   ....[101]....
        /*0630*/ 	.word	0x0000ca90


	//   ....[102]....
        /*0634*/ 	.word	0x0000caa0


	//   ....[103]....
        /*0638*/ 	.word	0x0000cac0


	//   ....[104]....
        /*063c*/ 	.word	0x0000cad0


	//   ....[105]....
        /*0640*/ 	.word	0x0000cae0


	//   ....[106]....
        /*0644*/ 	.word	0x0000caf0


	//   ....[107]....
        /*0648*/ 	.word	0x0000cb00


	//   ....[108]....
        /*064c*/ 	.word	0x0000cb10


	//   ....[109]....
        /*0650*/ 	.word	0x0000cb20


	//   ....[110]....
        /*0654*/ 	.word	0x0000cb40


	//   ....[111]....
        /*0658*/ 	.word	0x0000cb50


	//   ....[112]....
        /*065c*/ 	.word	0x0000cb60


	//   ....[113]....
        /*0660*/ 	.word	0x0000cb70


	//   ....[114]....
        /*0664*/ 	.word	0x0000cb80


	//   ....[115]....
        /*0668*/ 	.word	0x0000cb90


	//   ....[116]....
        /*066c*/ 	.word	0x0000cbb0


	//   ....[117]....
        /*0670*/ 	.word	0x0000cbd0


	//   ....[118]....
        /*0674*/ 	.word	0x0000cc00


	//   ....[119]....
        /*0678*/ 	.word	0x0000cc30


	//   ....[120]....
        /*067c*/ 	.word	0x0000cc60


	//   ....[121]....
        /*0680*/ 	.word	0x0000cc90


	//   ....[122]....
        /*0684*/ 	.word	0x0000ccc0


	//   ....[123]....
        /*0688*/ 	.word	0x0000ccf0


	//   ....[124]....
        /*068c*/ 	.word	0x0000cd20


	//   ....[125]....
        /*0690*/ 	.word	0x0000cd50


	//   ....[126]....
        /*0694*/ 	.word	0x0000cd80


	//   ....[127]....
        /*0698*/ 	.word	0x0000cdb0


	//   ....[128]....
        /*069c*/ 	.word	0x0000cdf0


	//   ....[129]....
        /*06a0*/ 	.word	0x0000ce20


	//   ....[130]....
        /*06a4*/ 	.word	0x0000ce50


	//   ....[131]....
        /*06a8*/ 	.word	0x0000ce90


	//   ....[132]....
        /*06ac*/ 	.word	0x0000ced0


	//   ....[133]....
        /*06b0*/ 	.word	0x0000cf10


	//   ....[134]....
        /*06b4*/ 	.word	0x0000cf50


	//   ....[135]....
        /*06b8*/ 	.word	0x0000cf90


	//   ....[136]....
        /*06bc*/ 	.word	0x0000cfd0


	//   ....[137]....
        /*06c0*/ 	.word	0x0000d000


	//   ....[138]....
        /*06c4*/ 	.word	0x0000d030


	//   ....[139]....
        /*06c8*/ 	.word	0x0000d070


	//   ....[140]....
        /*06cc*/ 	.word	0x0000d0b0


	//   ....[141]....
        /*06d0*/ 	.word	0x0000d0f0


	//   ....[142]....
        /*06d4*/ 	.word	0x0000d130


	//   ....[143]....
        /*06d8*/ 	.word	0x0000d160


	//   ....[144]....
        /*06dc*/ 	.word	0x0000d1a0


	//   ....[145]....
        /*06e0*/ 	.word	0x0000d1d0


	//   ....[146]....
        /*06e4*/ 	.word	0x0000d200


	//   ....[147]....
        /*06e8*/ 	.word	0x0000d230


	//   ....[148]....
        /*06ec*/ 	.word	0x0000d260


	//   ....[149]....
        /*06f0*/ 	.word	0x0000d290


	//   ....[150]....
        /*06f4*/ 	.word	0x0000d2c0


	//   ....[151]....
        /*06f8*/ 	.word	0x0000d2f0


	//   ....[152]....
        /*06fc*/ 	.word	0x0000d320


	//   ....[153]....
        /*0700*/ 	.word	0x0000d350


	//   ....[154]....
        /*0704*/ 	.word	0x0000d380


	//   ....[155]....
        /*0708*/ 	.word	0x0000d3b0


	//   ....[156]....
        /*070c*/ 	.word	0x0000d6c0


	//   ....[157]....
        /*0710*/ 	.word	0x0000d710


	//   ....[158]....
        /*0714*/ 	.word	0x0000d750


	//   ....[159]....
        /*0718*/ 	.word	0x0000d790


	//   ....[160]....
        /*071c*/ 	.word	0x0000d7c0


	//   ....[161]....
        /*0720*/ 	.word	0x0000d800


	//   ....[162]....
        /*0724*/ 	.word	0x0000e4a0


	//   ....[163]....
        /*0728*/ 	.word	0x0000e4d0


	//   ....[164]....
        /*072c*/ 	.word	0x0000f5f0


	//   ....[165]....
        /*0730*/ 	.word	0x000103e0


	//   ....[166]....
        /*0734*/ 	.word	0x00010e50


	//   ....[167]....
        /*0738*/ 	.word	0x00010e90


	//   ....[168]....
        /*073c*/ 	.word	0x00010eb0


	//   ....[169]....
        /*0740*/ 	.word	0x00010f50


	//   ....[170]....
        /*0744*/ 	.word	0x00010f70


	//   ....[171]....
        /*0748*/ 	.word	0x00011010


	//   ....[172]....
        /*074c*/ 	.word	0x00011030


	//   ....[173]....
        /*0750*/ 	.word	0x000110d0


	//   ....[174]....
        /*0754*/ 	.word	0x000110f0


	//   ....[175]....
        /*0758*/ 	.word	0x00011190


	//   ....[176]....
        /*075c*/ 	.word	0x000111b0


	//   ....[177]....
        /*0760*/ 	.word	0x00011250


	//   ....[178]....
        /*0764*/ 	.word	0x00011270


	//   ....[179]....
        /*0768*/ 	.word	0x00011310


	//   ....[180]....
        /*076c*/ 	.word	0x00011330


	//   ....[181]....
        /*0770*/ 	.word	0x000113c0


	//   ....[182]....
        /*0774*/ 	.word	0x000132a0


	//   ....[183]....
        /*0778*/ 	.word	0x00013850


	//   ....[184]....
        /*077c*/ 	.word	0x00013a20


	//   ....[185]....
        /*0780*/ 	.word	0x00013a70


	//   ....[186]....
        /*0784*/ 	.word	0x00013b10


	//   ....[187]....
        /*0788*/ 	.word	0x00013c20


	//   ....[188]....
        /*078c*/ 	.word	0x00013c90


	//   ....[189]....
        /*0790*/ 	.word	0x00013da0


	//   ....[190]....
        /*0794*/ 	.word	0x00013e10


	//   ....[191]....
        /*0798*/ 	.word	0x00013f20


	//   ....[192]....
        /*079c*/ 	.word	0x00013f90


	//   ....[193]....
        /*07a0*/ 	.word	0x000140a0


	//   ....[194]....
        /*07a4*/ 	.word	0x00014110


	//   ....[195]....
        /*07a8*/ 	.word	0x00014220


	//   ....[196]....
        /*07ac*/ 	.word	0x00014290


	//   ....[197]....
        /*07b0*/ 	.word	0x00014380


	//   ....[198]....
        /*07b4*/ 	.word	0x00014410


	//   ....[199]....
        /*07b8*/ 	.word	0x00014500


	//----- nvinfo : EIATTR_REG_RECONFIG
	.align		4
.L_268:
        /*07bc*/ 	.byte	0x01, 0x54
	.zero		2


	//----- nvinfo : EIATTR_SYSCALL_OFFSETS
	.align		4
        /*07c0*/ 	.byte	0x04, 0x46
        /*07c2*/ 	.short	(.L_270 - .L_269)


	//   ....[0]....
.L_269:
        /*07c4*/ 	.word	0x00001560


	//   ....[1]....
        /*07c8*/ 	.word	0x0000fd70


	//   ....[2]....
        /*07cc*/ 	.word	0x0000feb0


	//   ....[3]....
        /*07d0*/ 	.word	0x0000fff0


	//   ....[4]....
        /*07d4*/ 	.word	0x00010110


	//   ....[5]....
        /*07d8*/ 	.word	0x00010af0


	//----- nvinfo : EIATTR_MBARRIER_INSTR_OFFSETS
	.align		4
.L_270:
        /*07dc*/ 	.byte	0x04, 0x39
        /*07de*/ 	.short	(.L_272 - .L_271)


	//   ....[0]....
.L_271:
        /*07e0*/ 	.word	0x00000250
        /*07e4*/ 	.word	0x000000ff
        /*07e8*/ 	.word	0x00038800
        /*07ec*/ 	.short	0x0100
        /*07ee*/ 	.byte	0x08
	.zero		1


	//   ....[1]....
        /*07f0*/ 	.word	0x00000260
        /*07f4*/ 	.word	0x000000ff
        /*07f8*/ 	.word	0x00038820
        /*07fc*/ 	.short	0x0100
        /*07fe*/ 	.byte	0x08
	.zero		1


	//   ....[2]....
        /*0800*/ 	.word	0x00000350
        /*0804*/ 	.word	0x000000ff
        /*0808*/ 	.word	0x00038830
        /*080c*/ 	.short	0x0100
        /*080e*/ 	.byte	0x08
	.zero		1


	//   ....[3]....
        /*0810*/ 	.word	0x00000360
        /*0814*/ 	.word	0x000000ff
        /*0818*/ 	.word	0x00038840
        /*081c*/ 	.short	0x0100
        /*081e*/ 	.byte	0x08
	.zero		1


	//   ....[4]....
        /*0820*/ 	.word	0x00000370
        /*0824*/ 	.word	0x000000ff
        /*0828*/ 	.word	0x00038838
        /*082c*/ 	.short	0x0100
        /*082e*/ 	.byte	0x08
	.zero		1


	//   ....[5]....
        /*0830*/ 	.word	0x00000380
        /*0834*/ 	.word	0x000000ff
        /*0838*/ 	.word	0x00038848
        /*083c*/ 	.short	0x0100
        /*083e*/ 	.byte	0x08
	.zero		1


	//   ....[6]....
        /*0840*/ 	.word	0x000004b0
        /*0844*/ 	.word	0x000000ff
        /*0848*/ 	.word	0x00038850
        /*084c*/ 	.short	0x0100
        /*084e*/ 	.byte	0x08
	.zero		1


	//   ....[7]....
        /*0850*/ 	.word	0x000004c0
        /*0854*/ 	.word	0x000000ff
        /*0858*/ 	.word	0x00038860
        /*085c*/ 	.short	0x0100
        /*085e*/ 	.byte	0x08
	.zero		1


	//   ....[8]....
        /*0860*/ 	.word	0x000004d0
        /*0864*/ 	.word	0x000000ff
        /*0868*/ 	.word	0x00038858
        /*086c*/ 	.short	0x0100
        /*086e*/ 	.byte	0x08
	.zero		1


	//   ....[9]....
        /*0870*/ 	.word	0x000004e0
        /*0874*/ 	.word	0x000000ff
        /*0878*/ 	.word	0x00038868
        /*087c*/ 	.short	0x0100
        /*087e*/ 	.byte	0x08
	.zero		1


	//   ....[10]....
        /*0880*/ 	.word	0x000005d0
        /*0884*/ 	.word	0x000000ff
        /*0888*/ 	.word	0x00038870
        /*088c*/ 	.short	0x0100
        /*088e*/ 	.byte	0x06
	.zero		1


	//   ....[11]....
        /*0890*/ 	.word	0x000005e0
        /*0894*/ 	.word	0x000000ff
        /*0898*/ 	.word	0x00038880
        /*089c*/ 	.short	0x0100
        /*089e*/ 	.byte	0x06
	.zero		1


	//   ....[12]....
        /*08a0*/ 	.word	0x000005f0
        /*08a4*/ 	.word	0x000000ff
        /*08a8*/ 	.word	0x00038878
        /*08ac*/ 	.short	0x0100
        /*08ae*/ 	.byte	0x06
	.zero		1


	//   ....[13]....
        /*08b0*/ 	.word	0x00000600
        /*08b4*/ 	.word	0x000000ff
        /*08b8*/ 	.word	0x00038888
        /*08bc*/ 	.short	0x0100
        /*08be*/ 	.byte	0x06
	.zero		1


	//   ....[14]....
        /*08c0*/ 	.word	0x00000730
        /*08c4*/ 	.word	0x000000ff
        /*08c8*/ 	.word	0x00038890
        /*08cc*/ 	.short	0x0100
        /*08ce*/ 	.byte	0x08
	.zero		1


	//   ....[15]....
        /*08d0*/ 	.word	0x00000740
        /*08d4*/ 	.word	0x000000ff
        /*08d8*/ 	.word	0x000388a0
        /*08dc*/ 	.short	0x0100
        /*08de*/ 	.byte	0x08
	.zero		1


	//   ....[16]....
        /*08e0*/ 	.word	0x00000750
        /*08e4*/ 	.word	0x000000ff
        /*08e8*/ 	.word	0x00038898
        /*08ec*/ 	.short	0x0100
        /*08ee*/ 	.byte	0x08
	.zero		1


	//   ....[17]....
        /*08f0*/ 	.word	0x00000760
        /*08f4*/ 	.word	0x000000ff
        /*08f8*/ 	.word	0x000388a8
        /*08fc*/ 	.short	0x0100
        /*08fe*/ 	.byte	0x08
	.zero		1


	//   ....[18]....
        /*0900*/ 	.word	0x00000890
        /*0904*/ 	.word	0x000000ff
        /*0908*/ 	.word	0x000388b0
        /*090c*/ 	.short	0x0100
        /*090e*/ 	.byte	0x08
	.zero		1


	//   ....[19]....
        /*0910*/ 	.word	0x000008a0
        /*0914*/ 	.word	0x000000ff
        /*0918*/ 	.word	0x000388c0
        /*091c*/ 	.short	0x0100
        /*091e*/ 	.byte	0x08
	.zero		1


	//   ....[20]....
        /*0920*/ 	.word	0x000008b0
        /*0924*/ 	.word	0x000000ff
        /*0928*/ 	.word	0x000388b8
        /*092c*/ 	.short	0x0100
        /*092e*/ 	.byte	0x08
	.zero		1


	//   ....[21]....
        /*0930*/ 	.word	0x000008c0
        /*0934*/ 	.word	0x000000ff
        /*0938*/ 	.word	0x000388c8
        /*093c*/ 	.short	0x0100
        /*093e*/ 	.byte	0x08
	.zero		1


	//   ....[22]....
        /*0940*/ 	.word	0x000017e0
        /*0944*/ 	.word	0x000000ff
        /*0948*/ 	.word	0x00038800
        /*094c*/ 	.short	0x010a
        /*094e*/ 	.byte	0x24
	.zero		1


	//   ....[23]....
        /*0950*/ 	.word	0x00001860
        /*0954*/ 	.word	0x000000ff
        /*0958*/ 	.word	0x00038830
        /*095c*/ 	.short	0x010a
        /*095e*/ 	.byte	0x24
	.zero		1


	//   ....[24]....
        /*0960*/ 	.word	0x000018f0
        /*0964*/ 	.word	0x000000ff
        /*0968*/ 	.word	0x00038830
        /*096c*/ 	.short	0x010a
        /*096e*/ 	.byte	0x24
	.zero		1


	//   ....[25]....
        /*0970*/ 	.word	0x000038b0
        /*0974*/ 	.word	0x0000001a
        /*0978*/ 	.word	0x00000000
        /*097c*/ 	.short	0x0101
        /*097e*/ 	.byte	0x3f
	.zero		1


	//   ....[26]....
        /*0980*/ 	.word	0x00004d10
        /*0984*/ 	.word	0x000000ff
        /*0988*/ 	.word	0x00038830
        /*098c*/ 	.short	0x010a
        /*098e*/ 	.byte	0x07
	.zero		1


	//   ....[27]....
        /*0990*/ 	.word	0x00004d50
        /*0994*/ 	.word	0x000000ff
        /*0998*/ 	.word	0x00038830
        /*099c*/ 	.short	0x010a
        /*099e*/ 	.byte	0x07
	.zero		1


	//   ....[28]....
        /*09a0*/ 	.word	0x000050b0
        /*09a4*/ 	.word	0x000000ff
        /*09a8*/ 	.word	0x00038850
        /*09ac*/ 	.short	0x010a
        /*09ae*/ 	.byte	0x0a
	.zero		1


	//   ....[29]....
        /*09b0*/ 	.word	0x000050f0
        /*09b4*/ 	.word	0x000000ff
        /*09b8*/ 	.word	0x00038850
        /*09bc*/ 	.short	0x010a
        /*09be*/ 	.byte	0x0a
	.zero		1


	//   ....[30]....
        /*09c0*/ 	.word	0x000073a0
        /*09c4*/ 	.word	0x00000003
        /*09c8*/ 	.word	0x00000000
        /*09cc*/ 	.short	0x0101
        /*09ce*/ 	.byte	0x3f
	.zero		1


	//   ....[31]....
        /*09d0*/ 	.word	0x00007680
        /*09d4*/ 	.word	0x000000ff
        /*09d8*/ 	.word	0x00000000
        /*09dc*/ 	.short	0x0101
        /*09de*/ 	.byte	0x04
	.zero		1


	//   ....[32]....
        /*09e0*/ 	.word	0x00008170
        /*09e4*/ 	.word	0x000000ff
        /*09e8*/ 	.word	0x00038830
        /*09ec*/ 	.short	0x010a
        /*09ee*/ 	.byte	0x0a
	.zero		1


	//   ....[33]....
        /*09f0*/ 	.word	0x000081b0
        /*09f4*/ 	.word	0x000000ff
        /*09f8*/ 	.word	0x00038830
        /*09fc*/ 	.short	0x010a
        /*09fe*/ 	.byte	0x0a
	.zero		1


	//   ....[34]....
        /*0a00*/ 	.word	0x000084d0
        /*0a04*/ 	.word	0x000000ff
        /*0a08*/ 	.word	0x00038850
        /*0a0c*/ 	.short	0x010a
        /*0a0e*/ 	.byte	0x0a
	.zero		1


	//   ....[35]....
        /*0a10*/ 	.word	0x00008510
        /*0a14*/ 	.word	0x000000ff
        /*0a18*/ 	.word	0x00038850
        /*0a1c*/ 	.short	0x010a
        /*0a1e*/ 	.byte	0x0a
	.zero		1


	//   ....[36]....
        /*0a20*/ 	.word	0x00009fa0
        /*0a24*/ 	.word	0x00000003
        /*0a28*/ 	.word	0x00000000
        /*0a2c*/ 	.short	0x0101
        /*0a2e*/ 	.byte	0x3f
	.zero		1


	//   ....[37]....
        /*0a30*/ 	.word	0x0000a160
        /*0a34*/ 	.word	0x000000ff
        /*0a38*/ 	.word	0x00000000
        /*0a3c*/ 	.short	0x0101
        /*0a3e*/ 	.byte	0x07
	.zero		1


	//   ....[38]....
        /*0a40*/ 	.word	0x0000ab40
        /*0a44*/ 	.word	0x000000ff
        /*0a48*/ 	.word	0x00038850
        /*0a4c*/ 	.short	0x010a
        /*0a4e*/ 	.byte	0x07
	.zero		1


	//   ....[39]....
        /*0a50*/ 	.word	0x0000ab80
        /*0a54*/ 	.word	0x000000ff
        /*0a58*/ 	.word	0x00038850
        /*0a5c*/ 	.short	0x010a
        /*0a5e*/ 	.byte	0x07
	.zero		1


	//   ....[40]....
        /*0a60*/ 	.word	0x0000b160
        /*0a64*/ 	.word	0x000000ff
        /*0a68*/ 	.word	0x00000000
        /*0a6c*/ 	.short	0x0101
        /*0a6e*/ 	.byte	0x04
	.zero		1


	//   ....[41]....
        /*0a70*/ 	.word	0x0000d7e0
        /*0a74*/ 	.word	0x000000ff
        /*0a78*/ 	.word	0x00000000
        /*0a7c*/ 	.short	0x0101
        /*0a7e*/ 	.byte	0x04
	.zero		1


	//   ....[42]....
        /*0a80*/ 	.word	0x000105f0
        /*0a84*/ 	.word	0x000000ff
        /*0a88*/ 	.word	0x00038880
        /*0a8c*/ 	.short	0x010a
        /*0a8e*/ 	.byte	0x26
	.zero		1


	//   ....[43]....
        /*0a90*/ 	.word	0x000107b0
        /*0a94*/ 	.word	0x000000ff
        /*0a98*/ 	.word	0x00038840
        /*0a9c*/ 	.short	0x010a
        /*0a9e*/ 	.byte	0x26
	.zero		1


	//   ....[44]....
        /*0aa0*/ 	.word	0x000114a0
        /*0aa4*/ 	.word	0x000000ff
        /*0aa8*/ 	.word	0x00038800
        /*0aac*/ 	.short	0x0107
        /*0aae*/ 	.byte	0x26
	.zero		1


	//   ....[45]....
        /*0ab0*/ 	.word	0x00011510
        /*0ab4*/ 	.word	0x000000ff
        /*0ab8*/ 	.word	0x00038800
        /*0abc*/ 	.short	0x0101
        /*0abe*/ 	.byte	0x26
	.zero		1


	//   ....[46]....
        /*0ac0*/ 	.word	0x00011530
        /*0ac4*/ 	.word	0x000000ff
        /*0ac8*/ 	.word	0x00038820
        /*0acc*/ 	.short	0x010a
        /*0ace*/ 	.byte	0x26
	.zero		1


	//   ....[47]....
        /*0ad0*/ 	.word	0x00011830
        /*0ad4*/ 	.word	0x00000004
        /*0ad8*/ 	.word	0x00038880
        /*0adc*/ 	.short	0x010a
        /*0ade*/ 	.byte	0x3f
	.zero		1


	//   ....[48]....
        /*0ae0*/ 	.word	0x00011b50
        /*0ae4*/ 	.word	0x00000004
        /*0ae8*/ 	.word	0x00038840
        /*0aec*/ 	.short	0x010a
        /*0aee*/ 	.byte	0x3f
	.zero		1


	//   ....[49]....
        /*0af0*/ 	.word	0x00011ec0
        /*0af4*/ 	.word	0x00000013
        /*0af8*/ 	.word	0x00038870
        /*0afc*/ 	.short	0x010a
        /*0afe*/ 	.byte	0x3f
	.zero		1


	//   ....[50]....
        /*0b00*/ 	.word	0x00011f30
        /*0b04*/ 	.word	0x00000013
        /*0b08*/ 	.word	0x00038860
        /*0b0c*/ 	.short	0x010a
        /*0b0e*/ 	.byte	0x3f
	.zero		1


	//   ....[51]....
        /*0b10*/ 	.word	0x00012730
        /*0b14*/ 	.word	0x00000013
        /*0b18*/ 	.word	0x00038850
        /*0b1c*/ 	.short	0x0101
        /*0b1e*/ 	.byte	0x3f
	.zero		1


	//   ....[52]....
        /*0b20*/ 	.word	0x000127b0
        /*0b24*/ 	.word	0x00000013
        /*0b28*/ 	.word	0x00000000
        /*0b2c*/ 	.short	0x0101
        /*0b2e*/ 	.byte	0x3f
	.zero		1


	//   ....[53]....
        /*0b30*/ 	.word	0x000128d0
        /*0b34*/ 	.word	0x00000003
        /*0b38*/ 	.word	0x00038870
        /*0b3c*/ 	.short	0x010a
        /*0b3e*/ 	.byte	0x3f
	.zero		1


	//   ....[54]....
        /*0b40*/ 	.word	0x00012950
        /*0b44*/ 	.word	0x00000002
        /*0b48*/ 	.word	0x00038860
        /*0b4c*/ 	.short	0x010a
        /*0b4e*/ 	.byte	0x3f
	.zero		1


	//   ....[55]....
        /*0b50*/ 	.word	0x00013160
        /*0b54*/ 	.word	0x00000002
        /*0b58*/ 	.word	0x00038850
        /*0b5c*/ 	.short	0x0101
        /*0b5e*/ 	.byte	0x3f
	.zero		1


	//   ....[56]....
        /*0b60*/ 	.word	0x000131a0
        /*0b64*/ 	.word	0x00000000
        /*0b68*/ 	.word	0x00000000
        /*0b6c*/ 	.short	0x0101
        /*0b6e*/ 	.byte	0x3f
	.zero		1


	//   ....[57]....
        /*0b70*/ 	.word	0x00013250
        /*0b74*/ 	.word	0x00000007
        /*0b78*/ 	.word	0x00038820
        /*0b7c*/ 	.short	0x010a
        /*0b7e*/ 	.byte	0x3f
	.zero		1


	//   ....[58]....
        /*0b80*/ 	.word	0x00013390
        /*0b84*/ 	.word	0x00000006
        /*0b88*/ 	.word	0x00000000
        /*0b8c*/ 	.short	0x010a
        /*0b8e*/ 	.byte	0x3f
	.zero		1


	//   ....[59]....
        /*0b90*/ 	.word	0x00013400
        /*0b94*/ 	.word	0x00000005
        /*0b98*/ 	.word	0x00000000
        /*0b9c*/ 	.short	0x010a
        /*0b9e*/ 	.byte	0x3f
	.zero		1


	//   ....[60]....
        /*0ba0*/ 	.word	0x00013450
        /*0ba4*/ 	.word	0x00000000
        /*0ba8*/ 	.word	0x00038860
        /*0bac*/ 	.short	0x010a
        /*0bae*/ 	.byte	0x3f
	.zero		1


	//   ....[61]....
        /*0bb0*/ 	.word	0x000134a0
        /*0bb4*/ 	.word	0x00000005
        /*0bb8*/ 	.word	0x00038860
        /*0bbc*/ 	.short	0x010a
        /*0bbe*/ 	.byte	0x3f
	.zero		1


	//   ....[62]....
        /*0bc0*/ 	.word	0x000134e0
        /*0bc4*/ 	.word	0x00000000
        /*0bc8*/ 	.word	0x00038880
        /*0bcc*/ 	.short	0x010a
        /*0bce*/ 	.byte	0x3f
	.zero		1


	//   ....[63]....
        /*0bd0*/ 	.word	0x00013500
        /*0bd4*/ 	.word	0x00000005
        /*0bd8*/ 	.word	0x00038880
        /*0bdc*/ 	.short	0x010a
        /*0bde*/ 	.byte	0x3f
	.zero		1


	//   ....[64]....
        /*0be0*/ 	.word	0x00013570
        /*0be4*/ 	.word	0x00000002
        /*0be8*/ 	.word	0x00038800
        /*0bec*/ 	.short	0x010a
        /*0bee*/ 	.byte	0x3f
	.zero		1


	//   ....[65]....
        /*0bf0*/ 	.word	0x000135d0
        /*0bf4*/ 	.word	0x00000002
        /*0bf8*/ 	.word	0x00038830
        /*0bfc*/ 	.short	0x010a
        /*0bfe*/ 	.byte	0x3f
	.zero		1


	//   ....[66]....
        /*0c00*/ 	.word	0x00013630
        /*0c04*/ 	.word	0x00000014
        /*0c08*/ 	.word	0x00038830
        /*0c0c*/ 	.short	0x010a
        /*0c0e*/ 	.byte	0x3f
	.zero		1


	//   ....[67]....
        /*0c10*/ 	.word	0x00013690
        /*0c14*/ 	.word	0x0000000e
        /*0c18*/ 	.word	0x00038850
        /*0c1c*/ 	.short	0x010a
        /*0c1e*/ 	.byte	0x3f
	.zero		1


	//   ....[68]....
        /*0c20*/ 	.word	0x000136f0
        /*0c24*/ 	.word	0x0000000e
        /*0c28*/ 	.word	0x00038830
        /*0c2c*/ 	.short	0x010a
        /*0c2e*/ 	.byte	0x3f
	.zero		1


	//   ....[69]....
        /*0c30*/ 	.word	0x00013750
        /*0c34*/ 	.word	0x0000000b
        /*0c38*/ 	.word	0x00038850
        /*0c3c*/ 	.short	0x010a
        /*0c3e*/ 	.byte	0x3f
	.zero		1


	//   ....[70]....
        /*0c40*/ 	.word	0x000137b0
        /*0c44*/ 	.word	0x00000005
        /*0c48*/ 	.word	0x00038850
        /*0c4c*/ 	.short	0x010a
        /*0c4e*/ 	.byte	0x3f
	.zero		1


	//   ....[71]....
        /*0c50*/ 	.word	0x00013910
        /*0c54*/ 	.word	0x00000003
        /*0c58*/ 	.word	0x00038880
        /*0c5c*/ 	.short	0x010a
        /*0c5e*/ 	.byte	0x3f
	.zero		1


	//   ....[72]....
        /*0c60*/ 	.word	0x00013970
        /*0c64*/ 	.word	0x00000003
        /*0c68*/ 	.word	0x00038840
        /*0c6c*/ 	.short	0x010a
        /*0c6e*/ 	.byte	0x3f
	.zero		1


	//   ....[73]....
        /*0c70*/ 	.word	0x00014540
        /*0c74*/ 	.word	0x00000003
        /*0c78*/ 	.word	0x00038820
        /*0c7c*/ 	.short	0x010a
        /*0c7e*/ 	.byte	0x3f
	.zero		1


	//   ....[74]....
        /*0c80*/ 	.word	0x00014590
        /*0c84*/ 	.word	0x00000004
        /*0c88*/ 	.word	0x00038880
        /*0c8c*/ 	.short	0x010a
        /*0c8e*/ 	.byte	0x3f
	.zero		1


	//   ....[75]....
        /*0c90*/ 	.word	0x000145e0
        /*0c94*/ 	.word	0x00000004
        /*0c98*/ 	.word	0x00038840
        /*0c9c*/ 	.short	0x010a
        /*0c9e*/ 	.byte	0x3f
	.zero		1


	//   ....[76]....
        /*0ca0*/ 	.word	0x00014630
        /*0ca4*/ 	.word	0x00000013
        /*0ca8*/ 	.word	0x00038870
        /*0cac*/ 	.short	0x010a
        /*0cae*/ 	.byte	0x3f
	.zero		1


	//   ....[77]....
        /*0cb0*/ 	.word	0x00014680
        /*0cb4*/ 	.word	0x00000013
        /*0cb8*/ 	.word	0x00038860
        /*0cbc*/ 	.short	0x010a
        /*0cbe*/ 	.byte	0x3f
	.zero		1


	//   ....[78]....
        /*0cc0*/ 	.word	0x000146e0
        /*0cc4*/ 	.word	0x00000002
        /*0cc8*/ 	.word	0x00038870
        /*0ccc*/ 	.short	0x010a
        /*0cce*/ 	.byte	0x3f
	.zero		1


	//   ....[79]....
        /*0cd0*/ 	.word	0x00014740
        /*0cd4*/ 	.word	0x00000002
        /*0cd8*/ 	.word	0x00038860
        /*0cdc*/ 	.short	0x010a
        /*0cde*/ 	.byte	0x3f
	.zero		1


	//   ....[80]....
        /*0ce0*/ 	.word	0x00014790
        /*0ce4*/ 	.word	0x00000007
        /*0ce8*/ 	.word	0x00038820
        /*0cec*/ 	.short	0x010a
        /*0cee*/ 	.byte	0x3f
	.zero		1


	//   ....[81]....
        /*0cf0*/ 	.word	0x000147e0
        /*0cf4*/ 	.word	0x00000006
        /*0cf8*/ 	.word	0x00000000
        /*0cfc*/ 	.short	0x010a
        /*0cfe*/ 	.byte	0x3f
	.zero		1


	//   ....[82]....
        /*0d00*/ 	.word	0x00014830
        /*0d04*/ 	.word	0x00000005
        /*0d08*/ 	.word	0x00000000
        /*0d0c*/ 	.short	0x010a
        /*0d0e*/ 	.byte	0x3f
	.zero		1


	//   ....[83]....
        /*0d10*/ 	.word	0x00014880
        /*0d14*/ 	.word	0x00000000
        /*0d18*/ 	.word	0x00038860
        /*0d1c*/ 	.short	0x010a
        /*0d1e*/ 	.byte	0x3f
	.zero		1


	//   ....[84]....
        /*0d20*/ 	.word	0x000148d0
        /*0d24*/ 	.word	0x00000005
        /*0d28*/ 	.word	0x00038860
        /*0d2c*/ 	.short	0x010a
        /*0d2e*/ 	.byte	0x3f
	.zero		1


	//   ....[85]....
        /*0d30*/ 	.word	0x00014920
        /*0d34*/ 	.word	0x00000000
        /*0d38*/ 	.word	0x00038880
        /*0d3c*/ 	.short	0x010a
        /*0d3e*/ 	.byte	0x3f
	.zero		1


	//----- nvinfo : EIATTR_NUM_MBARRIERS
	.align		4
.L_272:
        /*0d40*/ 	.byte	0x03, 0x38
        /*0d42*/ 	.short	0x0016


	//----- nvinfo : EIATTR_EXIT_INSTR_OFFSETS
	.align		4
        /*0d44*/ 	.byte	0x04, 0x1c
        /*0d46*/ 	.short	(.L_274 - .L_273)


	//   ....[0]....
.L_273:
        /*0d48*/ 	.word	0x00013550


	//----- nvinfo : EIATTR_MAX_THREADS
	.align		4
.L_274:
        /*0d4c*/ 	.byte	0x04, 0x05
        /*0d4e*/ 	.short	(.L_276 - .L_275)
.L_275:
        /*0d50*/ 	.word	0x00000180
        /*0d54*/ 	.word	0x00000001
        /*0d58*/ 	.word	0x00000001


	//----- nvinfo : EIATTR_CRS_STACK_SIZE
	.align		4
.L_276:
        /*0d5c*/ 	.byte	0x04, 0x1e
        /*0d5e*/ 	.short	(.L_278 - .L_277)
.L_277:
        /*0d60*/ 	.word	0x00000000


	//----- nvinfo : EIATTR_CBANK_PARAM_SIZE
	.align		4
.L_278:
        /*0d64*/ 	.byte	0x03, 0x19
        /*0d66*/ 	.short	0x0a70


	//----- nvinfo : EIATTR_PARAM_CBANK
	.align		4
        /*0d68*/ 	.byte	0x04, 0x0a
        /*0d6a*/ 	.short	(.L_280 - .L_279)
	.align		4
.L_279:
        /*0d6c*/ 	.word	index@(.nv.constant0._ZN7cutlass13device_kernelIN5flash11enable_sm90INS1_16FlashAttnFwdSm90INS1_25CollectiveMainloopFwdSm90ILi2EN4cute5tupleIJNS5_1CILi1EEES8_S8_EEENS6_IJNS7_ILi128EEESA_NS7_ILi256EEEEEELi256ENS_12float_e4m3_tEfNS_4arch4Sm90ELb1ELb0ELb1ELb0ELb0ELb0ELb0ELb1ELb1ELb1ELb1ELb0EEENS1_21CollectiveEpilogueFwdINS6_IJSA_SB_SA_EEES9_NS_10bfloat16_tESF_Li256ELb0ELb1ELb1ELb1EEENS1_19SingleTileSchedulerILb0ELb1ELb1ELi128EEEEEEEEEvNT_6ParamsE)
        /*0d70*/ 	.short	0x0210
        /*0d72*/ 	.short	0x0a70


	//----- nvinfo : EIATTR_SW_WAR
	.align		4
.L_280:
        /*0d74*/ 	.byte	0x04, 0x36
        /*0d76*/ 	.short	(.L_282 - .L_281)
.L_281:
        /*0d78*/ 	.word	0x00000008
.L_282:


//--------------------- .nv.info._ZN7cutlass13device_kernelIN5flash11enable_sm90INS1_16FlashAttnFwdSm90INS1_25CollectiveMainloopFwdSm90ILi2EN4cute5tupleIJNS5_1CILi1EEES8_S8_EEENS6_IJNS7_ILi128EEESA_NS7_ILi256EEEEEELi256ENS_12float_e4m3_tEfNS_4arch4Sm90ELb1ELb0ELb1ELb1ELb0ELb0ELb0ELb1ELb1ELb1ELb1ELb0EEENS1_21CollectiveEpilogueFwdINS6_IJSA_SB_SA_EEES9_NS_10bfloat16_tESF_Li256ELb1ELb1ELb1ELb1EEENS1_36VarlenDynamicPersistentTileSchedulerILi128ELi128ELi256ELi128ELb1ELb1ELb1ELb1ELb1ELb1EEEEEEEEEvNT_6ParamsE --------------------------
	.section	.nv.info._ZN7cutlass13device_kernelIN5flash11enable_sm90INS1_16FlashAttnFwdSm90INS1_25CollectiveMainloopFwdSm90ILi2EN4cute5tupleIJNS5_1CILi1EEES8_S8_EEENS6_IJNS7_ILi128EEESA_NS7_ILi256EEEEEELi256ENS_12float_e4m3_tEfNS_4arch4Sm90ELb1ELb0ELb1ELb1ELb0ELb0ELb0ELb1ELb1ELb1ELb1ELb0EEENS1_21CollectiveEpilogueFwdINS6_IJSA_SB_SA_EEES9_NS_10bfloat16_tESF_Li256ELb1ELb1ELb1ELb1EEENS1_36VarlenDynamicPersistentTileSchedulerILi128ELi128ELi256ELi128ELb1ELb1ELb1ELb1ELb1ELb1EEEEEEEEEvNT_6ParamsE,"",@"SHT_CUDA_INFO"
	.sectionflags	@""
	.align	4


	//----- nvinfo : EIATTR_CUDA_API_VERSION
	.align		4
        /*0000*/ 	.byte	0x04, 0x37
        /*0002*/ 	.short	(.L_284 - .L_283)
.L_283:
        /*0004*/ 	.word	0x00000082


	//----- nvinfo : EIATTR_KPARAM_INFO
	.align		4
.L_284:
        /*0008*/ 	.byte	0x04, 0x17
        /*000a*/ 	.short	(.L_286 - .L_285)
.L_285:
        /*000c*/ 	.word	0x00000000
        /*0010*/ 	.short	0x0000
        /*0012*/ 	.short	0x0070
        /*0014*/ 	.byte	0x00, 0xf0, 0x01, 0x2a


	//----- nvinfo : EIATTR_SPARSE_MMA_MASK
	.align		4
.L_286:
        /*0018*/ 	.byte	0x03, 0x50
        /*001a*/ 	.short	0x0000


	//----- nvinfo : EIATTR_MAXREG_COUNT
	.align		4
        /*001c*/ 	.byte	0x03, 0x1b
        /*001e*/ 	.short	0x00a8


	//----- nvinfo : EIATTR_NUM_BARRIERS
	.align		4
        /*0020*/ 	.byte	0x02, 0x4c
        /*0022*/ 	.byte	0x10
	.zero		1


	//----- nvinfo : EIATTR_EXTERNS
	.align		4
        /*0024*/ 	.byte	0x04, 0x0f
        /*0026*/ 	.short	(.L_288 - .L_287)


	//   ....[0]....
	.align		4
.L_287:
        /*0028*/ 	.word	index@(__assertfail)


	//----- nvinfo : EIATTR_ANNOTATIONS
	.align		4
.L_288:
        /*002c*/ 	.byte	0x04, 0x55
        /*002e*/ 	.short	(.L_290 - .L_289)


	//   ....[0]....
.L_289:
        /* <DEDUP_REMOVED lines=50> */


	//----- nvinfo : EIATTR_MERCURY_ISA_VERSION
	.align		4
.L_290:
        /*0338*/ 	.byte	0x03, 0x5f
        /*033a*/ 	.short	0x0101


	//----- nvinfo : EIATTR_UNUSED_LOAD_BYTE_OFFSET
	.align		4
        /*033c*/ 	.byte	0x04, 0x44
        /*033e*/ 	.short	(.L_292 - .L_291)


	//   ....[0]....
.L_291:
        /*0340*/ 	.word	0x00000a40
        /*0344*/ 	.word	0x0000fff0


	//   ....[1]....
        /*0348*/ 	.word	0x0000c500
        /*034c*/ 	.word	0x0000fff0


	//----- nvinfo : EIATTR_INT_WARP_WIDE_INSTR_OFFSETS
	.align		4
.L_292:
        /*0350*/ 	.byte	0x04, 0x31
        /*0352*/ 	.short	(.L_294 - .L_293)


	//   ....[0]....
.L_293:
        /*0354*/ 	.word	0x00000130


	//   ....[1]....
        /*0358*/ 	.word	0x00000170


	//   ....[2]....
        /*035c*/ 	.word	0x000001e0


	//   ....[3]....
        /*0360*/ 	.word	0x00014470


	//   ....[4]....
        /*0364*/ 	.word	0x00014500


	//   ....[5]....
        /*0368*/ 	.word	0x000172f0


	//   ....[6]....
        /*036c*/ 	.word	0x00017380


	//----- nvinfo : EIATTR_COOP_GROUP_MASK_REGIDS
	.align		4
.L_294:
        /*0370*/ 	.byte	0x04, 0x29
        /*0372*/ 	.short	(.L_296 - .L_295)


	//   ....[0]....
.L_295:
        /*0374*/ 	.word	0xffffffff


	//   ....[1]....
        /*0378*/ 	.word	0xffffffff


	//   ....[2]....
        /*037c*/ 	.word	0xffffffff


	//   ....[3]....
        /*0380*/ 	.word	0xffffffff


	//   ....[4]....
        /*0384*/ 	.word	0xffffffff


	//   ....[5]....
        /*0388*/ 	.word	0xffffffff


	//   ....[6]....
        /*038c*/ 	.word	0xffffffff


	//   ....[7]....
        /*0390*/ 	.word	0xffffffff


	//   ....[8]....
        /*0394*/ 	.word	0xffffffff


	//   ....[9]....
        /*0398*/ 	.word	0xffffffff


	//   ....[10]....
        /*039c*/ 	.word	0xffffffff


	//   ....[11]....
        /*03a0*/ 	.word	0xffffffff


	//   ....[12]....
        /*03a4*/ 	.word	0xffffffff


	//   ....[13]....
        /*03a8*/ 	.word	0xffffffff


	//   ....[14]....
        /*03ac*/ 	.word	0xffffffff


	//   ....[15]....
        /*03b0*/ 	.word	0xffffffff


	//   ....[16]....
        /*03b4*/ 	.word	0xffffffff


	//   ....[17]....
        /*03b8*/ 	.word	0xffffffff


	//   ....[18]....
        /*03bc*/ 	.word	0xffffffff


	//   ....[19]....
        /*03c0*/ 	.word	0xffffffff


	//   ....[20]....
        /*03c4*/ 	.word	0xffffffff


	//   ....[21]....
        /*03c8*/ 	.word	0xffffffff


	//   ....[22]....
        /*03cc*/ 	.word	0xffffffff


	//   ....[23]....
        /*03d0*/ 	.word	0xffffffff


	//   ....[24]....
        /*03d4*/ 	.word	0xffffffff


	//   ....[25]....
        /*03d8*/ 	.word	0xffffffff


	//   ....[26]....
        /*03dc*/ 	.word	0xffffffff


	//   ....[27]....
        /*03e0*/ 	.word	0xffffffff


	//   ....[28]....
        /*03e4*/ 	.word	0xffffffff


	//   ....[29]....
        /*03e8*/ 	.word	0xffffffff


	//   ....[30]....
        /*03ec*/ 	.word	0xffffffff


	//   ....[31]....
        /*03f0*/ 	.word	0xffffffff


	//   ....[32]....
        /*03f4*/ 	.word	0xffffffff


	//   ....[33]....
        /*03f8*/ 	.word	0xffffffff


	//   ....[34]....
        /*03fc*/ 	.word	0xffffffff


	//   ....[35]....
        /*0400*/ 	.word	0xffffffff


	//   ....[36]....
        /*0404*/ 	.word	0xffffffff


	//   ....[37]....
        /*0408*/ 	.word	0xffffffff


	//   ....[38]....
        /*040c*/ 	.word	0xffffffff


	//   ....[39]....
        /*0410*/ 	.word	0xffffffff


	//   ....[40]....
        /*0414*/ 	.word	0xffffffff


	//   ....[41]....
        /*0418*/ 	.word	0xffffffff


	//   ....[42]....
        /*041c*/ 	.word	0xffffffff


	//   ....[43]....
        /*0420*/ 	.word	0xffffffff


	//   ....[44]....
        /*0424*/ 	.word	0xffffffff


	//   ....[45]....
        /*0428*/ 	.word	0xffffffff


	//   ....[46]....
        /*042c*/ 	.word	0xffffffff


	//   ....[47]....
        /*0430*/ 	.word	0xffffffff


	//   ....[48]....
        /*0434*/ 	.word	0xffffffff


	//   ....[49]....
        /*0438*/ 	.word	0xffffffff


	//   ....[50]....
        /*043c*/ 	.word	0xffffffff


	//   ....[51]....
        /*0440*/ 	.word	0xffffffff


	//   ....[52]....
        /*0444*/ 	.word	0xffffffff


	//   ....[53]....
        /*0448*/ 	.word	0xffffffff


	//   ....[54]....
        /*044c*/ 	.word	0xffffffff


	//   ....[55]....
        /*0450*/ 	.word	0xffffffff


	//   ....[56]....
        /*0454*/ 	.word	0xffffffff


	//   ....[57]....
        /*0458*/ 	.word	0xffffffff


	//   ....[58]....
        /*045c*/ 	.word	0xffffffff


	//   ....[59]....
        /*0460*/ 	.word	0xffffffff


	//   ....[60]....
        /*0464*/ 	.word	0xffffffff


	//   ....[61]....
        /*0468*/ 	.word	0xffffffff


	//   ....[62]....
        /*046c*/ 	.word	0xffffffff


	//   ....[63]....
        /*0470*/ 	.word	0xffffffff


	//   ....[64]....
        /*0474*/ 	.word	0xffffffff


	//   ....[65]....
        /*0478*/ 	.word	0xffffffff


	//   ....[66]....
        /*047c*/ 	.word	0xffffffff


	//   ....[67]....
        /*0480*/ 	.word	0xffffffff


	//   ....[68]....
        /*0484*/ 	.word	0xffffffff


	//   ....[69]....
        /*0488*/ 	.word	0xffffffff


	//   ....[70]....
        /*048c*/ 	.word	0xffffffff


	//   ....[71]....
        /*0490*/ 	.word	0xffffffff


	//   ....[72]....
        /*0494*/ 	.word	0xffffffff


	//   ....[73]....
        /*0498*/ 	.word	0xffffffff


	//   ....[74]....
        /*049c*/ 	.word	0xffffffff


	//   ....[75]....
        /*04a0*/ 	.word	0xffffffff


	//   ....[76]....
        /*04a4*/ 	.word	0xffffffff


	//   ....[77]....
        /*04a8*/ 	.word	0xffffffff


	//   ....[78]....
        /*04ac*/ 	.word	0xffffffff


	//   ....[79]....
        /*04b0*/ 	.word	0xffffffff


	//   ....[80]....
        /*04b4*/ 	.word	0xffffffff


	//   ....[81]....
        /*04b8*/ 	.word	0xffffffff


	//   ....[82]....
        /*04bc*/ 	.word	0xffffffff


	//   ....[83]....
        /*04c0*/ 	.word	0xffffffff


	//   ....[84]....
        /*04c4*/ 	.word	0xffffffff


	//   ....[85]....
        /*04c8*/ 	.word	0xffffffff


	//   ....[86]....
        /*04cc*/ 	.word	0xffffffff


	//   ....[87]....
        /*04d0*/ 	.word	0xffffffff


	//   ....[88]....
        /*04d4*/ 	.word	0xffffffff


	//   ....[89]....
        /*04d8*/ 	.word	0xffffffff


	//   ....[90]....
        /*04dc*/ 	.word	0xffffffff


	//   ....[91]....
        /*04e0*/ 	.word	0xffffffff


	//   ....[92]....
        /*04e4*/ 	.word	0xffffffff


	//   ....[93]....
        /*04e8*/ 	.word	0xffffffff


	//   ....[94]....
        /*04ec*/ 	.word	0xffffffff


	//   ....[95]....
        /*04f0*/ 	.word	0xffffffff


	//   ....[96]....
        /*04f4*/ 	.word	0xffffffff


	//   ....[97]....
        /*04f8*/ 	.word	0xffffffff


	//   ....[98]....
        /*04fc*/ 	.word	0xffffffff


	//   ....[99]....
        /*0500*/ 	.word	0xffffffff


	//   ....[100]....
        /*0504*/ 	.word	0xffffffff


	//   ....[101]....
        /*0508*/ 	.word	0xffffffff


	//   ....[102]....
        /*050c*/ 	.word	0xffffffff


	//   ....[103]....
        /*0510*/ 	.word	0xffffffff


	//   ....[104]....
        /*0514*/ 	.word	0xffffffff


	//   ....[105]....
        /*0518*/ 	.word	0xffffffff


	//   ....[106]....
        /*051c*/ 	.word	0xffffffff


	//   ....[107]....
        /*0520*/ 	.word	0xffffffff


	//   ....[108]....
        /*0524*/ 	.word	0xffffffff


	//   ....[109]....
        /*0528*/ 	.word	0xffffffff


	//   ....[110]....
        /*052c*/ 	.word	0xffffffff


	//   ....[111]....
        /*0530*/ 	.word	0xffffffff


	//   ....[112]....
        /*0534*/ 	.word	0xffffffff


	//   ....[113]....
        /*0538*/ 	.word	0xffffffff


	//   ....[114]....
        /*053c*/ 	.word	0xffffffff


	//   ....[115]....
        /*0540*/ 	.word	0xffffffff


	//   ....[116]....
        /*0544*/ 	.word	0xffffffff


	//   ....[117]....
        /*0548*/ 	.word	0xffffffff


	//   ....[118]....
        /*054c*/ 	.word	0xffffffff


	//   ....[119]....
        /*0550*/ 	.word	0xffffffff


	//   ....[120]....
        /*0554*/ 	.word	0xffffffff


	//   ....[121]....
        /*0558*/ 	.word	0xffffffff


	//   ....[122]....
        /*055c*/ 	.word	0xffffffff


	//   ....[123]....
        /*0560*/ 	.word	0xffffffff


	//   ....[124]....
        /*0564*/ 	.word	0xffffffff


	//   ....[125]....
        /*0568*/ 	.word	0xffffffff


	//   ....[126]....
        /*056c*/ 	.word	0xffffffff


	//   ....[127]....
        /*0570*/ 	.word	0xffffffff


	//   ....[128]....
        /*0574*/ 	.word	0xffffffff


	//   ....[129]....
        /*0578*/ 	.word	0xffffffff


	//   ....[130]....
        /*057c*/ 	.word	0xffffffff


	//   ....[131]....
        /*0580*/ 	.word	0xffffffff


	//   ....[132]....
        /*0584*/ 	.word	0xffffffff


	//   ....[133]....
        /*0588*/ 	.word	0xffffffff


	//   ....[134]....
        /*058c*/ 	.word	0xffffffff


	//   ....[135]....
        /*0590*/ 	.word	0xffffffff


	//   ....[136]....
        /*0594*/ 	.word	0xffffffff


	//   ....[137]....
        /*0598*/ 	.word	0xffffffff


	//   ....[138]....
        /*059c*/ 	.word	0xffffffff


	//   ....[139]....
        /*05a0*/ 	.word	0xffffffff


	//   ....[140]....
        /*05a4*/ 	.word	0xffffffff


	//   ....[141]....
        /*05a8*/ 	.word	0xffffffff


	//   ....[142]....
        /*05ac*/ 	.word	0xffffffff


	//   ....[143]....
        /*05b0*/ 	.word	0xffffffff


	//   ....[144]....
        /*05b4*/ 	.word	0xffffffff


	//   ....[145]....
        /*05b8*/ 	.word	0xffffffff


	//   ....[146]....
        /*05bc*/ 	.word	0xffffffff


	//   ....[147]....
        /*05c0*/ 	.word	0xffffffff


	//   ....[148]....
        /*05c4*/ 	.word	0xffffffff


	//   ....[149]....
        /*05c8*/ 	.word	0xffffffff


	//   ....[150]....
        /*05cc*/ 	.word	0xffffffff


	//   ....[151]....
        /*05d0*/ 	.word	0xffffffff


	//   ....[152]....
        /*05d4*/ 	.word	0xffffffff


	//   ....[153]....
        /*05d8*/ 	.word	0xffffffff


	//   ....[154]....
        /*05dc*/ 	.word	0xffffffff


	//   ....[155]....
        /*05e0*/ 	.word	0xffffffff


	//   ....[156]....
        /*05e4*/ 	.word	0xffffffff


	//   ....[157]....
        /*05e8*/ 	.word	0xffffffff


	//   ....[158]....
        /*05ec*/ 	.word	0xffffffff


	//   ....[159]....
        /*05f0*/ 	.word	0xffffffff


	//   ....[160]....
        /*05f4*/ 	.word	0xffffffff


	//   ....[161]....
        /*05f8*/ 	.word	0xffffffff


	//   ....[162]....
        /*05fc*/ 	.word	0xffffffff


	//   ....[163]....
        /*0600*/ 	.word	0xffffffff


	//   ....[164]....
        /*0604*/ 	.word	0xffffffff


	//   ....[165]....
        /*0608*/ 	.word	0xffffffff


	//   ....[166]....
        /*060c*/ 	.word	0xffffffff


	//   ....[167]....
        /*0610*/ 	.word	0xffffffff


	//   ....[168]....
        /*0614*/ 	.word	0xffffffff


	//   ....[169]....
        /*0618*/ 	.word	0xffffffff


	//   ....[170]....
        /*061c*/ 	.word	0xffffffff


	//   ....[171]....
        /*0620*/ 	.word	0xffffffff


	//   ....[172]....
        /*0624*/ 	.word	0xffffffff


	//   ....[173]....
        /*0628*/ 	.word	0xffffffff


	//   ....[174]....
        /*062c*/ 	.word	0xffffffff


	//   ....[175]....
        /*0630*/ 	.word	0xffffffff


	//   ....[176]....
        /*0634*/ 	.word	0xffffffff


	//   ....[177]....
        /*0638*/ 	.word	0xffffffff


	//   ....[178]....
        /*063c*/ 	.word	0xffffffff


	//   ....[179]....
        /*0640*/ 	.word	0xffffffff


	//   ....[180]....
        /*0644*/ 	.word	0xffffffff


	//   ....[181]....
        /*0648*/ 	.word	0xffffffff


	//   ....[182]....
        /*064c*/ 	.word	0xffffffff


	//   ....[183]....
        /*0650*/ 	.word	0xffffffff


	//   ....[184]....
        /*0654*/ 	.word	0xffffffff


	//   ....[185]....
        /*0658*/ 	.word	0xffffffff


	//   ....[186]....
        /*065c*/ 	.word	0xffffffff


	//   ....[187]....
        /*0660*/ 	.word	0xffffffff


	//   ....[188]....
        /*0664*/ 	.word	0xffffffff


	//   ....[189]....
        /*0668*/ 	.word	0xffffffff


	//   ....[190]....
        /*066c*/ 	.word	0xffffffff


	//   ....[191]....
        /*0670*/ 	.word	0xffffffff


	//   ....[192]....
        /*0674*/ 	.word	0xffffffff


	//   ....[193]....
        /*0678*/ 	.word	0xffffffff


	//   ....[194]....
        /*067c*/ 	.word	0xffffffff


	//   ....[195]....
        /*0680*/ 	.word	0xffffffff


	//   ....[196]....
        /*0684*/ 	.word	0xffffffff


	//   ....[197]....
        /*0688*/ 	.word	0xffffffff


	//   ....[198]....
        /*068c*/ 	.word	0xffffffff


	//   ....[199]....
        /*0690*/ 	.word	0xffffffff


	//   ....[200]....
        /*0694*/ 	.word	0xffffffff


	//   ....[201]....
        /*0698*/ 	.word	0xffffffff


	//   ....[202]....
        /*069c*/ 	.word	0xffffffff


	//   ....[203]....
        /*06a0*/ 	.word	0xffffffff


	//   ....[204]....
        /*06a4*/ 	.word	0xffffffff


	//   ....[205]....
        /*06a8*/ 	.word	0xffffffff


	//   ....[206]....
        /*06ac*/ 	.word	0xffffffff


	//   ....[207]....
        /*06b0*/ 	.word	0xffffffff


	//   ....[208]....
        /*06b4*/ 	.word	0xffffffff


	//   ....[209]....
        /*06b8*/ 	.word	0xffffffff


	//   ....[210]....
        /*06bc*/ 	.word	0xffffffff


	//   ....[211]....
        /*06c0*/ 	.word	0xffffffff


	//   ....[212]....
        /*06c4*/ 	.word	0xffffffff


	//   ....[213]....
        /*06c8*/ 	.word	0xffffffff


	//   ....[214]....
        /*06cc*/ 	.word	0xffffffff


	//   ....[215]....
        /*06d0*/ 	.word	0xffffffff


	//   ....[216]....
        /*06d4*/ 	.word	0xffffffff


	//   ....[217]....
        /*06d8*/ 	.word	0xffffffff


	//   ....[218]....
        /*06dc*/ 	.word	0xffffffff


	//   ....[219]....
        /*06e0*/ 	.word	0xffffffff


	//   ....[220]....
        /*06e4*/ 	.word	0xffffffff


	//   ....[221]....
        /*06e8*/ 	.word	0xffffffff


	//   ....[222]....
        /*06ec*/ 	.word	0xffffffff


	//   ....[223]....
        /*06f0*/ 	.word	0xffffffff


	//   ....[224]....
        /*06f4*/ 	.word	0xffffffff


	//   ....[225]....
        /*06f8*/ 	.word	0xffffffff


	//   ....[226]....
        /*06fc*/ 	.word	0xffffffff


	//   ....[227]....
        /*0700*/ 	.word	0xffffffff


	//   ....[228]....
        /*0704*/ 	.word	0xffffffff


	//   ....[229]....
        /*0708*/ 	.word	0xffffffff


	//   ....[230]....
        /*070c*/ 	.word	0xffffffff


	//   ....[231]....
        /*0710*/ 	.word	0xffffffff


	//   ....[232]....
        /*0714*/ 	.word	0xffffffff


	//   ....[233]....
        /*0718*/ 	.word	0x0500000f


	//   ....[234]....
        /*071c*/ 	.word	0x0500000f


	//   ....[235]....
        /*0720*/ 	.word	0x0500000f


	//   ....[236]....
        /*0724*/ 	.word	0x0500000f


	//   ....[237]....
        /*0728*/ 	.word	0x0500000f


	//   ....[238]....
        /*072c*/ 	.word	0x0500000f


	//   ....[239]....
        /*0730*/ 	.word	0x0500000f


	//   ....[240]....
        /*0734*/ 	.word	0x0500000f


	//   ....[241]....
        /*0738*/ 	.word	0x0500000f


	//   ....[242]....
        /*073c*/ 	.word	0x0500000f


	//   ....[243]....
        /*0740*/ 	.word	0x0500000f


	//   ....[244]....
        /*0744*/ 	.word	0x0500000f


	//   ....[245]....
        /*0748*/ 	.word	0x0500000f


	//   ....[246]....
        /*074c*/ 	.word	0x0500000f


	//   ....[247]....
        /*0750*/ 	.word	0x0500000f


	//   ....[248]....
        /*0754*/ 	.word	0x0500000f


	//   ....[249]....
        /*0758*/ 	.word	0x0500000f


	//   ....[250]....
        /*075c*/ 	.word	0x0500000f


	//----- nvinfo : EIATTR_COOP_GROUP_INSTR_OFFSETS
	.align		4
.L_296:
        /*0760*/ 	.byte	0x04, 0x28
        /*0762*/ 	.short	(.L_298 - .L_297)


	//   ....[0]....
.L_297:
        /*0764*/ 	.word	0x00000070


	//   ....[1]....
        /*0768*/ 	.word	0x00000140


	//   ....[2]....
        /*076c*/ 	.word	0x00000190


	//   ....[3]....
        /*0770*/ 	.word	0x000003c0


	//   ....[4]....
        /*0774*/ 	.word	0x00000520


	//   ....[5]....
        /*0778*/ 	.word	0x00000640


	//   ....[6]....
        /*077c*/ 	.word	0x000007a0


	//   ....[7]....
        /*0780*/ 	.word	0x00001f70


	//   ....[8]....
        /*0784*/ 	.word	0x00002c40


	//   ....[9]....
        /*0788*/ 	.word	0x00003010


	//   ....[10]....
        /*078c*/ 	.word	0x00003890


	//   ....[11]....
        /*0790*/ 	.word	0x000038f0


	//   ....[12]....
        /*0794*/ 	.word	0x000043b0


	//   ....[13]....
        /*0798*/ 	.word	0x00004430


	//   ....[14]....
        /*079c*/ 	.word	0x000063b0


	//   ....[15]....
        /*07a0*/ 	.word	0x000063e0


	//   ....[16]....
        /*07a4*/ 	.word	0x00006be0


	//   ....[17]....
        /*07a8*/ 	.word	0x00006d20


	//   ....[18]....
        /*07ac*/ 	.word	0x00007410


	//   ....[19]....
        /*07b0*/ 	.word	0x000074a0


	//   ....[20]....
        /*07b4*/ 	.word	0x00009cf0


	//   ....[21]....
        /*07b8*/ 	.word	0x00009d10


	//   ....[22]....
        /*07bc*/ 	.word	0x00009d30


	//   ....[23]....
        /*07c0*/ 	.word	0x00009d50


	//   ....[24]....
        /*07c4*/ 	.word	0x0000b930


	//   ....[25]....
        /*07c8*/ 	.word	0x0000b940


	//   ....[26]....
        /*07cc*/ 	.word	0x0000b9d0


	//   ....[27]....
        /*07d0*/ 	.word	0x0000b9e0


	//   ....[28]....
        /*07d4*/ 	.word	0x0000d000


	//   ....[29]....
        /*07d8*/ 	.word	0x0000d030


	//   ....[30]....
        /*07dc*/ 	.word	0x0000d080


	//   ....[31]....
        /*07e0*/ 	.word	0x0000d0d0


	//   ....[32]....
        /*07e4*/ 	.word	0x0000d100


	//   ....[33]....
        /*07e8*/ 	.word	0x0000d180


	//   ....[34]....
        /*07ec*/ 	.word	0x0000d1b0


	//   ....[35]....
        /*07f0*/ 	.word	0x0000d1e0


	//   ....[36]....
        /*07f4*/ 	.word	0x0000d210


	//   ....[37]....
        /*07f8*/ 	.word	0x0000d240


	//   ....[38]....
        /*07fc*/ 	.word	0x0000d270


	//   ....[39]....
        /*0800*/ 	.word	0x0000d2a0


	//   ....[40]....
        /*0804*/ 	.word	0x0000d300


	//   ....[41]....
        /*0808*/ 	.word	0x0000d330


	//   ....[42]....
        /*080c*/ 	.word	0x0000d370


	//   ....[43]....
        /*0810*/ 	.word	0x0000d3a0


	//   ....[44]....
        /*0814*/ 	.word	0x0000d3e0


	//   ....[45]....
        /*0818*/ 	.word	0x0000d440


	//   ....[46]....
        /*081c*/ 	.word	0x0000d470


	//   ....[47]....
        /*0820*/ 	.word	0x0000d4a0


	//   ....[48]....
        /*0824*/ 	.word	0x0000d4d0


	//   ....[49]....
        /*0828*/ 	.word	0x0000d500


	//   ....[50]....
        /*082c*/ 	.word	0x0000d530


	//   ....[51]....
        /*0830*/ 	.word	0x0000d560


	//   ....[52]....
        /*0834*/ 	.word	0x0000d590


	//   ....[53]....
        /*0838*/ 	.word	0x0000d5c0


	//   ....[54]....
        /*083c*/ 	.word	0x0000d5f0


	//   ....[55]....
        /*0840*/ 	.word	0x0000d630


	//   ....[56]....
        /*0844*/ 	.word	0x0000d660


	//   ....[57]....
        /*0848*/ 	.word	0x0000d670


	//   ....[58]....
        /*084c*/ 	.word	0x0000d680


	//   ....[59]....
        /*0850*/ 	.word	0x0000d690


	//   ....[60]....
        /*0854*/ 	.word	0x0000d6a0


	//   ....[61]....
        /*0858*/ 	.word	0x0000d6b0


	//   ....[62]....
        /*085c*/ 	.word	0x0000d6c0


	//   ....[63]....
        /*0860*/ 	.word	0x0000d6d0


	//   ....[64]....
        /*0864*/ 	.word	0x0000d6e0


	//   ....[65]....
        /*0868*/ 	.word	0x0000d6f0


	//   ....[66]....
        /*086c*/ 	.word	0x0000d700


	//   ....[67]....
        /*0870*/ 	.word	0x0000d710


	//   ....[68]....
        /*0874*/ 	.word	0x0000d720


	//   ....[69]....
        /*0878*/ 	.word	0x0000d730


	//   ....[70]....
        /*087c*/ 	.word	0x0000d740


	//   ....[71]....
        /*0880*/ 	.word	0x0000d750


	//   ....[72]....
        /*0884*/ 	.word	0x0000d760


	//   ....[73]....
        /*0888*/ 	.word	0x0000d770


	//   ....[74]....
        /*088c*/ 	.word	0x0000d780


	//   ....[75]....
        /*0890*/ 	.word	0x0000d790


	//   ....[76]....
        /*0894*/ 	.word	0x0000d7a0


	//   ....[77]....
        /*0898*/ 	.word	0x0000d7b0


	//   ....[78]....
        /*089c*/ 	.word	0x0000d7c0


	//   ....[79]....
        /*08a0*/ 	.word	0x0000d7d0


	//   ....[80]....
        /*08a4*/ 	.word	0x0000d7e0


	//   ....[81]....
        /*08a8*/ 	.word	0x0000d7f0


	//   ....[82]....
        /*08ac*/ 	.word	0x0000d800


	//   ....[83]....
        /*08b0*/ 	.word	0x0000d810


	//   ....[84]....
        /*08b4*/ 	.word	0x0000d820


	//   ....[85]....
        /*08b8*/ 	.word	0x0000d840


	//   ....[86]....
        /*08bc*/ 	.word	0x0000d850


	//   ....[87]....
        /*08c0*/ 	.word	0x0000d860


	//   ....[88]....
        /*08c4*/ 	.word	0x0000d870


	//   ....[89]....
        /*08c8*/ 	.word	0x0000d880


	//   ....[90]....
        /*08cc*/ 	.word	0x0000d890


	//   ....[91]....
        /*08d0*/ 	.word	0x0000d8a0


	//   ....[92]....
        /*08d4*/ 	.word	0x0000d8c0


	//   ....[93]....
        /*08d8*/ 	.word	0x0000d8d0


	//   ....[94]....
        /*08dc*/ 	.word	0x0000d900


	//   ....[95]....
        /*08e0*/ 	.word	0x0000d910


	//   ....[96]....
        /*08e4*/ 	.word	0x0000d920


	//   ....[97]....
        /*08e8*/ 	.word	0x0000d930


	//   ....[98]....
        /*08ec*/ 	.word	0x0000d940


	//   ....[99]....
        /*08f0*/ 	.word	0x0000d950


	//   ....[100]....
        /*08f4*/ 	.word	0x0000d960


	//   ....[101]....
        /*08f8*/ 	.word	0x0000d970


	//   ....[102]....
        /*08fc*/ 	.word	0x0000d980


	//   ....[103]....
        /*0900*/ 	.word	0x0000d990


	//   ....[104]....
        /*0904*/ 	.word	0x0000d9a0


	//   ....[105]....
        /*0908*/ 	.word	0x0000d9b0


	//   ....[106]....
        /*090c*/ 	.word	0x0000d9e0


	//   ....[107]....
        /*0910*/ 	.word	0x0000d9f0


	//   ....[108]....
        /*0914*/ 	.word	0x0000da00


	//   ....[109]....
        /*0918*/ 	.word	0x0000da10


	//   ....[110]....
        /*091c*/ 	.word	0x0000da20


	//   ....[111]....
        /*0920*/ 	.word	0x0000da50


	//   ....[112]....
        /*0924*/ 	.word	0x0000da70


	//   ....[113]....
        /*0928*/ 	.word	0x0000da80


	//   ....[114]....
        /*092c*/ 	.word	0x0000da90


	//   ....[115]....
        /*0930*/ 	.word	0x0000dab0


	//   ....[116]....
        /*0934*/ 	.word	0x0000dad0


	//   ....[117]....
        /*0938*/ 	.word	0x0000dae0


	//   ....[118]....
        /*093c*/ 	.word	0x0000daf0


	//   ....[119]....
        /*0940*/ 	.word	0x0000db00


	//   ....[120]....
        /*0944*/ 	.word	0x0000db10


	//   ....[121]....
        /*0948*/ 	.word	0x0000db20


	//   ....[122]....
        /*094c*/ 	.word	0x0000db50


	//   ....[123]....
        /*0950*/ 	.word	0x0000db60


	//   ....[124]....
        /*0954*/ 	.word	0x0000db80


	//   ....[125]....
        /*0958*/ 	.word	0x0000dba0


	//   ....[126]....
        /*095c*/ 	.word	0x0000dbb0


	//   ....[127]....
        /*0960*/ 	.word	0x0000dbe0


	//   ....[128]....
        /*0964*/ 	.word	0x0000dc10


	//   ....[129]....
        /*0968*/ 	.word	0x0000dc20


	//   ....[130]....
        /*096c*/ 	.word	0x0000dc30


	//   ....[131]....
        /*0970*/ 	.word	0x0000dc40


	//   ....[132]....
        /*0974*/ 	.word	0x0000dc50


	//   ....[133]....
        /*0978*/ 	.word	0x0000dc60


	//   ....[134]....
        /*097c*/ 	.word	0x0000dc80


	//   ....[135]....
        /*0980*/ 	.word	0x0000dc90


	//   ....[136]....
        /*0984*/ 	.word	0x0000dca0


	//   ....[137]....
        /*0988*/ 	.word	0x0000dcb0


	//   ....[138]....
        /*098c*/ 	.word	0x0000dcd0


	//   ....[139]....
        /*0990*/ 	.word	0x0000dd00


	//   ....[140]....
        /*0994*/ 	.word	0x0000dd30


	//   ....[141]....
        /*0998*/ 	.word	0x0000dd50


	//   ....[142]....
        /*099c*/ 	.word	0x0000dd80


	//   ....[143]....
        /*09a0*/ 	.word	0x0000ddb0


	//   ....[144]....
        /*09a4*/ 	.word	0x0000dde0


	//   ....[145]....
        /*09a8*/ 	.word	0x0000ddf0


	//   ....[146]....
        /*09ac*/ 	.word	0x0000de10


	//   ....[147]....
        /*09b0*/ 	.word	0x0000de40


	//   ....[148]....
        /*09b4*/ 	.word	0x0000de70


	//   ....[149]....
        /*09b8*/ 	.word	0x0000dea0


	//   ....[150]....
        /*09bc*/ 	.word	0x0000ded0


	//   ....[151]....
        /*09c0*/ 	.word	0x0000df00


	//   ....[152]....
        /*09c4*/ 	.word	0x0000df30


	//   ....[153]....
        /*09c8*/ 	.word	0x0000df60


	//   ....[154]....
        /*09cc*/ 	.word	0x0000df90


	//   ....[155]....
        /*09d0*/ 	.word	0x0000dfc0


	//   ....[156]....
        /*09d4*/ 	.word	0x0000eec0


	//   ....[157]....
        /*09d8*/ 	.word	0x0000eed0


	//   ....[158]....
        /*09dc*/ 	.word	0x0000eee0


	//   ....[159]....
        /*09e0*/ 	.word	0x0000eef0


	//   ....[160]....
        /*09e4*/ 	.word	0x0000f9a0


	//   ....[161]....
        /*09e8*/ 	.word	0x0000f9c0


	//   ....[162]....
        /*09ec*/ 	.word	0x0000fb60


	//   ....[163]....
        /*09f0*/ 	.word	0x0000fb80


	//   ....[164]....
        /*09f4*/ 	.word	0x0000fcc0


	//   ....[165]....
        /*09f8*/ 	.word	0x0000fce0


	//   ....[166]....
        /*09fc*/ 	.word	0x0000fe30


	//   ....[167]....
        /*0a00*/ 	.word	0x0000fe50


	//   ....[168]....
        /*0a04*/ 	.word	0x00010430


	//   ....[169]....
        /*0a08*/ 	.word	0x00010470


	//   ....[170]....
        /*0a0c*/ 	.word	0x00010f40


	//   ....[171]....
        /*0a10*/ 	.word	0x00010f50


	//   ....[172]....
        /*0a14*/ 	.word	0x00012150


	//   ....[173]....
        /*0a18*/ 	.word	0x00012180


	//   ....[174]....
        /*0a1c*/ 	.word	0x000122f0


	//   ....[175]....
        /*0a20*/ 	.word	0x00012310


	//   ....[176]....
        /*0a24*/ 	.word	0x00012450


	//   ....[177]....
        /*0a28*/ 	.word	0x00012470


	//   ....[178]....
        /*0a2c*/ 	.word	0x000125c0


	//   ....[179]....
        /*0a30*/ 	.word	0x000125e0


	//   ....[180]....
        /*0a34*/ 	.word	0x000127b0


	//   ....[181]....
        /*0a38*/ 	.word	0x000129e0


	//   ....[182]....
        /*0a3c*/ 	.word	0x00012a20


	//   ....[183]....
        /*0a40*/ 	.word	0x00012a60


	//   ....[184]....
        /*0a44*/ 	.word	0x00012a90


	//   ....[185]....
        /*0a48*/ 	.word	0x00012ac0


	//   ....[186]....
        /*0a4c*/ 	.word	0x00012af0


	//   ....[187]....
        /*0a50*/ 	.word	0x00012c80


	//   ....[188]....
        /*0a54*/ 	.word	0x00012cb0


	//   ....[189]....
        /*0a58*/ 	.word	0x00012cf0


	//   ....[190]....
        /*0a5c*/ 	.word	0x00012d20


	//   ....[191]....
        /*0a60*/ 	.word	0x00012d50


	//   ....[192]....
        /*0a64*/ 	.word	0x00012d80


	//   ....[193]....
        /*0a68*/ 	.word	0x00012e20


	//   ....[194]....
        /*0a6c*/ 	.word	0x00012e70


	//   ....[195]....
        /*0a70*/ 	.word	0x00012e80


	//   ....[196]....
        /*0a74*/ 	.word	0x00012ec0


	//   ....[197]....
        /*0a78*/ 	.word	0x00014bf0


	//   ....[198]....
        /*0a7c*/ 	.word	0x00015850


	//   ....[199]....
        /*0a80*/ 	.word	0x00015870


	//   ....[200]....
        /*0a84*/ 	.word	0x000158a0


	//   ....[201]....
        /*0a88*/ 	.word	0x000158c0


	//   ....[202]....
        /*0a8c*/ 	.word	0x000159e0


	//   ....[203]....
        /*0a90*/ 	.word	0x000159f0


	//   ....[204]....
        /*0a94*/ 	.word	0x00015a90


	//   ....[205]....
        /*0a98*/ 	.word	0x00015aa0


	//   ....[206]....
        /*0a9c*/ 	.word	0x00015b40


	//   ....[207]....
        /*0aa0*/ 	.word	0x00015b50


	//   ....[208]....
        /*0aa4*/ 	.word	0x00015bf0


	//   ....[209]....
        /*0aa8*/ 	.word	0x00015c00


	//   ....[210]....
        /*0aac*/ 	.word	0x00015c90


	//   ....[211]....
        /*0ab0*/ 	.word	0x00015ca0


	//   ....[212]....
        /*0ab4*/ 	.word	0x00015cb0


	//   ....[213]....
        /*0ab8*/ 	.word	0x00015cc0


	//   ....[214]....
        /*0abc*/ 	.word	0x00018020


	//   ....[215]....
        /*0ac0*/ 	.word	0x00018050


	//   ....[216]....
        /*0ac4*/ 	.word	0x00018080


	//   ....[217]....
        /*0ac8*/ 	.word	0x000180b0


	//   ....[218]....
        /*0acc*/ 	.word	0x000180e0


	//   ....[219]....
        /*0ad0*/ 	.word	0x00018110


	//   ....[220]....
        /*0ad4*/ 	.word	0x00018140


	//   ....[221]....
        /*0ad8*/ 	.word	0x00018170


	//   ....[222]....
        /*0adc*/ 	.word	0x000182e0


	//   ....[223]....
        /*0ae0*/ 	.word	0x00018310


	//   ....[224]....
        /*0ae4*/ 	.word	0x00018340


	//   ....[225]....
        /*0ae8*/ 	.word	0x00018370


	//   ....[226]....
        /*0aec*/ 	.word	0x000183a0


	//   ....[227]....
        /*0af0*/ 	.word	0x000183d0


	//   ....[228]....
        /*0af4*/ 	.word	0x00018450


	//   ....[229]....
        /*0af8*/ 	.word	0x00018490


	//   ....[230]....
        /*0afc*/ 	.word	0x000184a0


	//   ....[231]....
        /*0b00*/ 	.word	0x000184e0


	//   ....[232]....
        /*0b04*/ 	.word	0x00018fc0


	//   ....[233]....
        /*0b08*/ 	.word	0x000195c0


	//   ....[234]....
        /*0b0c*/ 	.word	0x000197a0


	//   ....[235]....
        /*0b10*/ 	.word	0x00019810


	//   ....[236]....
        /*0b14*/ 	.word	0x00019870


	//   ....[237]....
        /*0b18*/ 	.word	0x00019910


	//   ....[238]....
        /*0b1c*/ 	.word	0x000199d0


	//   ....[239]....
        /*0b20*/ 	.word	0x00019b00


	//   ....[240]....
        /*0b24*/ 	.word	0x00019b60


	//   ....[241]....
        /*0b28*/ 	.word	0x00019c70


	//   ....[242]....
        /*0b2c*/ 	.word	0x00019cd0


	//   ....[243]....
        /*0b30*/ 	.word	0x00019de0


	//   ....[244]....
        /*0b34*/ 	.word	0x00019e40


	//   ....[245]....
        /*0b38*/ 	.word	0x00019f40


	//   ....[246]....
        /*0b3c*/ 	.word	0x00019fa0


	//   ....[247]....
        /*0b40*/ 	.word	0x0001a0a0


	//   ....[248]....
        /*0b44*/ 	.word	0x0001a100


	//   ....[249]....
        /*0b48*/ 	.word	0x0001a1a0


	//   ....[250]....
        /*0b4c*/ 	.word	0x0001a540


	//----- nvinfo : EIATTR_REG_RECONFIG
	.align		4
.L_298:
        /*0b50*/ 	.byte	0x01, 0x54
	.zero		2


	//----- nvinfo : EIATTR_SYSCALL_OFFSETS
	.align		4
        /*0b54*/ 	.byte	0x04, 0x46
        /*0b56*/ 	.short	(.L_300 - .L_299)


	//   ....[0]....
.L_299:
        /*0b58*/ 	.word	0x000020f0


	//   ....[1]....
        /*0b5c*/ 	.word	0x00014670


	//   ....[2]....
        /*0b60*/ 	.word	0x000147d0


	//   ....[3]....
        /*0b64*/ 	.word	0x00014920


	//   ....[4]....
        /*0b68*/ 	.word	0x00014a60


	//   ....[5]....
        /*0b6c*/ 	.word	0x00015480


	//----- nvinfo : EIATTR_MBARRIER_INSTR_OFFSETS
	.align		4
.L_300:
        /*0b70*/ 	.byte	0x04, 0x39
        /*0b72*/ 	.short	(.L_302 - .L_301)


	//   ....[0]....
.L_301:
        /*0b74*/ 	.word	0x00000270
        /*0b78*/ 	.word	0x000000ff
        /*0b7c*/ 	.word	0x00038800
        /*0b80*/ 	.short	0x0100
        /*0b82*/ 	.byte	0x08
	.zero		1


	//   ....[1]....
        /*0b84*/ 	.word	0x00000280
        /*0b88*/ 	.word	0x000000ff
        /*0b8c*/ 	.word	0x00038820
        /*0b90*/ 	.short	0x0100
        /*0b92*/ 	.byte	0x08
	.zero		1


	//   ....[2]....
        /*0b94*/ 	.word	0x00000370
        /*0b98*/ 	.word	0x000000ff
        /*0b9c*/ 	.word	0x00038830
        /*0ba0*/ 	.short	0x0100
        /*0ba2*/ 	.byte	0x08
	.zero		1


	//   ....[3]....
        /*0ba4*/ 	.word	0x00000380
        /*0ba8*/ 	.word	0x000000ff
        /*0bac*/ 	.word	0x00038840
        /*0bb0*/ 	.short	0x0100
        /*0bb2*/ 	.byte	0x08
	.zero		1


	//   ....[4]....
        /*0bb4*/ 	.word	0x00000390
        /*0bb8*/ 	.word	0x000000ff
        /*0bbc*/ 	.word	0x00038838
        /*0bc0*/ 	.short	0x0100
        /*0bc2*/ 	.byte	0x08
	.zero		1


	//   ....[5]....
        /*0bc4*/ 	.word	0x000003a0
        /*0bc8*/ 	.word	0x000000ff
        /*0bcc*/ 	.word	0x00038848
        /*0bd0*/ 	.short	0x0100
        /*0bd2*/ 	.byte	0x08
	.zero		1


	//   ....[6]....
        /*0bd4*/ 	.word	0x000004d0
        /*0bd8*/ 	.word	0x000000ff
        /*0bdc*/ 	.word	0x00038850
        /*0be0*/ 	.short	0x0100
        /*0be2*/ 	.byte	0x08
	.zero		1


	//   ....[7]....
        /*0be4*/ 	.word	0x000004e0
        /*0be8*/ 	.word	0x000000ff
        /*0bec*/ 	.word	0x00038860
        /*0bf0*/ 	.short	0x0100
        /*0bf2*/ 	.byte	0x08
	.zero		1


	//   ....[8]....
        /*0bf4*/ 	.word	0x000004f0
        /*0bf8*/ 	.word	0x000000ff
        /*0bfc*/ 	.word	0x00038858
        /*0c00*/ 	.short	0x0100
        /*0c02*/ 	.byte	0x08
	.zero		1


	//   ....[9]....
        /*0c04*/ 	.word	0x00000500
        /*0c08*/ 	.word	0x000000ff
        /*0c0c*/ 	.word	0x00038868
        /*0c10*/ 	.short	0x0100
        /*0c12*/ 	.byte	0x08
	.zero		1


	//   ....[10]....
        /*0c14*/ 	.word	0x000005f0
        /*0c18*/ 	.word	0x000000ff
        /*0c1c*/ 	.word	0x00038870
        /*0c20*/ 	.short	0x0100
        /*0c22*/ 	.byte	0x06
	.zero		1


	//   ....[11]....
        /*0c24*/ 	.word	0x00000600
        /*0c28*/ 	.word	0x000000ff
        /*0c2c*/ 	.word	0x00038880
        /*0c30*/ 	.short	0x0100
        /*0c32*/ 	.byte	0x06
	.zero		1


	//   ....[12]....
        /*0c34*/ 	.word	0x00000610
        /*0c38*/ 	.word	0x000000ff
        /*0c3c*/ 	.word	0x00038878
        /*0c40*/ 	.short	0x0100
        /*0c42*/ 	.byte	0x06
	.zero		1


	//   ....[13]....
        /*0c44*/ 	.word	0x00000620
        /*0c48*/ 	.word	0x000000ff
        /*0c4c*/ 	.word	0x00038888
        /*0c50*/ 	.short	0x0100
        /*0c52*/ 	.byte	0x06
	.zero		1


	//   ....[14]....
        /*0c54*/ 	.word	0x00000750
        /*0c58*/ 	.word	0x000000ff
        /*0c5c*/ 	.word	0x00038890
        /*0c60*/ 	.short	0x0100
        /*0c62*/ 	.byte	0x08
	.zero		1


	//   ....[15]....
        /*0c64*/ 	.word	0x00000760
        /*0c68*/ 	.word	0x000000ff
        /*0c6c*/ 	.word	0x000388a0
        /*0c70*/ 	.short	0x0100
        /*0c72*/ 	.byte	0x08
	.zero		1


	//   ....[16]....
        /*0c74*/ 	.word	0x00000770
        /*0c78*/ 	.word	0x000000ff
        /*0c7c*/ 	.word	0x00038898
        /*0c80*/ 	.short	0x0100
        /*0c82*/ 	.byte	0x08
	.zero		1


	//   ....[17]....
        /*0c84*/ 	.word	0x00000780
        /*0c88*/ 	.word	0x000000ff
        /*0c8c*/ 	.word	0x000388a8
        /*0c90*/ 	.short	0x0100
        /*0c92*/ 	.byte	0x08
	.zero		1


	//   ....[18]....
        /*0c94*/ 	.word	0x000008b0
        /*0c98*/ 	.word	0x000000ff
        /*0c9c*/ 	.word	0x000388b0
        /*0ca0*/ 	.short	0x0100
        /*0ca2*/ 	.byte	0x08
	.zero		1


	//   ....[19]....
        /*0ca4*/ 	.word	0x000008c0
        /*0ca8*/ 	.word	0x000000ff
        /*0cac*/ 	.word	0x000388c0
        /*0cb0*/ 	.short	0x0100
        /*0cb2*/ 	.byte	0x08
	.zero		1


	//   ....[20]....
        /*0cb4*/ 	.word	0x000008d0
        /*0cb8*/ 	.word	0x000000ff
        /*0cbc*/ 	.word	0x000388b8
        /*0cc0*/ 	.short	0x0100
        /*0cc2*/ 	.byte	0x08
	.zero		1


	//   ....[21]....
        /*0cc4*/ 	.word	0x000008e0
        /*0cc8*/ 	.word	0x000000ff
        /*0ccc*/ 	.word	0x000388c8
        /*0cd0*/ 	.short	0x0100
        /*0cd2*/ 	.byte	0x08
	.zero		1


	//   ....[22]....
        /*0cd4*/ 	.word	0x00002340
        /*0cd8*/ 	.word	0x000000ff
        /*0cdc*/ 	.word	0x00038800
        /*0ce0*/ 	.short	0x010a
        /*0ce2*/ 	.byte	0x29
	.zero		1


	//   ....[23]....
        /*0ce4*/ 	.word	0x00002400
        /*0ce8*/ 	.word	0x00000002
        /*0cec*/ 	.word	0x00038830
        /*0cf0*/ 	.short	0x010a
        /*0cf2*/ 	.byte	0x3f
	.zero		1


	//   ....[24]....
        /*0cf4*/ 	.word	0x00002460
        /*0cf8*/ 	.word	0x00000002
        /*0cfc*/ 	.word	0x00038830
        /*0d00*/ 	.short	0x010a
        /*0d02*/ 	.byte	0x3f
	.zero		1


	//   ....[25]....
        /*0d04*/ 	.word	0x00003170
        /*0d08*/ 	.word	0x00000002
        /*0d0c*/ 	.word	0x00000000
        /*0d10*/ 	.short	0x0101
        /*0d12*/ 	.byte	0x3f
	.zero		1


	//   ....[26]....
        /*0d14*/ 	.word	0x00005690
        /*0d18*/ 	.word	0x000000ff
        /*0d1c*/ 	.word	0x00038830
        /*0d20*/ 	.short	0x010a
        /*0d22*/ 	.byte	0x06
	.zero		1


	//   ....[27]....
        /*0d24*/ 	.word	0x000056d0
        /*0d28*/ 	.word	0x000000ff
        /*0d2c*/ 	.word	0x00038830
        /*0d30*/ 	.short	0x010a
        /*0d32*/ 	.byte	0x06
	.zero		1


	//   ....[28]....
        /*0d34*/ 	.word	0x00005a40
        /*0d38*/ 	.word	0x000000ff
        /*0d3c*/ 	.word	0x00038850
        /*0d40*/ 	.short	0x010a
        /*0d42*/ 	.byte	0x06
	.zero		1


	//   ....[29]....
        /*0d44*/ 	.word	0x00005a80
        /*0d48*/ 	.word	0x000000ff
        /*0d4c*/ 	.word	0x00038850
        /*0d50*/ 	.short	0x010a
        /*0d52*/ 	.byte	0x06
	.zero		1


	//   ....[30]....
        /*0d54*/ 	.word	0x00007b50
        /*0d58*/ 	.word	0x000000cf
        /*0d5c*/ 	.word	0x00000000
        /*0d60*/ 	.short	0x0101
        /*0d62*/ 	.byte	0x3f
	.zero		1


	//   ....[31]....
        /*0d64*/ 	.word	0x000080a0
        /*0d68*/ 	.word	0x000000ff
        /*0d6c*/ 	.word	0x00000000
        /*0d70*/ 	.short	0x0101
        /*0d72*/ 	.byte	0x06
	.zero		1


	//   ....[32]....
        /*0d74*/ 	.word	0x00008bf0
        /*0d78*/ 	.word	0x000000ff
        /*0d7c*/ 	.word	0x00038830
        /*0d80*/ 	.short	0x010a
        /*0d82*/ 	.byte	0x06
	.zero		1


	//   ....[33]....
        /*0d84*/ 	.word	0x00008c30
        /*0d88*/ 	.word	0x000000ff
        /*0d8c*/ 	.word	0x00038830
        /*0d90*/ 	.short	0x010a
        /*0d92*/ 	.byte	0x06
	.zero		1


	//   ....[34]....
        /*0d94*/ 	.word	0x00008f70
        /*0d98*/ 	.word	0x000000ff
        /*0d9c*/ 	.word	0x00038850
        /*0da0*/ 	.short	0x010a
        /*0da2*/ 	.byte	0x06
	.zero		1


	//   ....[35]....
        /*0da4*/ 	.word	0x00008fb0
        /*0da8*/ 	.word	0x000000ff
        /*0dac*/ 	.word	0x00038850
        /*0db0*/ 	.short	0x010a
        /*0db2*/ 	.byte	0x06
	.zero		1


	//   ....[36]....
        /*0db4*/ 	.word	0x0000aaf0
        /*0db8*/ 	.word	0x000000cf
        /*0dbc*/ 	.word	0x00000000
        /*0dc0*/ 	.short	0x0101
        /*0dc2*/ 	.byte	0x3f
	.zero		1


	//   ....[37]....
        /*0dc4*/ 	.word	0x0000ac80
        /*0dc8*/ 	.word	0x000000ff
        /*0dcc*/ 	.word	0x00000000
        /*0dd0*/ 	.short	0x0101
        /*0dd2*/ 	.byte	0x06
	.zero		1


	//   ....[38]....
        /*0dd4*/ 	.word	0x0000b6e0
        /*0dd8*/ 	.word	0x000000ff
        /*0ddc*/ 	.word	0x00038850
        /*0de0*/ 	.short	0x010a
        /*0de2*/ 	.byte	0x05
	.zero		1


	//   ....[39]....
        /*0de4*/ 	.word	0x0000b720
        /*0de8*/ 	.word	0x000000ff
        /*0dec*/ 	.word	0x00038850
        /*0df0*/ 	.short	0x010a
        /*0df2*/ 	.byte	0x05
	.zero		1


	//   ....[40]....
        /*0df4*/ 	.word	0x0000bcc0
        /*0df8*/ 	.word	0x000000ff
        /*0dfc*/ 	.word	0x00000000
        /*0e00*/ 	.short	0x0101
        /*0e02*/ 	.byte	0x04
	.zero		1


	//   ....[41]....
        /*0e04*/ 	.word	0x0000f990
        /*0e08*/ 	.word	0x000000ff
        /*0e0c*/ 	.word	0x00000000
        /*0e10*/ 	.short	0x0101
        /*0e12*/ 	.byte	0x08
	.zero		1


	//   ....[42]....
        /*0e14*/ 	.word	0x000101f0
        /*0e18*/ 	.word	0x000000ff
        /*0e1c*/ 	.word	0x00000000
        /*0e20*/ 	.short	0x0101
        /*0e22*/ 	.byte	0x08
	.zero		1


	//   ....[43]....
        /*0e24*/ 	.word	0x00014e50
        /*0e28*/ 	.word	0x00000004
        /*0e2c*/ 	.word	0x00038880
        /*0e30*/ 	.short	0x010a
        /*0e32*/ 	.byte	0x3f
	.zero		1


	//   ....[44]....
        /*0e34*/ 	.word	0x00015060
        /*0e38*/ 	.word	0x00000004
        /*0e3c*/ 	.word	0x00038840
        /*0e40*/ 	.short	0x010a
        /*0e42*/ 	.byte	0x3f
	.zero		1


	//   ....[45]....
        /*0e44*/ 	.word	0x00015e00
        /*0e48*/ 	.word	0x00000013
        /*0e4c*/ 	.word	0x00038800
        /*0e50*/ 	.short	0x0107
        /*0e52*/ 	.byte	0x3f
	.zero		1


	//   ....[46]....
        /*0e54*/ 	.word	0x00015f00
        /*0e58*/ 	.word	0x00000013
        /*0e5c*/ 	.word	0x00038800
        /*0e60*/ 	.short	0x0101
        /*0e62*/ 	.byte	0x3f
	.zero		1


	//   ....[47]....
        /*0e64*/ 	.word	0x00015f20
        /*0e68*/ 	.word	0x00000013
        /*0e6c*/ 	.word	0x00038820
        /*0e70*/ 	.short	0x010a
        /*0e72*/ 	.byte	0x3f
	.zero		1


	//   ....[48]....
        /*0e74*/ 	.word	0x00016230
        /*0e78*/ 	.word	0x00000004
        /*0e7c*/ 	.word	0x00038880
        /*0e80*/ 	.short	0x010a
        /*0e82*/ 	.byte	0x3f
	.zero		1


	//   ....[49]....
        /*0e84*/ 	.word	0x00016590
        /*0e88*/ 	.word	0x00000004
        /*0e8c*/ 	.word	0x00038840
        /*0e90*/ 	.short	0x010a
        /*0e92*/ 	.byte	0x3f
	.zero		1


	//   ....[50]....
        /*0e94*/ 	.word	0x00016950
        /*0e98*/ 	.word	0x00000014
        /*0e9c*/ 	.word	0x00038870
        /*0ea0*/ 	.short	0x010a
        /*0ea2*/ 	.byte	0x3f
	.zero		1


	//   ....[51]....
        /*0ea4*/ 	.word	0x000169c0
        /*0ea8*/ 	.word	0x00000014
        /*0eac*/ 	.word	0x00038860
        /*0eb0*/ 	.short	0x010a
        /*0eb2*/ 	.byte	0x3f
	.zero		1


	//   ....[52]....
        /*0eb4*/ 	.word	0x000171c0
        /*0eb8*/ 	.word	0x00000014
        /*0ebc*/ 	.word	0x00038850
        /*0ec0*/ 	.short	0x0101
        /*0ec2*/ 	.byte	0x3f
	.zero		1


	//   ....[53]....
        /*0ec4*/ 	.word	0x00017240
        /*0ec8*/ 	.word	0x00000014
        /*0ecc*/ 	.word	0x00000000
        /*0ed0*/ 	.short	0x0101
        /*0ed2*/ 	.byte	0x3f
	.zero		1


	//   ....[54]....
        /*0ed4*/ 	.word	0x00017480
        /*0ed8*/ 	.word	0x00000011
        /*0edc*/ 	.word	0x00038870
        /*0ee0*/ 	.short	0x010a
        /*0ee2*/ 	.byte	0x3f
	.zero		1


	//   ....[55]....
        /*0ee4*/ 	.word	0x000174f0
        /*0ee8*/ 	.word	0x00000011
        /*0eec*/ 	.word	0x00038860
        /*0ef0*/ 	.short	0x010a
        /*0ef2*/ 	.byte	0x3f
	.zero		1


	//   ....[56]....
        /*0ef4*/ 	.word	0x00017d10
        /*0ef8*/ 	.word	0x00000011
        /*0efc*/ 	.word	0x00038850
        /*0f00*/ 	.short	0x0101
        /*0f02*/ 	.byte	0x3f
	.zero		1


	//   ....[57]....
        /*0f04*/ 	.word	0x00017d60
        /*0f08*/ 	.word	0x00000011
        /*0f0c*/ 	.word	0x00000000
        /*0f10*/ 	.short	0x0101
        /*0f12*/ 	.byte	0x3f
	.zero		1


	//   ....[58]....
        /*0f14*/ 	.word	0x00018f40
        /*0f18*/ 	.word	0x00000000
        /*0f1c*/ 	.word	0x00038820
        /*0f20*/ 	.short	0x010a
        /*0f22*/ 	.byte	0x3f
	.zero		1


	//   ....[59]....
        /*0f24*/ 	.word	0x00019100
        /*0f28*/ 	.word	0x00000006
        /*0f2c*/ 	.word	0x00000000
        /*0f30*/ 	.short	0x010a
        /*0f32*/ 	.byte	0x3f
	.zero		1


	//   ....[60]....
        /*0f34*/ 	.word	0x00019170
        /*0f38*/ 	.word	0x00000007
        /*0f3c*/ 	.word	0x00000000
        /*0f40*/ 	.short	0x010a
        /*0f42*/ 	.byte	0x3f
	.zero		1


	//   ....[61]....
        /*0f44*/ 	.word	0x000191d0
        /*0f48*/ 	.word	0x00000004
        /*0f4c*/ 	.word	0x00038860
        /*0f50*/ 	.short	0x010a
        /*0f52*/ 	.byte	0x3f
	.zero		1


	//   ....[62]....
        /*0f54*/ 	.word	0x00019220
        /*0f58*/ 	.word	0x00000003
        /*0f5c*/ 	.word	0x00038860
        /*0f60*/ 	.short	0x010a
        /*0f62*/ 	.byte	0x3f
	.zero		1


	//   ....[63]....
        /*0f64*/ 	.word	0x00019260
        /*0f68*/ 	.word	0x00000004
        /*0f6c*/ 	.word	0x00038880
        /*0f70*/ 	.short	0x010a
        /*0f72*/ 	.byte	0x3f
	.zero		1


	//   ....[64]....
        /*0f74*/ 	.word	0x00019280
        /*0f78*/ 	.word	0x00000003
        /*0f7c*/ 	.word	0x00038880
        /*0f80*/ 	.short	0x010a
        /*0f82*/ 	.byte	0x3f
	.zero		1


	//   ....[65]....
        /*0f84*/ 	.word	0x000192f0
        /*0f88*/ 	.word	0x00000003
        /*0f8c*/ 	.word	0x00038800
        /*0f90*/ 	.short	0x010a
        /*0f92*/ 	.byte	0x3f
	.zero		1


	//   ....[66]....
        /*0f94*/ 	.word	0x00019340
        /*0f98*/ 	.word	0x00000002
        /*0f9c*/ 	.word	0x00038830
        /*0fa0*/ 	.short	0x010a
        /*0fa2*/ 	.byte	0x3f
	.zero		1


	//   ....[67]....
        /*0fa4*/ 	.word	0x000193a0
        /*0fa8*/ 	.word	0x00000007
        /*0fac*/ 	.word	0x00038830
        /*0fb0*/ 	.short	0x010a
        /*0fb2*/ 	.byte	0x3f
	.zero		1


	//   ....[68]....
        /*0fb4*/ 	.word	0x00019400
        /*0fb8*/ 	.word	0x00000007
        /*0fbc*/ 	.word	0x00038850
        /*0fc0*/ 	.short	0x010a
        /*0fc2*/ 	.byte	0x3f
	.zero		1


	//   ....[69]....
        /*0fc4*/ 	.word	0x00019460
        /*0fc8*/ 	.word	0x00000007
        /*0fcc*/ 	.word	0x00038830
        /*0fd0*/ 	.short	0x010a
        /*0fd2*/ 	.byte	0x3f
	.zero		1


	//   ....[70]....
        /*0fd4*/ 	.word	0x000194c0
        /*0fd8*/ 	.word	0x00000007
        /*0fdc*/ 	.word	0x00038850
        /*0fe0*/ 	.short	0x010a
        /*0fe2*/ 	.byte	0x3f
	.zero		1


	//   ....[71]....
        /*0fe4*/ 	.word	0x00019520
        /*0fe8*/ 	.word	0x00000005
        /*0fec*/ 	.word	0x00038850
        /*0ff0*/ 	.short	0x010a
        /*0ff2*/ 	.byte	0x3f
	.zero		1


	//   ....[72]....
        /*0ff4*/ 	.word	0x00019670
        /*0ff8*/ 	.word	0x00000004
        /*0ffc*/ 	.word	0x00038880
        /*1000*/ 	.short	0x010a
        /*1002*/ 	.byte	0x3f
	.zero		1


	//   ....[73]....
        /*1004*/ 	.word	0x000196c0
        /*1008*/ 	.word	0x00000004
        /*100c*/ 	.word	0x00038840
        /*1010*/ 	.short	0x010a
        /*1012*/ 	.byte	0x3f
	.zero		1


	//   ....[74]....
        /*1014*/ 	.word	0x0001a230
        /*1018*/ 	.word	0x00000013
        /*101c*/ 	.word	0x00038820
        /*1020*/ 	.short	0x010a
        /*1022*/ 	.byte	0x3f
	.zero		1


	//   ....[75]....
        /*1024*/ 	.word	0x0001a280
        /*1028*/ 	.word	0x00000004
        /*102c*/ 	.word	0x00038880
        /*1030*/ 	.short	0x010a
        /*1032*/ 	.byte	0x3f
	.zero		1


	//   ....[76]....
        /*1034*/ 	.word	0x0001a2d0
        /*1038*/ 	.word	0x00000004
        /*103c*/ 	.word	0x00038840
        /*1040*/ 	.short	0x010a
        /*1042*/ 	.byte	0x3f
	.zero		1


	//   ....[77]....
        /*1044*/ 	.word	0x0001a320
        /*1048*/ 	.word	0x00000014
        /*104c*/ 	.word	0x00038870
        /*1050*/ 	.short	0x010a
        /*1052*/ 	.byte	0x3f
	.zero		1


	//   ....[78]....
        /*1054*/ 	.word	0x0001a370
        /*1058*/ 	.word	0x00000014
        /*105c*/ 	.word	0x00038860
        /*1060*/ 	.short	0x010a
        /*1062*/ 	.byte	0x3f
	.zero		1


	//   ....[79]....
        /*1064*/ 	.word	0x0001a3c0
        /*1068*/ 	.word	0x00000011
        /*106c*/ 	.word	0x00038870
        /*1070*/ 	.short	0x010a
        /*1072*/ 	.byte	0x3f
	.zero		1


	//   ....[80]....
        /*1074*/ 	.word	0x0001a410
        /*1078*/ 	.word	0x00000011
        /*107c*/ 	.word	0x00038860
        /*1080*/ 	.short	0x010a
        /*1082*/ 	.byte	0x3f
	.zero		1


	//   ....[81]....
        /*1084*/ 	.word	0x0001a460
        /*1088*/ 	.word	0x00000000
        /*108c*/ 	.word	0x00038820
        /*1090*/ 	.short	0x010a
        /*1092*/ 	.byte	0x3f
	.zero		1


	//   ....[82]....
        /*1094*/ 	.word	0x0001a600
        /*1098*/ 	.word	0x00000006
        /*109c*/ 	.word	0x00000000
        /*10a0*/ 	.short	0x010a
        /*10a2*/ 	.byte	0x3f
	.zero		1


	//   ....[83]....
        /*10a4*/ 	.word	0x0001a650
        /*10a8*/ 	.word	0x00000007
        /*10ac*/ 	.word	0x00000000
        /*10b0*/ 	.short	0x010a
        /*10b2*/ 	.byte	0x3f
	.zero		1


	//   ....[84]....
        /*10b4*/ 	.word	0x0001a6a0
        /*10b8*/ 	.word	0x00000004
        /*10bc*/ 	.word	0x00038860
        /*10c0*/ 	.short	0x010a
        /*10c2*/ 	.byte	0x3f
	.zero		1


	//   ....[85]....
        /*10c4*/ 	.word	0x0001a6f0
        /*10c8*/ 	.word	0x00000003
        /*10cc*/ 	.word	0x00038860
        /*10d0*/ 	.short	0x010a
        /*10d2*/ 	.byte	0x3f
	.zero		1


	//   ....[86]....
        /*10d4*/ 	.word	0x0001a740
        /*10d8*/ 	.word	0x00000004
        /*10dc*/ 	.word	0x00038880
        /*10e0*/ 	.short	0x010a
        /*10e2*/ 	.byte	0x3f
	.zero		1


	//----- nvinfo : EIATTR_NUM_MBARRIERS
	.align		4
.L_302:
        /*10e4*/ 	.byte	0x03, 0x38
        /*10e6*/ 	.short	0x0016


	//----- nvinfo : EIATTR_EXIT_INSTR_OFFSETS
	.align		4
        /*10e8*/ 	.byte	0x04, 0x1c
        /*10ea*/ 	.short	(.L_304 - .L_303)


	//   ....[0]....
.L_303:
        /*10ec*/ 	.word	0x00000a80


	//   ....[1]....
        /*10f0*/ 	.word	0x00012760


	//   ....[2]....
        /*10f4*/ 	.word	0x000192d0


	//----- nvinfo : EIATTR_MAX_THREADS
	.align		4
.L_304:
        /*10f8*/ 	.byte	0x04, 0x05
        /*10fa*/ 	.short	(.L_306 - .L_305)
.L_305:
        /*10fc*/ 	.word	0x00000180
        /*1100*/ 	.word	0x00000001
        /*1104*/ 	.word	0x00000001


	//----- nvinfo : EIATTR_CRS_STACK_SIZE
	.align		4
.L_306:
        /*1108*/ 	.byte	0x04, 0x1e
        /*110a*/ 	.short	(.L_308 - .L_307)
.L_307:
        /*110c*/ 	.word	0x00000000


	//----- nvinfo : EIATTR_CBANK_PARAM_SIZE
	.align		4
.L_308:
        /*1110*/ 	.byte	0x03, 0x19
        /*1112*/ 	.short	0x0af0


	//----- nvinfo : EIATTR_PARAM_CBANK
	.align		4
        /*1114*/ 	.byte	0x04, 0x0a
        /*1116*/ 	.short	(.L_310 - .L_309)
	.align		4
.L_309:
        /*1118*/ 	.word	index@(.nv.constant0._ZN7cutlass13device_kernelIN5flash11enable_sm90INS1_16FlashAttnFwdSm90INS1_25CollectiveMainloopFwdSm90ILi2EN4cute5tupleIJNS5_1CILi1EEES8_S8_EEENS6_IJNS7_ILi128EEESA_NS7_ILi256EEEEEELi256ENS_12float_e4m3_tEfNS_4arch4Sm90ELb1ELb0ELb1ELb1ELb0ELb0ELb0ELb1ELb1ELb1ELb1ELb0EEENS1_21CollectiveEpilogueFwdINS6_IJSA_SB_SA_EEES9_NS_10bfloat16_tESF_Li256ELb1ELb1ELb1ELb1EEENS1_36VarlenDynamicPersistentTileSchedulerILi128ELi128ELi256ELi128ELb1ELb1ELb1ELb1ELb1ELb1EEEEEEEEEvNT_6ParamsE)
        /*111c*/ 	.short	0x0210
        /*111e*/ 	.short	0x0af0


	//----- nvinfo : EIATTR_SW_WAR
	.align		4
.L_310:
        /*1120*/ 	.byte	0x04, 0x36
        /*1122*/ 	.short	(.L_312 - .L_311)
.L_311:
        /*1124*/ 	.word	0x00000008
.L_312:


//--------------------- .nv.info._ZN7cutlass13device_kernelIN5flash11enable_sm90INS1_16FlashAttnFwdSm90INS1_25CollectiveMainloopFwdSm90ILi2EN4cute5tupleIJNS5_1CILi1EEES8_S8_EEENS6_IJNS7_ILi128EEESA_NS7_ILi256EEEEEELi256ENS_12float_e4m3_tEfNS_4arch4Sm90ELb1ELb0ELb1ELb1ELb0ELb1ELb0ELb1ELb1ELb1ELb1ELb0EEENS1_21CollectiveEpilogueFwdINS6_IJSA_SB_SA_EEES9_NS_10bfloat16_tESF_Li256ELb1ELb1ELb1ELb1EEENS1_36VarlenDynamicPersistentTileSchedulerILi128ELi128ELi256ELi128ELb1ELb1ELb1ELb1ELb1ELb1EEEEEEEEEvNT_6ParamsE --------------------------
	.section	.nv.info._ZN7cutlass13device_kernelIN5flash11enable_sm90INS1_16FlashAttnFwdSm90INS1_25CollectiveMainloopFwdSm90ILi2EN4cute5tupleIJNS5_1CILi1EEES8_S8_EEENS6_IJNS7_ILi128EEESA_NS7_ILi256EEEEEELi256ENS_12float_e4m3_tEfNS_4arch4Sm90ELb1ELb0ELb1ELb1ELb0ELb1ELb0ELb1ELb1ELb1ELb1ELb0EEENS1_21CollectiveEpilogueFwdINS6_IJSA_SB_SA_EEES9_NS_10bfloat16_tESF_Li256ELb1ELb1ELb1ELb1EEENS1_36VarlenDynamicPersistentTileSchedulerILi128ELi128ELi256ELi128ELb1ELb1ELb1ELb1ELb1ELb1EEEEEEEEEvNT_6ParamsE,"",@"SHT_CUDA_INFO"
	.sectionflags	@""
	.align	4


	//----- nvinfo : EIATTR_CUDA_API_VERSION
	.align		4
        /*0000*/ 	.byte	0x04, 0x37
        /*0002*/ 	.short	(.L_314 - .L_313)
.L_313:
        /*0004*/ 	.word	0x00000082


	//----- nvinfo : EIATTR_KPARAM_INFO
	.align		4
.L_314:
        /*0008*/ 	.byte	0x04, 0x17
        /*000a*/ 	.short	(.L_316 - .L_315)
.L_315:
        /*000c*/ 	.word	0x00000000
        /*0010*/ 	.short	0x0000
        /*0012*/ 	.short	0x0070
        /*0014*/ 	.byte	0x00, 0xf0, 0x01, 0x2a


	//----- nvinfo : EIATTR_SPARSE_MMA_MASK
	.align		4
.L_316:
        /*0018*/ 	.byte	0x03, 0x50
        /*001a*/ 	.short	0x0000


	//----- nvinfo : EIATTR_MAXREG_COUNT
	.align		4
        /*001c*/ 	.byte	0x03, 0x1b
        /*001e*/ 	.short	0x00a8


	//----- nvinfo : EIATTR_NUM_BARRIERS
	.align		4
        /*0020*/ 	.byte	0x02, 0x4c
        /*0022*/ 	.byte	0x10
	.zero		1


	//----- nvinfo : EIATTR_EXTERNS
	.align		4
        /*0024*/ 	.byte	0x04, 0x0f
        /*0026*/ 	.short	(.L_318 - .L_317)


	//   ....[0]....
	.align		4
.L_317:
        /*0028*/ 	.word	index@(__assertfail)


	//----- nvinfo : EIATTR_ANNOTATIONS
	.align		4
.L_318:
        /*002c*/ 	.byte	0x04, 0x55
        /*002e*/ 	.short	(.L_320 - .L_319)


	//   ....[0]....
.L_319:
        /* <DEDUP_REMOVED lines=263> */


	//----- nvinfo : EIATTR_MERCURY_ISA_VERSION
	.align		4
.L_320:
        /*1090*/ 	.byte	0x03, 0x5f
        /*1092*/ 	.short	0x0101


	//----- nvinfo : EIATTR_UNUSED_LOAD_BYTE_OFFSET
	.align		4
        /*1094*/ 	.byte	0x04, 0x44
        /*1096*/ 	.short	(.L_322 - .L_321)


	//   ....[0]....
.L_321:
        /*1098*/ 	.word	0x00000ae0
        /*109c*/ 	.word	0x0000fff0


	//   ....[1]....
        /*10a0*/ 	.word	0x000220c0
        /*10a4*/ 	.word	0x0000fff0


	//----- nvinfo : EIATTR_INT_WARP_WIDE_INSTR_OFFSETS
	.align		4
.L_322:
        /*10a8*/ 	.byte	0x04, 0x31
        /*10aa*/ 	.short	(.L_324 - .L_323)


	//   ....[0]....
.L_323:
        /*10ac*/ 	.word	0x00000190


	//   ....[1]....
        /*10b0*/ 	.word	0x000001d0


	//   ....[2]....
        /*10b4*/ 	.word	0x00000240


	//   ....[3]....
        /*10b8*/ 	.word	0x0002cc40


	//   ....[4]....
        /*10bc*/ 	.word	0x0002cca0


	//   ....[5]....
        /*10c0*/ 	.word	0x0002fb90


	//   ....[6]....
        /*10c4*/ 	.word	0x0002fbf0


	//----- nvinfo : EIATTR_COOP_GROUP_MASK_REGIDS
	.align		4
.L_324:
        /*10c8*/ 	.byte	0x04, 0x29
        /*10ca*/ 	.short	(.L_326 - .L_325)


	//   ....[0]....
.L_325:
        /*10cc*/ 	.word	0xffffffff


	//   ....[1]....
        /*10d0*/ 	.word	0xffffffff


	//   ....[2]....
        /*10d4*/ 	.word	0xffffffff


	//   ....[3]....
        /*10d8*/ 	.word	0xffffffff


	//   ....[4]....
        /*10dc*/ 	.word	0xffffffff


	//   ....[5]....
        /*10e0*/ 	.word	0xffffffff


	//   ....[6]....
        /*10e4*/ 	.word	0xffffffff


	//   ....[7]....
        /*10e8*/ 	.word	0xffffffff


	//   ....[8]....
        /*10ec*/ 	.word	0xffffffff


	//   ....[9]....
        /*10f0*/ 	.word	0xffffffff


	//   ....[10]....
        /*10f4*/ 	.word	0xffffffff


	//   ....[11]....
        /*10f8*/ 	.word	0xffffffff


	//   ....[12]....
        /*10fc*/ 	.word	0xffffffff


	//   ....[13]....
        /*1100*/ 	.word	0xffffffff


	//   ....[14]....
        /*1104*/ 	.word	0xffffffff


	//   ....[15]....
        /*1108*/ 	.word	0xffffffff


	//   ....[16]....
        /*110c*/ 	.word	0xffffffff


	//   ....[17]....
        /*1110*/ 	.word	0xffffffff


	//   ....[18]....
        /*1114*/ 	.word	0xffffffff


	//   ....[19]....
        /*1118*/ 	.word	0xffffffff


	//   ....[20]....
        /*111c*/ 	.word	0xffffffff


	//   ....[21]....
        /*1120*/ 	.word	0xffffffff


	//   ....[22]....
        /*1124*/ 	.word	0xffffffff


	//   ....[23]....
        /*1128*/ 	.word	0xffffffff


	//   ....[24]....
        /*112c*/ 	.word	0xffffffff


	//   ....[25]....
        /*1130*/ 	.word	0xffffffff


	//   ....[26]....
        /*1134*/ 	.word	0xffffffff


	//   ....[27]....
        /*1138*/ 	.word	0xffffffff


	//   ....[28]....
        /*113c*/ 	.word	0xffffffff


	//   ....[29]....
        /*1140*/ 	.word	0xffffffff


	//   ....[30]....
        /*1144*/ 	.word	0xffffffff


	//   ....[31]....
        /*1148*/ 	.word	0xffffffff


	//   ....[32]....
        /*114c*/ 	.word	0xffffffff


	//   ....[33]....
        /*1150*/ 	.word	0xffffffff


	//   ....[34]....
        /*1154*/ 	.word	0xffffffff


	//   ....[35]....
        /*1158*/ 	.word	0xffffffff


	//   ....[36]....
        /*115c*/ 	.word	0xffffffff


	//   ....[37]....
        /*1160*/ 	.word	0xffffffff


	//   ....[38]....
        /*1164*/ 	.word	0xffffffff


	//   ....[39]....
        /*1168*/ 	.word	0xffffffff


	//   ....[40]....
        /*116c*/ 	.word	0xffffffff


	//   ....[41]....
        /*1170*/ 	.word	0xffffffff


	//   ....[42]....
        /*1174*/ 	.word	0xffffffff


	//   ....[43]....
        /*1178*/ 	.word	0xffffffff


	//   ....[44]....
        /*117c*/ 	.word	0xffffffff


	//   ....[45]....
        /*1180*/ 	.word	0xffffffff


	//   ....[46]....
        /*1184*/ 	.word	0xffffffff


	//   ....[47]....
        /*1188*/ 	.word	0xffffffff


	//   ....[48]....
        /*118c*/ 	.word	0xffffffff


	//   ....[49]....
        /*1190*/ 	.word	0xffffffff


	//   ....[50]....
        /*1194*/ 	.word	0xffffffff


	//   ....[51]....
        /*1198*/ 	.word	0xffffffff


	//   ....[52]....
        /*119c*/ 	.word	0xffffffff


	//   ....[53]....
        /*11a0*/ 	.word	0xffffffff


	//   ....[54]....
        /*11a4*/ 	.word	0xffffffff


	//   ....[55]....
        /*11a8*/ 	.word	0xffffffff


	//   ....[56]....
        /*11ac*/ 	.word	0xffffffff


	//   ....[57]....
        /*11b0*/ 	.word	0xffffffff


	//   ....[58]....
        /*11b4*/ 	.word	0xffffffff


	//   ....[59]....
        /*11b8*/ 	.word	0xffffffff


	//   ....[60]....
        /*11bc*/ 	.word	0xffffffff


	//   ....[61]....
        /*11c0*/ 	.word	0xffffffff


	//   ....[62]....
        /*11c4*/ 	.word	0xffffffff


	//   ....[63]....
        /*11c8*/ 	.word	0xffffffff


	//   ....[64]....
        /*11cc*/ 	.word	0xffffffff


	//   ....[65]....
        /*11d0*/ 	.word	0xffffffff


	//   ....[66]....
        /*11d4*/ 	.word	0xffffffff


	//   ....[67]....
        /*11d8*/ 	.word	0xffffffff


	//   ....[68]....
        /*11dc*/ 	.word	0xffffffff


	//   ....[69]....
        /*11e0*/ 	.word	0xffffffff


	//   ....[70]....
        /*11e4*/ 	.word	0xffffffff


	//   ....[71]....
        /*11e8*/ 	.word	0xffffffff


	//   ....[72]....
        /*11ec*/ 	.word	0xffffffff


	//   ....[73]....
        /*11f0*/ 	.word	0xffffffff


	//   ....[74]....
        /*11f4*/ 	.word	0xffffffff


	//   ....[75]....
        /*11f8*/ 	.word	0xffffffff


	//   ....[76]....
        /*11fc*/ 	.word	0xffffffff


	//   ....[77]....
        /*1200*/ 	.word	0xffffffff


	//   ....[78]....
        /*1204*/ 	.word	0xffffffff


	//   ....[79]....
        /*1208*/ 	.word	0xffffffff


	//   ....[80]....
        /*120c*/ 	.word	0xffffffff


	//   ....[81]....
        /*1210*/ 	.word	0xffffffff


	//   ....[82]....
        /*1214*/ 	.word	0xffffffff


	//   ....[83]....
        /*1218*/ 	.word	0xffffffff


	//   ....[84]....
        /*121c*/ 	.word	0xffffffff


	//   ....[85]....
        /*1220*/ 	.word	0xffffffff


	//   ....[86]....
        /*1224*/ 	.word	0xffffffff


	//   ....[87]....
        /*1228*/ 	.word	0xffffffff


	//   ....[88]....
        /*122c*/ 	.word	0xffffffff


	//   ....[89]....
        /*1230*/ 	.word	0xffffffff


	//   ....[90]....
        /*1234*/ 	.word	0xffffffff


	//   ....[91]....
        /*1238*/ 	.word	0xffffffff


	//   ....[92]....
        /*123c*/ 	.word	0xffffffff


	//   ....[93]....
        /*1240*/ 	.word	0xffffffff


	//   ....[94]....
        /*1244*/ 	.word	0xffffffff


	//   ....[95]....
        /*1248*/ 	.word	0xffffffff


	//   ....[96]....
        /*124c*/ 	.word	0xffffffff


	//   ....[97]....
        /*1250*/ 	.word	0xffffffff


	//   ....[98]....
        /*1254*/ 	.word	0xffffffff


	//   ....[99]....
        /*1258*/ 	.word	0xffffffff


	//   ....[100]....
        /*125c*/ 	.word	0xffffffff


	//   ....[101]....
        /*1260*/ 	.word	0xffffffff


	//   ....[102]....
        /*1264*/ 	.word	0xffffffff


	//   ....[103]....
        /*1268*/ 	.word	0xffffffff


	//   ....[104]....
        /*126c*/ 	.word	0xffffffff


	//   ....[105]....
        /*1270*/ 	.word	0xffffffff


	//   ....[106]....
        /*1274*/ 	.word	0xffffffff


	//   ....[107]....
        /*1278*/ 	.word	0xffffffff


	//   ....[108]....
        /*127c*/ 	.word	0xffffffff


	//   ....[109]....
        /*1280*/ 	.word	0xffffffff


	//   ....[110]....
        /*1284*/ 	.word	0xffffffff


	//   ....[111]....
        /*1288*/ 	.word	0xffffffff


	//   ....[112]....
        /*128c*/ 	.word	0xffffffff


	//   ....[113]....
        /*1290*/ 	.word	0xffffffff


	//   ....[114]....
        /*1294*/ 	.word	0xffffffff


	//   ....[115]....
        /*1298*/ 	.word	0xffffffff


	//   ....[116]....
        /*129c*/ 	.word	0xffffffff


	//   ....[117]....
        /*12a0*/ 	.word	0xffffffff


	//   ....[118]....
        /*12a4*/ 	.word	0xffffffff


	//   ....[119]....
        /*12a8*/ 	.word	0xffffffff


	//   ....[120]....
        /*12ac*/ 	.word	0xffffffff


	//   ....[121]....
        /*12b0*/ 	.word	0xffffffff


	//   ....[122]....
        /*12b4*/ 	.word	0xffffffff


	//   ....[123]....
        /*12b8*/ 	.word	0xffffffff


	//   ....[124]....
        /*12bc*/ 	.word	0xffffffff


	//   ....[125]....
        /*12c0*/ 	.word	0xffffffff


	//   ....[126]....
        /*12c4*/ 	.word	0xffffffff


	//   ....[127]....
        /*12c8*/ 	.word	0xffffffff


	//   ....[128]....
        /*12cc*/ 	.word	0xffffffff


	//   ....[129]....
        /*12d0*/ 	.word	0xffffffff


	//   ....[130]....
        /*12d4*/ 	.word	0xffffffff


	//   ....[131]....
        /*12d8*/ 	.word	0xffffffff


	//   ....[132]....
        /*12dc*/ 	.word	0xffffffff


	//   ....[133]....
        /*12e0*/ 	.word	0xffffffff


	//   ....[134]....
        /*12e4*/ 	.word	0xffffffff


	//   ....[135]....
        /*12e8*/ 	.word	0xffffffff


	//   ....[136]....
        /*12ec*/ 	.word	0xffffffff


	//   ....[137]....
        /*12f0*/ 	.word	0xffffffff


	//   ....[138]....
        /*12f4*/ 	.word	0xffffffff


	//   ....[139]....
        /*12f8*/ 	.word	0xffffffff


	//   ....[140]....
        /*12fc*/ 	.word	0xffffffff


	//   ....[141]....
        /*1300*/ 	.word	0xffffffff


	//   ....[142]....
        /*1304*/ 	.word	0xffffffff


	//   ....[143]....
        /*1308*/ 	.word	0xffffffff


	//   ....[144]....
        /*130c*/ 	.word	0xffffffff


	//   ....[145]....
        /*1310*/ 	.word	0xffffffff


	//   ....[146]....
        /*1314*/ 	.word	0xffffffff


	//   ....[147]....
        /*1318*/ 	.word	0xffffffff


	//   ....[148]....
        /*131c*/ 	.word	0xffffffff


	//   ....[149]....
        /*1320*/ 	.word	0xffffffff


	//   ....[150]....
        /*1324*/ 	.word	0xffffffff


	//   ....[151]....
        /*1328*/ 	.word	0xffffffff


	//   ....[152]....
        /*132c*/ 	.word	0xffffffff


	//   ....[153]....
        /*1330*/ 	.word	0xffffffff


	//   ....[154]....
        /*1334*/ 	.word	0xffffffff


	//   ....[155]....
        /*1338*/ 	.word	0xffffffff


	//   ....[156]....
        /*133c*/ 	.word	0xffffffff


	//   ....[157]....
        /*1340*/ 	.word	0xffffffff


	//   ....[158]....
        /*1344*/ 	.word	0xffffffff


	//   ....[159]....
        /*1348*/ 	.word	0xffffffff


	//   ....[160]....
        /*134c*/ 	.word	0xffffffff


	//   ....[161]....
        /*1350*/ 	.word	0xffffffff


	//   ....[162]....
        /*1354*/ 	.word	0xffffffff


	//   ....[163]....
        /*1358*/ 	.word	0xffffffff


	//   ....[164]....
        /*135c*/ 	.word	0xffffffff


	//   ....[165]....
        /*1360*/ 	.word	0xffffffff


	//   ....[166]....
        /*1364*/ 	.word	0xffffffff


	//   ....[167]....
        /*1368*/ 	.word	0xffffffff


	//   ....[168]....
        /*136c*/ 	.word	0xffffffff


	//   ....[169]....
        /*1370*/ 	.word	0xffffffff


	//   ....[170]....
        /*1374*/ 	.word	0xffffffff


	//   ....[171]....
        /*1378*/ 	.word	0xffffffff


	//   ....[172]....
        /*137c*/ 	.word	0xffffffff


	//   ....[173]....
        /*1380*/ 	.word	0xffffffff


	//   ....[174]....
        /*1384*/ 	.word	0xffffffff


	//   ....[175]....
        /*1388*/ 	.word	0xffffffff


	//   ....[176]....
        /*138c*/ 	.word	0xffffffff


	//   ....[177]....
        /*1390*/ 	.word	0xffffffff


	//   ....[178]....
        /*1394*/ 	.word	0xffffffff


	//   ....[179]....
        /*1398*/ 	.word	0xffffffff


	//   ....[180]....
        /*139c*/ 	.word	0xffffffff


	//   ....[181]....
        /*13a0*/ 	.word	0xffffffff


	//   ....[182]....
        /*13a4*/ 	.word	0xffffffff


	//   ....[183]....
        /*13a8*/ 	.word	0xffffffff


	//   ....[184]....
        /*13ac*/ 	.word	0xffffffff


	//   ....[185]....
        /*13b0*/ 	.word	0xffffffff


	//   ....[186]....
        /*13b4*/ 	.word	0xffffffff


	//   ....[187]....
        /*13b8*/ 	.word	0xffffffff


	//   ....[188]....
        /*13bc*/ 	.word	0xffffffff


	//   ....[189]....
        /*13c0*/ 	.word	0xffffffff


	//   ....[190]....
        /*13c4*/ 	.word	0xffffffff


	//   ....[191]....
        /*13c8*/ 	.word	0xffffffff


	//   ....[192]....
        /*13cc*/ 	.word	0xffffffff


	//   ....[193]....
        /*13d0*/ 	.word	0xffffffff


	//   ....[194]....
        /*13d4*/ 	.word	0xffffffff


	//   ....[195]....
        /*13d8*/ 	.word	0xffffffff


	//   ....[196]....
        /*13dc*/ 	.word	0xffffffff


	//   ....[197]....
        /*13e0*/ 	.word	0xffffffff


	//   ....[198]....
        /*13e4*/ 	.word	0xffffffff


	//   ....[199]....
        /*13e8*/ 	.word	0xffffffff


	//   ....[200]....
        /*13ec*/ 	.word	0xffffffff


	//   ....[201]....
        /*13f0*/ 	.word	0xffffffff


	//   ....[202]....
        /*13f4*/ 	.word	0xffffffff


	//   ....[203]....
        /*13f8*/ 	.word	0xffffffff


	//   ....[204]....
        /*13fc*/ 	.word	0xffffffff


	//   ....[205]....
        /*1400*/ 	.word	0xffffffff


	//   ....[206]....
        /*1404*/ 	.word	0xffffffff


	//   ....[207]....
        /*1408*/ 	.word	0xffffffff


	//   ....[208]....
        /*140c*/ 	.word	0xffffffff


	//   ....[209]....
        /*1410*/ 	.word	0xffffffff


	//   ....[210]....
        /*1414*/ 	.word	0xffffffff


	//   ....[211]....
        /*1418*/ 	.word	0xffffffff


	//   ....[212]....
        /*141c*/ 	.word	0xffffffff


	//   ....[213]....
        /*1420*/ 	.word	0xffffffff


	//   ....[214]....
        /*1424*/ 	.word	0xffffffff


	//   ....[215]....
        /*1428*/ 	.word	0xffffffff


	//   ....[216]....
        /*142c*/ 	.word	0xffffffff


	//   ....[217]....
        /*1430*/ 	.word	0xffffffff


	//   ....[218]....
        /*1434*/ 	.word	0xffffffff


	//   ....[219]....
        /*1438*/ 	.word	0xffffffff


	//   ....[220]....
        /*143c*/ 	.word	0xffffffff


	//   ....[221]....
        /*1440*/ 	.word	0xffffffff


	//   ....[222]....
        /*1444*/ 	.word	0xffffffff


	//   ....[223]....
        /*1448*/ 	.word	0xffffffff


	//   ....[224]....
        /*144c*/ 	.word	0xffffffff


	//   ....[225]....
        /*1450*/ 	.word	0xffffffff


	//   ....[226]....
        /*1454*/ 	.word	0xffffffff


	//   ....[227]....
        /*1458*/ 	.word	0xffffffff


	//   ....[228]....
        /*145c*/ 	.word	0xffffffff


	//   ....[229]....
        /*1460*/ 	.word	0xffffffff


	//   ....[230]....
        /*1464*/ 	.word	0xffffffff


	//   ....[231]....
        /*1468*/ 	.word	0xffffffff


	//   ....[232]....
        /*146c*/ 	.word	0xffffffff


	//   ....[233]....
        /*1470*/ 	.word	0xffffffff


	//   ....[234]....
        /*1474*/ 	.word	0xffffffff


	//   ....[235]....
        /*1478*/ 	.word	0xffffffff


	//   ....[236]....
        /*147c*/ 	.word	0xffffffff


	//   ....[237]....
        /*1480*/ 	.word	0xffffffff


	//   ....[238]....
        /*1484*/ 	.word	0xffffffff


	//   ....[239]....
        /*1488*/ 	.word	0xffffffff


	//   ....[240]....
        /*148c*/ 	.word	0xffffffff


	//   ....[241]....
        /*1490*/ 	.word	0xffffffff


	//   ....[242]....
        /*1494*/ 	.word	0xffffffff


	//   ....[243]....
        /*1498*/ 	.word	0xffffffff


	//   ....[244]....
        /*149c*/ 	.word	0xffffffff


	//   ....[245]....
        /*14a0*/ 	.word	0xffffffff


	//   ....[246]....
        /*14a4*/ 	.word	0xffffffff


	//   ....[247]....
        /*14a8*/ 	.word	0xffffffff


	//   ....[248]....
        /*14ac*/ 	.word	0xffffffff


	//   ....[249]....
        /*14b0*/ 	.word	0xffffffff


	//   ....[250]....
        /*14b4*/ 	.word	0xffffffff


	//   ....[251]....
        /*14b8*/ 	.word	0xffffffff


	//   ....[252]....
        /*14bc*/ 	.word	0xffffffff


	//   ....[253]....
        /*14c0*/ 	.word	0xffffffff


	//   ....[254]....
        /*14c4*/ 	.word	0xffffffff


	//   ....[255]....
        /*14c8*/ 	.word	0xffffffff


	//   ....[0]....
        /*14cc*/ 	.word	0xffffffff


	//   ....[1]....
        /*14d0*/ 	.word	0xffffffff


	//   ....[2]....
        /*14d4*/ 	.word	0xffffffff


	//   ....[3]....
        /*14d8*/ 	.word	0xffffffff


	//   ....[4]....
        /*14dc*/ 	.word	0xffffffff


	//   ....[5]....
        /*14e0*/ 	.word	0xffffffff


	//   ....[6]....
        /*14e4*/ 	.word	0xffffffff


	//   ....[7]....
        /*14e8*/ 	.word	0xffffffff


	//   ....[8]....
        /*14ec*/ 	.word	0xffffffff


	//   ....[9]....
        /*14f0*/ 	.word	0xffffffff


	//   ....[10]....
        /*14f4*/ 	.word	0x0500000f


	//   ....[11]....
        /*14f8*/ 	.word	0x0500000f


	//   ....[12]....
        /*14fc*/ 	.word	0x0500000f


	//   ....[13]....
        /*1500*/ 	.word	0x0500000f


	//   ....[14]....
        /*1504*/ 	.word	0x0500000f


	//   ....[15]....
        /*1508*/ 	.word	0x0500000f


	//   ....[16]....
        /*150c*/ 	.word	0x0500000f


	//   ....[17]....
        /*1510*/ 	.word	0x0500000f


	//   ....[18]....
        /*1514*/ 	.word	0x0500000f


	//   ....[19]....
        /*1518*/ 	.word	0x0500000f


	//   ....[20]....
        /*151c*/ 	.word	0x0500000f


	//   ....[21]....
        /*1520*/ 	.word	0x0500000f


	//   ....[22]....
        /*1524*/ 	.word	0x0500000f


	//   ....[23]....
        /*1528*/ 	.word	0x0500000f


	//   ....[24]....
        /*152c*/ 	.word	0x0500000f


	//   ....[25]....
        /*1530*/ 	.word	0x0500000f


	//   ....[26]....
        /*1534*/ 	.word	0x0500000f


	//   ....[27]....
        /*1538*/ 	.word	0x0500000f


	//   ....[28]....
        /*153c*/ 	.word	0x0500000f


	//   ....[29]....
        /*1540*/ 	.word	0x0500000f


	//   ....[30]....
        /*1544*/ 	.word	0x0500000f


	//   ....[31]....
        /*1548*/ 	.word	0x0500000f


	//   ....[32]....
        /*154c*/ 	.word	0x0500000f


	//   ....[33]....
        /*1550*/ 	.word	0x0500000f


	//   ....[34]....
        /*1554*/ 	.word	0x0500000f


	//   ....[35]....
        /*1558*/ 	.word	0x0500000f


	//   ....[36]....
        /*155c*/ 	.word	0x0500000f


	//   ....[37]....
        /*1560*/ 	.word	0x0500000f


	//   ....[38]....
        /*1564*/ 	.word	0x0500000f


	//   ....[39]....
        /*1568*/ 	.word	0x0500000f


	//   ....[40]....
        /*156c*/ 	.word	0x0500000f


	//   ....[41]....
        /*1570*/ 	.word	0x0500000f


	//   ....[42]....
        /*1574*/ 	.word	0x0500000f


	//   ....[43]....
        /*1578*/ 	.word	0x0500000f


	//   ....[44]....
        /*157c*/ 	.word	0x0500000f


	//   ....[45]....
        /*1580*/ 	.word	0x0500000f


	//   ....[46]....
        /*1584*/ 	.word	0x0500000f


	//   ....[47]....
        /*1588*/ 	.word	0x0500000f


	//   ....[48]....
        /*158c*/ 	.word	0x0500000f


	//   ....[49]....
        /*1590*/ 	.word	0x0500000f


	//   ....[50]....
        /*1594*/ 	.word	0x0500000f


	//   ....[51]....
        /*1598*/ 	.word	0x0500000f


	//   ....[52]....
        /*159c*/ 	.word	0x0500000f


	//   ....[53]....
        /*15a0*/ 	.word	0x0500000f


	//   ....[54]....
        /*15a4*/ 	.word	0x0500000f


	//   ....[55]....
        /*15a8*/ 	.word	0x0500000f


	//   ....[56]....
        /*15ac*/ 	.word	0x0500000f


	//   ....[57]....
        /*15b0*/ 	.word	0x0500000f


	//   ....[58]....
        /*15b4*/ 	.word	0x0500000f


	//   ....[59]....
        /*15b8*/ 	.word	0x0500000f


	//   ....[60]....
        /*15bc*/ 	.word	0x0500000f


	//   ....[61]....
        /*15c0*/ 	.word	0x0500000f


	//   ....[62]....
        /*15c4*/ 	.word	0x0500000f


	//   ....[63]....
        /*15c8*/ 	.word	0x0500000f


	//   ....[64]....
        /*15cc*/ 	.word	0x0500000f


	//   ....[65]....
        /*15d0*/ 	.word	0x0500000f


	//   ....[66]....
        /*15d4*/ 	.word	0x0500000f


	//   ....[67]....
        /*15d8*/ 	.word	0x0500000f


	//   ....[68]....
        /*15dc*/ 	.word	0x0500000f


	//   ....[69]....
        /*15e0*/ 	.word	0x0500000f


	//   ....[70]....
        /*15e4*/ 	.word	0x0500000f


	//   ....[71]....
        /*15e8*/ 	.word	0x0500000f


	//   ....[72]....
        /*15ec*/ 	.word	0x0500000f


	//   ....[73]....
        /*15f0*/ 	.word	0x0500000f


	//   ....[74]....
        /*15f4*/ 	.word	0x0500000f


	//   ....[75]....
        /*15f8*/ 	.word	0x0500000f


	//   ....[76]....
        /*15fc*/ 	.word	0x0500000f


	//   ....[77]....
        /*1600*/ 	.word	0x0500000f


	//   ....[78]....
        /*1604*/ 	.word	0x0500000f


	//   ....[79]....
        /*1608*/ 	.word	0x0500000f


	//   ....[80]....
        /*160c*/ 	.word	0x0500000f


	//   ....[81]....
        /*1610*/ 	.word	0x0500000f


	//   ....[82]....
        /*1614*/ 	.word	0x0500000f


	//   ....[83]....
        /*1618*/ 	.word	0x0500000f


	//   ....[84]....
        /*161c*/ 	.word	0x0500000f


	//   ....[85]....
        /*1620*/ 	.word	0x0500000f


	//   ....[86]....
        /*1624*/ 	.word	0x0500000f


	//   ....[87]....
        /*1628*/ 	.word	0x0500000f


	//   ....[88]....
        /*162c*/ 	.word	0x0500000f


	//   ....[89]....
        /*1630*/ 	.word	0x0500000f


	//   ....[90]....
        /*1634*/ 	.word	0x0500000f


	//   ....[91]....
        /*1638*/ 	.word	0x0500000f


	//   ....[92]....
        /*163c*/ 	.word	0x0500000f


	//   ....[93]....
        /*1640*/ 	.word	0x0500000f


	//   ....[94]....
        /*1644*/ 	.word	0x0500000f


	//   ....[95]....
        /*1648*/ 	.word	0x0500000f


	//   ....[96]....
        /*164c*/ 	.word	0x0500000f


	//   ....[97]....
        /*1650*/ 	.word	0x0500000f


	//   ....[98]....
        /*1654*/ 	.word	0x0500000f


	//   ....[99]....
        /*1658*/ 	.word	0x0500000f


	//   ....[100]....
        /*165c*/ 	.word	0x0500000f


	//   ....[101]....
        /*1660*/ 	.word	0x0500000f


	//   ....[102]....
        /*1664*/ 	.word	0x0500000f


	//   ....[103]....
        /*1668*/ 	.word	0x0500000f


	//   ....[104]....
        /*166c*/ 	.word	0x0500000f


	//   ....[105]....
        /*1670*/ 	.word	0x0500000f


	//   ....[106]....
        /*1674*/ 	.word	0x0500000f


	//   ....[107]....
        /*1678*/ 	.word	0x0500000f


	//   ....[108]....
        /*167c*/ 	.word	0x0500000f


	//   ....[109]....
        /*1680*/ 	.word	0x0500000f


	//   ....[110]....
        /*1684*/ 	.word	0x0500000f


	//   ....[111]....
        /*1688*/ 	.word	0x0500000f


	//   ....[112]....
        /*168c*/ 	.word	0x0500000f


	//   ....[113]....
        /*1690*/ 	.word	0x0500000f


	//   ....[114]....
        /*1694*/ 	.word	0x0500000f


	//   ....[115]....
        /*1698*/ 	.word	0x0500000f


	//   ....[116]....
        /*169c*/ 	.word	0x0500000f


	//   ....[117]....
        /*16a0*/ 	.word	0x0500000f


	//   ....[118]....
        /*16a4*/ 	.word	0x0500000f


	//   ....[119]....
        /*16a8*/ 	.word	0x0500000f


	//   ....[120]....
        /*16ac*/ 	.word	0x0500000f


	//   ....[121]....
        /*16b0*/ 	.word	0x0500000f


	//   ....[122]....
        /*16b4*/ 	.word	0x0500000f


	//   ....[123]....
        /*16b8*/ 	.word	0x0500000f


	//   ....[124]....
        /*16bc*/ 	.word	0x0500000f


	//   ....[125]....
        /*16c0*/ 	.word	0x0500000f


	//   ....[126]....
        /*16c4*/ 	.word	0x0500000f


	//   ....[127]....
        /*16c8*/ 	.word	0x0500000f


	//   ....[128]....
        /*16cc*/ 	.word	0x0500000f


	//   ....[129]....
        /*16d0*/ 	.word	0x0500000f


	//   ....[130]....
        /*16d4*/ 	.word	0x0500000f


	//   ....[131]....
        /*16d8*/ 	.word	0x0500000f


	//   ....[132]....
        /*16dc*/ 	.word	0x0500000f


	//   ....[133]....
        /*16e0*/ 	.word	0x0500000f


	//   ....[134]....
        /*16e4*/ 	.word	0x0500000f


	//   ....[135]....
        /*16e8*/ 	.word	0x0500000f


	//   ....[136]....
        /*16ec*/ 	.word	0x0500000f


	//   ....[137]....
        /*16f0*/ 	.word	0x0500000f


	//   ....[138]....
        /*16f4*/ 	.word	0x0500000f


	//   ....[139]....
        /*16f8*/ 	.word	0x0500000f


	//   ....[140]....
        /*16fc*/ 	.word	0x0500000f


	//   ....[141]....
        /*1700*/ 	.word	0x0500000f


	//   ....[142]....
        /*1704*/ 	.word	0x0500000f


	//   ....[143]....
        /*1708*/ 	.word	0x0500000f


	//   ....[144]....
        /*170c*/ 	.word	0x0500000f


	//   ....[145]....
        /*1710*/ 	.word	0x0500000f


	//   ....[146]....
        /*1714*/ 	.word	0x0500000f


	//   ....[147]....
        /*1718*/ 	.word	0x0500000f


	//   ....[148]....
        /*171c*/ 	.word	0x0500000f


	//   ....[149]....
        /*1720*/ 	.word	0x0500000f


	//   ....[150]....
        /*1724*/ 	.word	0x0500000f


	//   ....[151]....
        /*1728*/ 	.word	0x0500000f


	//   ....[152]....
        /*172c*/ 	.word	0x0500000f


	//   ....[153]....
        /*1730*/ 	.word	0x0500000f


	//   ....[154]....
        /*1734*/ 	.word	0x0500000f


	//   ....[155]....
        /*1738*/ 	.word	0x0500000f


	//   ....[156]....
        /*173c*/ 	.word	0x0500000f


	//   ....[157]....
        /*1740*/ 	.word	0x0500000f


	//   ....[158]....
        /*1744*/ 	.word	0x0500000f


	//   ....[159]....
        /*1748*/ 	.word	0x0500000f


	//   ....[160]....
        /*174c*/ 	.word	0x0500000f


	//   ....[161]....
        /*1750*/ 	.word	0x0500000f


	//   ....[162]....
        /*1754*/ 	.word	0x0500000f


	//   ....[163]....
        /*1758*/ 	.word	0x0500000f


	//   ....[164]....
        /*175c*/ 	.word	0x0500000f


	//   ....[165]....
        /*1760*/ 	.word	0x0500000f


	//   ....[166]....
        /*1764*/ 	.word	0x0500000f


	//   ....[167]....
        /*1768*/ 	.word	0x0500000f


	//   ....[168]....
        /*176c*/ 	.word	0x0500000f


	//   ....[169]....
        /*1770*/ 	.word	0x0500000f


	//   ....[170]....
        /*1774*/ 	.word	0x0500000f


	//   ....[171]....
        /*1778*/ 	.word	0x0500000f


	//   ....[172]....
        /*177c*/ 	.word	0x0500000f


	//   ....[173]....
        /*1780*/ 	.word	0x0500000f


	//   ....[174]....
        /*1784*/ 	.word	0x0500000f


	//   ....[175]....
        /*1788*/ 	.word	0x0500000f


	//   ....[176]....
        /*178c*/ 	.word	0x0500000f


	//   ....[177]....
        /*1790*/ 	.word	0x0500000f


	//   ....[178]....
        /*1794*/ 	.word	0x0500000f


	//   ....[179]....
        /*1798*/ 	.word	0x0500000f


	//   ....[180]....
        /*179c*/ 	.word	0x0500000f


	//   ....[181]....
        /*17a0*/ 	.word	0x0500000f


	//   ....[182]....
        /*17a4*/ 	.word	0x0500000f


	//   ....[183]....
        /*17a8*/ 	.word	0x0500000f


	//   ....[184]....
        /*17ac*/ 	.word	0x0500000f


	//   ....[185]....
        /*17b0*/ 	.word	0x0500000f


	//   ....[186]....
        /*17b4*/ 	.word	0x0500000f


	//   ....[187]....
        /*17b8*/ 	.word	0x0500000f


	//   ....[188]....
        /*17bc*/ 	.word	0x0500000f


	//   ....[189]....
        /*17c0*/ 	.word	0x0500000f


	//   ....[190]....
        /*17c4*/ 	.word	0x0500000f


	//   ....[191]....
        /*17c8*/ 	.word	0x0500000f


	//   ....[192]....
        /*17cc*/ 	.word	0x0500000f


	//   ....[193]....
        /*17d0*/ 	.word	0x0500000f


	//   ....[194]....
        /*17d4*/ 	.word	0x0500000f


	//   ....[195]....
        /*17d8*/ 	.word	0x0500000f


	//   ....[196]....
        /*17dc*/ 	.word	0x0500000f


	//   ....[197]....
        /*17e0*/ 	.word	0x0500000f


	//   ....[198]....
        /*17e4*/ 	.word	0x0500000f


	//   ....[199]....
        /*17e8*/ 	.word	0x0500000f


	//   ....[200]....
        /*17ec*/ 	.word	0x0500000f


	//   ....[201]....
        /*17f0*/ 	.word	0x0500000f


	//   ....[202]....
        /*17f4*/ 	.word	0x0500000f


	//   ....[203]....
        /*17f8*/ 	.word	0x0500000f


	//   ....[204]....
        /*17fc*/ 	.word	0x0500000f


	//   ....[205]....
        /*1800*/ 	.word	0x0500000f


	//   ....[206]....
        /*1804*/ 	.word	0x0500000f


	//   ....[207]....
        /*1808*/ 	.word	0x0500000f


	//   ....[208]....
        /*180c*/ 	.word	0x0500000f


	//   ....[209]....
        /*1810*/ 	.word	0x0500000f


	//   ....[210]....
        /*1814*/ 	.word	0x0500000f


	//   ....[211]....
        /*1818*/ 	.word	0x0500000f


	//   ....[212]....
        /*181c*/ 	.word	0x0500000f


	//   ....[213]....
        /*1820*/ 	.word	0x0500000f


	//   ....[214]....
        /*1824*/ 	.word	0x0500000f


	//   ....[215]....
        /*1828*/ 	.word	0x0500000f


	//   ....[216]....
        /*182c*/ 	.word	0x0500000f


	//   ....[217]....
        /*1830*/ 	.word	0x0500000f


	//   ....[218]....
        /*1834*/ 	.word	0x0500000f


	//   ....[219]....
        /*1838*/ 	.word	0x0500000f


	//   ....[220]....
        /*183c*/ 	.word	0x0500000f


	//   ....[221]....
        /*1840*/ 	.word	0x0500000f


	//   ....[222]....
        /*1844*/ 	.word	0x0500000f


	//   ....[223]....
        /*1848*/ 	.word	0x0500000f


	//   ....[224]....
        /*184c*/ 	.word	0x0500000f


	//   ....[225]....
        /*1850*/ 	.word	0x0500000f


	//   ....[226]....
        /*1854*/ 	.word	0x0500000f


	//   ....[227]....
        /*1858*/ 	.word	0x0500000f


	//----- nvinfo : EIATTR_COOP_GROUP_INSTR_OFFSETS
	.align		4
.L_326:
        /*185c*/ 	.byte	0x04, 0x28
        /*185e*/ 	.short	(.L_328 - .L_327)


	//   ....[0]....
.L_327:
        /*1860*/ 	.word	0x00000070


	//   ....[1]....
        /*1864*/ 	.word	0x000001a0


	//   ....[2]....
        /*1868*/ 	.word	0x000001f0


	//   ....[3]....
        /*186c*/ 	.word	0x00000420


	//   ....[4]....
        /*1870*/ 	.word	0x00000580


	//   ....[5]....
        /*1874*/ 	.word	0x000006a0


	//   ....[6]....
        /*1878*/ 	.word	0x00000800


	//   ....[7]....
        /*187c*/ 	.word	0x0000d800


	//   ....[8]....
        /*1880*/ 	.word	0x0000e160


	//   ....[9]....
        /*1884*/ 	.word	0x0000e170


	//   ....[10]....
        /*1888*/ 	.word	0x0000e180


	//   ....[11]....
        /*188c*/ 	.word	0x0000e190


	//   ....[12]....
        /*1890*/ 	.word	0x0000e3a0


	//   ....[13]....
        /*1894*/ 	.word	0x0000e3b0


	//   ....[14]....
        /*1898*/ 	.word	0x0000e3c0


	//   ....[15]....
        /*189c*/ 	.word	0x0000e3d0


	//   ....[16]....
        /*18a0*/ 	.word	0x0000e5b0


	//   ....[17]....
        /*18a4*/ 	.word	0x0000e5c0


	//   ....[18]....
        /*18a8*/ 	.word	0x0000e5d0


	//   ....[19]....
        /*18ac*/ 	.word	0x0000e5e0


	//   ....[20]....
        /*18b0*/ 	.word	0x0000e7e0


	//   ....[21]....
        /*18b4*/ 	.word	0x0000e7f0


	//   ....[22]....
        /*18b8*/ 	.word	0x0000e800


	//   ....[23]....
        /*18bc*/ 	.word	0x0000e810


	//   ....[24]....
        /*18c0*/ 	.word	0x00012b40


	//   ....[25]....
        /*18c4*/ 	.word	0x00012b50


	//   ....[26]....
        /*18c8*/ 	.word	0x00012b60


	//   ....[27]....
        /*18cc*/ 	.word	0x00012b70


	//   ....[28]....
        /*18d0*/ 	.word	0x00012c40


	//   ....[29]....
        /*18d4*/ 	.word	0x00012c60


	//   ....[30]....
        /*18d8*/ 	.word	0x00012c70


	//   ....[31]....
        /*18dc*/ 	.word	0x00012c80


	//   ....[32]....
        /*18e0*/ 	.word	0x00012e60


	//   ....[33]....
        /*18e4*/ 	.word	0x00012e80


	//   ....[34]....
        /*18e8*/ 	.word	0x00012ea0


	//   ....[35]....
        /*18ec*/ 	.word	0x00012eb0


	//   ....[36]....
        /*18f0*/ 	.word	0x00012f30


	//   ....[37]....
        /*18f4*/ 	.word	0x00012f40


	//   ....[38]....
        /*18f8*/ 	.word	0x00012f50


	//   ....[39]....
        /*18fc*/ 	.word	0x00012f60


	//   ....[40]....
        /*1900*/ 	.word	0x00017cf0


	//   ....[41]....
        /*1904*/ 	.word	0x000187d0


	//   ....[42]....
        /*1908*/ 	.word	0x00018800


	//   ....[43]....
        /*190c*/ 	.word	0x00018820


	//   ....[44]....
        /*1910*/ 	.word	0x00019270


	//   ....[45]....
        /*1914*/ 	.word	0x000192b0


	//   ....[46]....
        /*1918*/ 	.word	0x0001b410


	//   ....[47]....
        /*191c*/ 	.word	0x0001b990


	//   ....[48]....
        /*1920*/ 	.word	0x0001c310


	//   ....[49]....
        /*1924*/ 	.word	0x0001c410


	//   ....[50]....
        /*1928*/ 	.word	0x0001cb90


	//   ....[51]....
        /*192c*/ 	.word	0x0001cbe0


	//   ....[52]....
        /*1930*/ 	.word	0x0001f7b0


	//   ....[53]....
        /*1934*/ 	.word	0x0001f7f0


	//   ....[54]....
        /*1938*/ 	.word	0x0001f860


	//   ....[55]....
        /*193c*/ 	.word	0x0001f870


	//   ....[56]....
        /*1940*/ 	.word	0x00021550


	//   ....[57]....
        /*1944*/ 	.word	0x00021560


	//   ....[58]....
        /*1948*/ 	.word	0x00021580


	//   ....[59]....
        /*194c*/ 	.word	0x000215a0


	//   ....[60]....
        /*1950*/ 	.word	0x00022850


	//   ....[61]....
        /*1954*/ 	.word	0x00022880


	//   ....[62]....
        /*1958*/ 	.word	0x000228b0


	//   ....[63]....
        /*195c*/ 	.word	0x000228e0


	//   ....[64]....
        /*1960*/ 	.word	0x00022910


	//   ....[65]....
        /*1964*/ 	.word	0x00022940


	//   ....[66]....
        /*1968*/ 	.word	0x00022970


	//   ....[67]....
        /*196c*/ 	.word	0x000229a0


	//   ....[68]....
        /*1970*/ 	.word	0x000229d0


	//   ....[69]....
        /*1974*/ 	.word	0x00022a00


	//   ....[70]....
        /*1978*/ 	.word	0x00022a30


	//   ....[71]....
        /*197c*/ 	.word	0x00022a60


	//   ....[72]....
        /*1980*/ 	.word	0x00022aa0


	//   ....[73]....
        /*1984*/ 	.word	0x00022ad0


	//   ....[74]....
        /*1988*/ 	.word	0x00022b00


	//   ....[75]....
        /*198c*/ 	.word	0x00022b30


	//   ....[76]....
        /*1990*/ 	.word	0x00022b60


	//   ....[77]....
        /*1994*/ 	.word	0x00022b90


	//   ....[78]....
        /*1998*/ 	.word	0x00022bc0


	//   ....[79]....
        /*199c*/ 	.word	0x00022bf0


	//   ....[80]....
        /*19a0*/ 	.word	0x00022c20


	//   ....[81]....
        /*19a4*/ 	.word	0x00022c50


	//   ....[82]....
        /*19a8*/ 	.word	0x00022c80


	//   ....[83]....
        /*19ac*/ 	.word	0x00022cb0


	//   ....[84]....
        /*19b0*/ 	.word	0x00022ce0


	//   ....[85]....
        /*19b4*/ 	.word	0x00022d10


	//   ....[86]....
        /*19b8*/ 	.word	0x00022d40


	//   ....[87]....
        /*19bc*/ 	.word	0x00022d70


	//   ....[88]....
        /*19c0*/ 	.word	0x00022da0


	//   ....[89]....
        /*19c4*/ 	.word	0x00022dd0


	//   ....[90]....
        /*19c8*/ 	.word	0x00022e00


	//   ....[91]....
        /*19cc*/ 	.word	0x00022e30


	//   ....[92]....
        /*19d0*/ 	.word	0x00022e60


	//   ....[93]....
        /*19d4*/ 	.word	0x00022e90


	//   ....[94]....
        /*19d8*/ 	.word	0x00022ec0


	//   ....[95]....
        /*19dc*/ 	.word	0x00022ef0


	//   ....[96]....
        /*19e0*/ 	.word	0x00022f20


	//   ....[97]....
        /*19e4*/ 	.word	0x00022f50


	//   ....[98]....
        /*19e8*/ 	.word	0x00022f80


	//   ....[99]....
        /*19ec*/ 	.word	0x00022fb0


	//   ....[100]....
        /*19f0*/ 	.word	0x00022fe0


	//   ....[101]....
        /*19f4*/ 	.word	0x00023010


	//   ....[102]....
        /*19f8*/ 	.word	0x00023040


	//   ....[103]....
        /*19fc*/ 	.word	0x00023070


	//   ....[104]....
        /*1a00*/ 	.word	0x000230a0


	//   ....[105]....
        /*1a04*/ 	.word	0x000230d0


	//   ....[106]....
        /*1a08*/ 	.word	0x00023100


	//   ....[107]....
        /*1a0c*/ 	.word	0x00023130


	//   ....[108]....
        /*1a10*/ 	.word	0x00023160


	//   ....[109]....
        /*1a14*/ 	.word	0x00023190


	//   ....[110]....
        /*1a18*/ 	.word	0x000231c0


	//   ....[111]....
        /*1a1c*/ 	.word	0x000231f0


	//   ....[112]....
        /*1a20*/ 	.word	0x00023220


	//   ....[113]....
        /*1a24*/ 	.word	0x00023250


	//   ....[114]....
        /*1a28*/ 	.word	0x00023280


	//   ....[115]....
        /*1a2c*/ 	.word	0x000232b0


	//   ....[116]....
        /*1a30*/ 	.word	0x000232e0


	//   ....[117]....
        /*1a34*/ 	.word	0x00023310


	//   ....[118]....
        /*1a38*/ 	.word	0x00023340


	//   ....[119]....
        /*1a3c*/ 	.word	0x00023370


	//   ....[120]....
        /*1a40*/ 	.word	0x000233a0


	//   ....[121]....
        /*1a44*/ 	.word	0x000233d0


	//   ....[122]....
        /*1a48*/ 	.word	0x00023400


	//   ....[123]....
        /*1a4c*/ 	.word	0x00023430


	//   ....[124]....
        /*1a50*/ 	.word	0x00023460


	//   ....[125]....
        /*1a54*/ 	.word	0x00023490


	//   ....[126]....
        /*1a58*/ 	.word	0x000234c0


	//   ....[127]....
        /*1a5c*/ 	.word	0x000234f0


	//   ....[128]....
        /*1a60*/ 	.word	0x00023520


	//   ....[129]....
        /*1a64*/ 	.word	0x00023550


	//   ....[130]....
        /*1a68*/ 	.word	0x00023580


	//   ....[131]....
        /*1a6c*/ 	.word	0x000235b0


	//   ....[132]....
        /*1a70*/ 	.word	0x000235e0


	//   ....[133]....
        /*1a74*/ 	.word	0x00023610


	//   ....[134]....
        /*1a78*/ 	.word	0x00023640


	//   ....[135]....
        /*1a7c*/ 	.word	0x00023670


	//   ....[136]....
        /*1a80*/ 	.word	0x000236a0


	//   ....[137]....
        /*1a84*/ 	.word	0x000236d0


	//   ....[138]....
        /*1a88*/ 	.word	0x00023700


	//   ....[139]....
        /*1a8c*/ 	.word	0x00023730


	//   ....[140]....
        /*1a90*/ 	.word	0x00023760


	//   ....[141]....
        /*1a94*/ 	.word	0x00023790


	//   ....[142]....
        /*1a98*/ 	.word	0x000237c0


	//   ....[143]....
        /*1a9c*/ 	.word	0x000237f0


	//   ....[144]....
        /*1aa0*/ 	.word	0x00023820


	//   ....[145]....
        /*1aa4*/ 	.word	0x00023850


	//   ....[146]....
        /*1aa8*/ 	.word	0x00023880


	//   ....[147]....
        /*1aac*/ 	.word	0x000238b0


	//   ....[148]....
        /*1ab0*/ 	.word	0x000238e0


	//   ....[149]....
        /*1ab4*/ 	.word	0x00023910


	//   ....[150]....
        /*1ab8*/ 	.word	0x00023940


	//   ....[151]....
        /*1abc*/ 	.word	0x00023970


	//   ....[152]....
        /*1ac0*/ 	.word	0x000239a0


	//   ....[153]....
        /*1ac4*/ 	.word	0x000239d0


	//   ....[154]....
        /*1ac8*/ 	.word	0x00023a00


	//   ....[155]....
        /*1acc*/ 	.word	0x00023a30


	//   ....[156]....
        /*1ad0*/ 	.word	0x00023a60


	//   ....[157]....
        /*1ad4*/ 	.word	0x00023a90


	//   ....[158]....
        /*1ad8*/ 	.word	0x00023ac0


	//   ....[159]....
        /*1adc*/ 	.word	0x00023af0


	//   ....[160]....
        /*1ae0*/ 	.word	0x00023b20


	//   ....[161]....
        /*1ae4*/ 	.word	0x00023b50


	//   ....[162]....
        /*1ae8*/ 	.word	0x00023b80


	//   ....[163]....
        /*1aec*/ 	.word	0x00023bb0


	//   ....[164]....
        /*1af0*/ 	.word	0x00023be0


	//   ....[165]....
        /*1af4*/ 	.word	0x00023c10


	//   ....[166]....
        /*1af8*/ 	.word	0x00023c40


	//   ....[167]....
        /*1afc*/ 	.word	0x00023c70


	//   ....[168]....
        /*1b00*/ 	.word	0x00023ca0


	//   ....[169]....
        /*1b04*/ 	.word	0x00023cd0


	//   ....[170]....
        /*1b08*/ 	.word	0x00023d00


	//   ....[171]....
        /*1b0c*/ 	.word	0x00023d30


	//   ....[172]....
        /*1b10*/ 	.word	0x00023d60


	//   ....[173]....
        /*1b14*/ 	.word	0x00023d90


	//   ....[174]....
        /*1b18*/ 	.word	0x00023db0


	//   ....[175]....
        /*1b1c*/ 	.word	0x00023de0


	//   ....[176]....
        /*1b20*/ 	.word	0x00023df0


	//   ....[177]....
        /*1b24*/ 	.word	0x00023e20


	//   ....[178]....
        /*1b28*/ 	.word	0x00023e50


	//   ....[179]....
        /*1b2c*/ 	.word	0x00023e60


	//   ....[180]....
        /*1b30*/ 	.word	0x00023e90


	//   ....[181]....
        /*1b34*/ 	.word	0x00023ea0


	//   ....[182]....
        /*1b38*/ 	.word	0x00023ed0


	//   ....[183]....
        /*1b3c*/ 	.word	0x00023ee0


	//   ....[184]....
        /*1b40*/ 	.word	0x00023f10


	//   ....[185]....
        /*1b44*/ 	.word	0x00023f40


	//   ....[186]....
        /*1b48*/ 	.word	0x00023f70


	//   ....[187]....
        /*1b4c*/ 	.word	0x00023f80


	//   ....[188]....
        /*1b50*/ 	.word	0x00024a30


	//   ....[189]....
        /*1b54*/ 	.word	0x00024a50


	//   ....[190]....
        /*1b58*/ 	.word	0x00024a60


	//   ....[191]....
        /*1b5c*/ 	.word	0x00024a70


	//   ....[192]....
        /*1b60*/ 	.word	0x00025470


	//   ....[193]....
        /*1b64*/ 	.word	0x00025480


	//   ....[194]....
        /*1b68*/ 	.word	0x00025650


	//   ....[195]....
        /*1b6c*/ 	.word	0x00025660


	//   ....[196]....
        /*1b70*/ 	.word	0x00025850


	//   ....[197]....
        /*1b74*/ 	.word	0x00025860


	//   ....[198]....
        /*1b78*/ 	.word	0x00025a30


	//   ....[199]....
        /*1b7c*/ 	.word	0x00025a40


	//   ....[200]....
        /*1b80*/ 	.word	0x00025eb0


	//   ....[201]....
        /*1b84*/ 	.word	0x00025ec0


	//   ....[202]....
        /*1b88*/ 	.word	0x00026ea0


	//   ....[203]....
        /*1b8c*/ 	.word	0x00026eb0


	//   ....[204]....
        /*1b90*/ 	.word	0x000291d0


	//   ....[205]....
        /*1b94*/ 	.word	0x000291e0


	//   ....[206]....
        /*1b98*/ 	.word	0x000293b0


	//   ....[207]....
        /*1b9c*/ 	.word	0x000293c0


	//   ....[208]....
        /*1ba0*/ 	.word	0x00029590


	//   ....[209]....
        /*1ba4*/ 	.word	0x000295a0


	//   ....[210]....
        /*1ba8*/ 	.word	0x00029770


	//   ....[211]....
        /*1bac*/ 	.word	0x00029780


	//   ....[212]....
        /*1bb0*/ 	.word	0x000299b0


	//   ....[213]....
        /*1bb4*/ 	.word	0x00029bf0


	//   ....[214]....
        /*1bb8*/ 	.word	0x00029c20


	//   ....[215]....
        /*1bbc*/ 	.word	0x00029c50


	//   ....[216]....
        /*1bc0*/ 	.word	0x00029c80


	//   ....[217]....
        /*1bc4*/ 	.word	0x00029cb0


	//   ....[218]....
        /*1bc8*/ 	.word	0x00029ce0


	//   ....[219]....
        /*1bcc*/ 	.word	0x00029e80


	//   ....[220]....
        /*1bd0*/ 	.word	0x00029eb0


	//   ....[221]....
        /*1bd4*/ 	.word	0x00029ee0


	//   ....[222]....
        /*1bd8*/ 	.word	0x00029f10


	//   ....[223]....
        /*1bdc*/ 	.word	0x00029f40


	//   ....[224]....
        /*1be0*/ 	.word	0x00029f70


	//   ....[225]....
        /*1be4*/ 	.word	0x0002a010


	//   ....[226]....
        /*1be8*/ 	.word	0x0002a040


	//   ....[227]....
        /*1bec*/ 	.word	0x0002a050


	//   ....[228]....
        /*1bf0*/ 	.word	0x0002a080


	//   ....[229]....
        /*1bf4*/ 	.word	0x0002b7d0


	//   ....[230]....
        /*1bf8*/ 	.word	0x0002d3e0


	//   ....[231]....
        /*1bfc*/ 	.word	0x0002e0e0


	//   ....[232]....
        /*1c00*/ 	.word	0x0002e100


	//   ....[233]....
        /*1c04*/ 	.word	0x0002e130


	//   ....[234]....
        /*1c08*/ 	.word	0x0002e150


	//   ....[235]....
        /*1c0c*/ 	.word	0x0002e260


	//   ....[236]....
        /*1c10*/ 	.word	0x0002e270


	//   ....[237]....
        /*1c14*/ 	.word	0x0002e300


	//   ....[238]....
        /*1c18*/ 	.word	0x0002e310


	//   ....[239]....
        /*1c1c*/ 	.word	0x0002e3a0


	//   ....[240]....
        /*1c20*/ 	.word	0x0002e3b0


	//   ....[241]....
        /*1c24*/ 	.word	0x0002e440


	//   ....[242]....
        /*1c28*/ 	.word	0x0002e450


	//   ....[243]....
        /*1c2c*/ 	.word	0x0002e4e0


	//   ....[244]....
        /*1c30*/ 	.word	0x0002e4f0


	//   ....[245]....
        /*1c34*/ 	.word	0x0002e540


	//   ....[246]....
        /*1c38*/ 	.word	0x0002e570


	//   ....[247]....
        /*1c3c*/ 	.word	0x000308b0


	//   ....[248]....
        /*1c40*/ 	.word	0x000308e0


	//   ....[249]....
        /*1c44*/ 	.word	0x00030940


	//   ....[250]....
        /*1c48*/ 	.word	0x00030970


	//   ....[251]....
        /*1c4c*/ 	.word	0x000309a0


	//   ....[252]....
        /*1c50*/ 	.word	0x000309d0


	//   ....[253]....
        /*1c54*/ 	.word	0x00030a00


	//   ....[254]....
        /*1c58*/ 	.word	0x00030a30


	//   ....[255]....
        /*1c5c*/ 	.word	0x00030c00


	//   ....[0]....
        /*1c60*/ 	.word	0x00030c30


	//   ....[1]....
        /*1c64*/ 	.word	0x00030c60


	//   ....[2]....
        /*1c68*/ 	.word	0x00030c90


	//   ....[3]....
        /*1c6c*/ 	.word	0x00030cc0


	//   ....[4]....
        /*1c70*/ 	.word	0x00030cf0


	//   ....[5]....
        /*1c74*/ 	.word	0x00030dd0


	//   ....[6]....
        /*1c78*/ 	.word	0x00030df0


	//   ....[7]....
        /*1c7c*/ 	.word	0x00030e00


	//   ....[8]....
        /*1c80*/ 	.word	0x00030e80


	//   ....[9]....
        /*1c84*/ 	.word	0x000319d0


	//   ....[10]....
        /*1c88*/ 	.word	0x00031e70


	//   ....[11]....
        /*1c8c*/ 	.word	0x00031f20


	//   ....[12]....
        /*1c90*/ 	.word	0x00031fb0


	//   ....[13]....
        /*1c94*/ 	.word	0x00032000


	//   ....[14]....
        /*1c98*/ 	.word	0x00032050


	//   ....[15]....
        /*1c9c*/ 	.word	0x000320e0


	//   ....[16]....
        /*1ca0*/ 	.word	0x00032170


	//   ....[17]....
        /*1ca4*/ 	.word	0x000321c0


	//   ....[18]....
        /*1ca8*/ 	.word	0x00032210


	//   ....[19]....
        /*1cac*/ 	.word	0x000322a0


	//   ....[20]....
        /*1cb0*/ 	.word	0x00032330


	//   ....[21]....
        /*1cb4*/ 	.word	0x00032380


	//   ....[22]....
        /*1cb8*/ 	.word	0x000323d0


	//   ....[23]....
        /*1cbc*/ 	.word	0x00032460


	//   ....[24]....
        /*1cc0*/ 	.word	0x000324f0


	//   ....[25]....
        /*1cc4*/ 	.word	0x00032540


	//   ....[26]....
        /*1cc8*/ 	.word	0x00032590


	//   ....[27]....
        /*1ccc*/ 	.word	0x00032690


	//   ....[28]....
        /*1cd0*/ 	.word	0x00032740


	//   ....[29]....
        /*1cd4*/ 	.word	0x00032790


	//   ....[30]....
        /*1cd8*/ 	.word	0x000327e0


	//   ....[31]....
        /*1cdc*/ 	.word	0x000328f0


	//   ....[32]....
        /*1ce0*/ 	.word	0x00032940


	//   ....[33]....
        /*1ce4*/ 	.word	0x00032990


	//   ....[34]....
        /*1ce8*/ 	.word	0x000329e0


	//   ....[35]....
        /*1cec*/ 	.word	0x00032b00


	//   ....[36]....
        /*1cf0*/ 	.word	0x00032ba0


	//   ....[37]....
        /*1cf4*/ 	.word	0x00032c00


	//   ....[38]....
        /*1cf8*/ 	.word	0x00032c70


	//   ....[39]....
        /*1cfc*/ 	.word	0x00032d10


	//   ....[40]....
        /*1d00*/ 	.word	0x00032d60


	//   ....[41]....
        /*1d04*/ 	.word	0x00032db0


	//   ....[42]....
        /*1d08*/ 	.word	0x00032e00


	//   ....[43]....
        /*1d0c*/ 	.word	0x00033230


	//   ....[44]....
        /*1d10*/ 	.word	0x00033350


	//   ....[45]....
        /*1d14*/ 	.word	0x00033480


	//   ....[46]....
        /*1d18*/ 	.word	0x00033590


	//   ....[47]....
        /*1d1c*/ 	.word	0x000336c0


	//   ....[48]....
        /*1d20*/ 	.word	0x000337e0


	//   ....[49]....
        /*1d24*/ 	.word	0x00033900


	//   ....[50]....
        /*1d28*/ 	.word	0x00033a20


	//   ....[51]....
        /*1d2c*/ 	.word	0x00033b50


	//   ....[52]....
        /*1d30*/ 	.word	0x00033c60


	//   ....[53]....
        /*1d34*/ 	.word	0x00033d50


	//   ....[54]....
        /*1d38*/ 	.word	0x00033da0


	//   ....[55]....
        /*1d3c*/ 	.word	0x00033e20


	//   ....[56]....
        /*1d40*/ 	.word	0x00033e90


	//   ....[57]....
        /*1d44*/ 	.word	0x00033ef0


	//   ....[58]....
        /*1d48*/ 	.word	0x00033f40


	//   ....[59]....
        /*1d4c*/ 	.word	0x00033fc0


	//   ....[60]....
        /*1d50*/ 	.word	0x00034030


	//   ....[61]....
        /*1d54*/ 	.word	0x00034090


	//   ....[62]....
        /*1d58*/ 	.word	0x000340e0


	//   ....[63]....
        /*1d5c*/ 	.word	0x00034160


	//   ....[64]....
        /*1d60*/ 	.word	0x000341d0


	//   ....[65]....
        /*1d64*/ 	.word	0x00034230


	//   ....[66]....
        /*1d68*/ 	.word	0x00034280


	//   ....[67]....
        /*1d6c*/ 	.word	0x00034300


	//   ....[68]....
        /*1d70*/ 	.word	0x00034370


	//   ....[69]....
        /*1d74*/ 	.word	0x000343d0


	//   ....[70]....
        /*1d78*/ 	.word	0x00034420


	//   ....[71]....
        /*1d7c*/ 	.word	0x000344a0


	//   ....[72]....
        /*1d80*/ 	.word	0x00034510


	//   ....[73]....
        /*1d84*/ 	.word	0x00034570


	//   ....[74]....
        /*1d88*/ 	.word	0x000345c0


	//   ....[75]....
        /*1d8c*/ 	.word	0x00034640


	//   ....[76]....
        /*1d90*/ 	.word	0x000346b0


	//   ....[77]....
        /*1d94*/ 	.word	0x00034710


	//   ....[78]....
        /*1d98*/ 	.word	0x00034760


	//   ....[79]....
        /*1d9c*/ 	.word	0x000347e0


	//   ....[80]....
        /*1da0*/ 	.word	0x00034850


	//   ....[81]....
        /*1da4*/ 	.word	0x000348b0


	//   ....[82]....
        /*1da8*/ 	.word	0x00034900


	//   ....[83]....
        /*1dac*/ 	.word	0x00034980


	//   ....[84]....
        /*1db0*/ 	.word	0x000349f0


	//   ....[85]....
        /*1db4*/ 	.word	0x00034a50


	//   ....[86]....
        /*1db8*/ 	.word	0x00034aa0


	//   ....[87]....
        /*1dbc*/ 	.word	0x00034b20


	//   ....[88]....
        /*1dc0*/ 	.word	0x00034b90


	//   ....[89]....
        /*1dc4*/ 	.word	0x00034bf0


	//   ....[90]....
        /*1dc8*/ 	.word	0x00034c40


	//   ....[91]....
        /*1dcc*/ 	.word	0x00034cc0


	//   ....[92]....
        /*1dd0*/ 	.word	0x00034d30


	//   ....[93]....
        /*1dd4*/ 	.word	0x00034d90


	//   ....[94]....
        /*1dd8*/ 	.word	0x00034de0


	//   ....[95]....
        /*1ddc*/ 	.word	0x00034e60


	//   ....[96]....
        /*1de0*/ 	.word	0x00034ed0


	//   ....[97]....
        /*1de4*/ 	.word	0x00034f30


	//   ....[98]....
        /*1de8*/ 	.word	0x00034f80


	//   ....[99]....
        /*1dec*/ 	.word	0x00035000


	//   ....[100]....
        /*1df0*/ 	.word	0x00035070


	//   ....[101]....
        /*1df4*/ 	.word	0x000350d0


	//   ....[102]....
        /*1df8*/ 	.word	0x00035120


	//   ....[103]....
        /*1dfc*/ 	.word	0x000351a0


	//   ....[104]....
        /*1e00*/ 	.word	0x00035210


	//   ....[105]....
        /*1e04*/ 	.word	0x00035270


	//   ....[106]....
        /*1e08*/ 	.word	0x000352c0


	//   ....[107]....
        /*1e0c*/ 	.word	0x00035340


	//   ....[108]....
        /*1e10*/ 	.word	0x000353b0


	//   ....[109]....
        /*1e14*/ 	.word	0x00035410


	//   ....[110]....
        /*1e18*/ 	.word	0x00035460


	//   ....[111]....
        /*1e1c*/ 	.word	0x000354e0


	//   ....[112]....
        /*1e20*/ 	.word	0x00035550


	//   ....[113]....
        /*1e24*/ 	.word	0x000355b0


	//   ....[114]....
        /*1e28*/ 	.word	0x00035600


	//   ....[115]....
        /*1e2c*/ 	.word	0x00035680


	//   ....[116]....
        /*1e30*/ 	.word	0x000356f0


	//   ....[117]....
        /*1e34*/ 	.word	0x00035750


	//   ....[118]....
        /*1e38*/ 	.word	0x000357a0


	//   ....[119]....
        /*1e3c*/ 	.word	0x00035820


	//   ....[120]....
        /*1e40*/ 	.word	0x00035890


	//   ....[121]....
        /*1e44*/ 	.word	0x000358f0


	//   ....[122]....
        /*1e48*/ 	.word	0x00035940


	//   ....[123]....
        /*1e4c*/ 	.word	0x000359c0


	//   ....[124]....
        /*1e50*/ 	.word	0x00035a30


	//   ....[125]....
        /*1e54*/ 	.word	0x00035a90


	//   ....[126]....
        /*1e58*/ 	.word	0x00035ae0


	//   ....[127]....
        /*1e5c*/ 	.word	0x00035b60


	//   ....[128]....
        /*1e60*/ 	.word	0x00035bd0


	//   ....[129]....
        /*1e64*/ 	.word	0x00035c30


	//   ....[130]....
        /*1e68*/ 	.word	0x00035c80


	//   ....[131]....
        /*1e6c*/ 	.word	0x00035ce0


	//   ....[132]....
        /*1e70*/ 	.word	0x00035d70


	//   ....[133]....
        /*1e74*/ 	.word	0x00035dd0


	//   ....[134]....
        /*1e78*/ 	.word	0x00035e20


	//   ....[135]....
        /*1e7c*/ 	.word	0x00035ea0


	//   ....[136]....
        /*1e80*/ 	.word	0x00035f10


	//   ....[137]....
        /*1e84*/ 	.word	0x00035f70


	//   ....[138]....
        /*1e88*/ 	.word	0x00035fc0


	//   ....[139]....
        /*1e8c*/ 	.word	0x00036040


	//   ....[140]....
        /*1e90*/ 	.word	0x000360b0


	//   ....[141]....
        /*1e94*/ 	.word	0x00036110


	//   ....[142]....
        /*1e98*/ 	.word	0x00036160


	//   ....[143]....
        /*1e9c*/ 	.word	0x000361e0


	//   ....[144]....
        /*1ea0*/ 	.word	0x00036250


	//   ....[145]....
        /*1ea4*/ 	.word	0x000362b0


	//   ....[146]....
        /*1ea8*/ 	.word	0x00036300


	//   ....[147]....
        /*1eac*/ 	.word	0x00036380


	//   ....[148]....
        /*1eb0*/ 	.word	0x000363f0


	//   ....[149]....
        /*1eb4*/ 	.word	0x00036450


	//   ....[150]....
        /*1eb8*/ 	.word	0x000364a0


	//   ....[151]....
        /*1ebc*/ 	.word	0x00036520


	//   ....[152]....
        /*1ec0*/ 	.word	0x00036590


	//   ....[153]....
        /*1ec4*/ 	.word	0x000365f0


	//   ....[154]....
        /*1ec8*/ 	.word	0x00036640


	//   ....[155]....
        /*1ecc*/ 	.word	0x000366a0


	//   ....[156]....
        /*1ed0*/ 	.word	0x00036730


	//   ....[157]....
        /*1ed4*/ 	.word	0x00036790


	//   ....[158]....
        /*1ed8*/ 	.word	0x000367e0


	//   ....[159]....
        /*1edc*/ 	.word	0x00036860


	//   ....[160]....
        /*1ee0*/ 	.word	0x000368d0


	//   ....[161]....
        /*1ee4*/ 	.word	0x00036930


	//   ....[162]....
        /*1ee8*/ 	.word	0x00036980


	//   ....[163]....
        /*1eec*/ 	.word	0x00036a00


	//   ....[164]....
        /*1ef0*/ 	.word	0x00036a70


	//   ....[165]....
        /*1ef4*/ 	.word	0x00036ad0


	//   ....[166]....
        /*1ef8*/ 	.word	0x00036b20


	//   ....[167]....
        /*1efc*/ 	.word	0x00036ba0


	//   ....[168]....
        /*1f00*/ 	.word	0x00036c10


	//   ....[169]....
        /*1f04*/ 	.word	0x00036c80


	//   ....[170]....
        /*1f08*/ 	.word	0x00036cd0


	//   ....[171]....
        /*1f0c*/ 	.word	0x00036d60


	//   ....[172]....
        /*1f10*/ 	.word	0x00036db0


	//   ....[173]....
        /*1f14*/ 	.word	0x00036e40


	//   ....[174]....
        /*1f18*/ 	.word	0x00036ed0


	//   ....[175]....
        /*1f1c*/ 	.word	0x00036f60


	//   ....[176]....
        /*1f20*/ 	.word	0x00036ff0


	//   ....[177]....
        /*1f24*/ 	.word	0x00037080


	//   ....[178]....
        /*1f28*/ 	.word	0x00037110


	//   ....[179]....
        /*1f2c*/ 	.word	0x00037190


	//   ....[180]....
        /*1f30*/ 	.word	0x000371e0


	//   ....[181]....
        /*1f34*/ 	.word	0x00037280


	//   ....[182]....
        /*1f38*/ 	.word	0x00037310


	//   ....[183]....
        /*1f3c*/ 	.word	0x000373a0


	//   ....[184]....
        /*1f40*/ 	.word	0x000373f0


	//   ....[185]....
        /*1f44*/ 	.word	0x00037480


	//   ....[186]....
        /*1f48*/ 	.word	0x00037510


	//   ....[187]....
        /*1f4c*/ 	.word	0x000375a0


	//   ....[188]....
        /*1f50*/ 	.word	0x00037630


	//   ....[189]....
        /*1f54*/ 	.word	0x000376c0


	//   ....[190]....
        /*1f58*/ 	.word	0x00037750


	//   ....[191]....
        /*1f5c*/ 	.word	0x00037810


	//   ....[192]....
        /*1f60*/ 	.word	0x00037af0


	//   ....[193]....
        /*1f64*/ 	.word	0x00037cd0


	//   ....[194]....
        /*1f68*/ 	.word	0x00037d50


	//   ....[195]....
        /*1f6c*/ 	.word	0x00037db0


	//   ....[196]....
        /*1f70*/ 	.word	0x00037e90


	//   ....[197]....
        /*1f74*/ 	.word	0x00037f40


	//   ....[198]....
        /*1f78*/ 	.word	0x00038050


	//   ....[199]....
        /*1f7c*/ 	.word	0x000380b0


	//   ....[200]....
        /*1f80*/ 	.word	0x000381b0


	//   ....[201]....
        /*1f84*/ 	.word	0x00038210


	//   ....[202]....
        /*1f88*/ 	.word	0x00038310


	//   ....[203]....
        /*1f8c*/ 	.word	0x00038370


	//   ....[204]....
        /*1f90*/ 	.word	0x00038470


	//   ....[205]....
        /*1f94*/ 	.word	0x000384d0


	//   ....[206]....
        /*1f98*/ 	.word	0x000385c0


	//   ....[207]....
        /*1f9c*/ 	.word	0x00038630


	//   ....[208]....
        /*1fa0*/ 	.word	0x00038710


	//   ....[209]....
        /*1fa4*/ 	.word	0x000389f0


	//   ....[210]....
        /*1fa8*/ 	.word	0x00038a90


	//   ....[211]....
        /*1fac*/ 	.word	0x00038c30


	//   ....[212]....
        /*1fb0*/ 	.word	0x00038cb0


	//   ....[213]....
        /*1fb4*/ 	.word	0x00038d30


	//   ....[214]....
        /*1fb8*/ 	.word	0x00038db0


	//   ....[215]....
        /*1fbc*/ 	.word	0x00038e30


	//   ....[216]....
        /*1fc0*/ 	.word	0x00038ec0


	//   ....[217]....
        /*1fc4*/ 	.word	0x00038f60


	//   ....[218]....
        /*1fc8*/ 	.word	0x00039010


	//   ....[219]....
        /*1fcc*/ 	.word	0x00039090


	//   ....[220]....
        /*1fd0*/ 	.word	0x00039110


	//   ....[221]....
        /*1fd4*/ 	.word	0x00039190


	//   ....[222]....
        /*1fd8*/ 	.word	0x00039220


	//   ....[223]....
        /*1fdc*/ 	.word	0x000392a0


	//   ....[224]....
        /*1fe0*/ 	.word	0x00039350


	//   ....[225]....
        /*1fe4*/ 	.word	0x000393a0


	//   ....[226]....
        /*1fe8*/ 	.word	0x00039460


	//   ....[227]....
        /*1fec*/ 	.word	0x00039590


	//----- nvinfo : EIATTR_REG_RECONFIG
	.align		4
.L_328:
        /*1ff0*/ 	.byte	0x01, 0x54
	.zero		2


	//----- nvinfo : EIATTR_SYSCALL_OFFSETS
	.align		4
        /*1ff4*/ 	.byte	0x04, 0x46
        /*1ff6*/ 	.short	(.L_330 - .L_329)


	//   ....[0]....
.L_329:
        /*1ff8*/ 	.word	0x00002630


	//   ....[1]....
        /*1ffc*/ 	.word	0x00002780


	//   ....[2]....
        /*2000*/ 	.word	0x0000d9a0


	//   ....[3]....
        /*2004*/ 	.word	0x0000df00


	//   ....[4]....
        /*2008*/ 	.word	0x0002ce40


	//   ....[5]....
        /*200c*/ 	.word	0x0002cfd0


	//   ....[6]....
        /*2010*/ 	.word	0x0002d120


	//   ....[7]....
        /*2014*/ 	.word	0x0002d260


	//   ....[8]....
        /*2018*/ 	.word	0x0002dcf0


	//----- nvinfo : EIATTR_MBARRIER_INSTR_OFFSETS
	.align		4
.L_330:
        /*201c*/ 	.byte	0x04, 0x39
        /*201e*/ 	.short	(.L_332 - .L_331)


	//   ....[0]....
.L_331:
        /*2020*/ 	.word	0x000002d0
        /*2024*/ 	.word	0x000000ff
        /*2028*/ 	.word	0x00038800
        /*202c*/ 	.short	0x0100
        /*202e*/ 	.byte	0x08
	.zero		1


	//   ....[1]....
        /*2030*/ 	.word	0x000002e0
        /*2034*/ 	.word	0x000000ff
        /*2038*/ 	.word	0x00038820
        /*203c*/ 	.short	0x0100
        /*203e*/ 	.byte	0x08
	.zero		1


	//   ....[2]....
        /*2040*/ 	.word	0x000003d0
        /*2044*/ 	.word	0x000000ff
        /*2048*/ 	.word	0x00038830
        /*204c*/ 	.short	0x0100
        /*204e*/ 	.byte	0x08
	.zero		1


	//   ....[3]....
        /*2050*/ 	.word	0x000003e0
        /*2054*/ 	.word	0x000000ff
        /*2058*/ 	.word	0x00038840
        /*205c*/ 	.short	0x0100
        /*205e*/ 	.byte	0x08
	.zero		1


	//   ....[4]....
        /*2060*/ 	.word	0x000003f0
        /*2064*/ 	.word	0x000000ff
        /*2068*/ 	.word	0x00038838
        /*206c*/ 	.short	0x0100
        /*206e*/ 	.byte	0x08
	.zero		1


	//   ....[5]....
        /*2070*/ 	.word	0x00000400
        /*2074*/ 	.word	0x000000ff
        /*2078*/ 	.word	0x00038848
        /*207c*/ 	.short	0x0100
        /*207e*/ 	.byte	0x08
	.zero		1


	//   ....[6]....
        /*2080*/ 	.word	0x00000530
        /*2084*/ 	.word	0x000000ff
        /*2088*/ 	.word	0x00038850
        /*208c*/ 	.short	0x0100
        /*208e*/ 	.byte	0x08
	.zero		1


	//   ....[7]....
        /*2090*/ 	.word	0x00000540
        /*2094*/ 	.word	0x000000ff
        /*2098*/ 	.word	0x00038860
        /*209c*/ 	.short	0x0100
        /*209e*/ 	.byte	0x08
	.zero		1


	//   ....[8]....
        /*20a0*/ 	.word	0x00000550
        /*20a4*/ 	.word	0x000000ff
        /*20a8*/ 	.word	0x00038858
        /*20ac*/ 	.short	0x0100
        /*20ae*/ 	.byte	0x08
	.zero		1


	//   ....[9]....
        /*20b0*/ 	.word	0x00000560
        /*20b4*/ 	.word	0x000000ff
        /*20b8*/ 	.word	0x00038868
        /*20bc*/ 	.short	0x0100
        /*20be*/ 	.byte	0x08
	.zero		1


	//   ....[10]....
        /*20c0*/ 	.word	0x00000650
        /*20c4*/ 	.word	0x000000ff
        /*20c8*/ 	.word	0x00038870
        /*20cc*/ 	.short	0x0100
        /*20ce*/ 	.byte	0x06
	.zero		1


	//   ....[11]....
        /*20d0*/ 	.word	0x00000660
        /*20d4*/ 	.word	0x000000ff
        /*20d8*/ 	.word	0x00038880
        /*20dc*/ 	.short	0x0100
        /*20de*/ 	.byte	0x06
	.zero		1


	//   ....[12]....
        /*20e0*/ 	.word	0x00000670
        /*20e4*/ 	.word	0x000000ff
        /*20e8*/ 	.word	0x00038878
        /*20ec*/ 	.short	0x0100
        /*20ee*/ 	.byte	0x06
	.zero		1


	//   ....[13]....
        /*20f0*/ 	.word	0x00000680
        /*20f4*/ 	.word	0x000000ff
        /*20f8*/ 	.word	0x00038888
        /*20fc*/ 	.short	0x0100
        /*20fe*/ 	.byte	0x06
	.zero		1


	//   ....[14]....
        /*2100*/ 	.word	0x000007b0
        /*2104*/ 	.word	0x000000ff
        /*2108*/ 	.word	0x00038890
        /*210c*/ 	.short	0x0100
        /*210e*/ 	.byte	0x08
	.zero		1


	//   ....[15]....
        /*2110*/ 	.word	0x000007c0
        /*2114*/ 	.word	0x000000ff
        /*2118*/ 	.word	0x000388a0
        /*211c*/ 	.short	0x0100
        /*211e*/ 	.byte	0x08
	.zero		1


	//   ....[16]....
        /*2120*/ 	.word	0x000007d0
        /*2124*/ 	.word	0x000000ff
        /*2128*/ 	.word	0x00038898
        /*212c*/ 	.short	0x0100
        /*212e*/ 	.byte	0x08
	.zero		1


	//   ....[17]....
        /*2130*/ 	.word	0x000007e0
        /*2134*/ 	.word	0x000000ff
        /*2138*/ 	.word	0x000388a8
        /*213c*/ 	.short	0x0100
        /*213e*/ 	.byte	0x08
	.zero		1


	//   ....[18]....
        /*2140*/ 	.word	0x00000910
        /*2144*/ 	.word	0x000000ff
        /*2148*/ 	.word	0x000388b0
        /*214c*/ 	.short	0x0100
        /*214e*/ 	.byte	0x08
	.zero		1


	//   ....[19]....
        /*2150*/ 	.word	0x00000920
        /*2154*/ 	.word	0x000000ff
        /*2158*/ 	.word	0x000388c0
        /*215c*/ 	.short	0x0100
        /*215e*/ 	.byte	0x08
	.zero		1


	//   ....[20]....
        /*2160*/ 	.word	0x00000930
        /*2164*/ 	.word	0x000000ff
        /*2168*/ 	.word	0x000388b8
        /*216c*/ 	.short	0x0100
        /*216e*/ 	.byte	0x08
	.zero		1


	//   ....[21]....
        /*2170*/ 	.word	0x00000940
        /*2174*/ 	.word	0x000000ff
        /*2178*/ 	.word	0x000388c8
        /*217c*/ 	.short	0x0100
        /*217e*/ 	.byte	0x08
	.zero		1


	//   ....[22]....
        /*2180*/ 	.word	0x00003d90
        /*2184*/ 	.word	0x0000006f
        /*2188*/ 	.word	0x00038890
        /*218c*/ 	.short	0x010a
        /*218e*/ 	.byte	0x3f
	.zero		1


	//   ....[23]....
        /*2190*/ 	.word	0x00008010
        /*2194*/ 	.word	0x0000006f
        /*2198*/ 	.word	0x00038890
        /*219c*/ 	.short	0x010a
        /*219e*/ 	.byte	0x3f
	.zero		1


	//   ....[24]....
        /*21a0*/ 	.word	0x0000c2e0
        /*21a4*/ 	.word	0x0000006f
        /*21a8*/ 	.word	0x00038890
        /*21ac*/ 	.short	0x010a
        /*21ae*/ 	.byte	0x3f
	.zero		1


	//   ....[25]....
        /*21b0*/ 	.word	0x0000c880
        /*21b4*/ 	.word	0x00000030
        /*21b8*/ 	.word	0x00000000
        /*21bc*/ 	.short	0x0101
        /*21be*/ 	.byte	0x3f
	.zero		1


	//   ....[26]....
        /*21c0*/ 	.word	0x0000c8c0
        /*21c4*/ 	.word	0x0000006f
        /*21c8*/ 	.word	0x000388b0
        /*21cc*/ 	.short	0x010a
        /*21ce*/ 	.byte	0x3f
	.zero		1


	//   ....[27]....
        /*21d0*/ 	.word	0x0000cec0
        /*21d4*/ 	.word	0x0000006f
        /*21d8*/ 	.word	0x00000000
        /*21dc*/ 	.short	0x0101
        /*21de*/ 	.byte	0x3f
	.zero		1


	//   ....[28]....
        /*21e0*/ 	.word	0x0000dc80
        /*21e4*/ 	.word	0x00000012
        /*21e8*/ 	.word	0x00038800
        /*21ec*/ 	.short	0x010a
        /*21ee*/ 	.byte	0x3f
	.zero		1


	//   ....[29]....
        /*21f0*/ 	.word	0x0000dcd0
        /*21f4*/ 	.word	0x00000012
        /*21f8*/ 	.word	0x00038800
        /*21fc*/ 	.short	0x010a
        /*21fe*/ 	.byte	0x3f
	.zero		1


	//   ....[30]....
        /*2200*/ 	.word	0x0000ea50
        /*2204*/ 	.word	0x00000012
        /*2208*/ 	.word	0x00038800
        /*220c*/ 	.short	0x010a
        /*220e*/ 	.byte	0x3f
	.zero		1


	//   ....[31]....
        /*2210*/ 	.word	0x000131f0
        /*2214*/ 	.word	0x00000012
        /*2218*/ 	.word	0x00038800
        /*221c*/ 	.short	0x010a
        /*221e*/ 	.byte	0x3f
	.zero		1


	//   ....[32]....
        /*2220*/ 	.word	0x000174b0
        /*2224*/ 	.word	0x00000000
        /*2228*/ 	.word	0x00038830
        /*222c*/ 	.short	0x010a
        /*222e*/ 	.byte	0x3f
	.zero		1


	//   ....[33]....
        /*2230*/ 	.word	0x00017520
        /*2234*/ 	.word	0x00000000
        /*2238*/ 	.word	0x00038830
        /*223c*/ 	.short	0x010a
        /*223e*/ 	.byte	0x3f
	.zero		1


	//   ....[34]....
        /*2240*/ 	.word	0x00019940
        /*2244*/ 	.word	0x0000001d
        /*2248*/ 	.word	0x00000000
        /*224c*/ 	.short	0x0101
        /*224e*/ 	.byte	0x3f
	.zero		1


	//   ....[35]....
        /*2250*/ 	.word	0x0001a9d0
        /*2254*/ 	.word	0x00000007
        /*2258*/ 	.word	0x00038830
        /*225c*/ 	.short	0x010a
        /*225e*/ 	.byte	0x3f
	.zero		1


	//   ....[36]....
        /*2260*/ 	.word	0x0001aa20
        /*2264*/ 	.word	0x00000007
        /*2268*/ 	.word	0x00038830
        /*226c*/ 	.short	0x010a
        /*226e*/ 	.byte	0x3f
	.zero		1


	//   ....[37]....
        /*2270*/ 	.word	0x0001b040
        /*2274*/ 	.word	0x00000007
        /*2278*/ 	.word	0x00038850
        /*227c*/ 	.short	0x010a
        /*227e*/ 	.byte	0x3f
	.zero		1


	//   ....[38]....
        /*2280*/ 	.word	0x0001b080
        /*2284*/ 	.word	0x00000007
        /*2288*/ 	.word	0x00038850
        /*228c*/ 	.short	0x010a
        /*228e*/ 	.byte	0x3f
	.zero		1


	//   ....[39]....
        /*2290*/ 	.word	0x0001ce00
        /*2294*/ 	.word	0x0000000e
        /*2298*/ 	.word	0x00000000
        /*229c*/ 	.short	0x0101
        /*229e*/ 	.byte	0x3f
	.zero		1


	//   ....[40]....
        /*22a0*/ 	.word	0x0001d8a0
        /*22a4*/ 	.word	0x0000000e
        /*22a8*/ 	.word	0x00000000
        /*22ac*/ 	.short	0x0101
        /*22ae*/ 	.byte	0x3f
	.zero		1


	//   ....[41]....
        /*22b0*/ 	.word	0x0001e330
        /*22b4*/ 	.word	0x00000007
        /*22b8*/ 	.word	0x00038830
        /*22bc*/ 	.short	0x010a
        /*22be*/ 	.byte	0x3f
	.zero		1


	//   ....[42]....
        /*22c0*/ 	.word	0x0001e380
        /*22c4*/ 	.word	0x00000007
        /*22c8*/ 	.word	0x00038830
        /*22cc*/ 	.short	0x010a
        /*22ce*/ 	.byte	0x3f
	.zero		1


	//   ....[43]....
        /*22d0*/ 	.word	0x0001e970
        /*22d4*/ 	.word	0x00000007
        /*22d8*/ 	.word	0x00038850
        /*22dc*/ 	.short	0x010a
        /*22de*/ 	.byte	0x3f
	.zero		1


	//   ....[44]....
        /*22e0*/ 	.word	0x0001e9b0
        /*22e4*/ 	.word	0x00000007
        /*22e8*/ 	.word	0x00038850
        /*22ec*/ 	.short	0x010a
        /*22ee*/ 	.byte	0x3f
	.zero		1


	//   ....[45]....
        /*22f0*/ 	.word	0x000200f0
        /*22f4*/ 	.word	0x000000d8
        /*22f8*/ 	.word	0x00000000
        /*22fc*/ 	.short	0x0101
        /*22fe*/ 	.byte	0x3f
	.zero		1


	//   ....[46]....
        /*2300*/ 	.word	0x00020830
        /*2304*/ 	.word	0x0000000f
        /*2308*/ 	.word	0x00000000
        /*230c*/ 	.short	0x0101
        /*230e*/ 	.byte	0x3f
	.zero		1


	//   ....[47]....
        /*2310*/ 	.word	0x000211f0
        /*2314*/ 	.word	0x0000000a
        /*2318*/ 	.word	0x00038850
        /*231c*/ 	.short	0x010a
        /*231e*/ 	.byte	0x3f
	.zero		1


	//   ....[48]....
        /*2320*/ 	.word	0x00021230
        /*2324*/ 	.word	0x0000000a
        /*2328*/ 	.word	0x00038850
        /*232c*/ 	.short	0x010a
        /*232e*/ 	.byte	0x3f
	.zero		1


	//   ....[49]....
        /*2330*/ 	.word	0x00021840
        /*2334*/ 	.word	0x00000000
        /*2338*/ 	.word	0x00000000
        /*233c*/ 	.short	0x0101
        /*233e*/ 	.byte	0x3f
	.zero		1


	//   ....[50]....
        /*2340*/ 	.word	0x000253b0
        /*2344*/ 	.word	0x00000008
        /*2348*/ 	.word	0x00000000
        /*234c*/ 	.short	0x0101
        /*234e*/ 	.byte	0x3f
	.zero		1


	//   ....[51]....
        /*2350*/ 	.word	0x00025e20
        /*2354*/ 	.word	0x0000000e
        /*2358*/ 	.word	0x00000000
        /*235c*/ 	.short	0x0101
        /*235e*/ 	.byte	0x3f
	.zero		1


	//   ....[52]....
        /*2360*/ 	.word	0x0002b8b0
        /*2364*/ 	.word	0x00000012
        /*2368*/ 	.word	0x00038820
        /*236c*/ 	.short	0x010a
        /*236e*/ 	.byte	0x3f
	.zero		1


	//   ....[53]....
        /*2370*/ 	.word	0x0002b980
        /*2374*/ 	.word	0x00000007
        /*2378*/ 	.word	0x000388a0
        /*237c*/ 	.short	0x010a
        /*237e*/ 	.byte	0x3f
	.zero		1


	//   ....[54]....
        /*2380*/ 	.word	0x0002bcc0
        /*2384*/ 	.word	0x00000007
        /*2388*/ 	.word	0x000388c0
        /*238c*/ 	.short	0x010a
        /*238e*/ 	.byte	0x3f
	.zero		1


	//   ....[55]....
        /*2390*/ 	.word	0x0002c160
        /*2394*/ 	.word	0x00000008
        /*2398*/ 	.word	0x000388a0
        /*239c*/ 	.short	0x010a
        /*239e*/ 	.byte	0x3f
	.zero		1


	//   ....[56]....
        /*23a0*/ 	.word	0x0002c490
        /*23a4*/ 	.word	0x00000008
        /*23a8*/ 	.word	0x000388c0
        /*23ac*/ 	.short	0x010a
        /*23ae*/ 	.byte	0x3f
	.zero		1


	//   ....[57]....
        /*23b0*/ 	.word	0x0002d680
        /*23b4*/ 	.word	0x00000000
        /*23b8*/ 	.word	0x00038880
        /*23bc*/ 	.short	0x010a
        /*23be*/ 	.byte	0x3f
	.zero		1


	//   ....[58]....
        /*23c0*/ 	.word	0x0002d880
        /*23c4*/ 	.word	0x00000000
        /*23c8*/ 	.word	0x00038840
        /*23cc*/ 	.short	0x010a
        /*23ce*/ 	.byte	0x3f
	.zero		1


	//   ....[59]....
        /*23d0*/ 	.word	0x0002e640
        /*23d4*/ 	.word	0x00000012
        /*23d8*/ 	.word	0x00038800
        /*23dc*/ 	.short	0x0107
        /*23de*/ 	.byte	0x3f
	.zero		1


	//   ....[60]....
        /*23e0*/ 	.word	0x0002e740
        /*23e4*/ 	.word	0x00000012
        /*23e8*/ 	.word	0x00038800
        /*23ec*/ 	.short	0x0101
        /*23ee*/ 	.byte	0x3f
	.zero		1


	//   ....[61]....
        /*23f0*/ 	.word	0x0002e760
        /*23f4*/ 	.word	0x00000012
        /*23f8*/ 	.word	0x00038820
        /*23fc*/ 	.short	0x010a
        /*23fe*/ 	.byte	0x3f
	.zero		1


	//   ....[62]....
        /*2400*/ 	.word	0x0002ea80
        /*2404*/ 	.word	0x00000006
        /*2408*/ 	.word	0x00038880
        /*240c*/ 	.short	0x010a
        /*240e*/ 	.byte	0x3f
	.zero		1


	//   ....[63]....
        /*2410*/ 	.word	0x0002ede0
        /*2414*/ 	.word	0x00000006
        /*2418*/ 	.word	0x00038840
        /*241c*/ 	.short	0x010a
        /*241e*/ 	.byte	0x3f
	.zero		1


	//   ....[64]....
        /*2420*/ 	.word	0x0002f1a0
        /*2424*/ 	.word	0x00000014
        /*2428*/ 	.word	0x00038870
        /*242c*/ 	.short	0x010a
        /*242e*/ 	.byte	0x3f
	.zero		1


	//   ....[65]....
        /*2430*/ 	.word	0x0002f210
        /*2434*/ 	.word	0x00000014
        /*2438*/ 	.word	0x00038860
        /*243c*/ 	.short	0x010a
        /*243e*/ 	.byte	0x3f
	.zero		1


	//   ....[66]....
        /*2440*/ 	.word	0x0002fa60
        /*2444*/ 	.word	0x00000014
        /*2448*/ 	.word	0x00038850
        /*244c*/ 	.short	0x0101
        /*244e*/ 	.byte	0x3f
	.zero		1


	//   ....[67]....
        /*2450*/ 	.word	0x0002fae0
        /*2454*/ 	.word	0x00000014
        /*2458*/ 	.word	0x00000000
        /*245c*/ 	.short	0x0101
        /*245e*/ 	.byte	0x3f
	.zero		1


	//   ....[68]....
        /*2460*/ 	.word	0x0002fd20
        /*2464*/ 	.word	0x00000011
        /*2468*/ 	.word	0x00038870
        /*246c*/ 	.short	0x010a
        /*246e*/ 	.byte	0x3f
	.zero		1


	//   ....[69]....
        /*2470*/ 	.word	0x0002fd90
        /*2474*/ 	.word	0x00000011
        /*2478*/ 	.word	0x00038860
        /*247c*/ 	.short	0x010a
        /*247e*/ 	.byte	0x3f
	.zero		1


	//   ....[70]....
        /*2480*/ 	.word	0x000305c0
        /*2484*/ 	.word	0x00000011
        /*2488*/ 	.word	0x00038850
        /*248c*/ 	.short	0x0101
        /*248e*/ 	.byte	0x3f
	.zero		1


	//   ....[71]....
        /*2490*/ 	.word	0x00030610
        /*2494*/ 	.word	0x00000011
        /*2498*/ 	.word	0x00000000
        /*249c*/ 	.short	0x0101
        /*249e*/ 	.byte	0x3f
	.zero		1


	//   ....[72]....
        /*24a0*/ 	.word	0x00031950
        /*24a4*/ 	.word	0x00000000
        /*24a8*/ 	.word	0x00038820
        /*24ac*/ 	.short	0x010a
        /*24ae*/ 	.byte	0x3f
	.zero		1


	//   ....[73]....
        /*24b0*/ 	.word	0x00031b00
        /*24b4*/ 	.word	0x00000006
        /*24b8*/ 	.word	0x00000000
        /*24bc*/ 	.short	0x010a
        /*24be*/ 	.byte	0x3f
	.zero		1


	//   ....[74]....
        /*24c0*/ 	.word	0x00031b70
        /*24c4*/ 	.word	0x00000007
        /*24c8*/ 	.word	0x00000000
        /*24cc*/ 	.short	0x010a
        /*24ce*/ 	.byte	0x3f
	.zero		1


	//   ....[75]....
        /*24d0*/ 	.word	0x00031bd0
        /*24d4*/ 	.word	0x00000004
        /*24d8*/ 	.word	0x00038860
        /*24dc*/ 	.short	0x010a
        /*24de*/ 	.byte	0x3f
	.zero		1


	//   ....[76]....
        /*24e0*/ 	.word	0x00031c20
        /*24e4*/ 	.word	0x00000003
        /*24e8*/ 	.word	0x00038860
        /*24ec*/ 	.short	0x010a
        /*24ee*/ 	.byte	0x3f
	.zero		1


	//   ....[77]....
        /*24f0*/ 	.word	0x00031c60
        /*24f4*/ 	.word	0x00000004
        /*24f8*/ 	.word	0x00038880
        /*24fc*/ 	.short	0x010a
        /*24fe*/ 	.byte	0x3f
	.zero		1


	//   ....[78]....
        /*2500*/ 	.word	0x00031c80
        /*2504*/ 	.word	0x00000003
        /*2508*/ 	.word	0x00038880
        /*250c*/ 	.short	0x010a
        /*250e*/ 	.byte	0x3f
	.zero		1


	//   ....[79]....
        /*2510*/ 	.word	0x00031ce0
        /*2514*/ 	.word	0x0000006f
        /*2518*/ 	.word	0x00038890
        /*251c*/ 	.short	0x010a
        /*251e*/ 	.byte	0x3f
	.zero		1


	//   ....[80]....
        /*2520*/ 	.word	0x00031d30
        /*2524*/ 	.word	0x0000006f
        /*2528*/ 	.word	0x00038890
        /*252c*/ 	.short	0x010a
        /*252e*/ 	.byte	0x3f
	.zero		1


	//   ....[81]....
        /*2530*/ 	.word	0x00031d80
        /*2534*/ 	.word	0x0000006f
        /*2538*/ 	.word	0x00038890
        /*253c*/ 	.short	0x010a
        /*253e*/ 	.byte	0x3f
	.zero		1


	//   ....[82]....
        /*2540*/ 	.word	0x00031dd0
        /*2544*/ 	.word	0x0000006f
        /*2548*/ 	.word	0x000388b0
        /*254c*/ 	.short	0x010a
        /*254e*/ 	.byte	0x3f
	.zero		1


	//   ....[83]....
        /*2550*/ 	.word	0x000325d0
        /*2554*/ 	.word	0x00000012
        /*2558*/ 	.word	0x00038800
        /*255c*/ 	.short	0x010a
        /*255e*/ 	.byte	0x3f
	.zero		1


	//   ....[84]....
        /*2560*/ 	.word	0x00032f10
        /*2564*/ 	.word	0x00000012
        /*2568*/ 	.word	0x00038800
        /*256c*/ 	.short	0x010a
        /*256e*/ 	.byte	0x3f
	.zero		1


	//   ....[85]....
        /*2570*/ 	.word	0x00032f60
        /*2574*/ 	.word	0x00000000
        /*2578*/ 	.word	0x00038830
        /*257c*/ 	.short	0x010a
        /*257e*/ 	.byte	0x3f
	.zero		1


	//   ....[86]....
        /*2580*/ 	.word	0x00032fb0
        /*2584*/ 	.word	0x00000007
        /*2588*/ 	.word	0x00038830
        /*258c*/ 	.short	0x010a
        /*258e*/ 	.byte	0x3f
	.zero		1


	//   ....[87]....
        /*2590*/ 	.word	0x00033000
        /*2594*/ 	.word	0x00000007
        /*2598*/ 	.word	0x00038850
        /*259c*/ 	.short	0x010a
        /*259e*/ 	.byte	0x3f
	.zero		1


	//   ....[88]....
        /*25a0*/ 	.word	0x00033050
        /*25a4*/ 	.word	0x00000007
        /*25a8*/ 	.word	0x00038830
        /*25ac*/ 	.short	0x010a
        /*25ae*/ 	.byte	0x3f
	.zero		1


	//   ....[89]....
        /*25b0*/ 	.word	0x000330a0
        /*25b4*/ 	.word	0x00000007
        /*25b8*/ 	.word	0x00038850
        /*25bc*/ 	.short	0x010a
        /*25be*/ 	.byte	0x3f
	.zero		1


	//   ....[90]....
        /*25c0*/ 	.word	0x000330f0
        /*25c4*/ 	.word	0x0000000a
        /*25c8*/ 	.word	0x00038850
        /*25cc*/ 	.short	0x010a
        /*25ce*/ 	.byte	0x3f
	.zero		1


	//   ....[91]....
        /*25d0*/ 	.word	0x000378d0
        /*25d4*/ 	.word	0x00000012
        /*25d8*/ 	.word	0x00038820
        /*25dc*/ 	.short	0x010a
        /*25de*/ 	.byte	0x3f
	.zero		1


	//   ....[92]....
        /*25e0*/ 	.word	0x00037920
        /*25e4*/ 	.word	0x00000007
        /*25e8*/ 	.word	0x000388a0
        /*25ec*/ 	.short	0x010a
        /*25ee*/ 	.byte	0x3f
	.zero		1


	//   ....[93]....
        /*25f0*/ 	.word	0x00037970
        /*25f4*/ 	.word	0x00000007
        /*25f8*/ 	.word	0x000388c0
        /*25fc*/ 	.short	0x010a
        /*25fe*/ 	.byte	0x3f
	.zero		1


	//   ....[94]....
        /*2600*/ 	.word	0x000379c0
        /*2604*/ 	.word	0x00000008
        /*2608*/ 	.word	0x000388a0
        /*260c*/ 	.short	0x010a
        /*260e*/ 	.byte	0x3f
	.zero		1


	//   ....[95]....
        /*2610*/ 	.word	0x00037a10
        /*2614*/ 	.word	0x00000008
        /*2618*/ 	.word	0x000388c0
        /*261c*/ 	.short	0x010a
        /*261e*/ 	.byte	0x3f
	.zero		1


	//   ....[96]....
        /*2620*/ 	.word	0x00037bb0
        /*2624*/ 	.word	0x00000000
        /*2628*/ 	.word	0x00038880
        /*262c*/ 	.short	0x010a
        /*262e*/ 	.byte	0x3f
	.zero		1


	//   ....[97]....
        /*2630*/ 	.word	0x00037c00
        /*2634*/ 	.word	0x00000000
        /*2638*/ 	.word	0x00038840
        /*263c*/ 	.short	0x010a
        /*263e*/ 	.byte	0x3f
	.zero		1


	//   ....[98]....
        /*2640*/ 	.word	0x00038750
        /*2644*/ 	.word	0x00000012
        /*2648*/ 	.word	0x00038820
        /*264c*/ 	.short	0x010a
        /*264e*/ 	.byte	0x3f
	.zero		1


	//   ....[99]....
        /*2650*/ 	.word	0x000387a0
        /*2654*/ 	.word	0x00000006
        /*2658*/ 	.word	0x00038880
        /*265c*/ 	.short	0x010a
        /*265e*/ 	.byte	0x3f
	.zero		1


	//   ....[100]....
        /*2660*/ 	.word	0x000387f0
        /*2664*/ 	.word	0x00000006
        /*2668*/ 	.word	0x00038840
        /*266c*/ 	.short	0x010a
        /*266e*/ 	.byte	0x3f
	.zero		1


	//   ....[101]....
        /*2670*/ 	.word	0x00038840
        /*2674*/ 	.word	0x00000014
        /*2678*/ 	.word	0x00038870
        /*267c*/ 	.short	0x010a
        /*267e*/ 	.byte	0x3f
	.zero		1


	//   ....[102]....
        /*2680*/ 	.word	0x00038890
        /*2684*/ 	.word	0x00000014
        /*2688*/ 	.word	0x00038860
        /*268c*/ 	.short	0x010a
        /*268e*/ 	.byte	0x3f
	.zero		1


	//   ....[103]....
        /*2690*/ 	.word	0x000388e0
        /*2694*/ 	.word	0x00000011
        /*2698*/ 	.word	0x00038870
        /*269c*/ 	.short	0x010a
        /*269e*/ 	.byte	0x3f
	.zero		1


	//   ....[104]....
        /*26a0*/ 	.word	0x00038930
        /*26a4*/ 	.word	0x00000011
        /*26a8*/ 	.word	0x00038860
        /*26ac*/ 	.short	0x010a
        /*26ae*/ 	.byte	0x3f
	.zero		1


	//   ....[105]....
        /*26b0*/ 	.word	0x000394b0
        /*26b4*/ 	.word	0x00000000
        /*26b8*/ 	.word	0x00038820
        /*26bc*/ 	.short	0x010a
        /*26be*/ 	.byte	0x3f
	.zero		1


	//   ....[106]....
        /*26c0*/ 	.word	0x00039650
        /*26c4*/ 	.word	0x00000006
        /*26c8*/ 	.word	0x00000000
        /*26cc*/ 	.short	0x010a
        /*26ce*/ 	.byte	0x3f
	.zero		1


	//   ....[107]....
        /*26d0*/ 	.word	0x000396a0
        /*26d4*/ 	.word	0x00000007
        /*26d8*/ 	.word	0x00000000
        /*26dc*/ 	.short	0x010a
        /*26de*/ 	.byte	0x3f
	.zero		1


	//   ....[108]....
        /*26e0*/ 	.word	0x000396f0
        /*26e4*/ 	.word	0x00000004
        /*26e8*/ 	.word	0x00038860
        /*26ec*/ 	.short	0x010a
        /*26ee*/ 	.byte	0x3f
	.zero		1


	//   ....[109]....
        /*26f0*/ 	.word	0x00039740
        /*26f4*/ 	.word	0x00000003
        /*26f8*/ 	.word	0x00038860
        /*26fc*/ 	.short	0x010a
        /*26fe*/ 	.byte	0x3f
	.zero		1


	//   ....[110]....
        /*2700*/ 	.word	0x00039790
        /*2704*/ 	.word	0x00000004
        /*2708*/ 	.word	0x00038880
        /*270c*/ 	.short	0x010a
        /*270e*/ 	.byte	0x3f
	.zero		1


	//----- nvinfo : EIATTR_NUM_MBARRIERS
	.align		4
.L_332:
        /*2710*/ 	.byte	0x03, 0x38
        /*2712*/ 	.short	0x0016


	//----- nvinfo : EIATTR_EXIT_INSTR_OFFSETS
	.align		4
        /*2714*/ 	.byte	0x04, 0x1c
        /*2716*/ 	.short	(.L_334 - .L_333)


	//   ....[0]....
.L_333:
        /*2718*/ 	.word	0x00031cd0


	//----- nvinfo : EIATTR_MAX_THREADS
	.align		4
.L_334:
        /*271c*/ 	.byte	0x04, 0x05
        /*271e*/ 	.short	(.L_336 - .L_335)
.L_335:
        /*2720*/ 	.word	0x00000180
        /*2724*/ 	.word	0x00000001
        /*2728*/ 	.word	0x00000001


	//----- nvinfo : EIATTR_CRS_STACK_SIZE
	.align		4
.L_336:
        /*272c*/ 	.byte	0x04, 0x1e
        /*272e*/ 	.short	(.L_338 - .L_337)
.L_337:
        /*2730*/ 	.word	0x00000000


	//----- nvinfo : EIATTR_CBANK_PARAM_SIZE
	.align		4
.L_338:
        /*2734*/ 	.byte	0x03, 0x19
        /*2736*/ 	.short	0x0af0


	//----- nvinfo : EIATTR_PARAM_CBANK
	.align		4
        /*2738*/ 	.byte	0x04, 0x0a
        /*273a*/ 	.short	(.L_340 - .L_339)
	.align		4
.L_339:
        /*273c*/ 	.word	index@(.nv.constant0._ZN7cutlass13device_kernelIN5flash11enable_sm90INS1_16FlashAttnFwdSm90INS1_25CollectiveMainloopFwdSm90ILi2EN4cute5tupleIJNS5_1CILi1EEES8_S8_EEENS6_IJNS7_ILi128EEESA_NS7_ILi256EEEEEELi256ENS_12float_e4m3_tEfNS_4arch4Sm90ELb1ELb0ELb1ELb1ELb0ELb1ELb0ELb1ELb1ELb1ELb1ELb0EEENS1_21CollectiveEpilogueFwdINS6_IJSA_SB_SA_EEES9_NS_10bfloat16_tESF_Li256ELb1ELb1ELb1ELb1EEENS1_36VarlenDynamicPersistentTileSchedulerILi128ELi128ELi256ELi128ELb1ELb1ELb1ELb1ELb1ELb1EEEEEEEEEvNT_6ParamsE)
        /*2740*/ 	.short	0x0210
        /*2742*/ 	.short	0x0af0


	//----- nvinfo : EIATTR_SW_WAR
	.align		4
.L_340:
        /*2744*/ 	.byte	0x04, 0x36
        /*2746*/ 	.short	(.L_342 - .L_341)
.L_341:
        /*2748*/ 	.word	0x00000008
.L_342:


//--------------------- .nv.callgraph             --------------------------
	.section	.nv.callgraph,"",@"SHT_CUDA_CALLGRAPH"
	.align	4
	.sectionentsize	8
	.align		4
        /*0000*/ 	.word	0x00000000
	.align		4
        /*0004*/ 	.word	0xffffffff
	.align		4
        /*0008*/ 	.word	index@(_ZN7cutlass13device_kernelIN5flash11enable_sm90INS1_16FlashAttnFwdSm90INS1_25CollectiveMainloopFwdSm90ILi2EN4cute5tupleIJNS5_1CILi1EEES8_S8_EEENS6_IJNS7_ILi128EEESA_NS7_ILi256EEEEEELi256ENS_12float_e4m3_tEfNS_4arch4Sm90ELb0ELb0ELb1ELb0ELb0ELb0ELb0ELb1ELb1ELb1ELb1ELb0EEENS1_21CollectiveEpilogueFwdINS6_IJSA_SB_SA_EEES9_NS_10bfloat16_tESF_Li256ELb0ELb1ELb1ELb1EEENS1_19SingleTileSchedulerILb0ELb1ELb1ELi128EEEEEEEEEvNT_6ParamsE)
	.align		4
        /*000c*/ 	.word	index@(__assertfail)
	.align		4
        /*0010*/ 	.word	index@(_ZN7cutlass13device_kernelIN5flash11enable_sm90INS1_16FlashAttnFwdSm90INS1_25CollectiveMainloopFwdSm90ILi2EN4cute5tupleIJNS5_1CILi1EEES8_S8_EEENS6_IJNS7_ILi128EEESA_NS7_ILi256EEEEEELi256ENS_12float_e4m3_tEfNS_4arch4Sm90ELb0ELb0ELb1ELb1ELb0ELb0ELb0ELb1ELb1ELb1ELb1ELb0EEENS1_21CollectiveEpilogueFwdINS6_IJSA_SB_SA_EEES9_NS_10bfloat16_tESF_Li256ELb1ELb1ELb1ELb1EEENS1_36VarlenDynamicPersistentTileSchedulerILi128ELi128ELi256ELi128ELb1ELb1ELb1ELb0ELb1ELb1EEEEEEEEEvNT_6ParamsE)
	.align		4
        /*0014*/ 	.word	index@(__assertfail)
	.align		4
        /*0018*/ 	.word	index@(_ZN7cutlass13device_kernelIN5flash11enable_sm90INS1_16FlashAttnFwdSm90INS1_25CollectiveMainloopFwdSm90ILi2EN4cute5tupleIJNS5_1CILi1EEES8_S8_EEENS6_IJNS7_ILi128EEESA_NS7_ILi256EEEEEELi256ENS_12float_e4m3_tEfNS_4arch4Sm90ELb0ELb0ELb1ELb1ELb0ELb1ELb0ELb1ELb1ELb1ELb1ELb0EEENS1_21CollectiveEpilogueFwdINS6_IJSA_SB_SA_EEES9_NS_10bfloat16_tESF_Li256ELb1ELb1ELb1ELb1EEENS1_36VarlenDynamicPersistentTileSchedulerILi128ELi128ELi256ELi128ELb1ELb1ELb1ELb0ELb1ELb1EEEEEEEEEvNT_6ParamsE)
	.align		4
        /*001c*/ 	.word	index@(__assertfail)
	.align		4
        /*0020*/ 	.word	index@(_ZN7cutlass13device_kernelIN5flash11enable_sm90INS1_16FlashAttnFwdSm90INS1_25CollectiveMainloopFwdSm90ILi2EN4cute5tupleIJNS5_1CILi1EEES8_S8_EEENS6_IJNS7_ILi128EEENS7_ILi64EEENS7_ILi256EEEEEELi256ENS_12float_e4m3_tEfNS_4arch4Sm90ELb0ELb1ELb1ELb0ELb0ELb0ELb0ELb1ELb1ELb1ELb1ELb0EEENS1_21CollectiveEpilogueFwdINS6_IJSA_SC_SB_EEES9_NS_10bfloat16_tESG_Li256ELb0ELb1ELb1ELb1EEENS1_19SingleTileSchedulerILb0ELb1ELb1ELi128EEEEEEEEEvNT_6ParamsE)
	.align		4
        /*0024*/ 	.word	index@(__assertfail)
	.align		4
        /*0028*/ 	.word	index@(_ZN7cutlass13device_kernelIN5flash11enable_sm90INS1_16FlashAttnFwdSm90INS1_25CollectiveMainloopFwdSm90ILi2EN4cute5tupleIJNS5_1CILi1EEES8_S8_EEENS6_IJNS7_ILi128EEENS7_ILi64EEENS7_ILi256EEEEEELi256ENS_12float_e4m3_tEfNS_4arch4Sm90ELb0ELb1ELb1ELb1ELb0ELb0ELb0ELb1ELb1ELb1ELb1ELb0EEENS1_21CollectiveEpilogueFwdINS6_IJSA_SC_SB_EEES9_NS_10bfloat16_tESG_Li256ELb1ELb1ELb1ELb1EEENS1_36VarlenDynamicPersistentTileSchedulerILi128ELi64ELi256ELi128ELb1ELb1ELb1ELb1ELb0ELb1EEEEEEEEEvNT_6ParamsE)
	.align		4
        /*002c*/ 	.word	index@(__assertfail)
	.align		4
        /*0030*/ 	.word	index@(_ZN7cutlass13device_kernelIN5flash11enable_sm90INS1_16FlashAttnFwdSm90INS1_25CollectiveMainloopFwdSm90ILi2EN4cute5tupleIJNS5_1CILi1EEES8_S8_EEENS6_IJNS7_ILi128EEENS7_ILi64EEENS7_ILi256EEEEEELi256ENS_12float_e4m3_tEfNS_4arch4Sm90ELb0ELb1ELb1ELb1ELb0ELb1ELb0ELb1ELb1ELb1ELb1ELb0EEENS1_21CollectiveEpilogueFwdINS6_IJSA_SC_SB_EEES9_NS_10bfloat16_tESG_Li256ELb1ELb1ELb1ELb1EEENS1_36VarlenDynamicPersistentTileSchedulerILi128ELi64ELi256ELi128ELb1ELb1ELb1ELb1ELb0ELb1EEEEEEEEEvNT_6ParamsE)
	.align		4
        /*0034*/ 	.word	index@(__assertfail)
	.align		4
        /*0038*/ 	.word	index@(_ZN7cutlass13device_kernelIN5flash11enable_sm90INS1_16FlashAttnFwdSm90INS1_25CollectiveMainloopFwdSm90ILi2EN4cute5tupleIJNS5_1CILi1EEES8_S8_EEENS6_IJNS7_ILi128EEESA_NS7_ILi256EEEEEELi256ENS_12float_e4m3_tEfNS_4arch4Sm90ELb1ELb0ELb1ELb0ELb0ELb0ELb0ELb1ELb1ELb1ELb1ELb0EEENS1_21CollectiveEpilogueFwdINS6_IJSA_SB_SA_EEES9_NS_10bfloat16_tESF_Li256ELb0ELb1ELb1ELb1EEENS1_19SingleTileSchedulerILb0ELb1ELb1ELi128EEEEEEEEEvNT_6ParamsE)
	.align		4
        /*003c*/ 	.word	index@(__assertfail)
	.align		4
        /*0040*/ 	.word	index@(_ZN7cutlass13device_kernelIN5flash11enable_sm90INS1_16FlashAttnFwdSm90INS1_25CollectiveMainloopFwdSm90ILi2EN4cute5tupleIJNS5_1CILi1EEES8_S8_EEENS6_IJNS7_ILi128EEESA_NS7_ILi256EEEEEELi256ENS_12float_e4m3_tEfNS_4arch4Sm90ELb1ELb0ELb1ELb1ELb0ELb0ELb0ELb1ELb1ELb1ELb1ELb0EEENS1_21CollectiveEpilogueFwdINS6_IJSA_SB_SA_EEES9_NS_10bfloat16_tESF_Li256ELb1ELb1ELb1ELb1EEENS1_36VarlenDynamicPersistentTileSchedulerILi128ELi128ELi256ELi128ELb1ELb1ELb1ELb1ELb1ELb1EEEEEEEEEvNT_6ParamsE)
	.align		4
        /*0044*/ 	.word	index@(__assertfail)
	.align		4
        /*0048*/ 	.word	index@(_ZN7cutlass13device_kernelIN5flash11enable_sm90INS1_16FlashAttnFwdSm90INS1_25CollectiveMainloopFwdSm90ILi2EN4cute5tupleIJNS5_1CILi1EEES8_S8_EEENS6_IJNS7_ILi128EEESA_NS7_ILi256EEEEEELi256ENS_12float_e4m3_tEfNS_4arch4Sm90ELb1ELb0ELb1ELb1ELb0ELb1ELb0ELb1ELb1ELb1ELb1ELb0EEENS1_21CollectiveEpilogueFwdINS6_IJSA_SB_SA_EEES9_NS_10bfloat16_tESF_Li256ELb1ELb1ELb1ELb1EEENS1_36VarlenDynamicPersistentTileSchedulerILi128ELi128ELi256ELi128ELb1ELb1ELb1ELb1ELb1ELb1EEEEEEEEEvNT_6ParamsE)
	.align		4
        /*004c*/ 	.word	index@(__assertfail)
	.align		4
        /*0050*/ 	.word	0x00000000
	.align		4
        /*0054*/ 	.word	0xfffffffe
	.align		4
        /*0058*/ 	.word	0x00000000
	.align		4
        /*005c*/ 	.word	0xfffffffd
	.align		4
        /*0060*/ 	.word	0x00000000
	.align		4
        /*0064*/ 	.word	0xfffffffc


//--------------------- .nv.constant4             --------------------------
	.section	.nv.constant4,"a",@progbits
	.align	8
	.align		8
.nv.constant4:
        /*0000*/ 	.dword	__assertfail
	.align		8
        /*0008*/ 	.dword	__unnamed_1
	.align		8
        /*0010*/ 	.dword	__unnamed_2
	.align		8
        /*0018*/ 	.dword	__unnamed_3
	.align		8
        /*0020*/ 	.dword	__unnamed_4
	.align		8
        /*0028*/ 	.dword	__unnamed_5
	.align		8
        /*0030*/ 	.dword	__unnamed_6
	.align		8
        /*0038*/ 	.dword	_ZZN5flash28permute_output_fp8_VcolmajorIN4cute6TensorINS1_11ArrayEngineIfLm128EEENS1_6LayoutINS1_5tupleIJNS6_IJNS1_1CILi2EEES8_NS7_ILi32EEEEEENS7_ILi1EEESB_EEENS6_IJNS6_IJSB_S8_NS7_ILi4EEEEEENS7_ILi0EEESF_EEEEEEEEEvRT_E9upper_map
	.align		8
        /*0040*/ 	.dword	__unnamed_7
	.align		8
        /*0048*/ 	.dword	__unnamed_8
	.align		8
        /*0050*/ 	.dword	__unnamed_9
	.align		8
        /*0058*/ 	.dword	__unnamed_10
	.align		8
        /*0060*/ 	.dword	__unnamed_11
	.align		8
        /*0068*/ 	.dword	_ZN80_INTERNAL_60eafe87_44_flash_fwd_hdim256_e4m3_split_softcap_sm90_cu_18e39b8a_33184cuda3std3__45__cpo5beginE
	.align		8
        /*0070*/ 	.dword	_ZN80_INTERNAL_60eafe87_44_flash_fwd_hdim256_e4m3_split_softcap_sm90_cu_18e39b8a_33184cuda3std3__45__cpo3endE
	.align		8
        /*0078*/ 	.dword	_ZN80_INTERNAL_60eafe87_44_flash_fwd_hdim256_e4m3_split_softcap_sm90_cu_18e39b8a_33184cuda3std3__45__cpo6cbeginE
	.align		8
        /*0080*/ 	.dword	_ZN80_INTERNAL_60eafe87_44_flash_fwd_hdim256_e4m3_split_softcap_sm90_cu_18e39b8a_33184cuda3std3__45__cpo4cendE
	.align		8
        /*0088*/ 	.dword	_ZN80_INTERNAL_60eafe87_44_flash_fwd_hdim256_e4m3_split_softcap_sm90_cu_18e39b8a_33184cuda3std3__482_GLOBAL__N__60eafe87_44_flash_fwd_hdim256_e4m3_split_softcap_sm90_cu_18e39b8a_33186ignoreE
	.align		8
        /*0090*/ 	.dword	_ZN80_INTERNAL_60eafe87_44_flash_fwd_hdim256_e4m3_split_softcap_sm90_cu_18e39b8a_33184cuda3std3__419piecewise_constructE
	.align		8
        /*0098*/ 	.dword	_ZN80_INTERNAL_60eafe87_44_flash_fwd_hdim256_e4m3_split_softcap_sm90_cu_18e39b8a_33184cuda3std3__48in_placeE
	.align		8
        /*00a0*/ 	.dword	_ZN80_INTERNAL_60eafe87_44_flash_fwd_hdim256_e4m3_split_softcap_sm90_cu_18e39b8a_33184cuda3std6ranges3__45__cpo4swapE
	.align		8
        /*00a8*/ 	.dword	_ZN80_INTERNAL_60eafe87_44_flash_fwd_hdim256_e4m3_split_softcap_sm90_cu_18e39b8a_33184cuda3std6ranges3__45__cpo9iter_moveE
	.align		8
        /*00b0*/ 	.dword	_ZN80_INTERNAL_60eafe87_44_flash_fwd_hdim256_e4m3_split_softcap_sm90_cu_18e39b8a_33184cute7productE
	.align		8
        /*00b8*/ 	.dword	_ZN80_INTERNAL_60eafe87_44_flash_fwd_hdim256_e4m3_split_softcap_sm90_cu_18e39b8a_33184cute1_E
	.align		8
        /*00c0*/ 	.dword	$str$23
	.align		8
        /*00c8*/ 	.dword	$str$24


//--------------------- .text._ZN7cutlass13device_kernelIN5flash11enable_sm90INS1_16FlashAttnFwdSm90INS1_25CollectiveMainloopFwdSm90ILi2EN4cute5tupleIJNS5_1CILi1EEES8_S8_EEENS6_IJNS7_ILi128EEESA_NS7_ILi256EEEEEELi256ENS_12float_e4m3_tEfNS_4arch4Sm90ELb0ELb0ELb1ELb0ELb0ELb0ELb0ELb1ELb1ELb1ELb1ELb0EEENS1_21CollectiveEpilogueFwdINS6_IJSA_SB_SA_EEES9_NS_10bfloat16_tESF_Li256ELb0ELb1ELb1ELb1EEENS1_19SingleTileSchedulerILb0ELb1ELb1ELi128EEEEEEEEEvNT_6ParamsE --------------------------
	.section	.text._ZN7cutlass13device_kernelIN5flash11enable_sm90INS1_16FlashAttnFwdSm90INS1_25CollectiveMainloopFwdSm90ILi2EN4cute5tupleIJNS5_1CILi1EEES8_S8_EEENS6_IJNS7_ILi128EEESA_NS7_ILi256EEEEEELi256ENS_12float_e4m3_tEfNS_4arch4Sm90ELb0ELb0ELb1ELb0ELb0ELb0ELb0ELb1ELb1ELb1ELb1ELb0EEENS1_21CollectiveEpilogueFwdINS6_IJSA_SB_SA_EEES9_NS_10bfloat16_tESF_Li256ELb0ELb1ELb1ELb1EEENS1_19SingleTileSchedulerILb0ELb1ELb1ELi128EEEEEEEEEvNT_6ParamsE,"ax",@progbits
	.align	128
.text._ZN7cutlass13device_kernelIN5flash11enable_sm90INS1_16FlashAttnFwdSm90INS1_25CollectiveMainloopFwdSm90ILi2EN4cute5tupleIJNS5_1CILi1EEES8_S8_EEENS6_IJNS7_ILi128EEESA_NS7_ILi256EEEEEELi256ENS_12float_e4m3_tEfNS_4arch4Sm90ELb0ELb0ELb1ELb0ELb0ELb0ELb0ELb1ELb1ELb1ELb1ELb0EEENS1_21CollectiveEpilogueFwdINS6_IJSA_SB_SA_EEES9_NS_10bfloat16_tESF_Li256ELb0ELb1ELb1ELb1EEENS1_19SingleTileSchedulerILb0ELb1ELb1ELi128EEEEEEEEEvNT_6ParamsE:
        .type           _ZN7cutlass13device_kernelIN5flash11enable_sm90INS1_16FlashAttnFwdSm90INS1_25CollectiveMainloopFwdSm90ILi2EN4cute5tupleIJNS5_1CILi1EEES8_S8_EEENS6_IJNS7_ILi128EEESA_NS7_ILi256EEEEEELi256ENS_12float_e4m3_tEfNS_4arch4Sm90ELb0ELb0ELb1ELb0ELb0ELb0ELb0ELb1ELb1ELb1ELb1ELb0EEENS1_21CollectiveEpilogueFwdINS6_IJSA_SB_SA_EEES9_NS_10bfloat16_tESF_Li256ELb0ELb1ELb1ELb1EEENS1_19SingleTileSchedulerILb0ELb1ELb1ELi128EEEEEEEEEvNT_6ParamsE,@function
        .size           _ZN7cutlass13device_kernelIN5flash11enable_sm90INS1_16FlashAttnFwdSm90INS1_25CollectiveMainloopFwdSm90ILi2EN4cute5tupleIJNS5_1CILi1EEES8_S8_EEENS6_IJNS7_ILi128EEESA_NS7_ILi256EEEEEELi256ENS_12float_e4m3_tEfNS_4arch4Sm90ELb0ELb0ELb1ELb0ELb0ELb0ELb0ELb1ELb1ELb1ELb1ELb0EEENS1_21CollectiveEpilogueFwdINS6_IJSA_SB_SA_EEES9_NS_10bfloat16_tESF_Li256ELb0ELb1ELb1ELb1EEENS1_19SingleTileSchedulerILb0ELb1ELb1ELi128EEEEEEEEEvNT_6ParamsE,(.L_x_3134 - _ZN7cutlass13device_kernelIN5flash11enable_sm90INS1_16FlashAttnFwdSm90INS1_25CollectiveMainloopFwdSm90ILi2EN4cute5tupleIJNS5_1CILi1EEES8_S8_EEENS6_IJNS7_ILi128EEESA_NS7_ILi256EEEEEELi256ENS_12float_e4m3_tEfNS_4arch4Sm90ELb0ELb0ELb1ELb0ELb0ELb0ELb0ELb1ELb1ELb1ELb1ELb0EEENS1_21CollectiveEpilogueFwdINS6_IJSA_SB_SA_EEES9_NS_10bfloat16_tESF_Li256ELb0ELb1ELb1ELb1EEENS1_19SingleTileSchedulerILb0ELb1ELb1ELi128EEEEEEEEEvNT_6ParamsE)
        .other          _ZN7cutlass13device_kernelIN5flash11enable_sm90INS1_16FlashAttnFwdSm90INS1_25CollectiveMainloopFwdSm90ILi2EN4cute5tupleIJNS5_1CILi1EEES8_S8_EEENS6_IJNS7_ILi128EEESA_NS7_ILi256EEEEEELi256ENS_12float_e4m3_tEfNS_4arch4Sm90ELb0ELb0ELb1ELb0ELb0ELb0ELb0ELb1ELb1ELb1ELb1ELb0EEENS1_21CollectiveEpilogueFwdINS6_IJSA_SB_SA_EEES9_NS_10bfloat16_tESF_Li256ELb0ELb1ELb1ELb1EEENS1_19SingleTileSchedulerILb0ELb1ELb1ELi128EEEEEEEEEvNT_6ParamsE,@"STO_CUDA_ENTRY STV_DEFAULT"
_ZN7cutlass13device_kernelIN5flash11enable_sm90INS1_16FlashAttnFwdSm90INS1_25CollectiveMainloopFwdSm90ILi2EN4cute5tupleIJNS5_1CILi1EEES8_S8_EEENS6_IJNS7_ILi128EEESA_NS7_ILi256EEEEEELi256ENS_12float_e4m3_tEfNS_4arch4Sm90ELb0ELb0ELb1ELb0ELb0ELb0ELb0ELb1ELb1ELb1ELb1ELb0EEENS1_21CollectiveEpilogueFwdINS6_IJSA_SB_SA_EEES9_NS_10bfloat16_tESF_Li256ELb0ELb1ELb1ELb1EEENS1_19SingleTileSchedulerILb0ELb1ELb1ELi128EEEEEEEEEvNT_6ParamsE:
[----:B------:R-:W0:Y:S02]  /*0000*/  LDC R1, c[0x0][0x28] ;  /* 0x00000a00ff017b82 */ /* 0x000e240000000800 */
[----:B0-----:R-:W-:Y:S01]  /*0010*/  VIADD R1, R1, 0xffffffd0 ;  /* 0xffffffd001017836 */ /* 0x001fe20000000000 */
[----:B------:R-:W0:Y:S01]  /*0020*/  S2R R19, SR_TID.X ;  /* 0x0000000000137919 */ /* 0x000e220000002100 */
[----:B------:R-:W-:Y:S01]  /*0030*/  ELECT P0, URZ, PT ;  /* 0x00000000003f782f */ /* 0x000fe20003800000 */
[----:B------:R-:W-:Y:S01]  /*0040*/  BSSY B0, `(.L_x_0) ;  /* 0x000000d000007945 */ /* 0x000fe20003800000 */
[----:B0-----:R-:W-:-:S05]  /*0050*/  SHF.R.U32.HI R0, RZ, 0x5, R19 ;  /* 0x00000005ff007819 */ /* 0x001fca0000011613 */
[----:B------:R-:W0:Y:S02]  /*0060*/  SHFL.IDX PT, R2, R0, RZ, 0x1f ;  /* 0x00001fff00027589 */ /* 0x000e2400000e0000 */
[----:B0-----:R-:W-:-:S13]  /*0070*/  ISETP.EQ.AND P0, PT, R2, RZ, P0 ;  /* 0x000000ff0200720c */ /* 0x001fda0000702270 */
[----:B------:R-:W-:Y:S05]  /*0080*/  @!P0 BRA `(.L_x_1) ;  /* 0x0000000000208947 */ /* 0x000fea0003800000 */
[----:B------:R-:W-:Y:S02]  /*0090*/  ULDC.64 UR4, c[0x0][0x198] ;  /* 0x0000660000047ab9 */ /* 0x000fe40000000a00 */
[----:B------:R-:W-:Y:S02]  /*00a0*/  UIADD3 UR6, UP0, UR4, 0x370, URZ ;  /* 0x0000037004067890 */ /* 0x000fe4000ff1e03f */
[----:B------:R-:W-:Y:S02]  /*00b0*/  UIADD3 UR4, UP1, UR4, 0x470, URZ ;  /* 0x0000047004047890 */ /* 0x000fe4000ff3e03f */
[----:B------:R-:W-:Y:S02]  /*00c0*/  UIADD3.X UR7, URZ, UR5, URZ, UP0, !UPT ;  /* 0x000000053f077290 */ /* 0x000fe400087fe43f */
[----:B------:R-:W-:-:S07]  /*00d0*/  UIADD3.X UR5, URZ, UR5, URZ, UP1, !UPT ;  /* 0x000000053f057290 */ /* 0x000fce0008ffe43f */
[----:B------:R0:W-:Y:S02]  /*00e0*/  UTMACCTL.PF [UR6] ;  /* 0x00000000060079b9 */ /* 0x0001e40008040000 */
[----:B------:R0:W-:Y:S02]  /*00f0*/  UTMACCTL.PF [UR4] ;  /* 0x00000000040079b9 */ /* 0x0001e40008040000 */
[----:B0-----:R-:W-:Y:S01]  /*0100*/  NOP ;  /* 0x0000000000007918 */ /* 0x001fe20000000000 */
.L_x_1:
[----:B------:R-:W-:Y:S05]  /*0110*/  BSYNC B0 ;  /* 0x0000000000007941 */ /* 0x000fea0003800000 */
.L_x_0:
[----:B------:R-:W-:Y:S01]  /*0120*/  VOTEU.ANY UP0, P0 ;  /* 0x00000000003f7886 */ /* 0x000fe20000000100 */
[----:B------:R-:W0:Y:S01]  /*0130*/  SHFL.IDX PT, R2, R0, RZ, 0x1f ;  /* 0x00001fff00027589 */ /* 0x000e2200000e0000 */
[----:B------:R-:W-:Y:S01]  /*0140*/  UMOV UR4, 0x80 ;  /* 0x0000008000047882 */ /* 0x000fe20000000000 */
[----:B------:R-:W-:Y:S01]  /*0150*/  UMOV UR7, 0x100 ;  /* 0x0000010000077882 */ /* 0x000fe20000000000 */
[----:B------:R-:W-:Y:S01]  /*0160*/  SHF.R.U32.HI R18, RZ, 0x7, R19 ;  /* 0x00000007ff127819 */ /* 0x000fe20000011613 */
[----:B------:R-:W1:Y:S01]  /*0170*/  @UP0 S2UR UR8, SR_CgaCtaId ;  /* 0x00000000000809c3 */ /* 0x000e620000008800 */
[----:B------:R-:W-:Y:S01]  /*0180*/  @UP0 UMOV UR6, 0x400 ;  /* 0x0000040000060882 */ /* 0x000fe20000000000 */
[----:B------:R-:W-:-:S04]  /*0190*/  @UP0 UIADD3 UR4, -UR4, 0x100000, URZ ;  /* 0x0010000004040890 */ /* 0x000fc8000fffe13f */
[----:B------:R-:W-:Y:S02]  /*01a0*/  @UP0 USHF.L.U32 UR5, UR4, 0xb, URZ ;  /* 0x0000000b04050899 */ /* 0x000fe4000800063f */
[----:B------:R-:W-:Y:S01]  /*01b0*/  @UP0 USHF.L.U32 UR4, UR4, 0x1, URZ ;  /* 0x0000000104040899 */ /* 0x000fe2000800063f */
[----:B------:R-:W-:Y:S01]  /*01c0*/  VOTEU.ANY UP1, P0 ;  /* 0x00000000003f7886 */ /* 0x000fe20000020100 */
[----:B0-----:R-:W-:Y:S02]  /*01d0*/  ISETP.NE.AND P1, PT, R2, RZ, PT ;  /* 0x000000ff0200720c */ /* 0x001fe40003f25270 */
[----:B------:R0:W2:Y:S01]  /*01e0*/  SHFL.IDX PT, R2, R18, RZ, 0x1f ;  /* 0x00001fff12027589 */ /* 0x0000a200000e0000 */
[----:B-1----:R-:W-:Y:S02]  /*01f0*/  @UP0 ULEA UR8, UR8, UR6, 0x18 ;  /* 0x0000000608080291 */ /* 0x002fe4000f8ec03f */
[----:B------:R-:W-:-:S04]  /*0200*/  @UP0 UIADD3 UR6, -UR7, 0x100000, URZ ;  /* 0x0010000007060890 */ /* 0x000fc8000fffe13f */
[----:B------:R-:W-:Y:S02]  /*0210*/  @UP0 USHF.L.U32 UR7, UR6, 0xb, URZ ;  /* 0x0000000b06070899 */ /* 0x000fe4000800063f */
[----:B------:R-:W-:Y:S01]  /*0220*/  @UP0 USHF.L.U32 UR6, UR6, 0x1, URZ ;  /* 0x0000000106060899 */ /* 0x000fe2000800063f */
[----:B------:R-:W-:Y:S01]  /*0230*/  VOTEU.ANY UP0, P0 ;  /* 0x00000000003f7886 */ /* 0x000fe20000000100 */
[----:B------:R-:W1:Y:S04]  /*0240*/  FENCE.VIEW.ASYNC.S ;  /* 0x00000000000073c6 */ /* 0x000e680000000000 */
[----:B-1----:R0:W1:Y:S06]  /*0250*/  @UP0 SYNCS.EXCH.64 URZ, [UR8+0x38800], UR4 ;  /* 0x03880004083f05b2 */ /* 0x00206c0008000100 */
[----:B------:R0:W3:Y:S02]  /*0260*/  @UP1 SYNCS.EXCH.64 URZ, [UR8+0x38820], UR6 ;  /* 0x03882006083f15b2 */ /* 0x0000e40008000100 */
[----:B0-----:R-:W-:Y:S05]  /*0270*/  @P1 BRA `(.L_x_2) ;  /* 0x0000000000481947 */ /* 0x001fea0003800000 */
[----:B------:R-:W0:Y:S01]  /*0280*/  S2UR UR5, SR_CgaCtaId ;  /* 0x00000000000579c3 */ /* 0x000e220000008800 */
[----:B------:R-:W-:Y:S01]  /*0290*/  UMOV UR4, 0x400 ;  /* 0x0000040000047882 */ /* 0x000fe20000000000 */
[----:B------:R-:W-:Y:S01]  /*02a0*/  UMOV UR6, 0x1 ;  /* 0x0000000100067882 */ /* 0x000fe20000000000 */
[----:B------:R-:W-:Y:S01]  /*02b0*/  UMOV UR7, 0x2 ;  /* 0x0000000200077882 */ /* 0x000fe20000000000 */
[----:B------:R-:W-:Y:S01]  /*02c0*/  ELECT P0, URZ, PT ;  /* 0x00000000003f782f */ /* 0x000fe20003800000 */
[----:B0-----:R-:W-:Y:S02]  /*02d0*/  ULEA UR8, UR5, UR4, 0x18 ;  /* 0x0000000405087291 */ /* 0x001fe4000f8ec03f */
[----:B------:R-:W-:-:S04]  /*02e0*/  UIADD3 UR4, -UR6, 0x100000, URZ ;  /* 0x0010000006047890 */ /* 0x000fc8000fffe13f */
[----:B------:R-:W-:Y:S02]  /*02f0*/  USHF.L.U32 UR5, UR4, 0xb, URZ ;  /* 0x0000000b04057899 */ /* 0x000fe4000800063f */
[----:B------:R-:W-:Y:S02]  /*0300*/  USHF.L.U32 UR4, UR4, 0x1, URZ ;  /* 0x0000000104047899 */ /* 0x000fe4000800063f */
[----:B------:R-:W-:-:S04]  /*0310*/  UIADD3 UR6, -UR7, 0x100000, URZ ;  /* 0x0010000007067890 */ /* 0x000fc8000fffe13f */
[----:B------:R-:W-:Y:S02]  /*0320*/  USHF.L.U32 UR7, UR6, 0xb, URZ ;  /* 0x0000000b06077899 */ /* 0x000fe4000800063f */
[----:B------:R-:W-:Y:S01]  /*0330*/  USHF.L.U32 UR6, UR6, 0x1, URZ ;  /* 0x0000000106067899 */ /* 0x000fe2000800063f */
[----:B------:R-:W0:Y:S03]  /*0340*/  FENCE.VIEW.ASYNC.S ;  /* 0x00000000000073c6 */ /* 0x000e260000000000 */
[----:B0-----:R0:W4:Y:S08]  /*0350*/  SYNCS.EXCH.64 URZ, [UR8+0x38830], UR4 ;  /* 0x03883004083f75b2 */ /* 0x0011300008000100 */
[----:B------:R0:W0:Y:S01]  /*0360*/  SYNCS.EXCH.64 URZ, [UR8+0x38840], UR6 ;  /* 0x03884006083f75b2 */ /* 0x0000220008000100 */
[----:B------:R0:W0:Y:S01]  /*0370*/  SYNCS.EXCH.64 URZ, [UR8+0x38838], UR4 ;  /* 0x03883804083f75b2 */ /* 0x0000220008000100 */
[----:B------:R0:W0:Y:S01]  /*0380*/  SYNCS.EXCH.64 URZ, [UR8+0x38848], UR6 ;  /* 0x03884806083f75b2 */ /* 0x0000220008000100 */
[----:B------:R-:W-:Y:S01]  /*0390*/  NOP ;  /* 0x0000000000007918 */ /* 0x000fe20000000000 */
.L_x_2:
[----:B------:R-:W5:Y:S01]  /*03a0*/  SHFL.IDX PT, R3, R0, RZ, 0x1f ;  /* 0x00001fff00037589 */ /* 0x000f6200000e0000 */
[----:B------:R-:W-:Y:S01]  /*03b0*/  NOP ;  /* 0x0000000000007918 */ /* 0x000fe20000000000 */
[----:B-----5:R-:W-:-:S13]  /*03c0*/  ISETP.NE.AND P0, PT, R3, RZ, PT ;  /* 0x000000ff0300720c */ /* 0x020fda0003f05270 */
[----:B------:R-:W-:Y:S05]  /*03d0*/  @P0 BRA `(.L_x_3) ;  /* 0x0000000000480947 */ /* 0x000fea0003800000 */
[----:B0-----:R-:W0:Y:S01]  /*03e0*/  S2UR UR5, SR_CgaCtaId ;  /* 0x00000000000579c3 */ /* 0x001e220000008800 */
        /* <DEDUP_REMOVED lines=12> */
[----:B0-----:R0:W0:Y:S08]  /*04b0*/  SYNCS.EXCH.64 URZ, [UR8+0x38850], UR4 ;  /* 0x03885004083f75b2 */ /* 0x0010300008000100 */
[----:B------:R0:W0:Y:S01]  /*04c0*/  SYNCS.EXCH.64 URZ, [UR8+0x38860], UR6 ;  /* 0x03886006083f75b2 */ /* 0x0000220008000100 */
[----:B------:R0:W0:Y:S01]  /*04d0*/  SYNCS.EXCH.64 URZ, [UR8+0x38858], UR4 ;  /* 0x03885804083f75b2 */ /* 0x0000220008000100 */
[----:B------:R0:W0:Y:S01]  /*04e0*/  SYNCS.EXCH.64 URZ, [UR8+0x38868], UR6 ;  /* 0x03886806083f75b2 */ /* 0x0000220008000100 */
[----:B------:R-:W-:Y:S01]  /*04f0*/  NOP ;  /* 0x0000000000007918 */ /* 0x000fe20000000000 */
.L_x_3:
[----:B------:R-:W5:Y:S01]  /*0500*/  SHFL.IDX PT, R3, R0, RZ, 0x1f ;  /* 0x00001fff00037589 */ /* 0x000f6200000e0000 */
[----:B------:R-:W-:Y:S01]  /*0510*/  NOP ;  /* 0x0000000000007918 */ /* 0x000fe20000000000 */
[----:B-----5:R-:W-:-:S13]  /*0520*/  ISETP.NE.AND P0, PT, R3, RZ, PT ;  /* 0x000000ff0300720c */ /* 0x020fda0003f05270 */
[----:B------:R-:W-:Y:S05]  /*0530*/  @P0 BRA `(.L_x_4) ;  /* 0x0000000000380947 */ /* 0x000fea0003800000 */
[----:B0-----:R-:W0:Y:S01]  /*0540*/  S2UR UR5, SR_CgaCtaId ;  /* 0x00000000000579c3 */ /* 0x001e220000008800 */
[----:B------:R-:W-:Y:S01]  /*0550*/  UMOV UR4, 0x400 ;  /* 0x0000040000047882 */ /* 0x000fe20000000000 */
[----:B------:R-:W-:Y:S01]  /*0560*/  UMOV UR7, 0x1 ;  /* 0x0000000100077882 */ /* 0x000fe20000000000 */
[----:B------:R-:W-:Y:S01]  /*0570*/  ELECT P0, URZ, PT ;  /* 0x00000000003f782f */ /* 0x000fe20003800000 */
[----:B0-----:R-:W-:Y:S02]  /*0580*/  ULEA UR6, UR5, UR4, 0x18 ;  /* 0x0000000405067291 */ /* 0x001fe4000f8ec03f */
[----:B------:R-:W-:-:S04]  /*0590*/  UIADD3 UR4, -UR7, 0x100000, URZ ;  /* 0x0010000007047890 */ /* 0x000fc8000fffe13f */
[----:B------:R-:W-:Y:S02]  /*05a0*/  USHF.L.U32 UR5, UR4, 0xb, URZ ;  /* 0x0000000b04057899 */ /* 0x000fe4000800063f */
[----:B------:R-:W-:Y:S01]  /*05b0*/  USHF.L.U32 UR4, UR4, 0x1, URZ ;  /* 0x0000000104047899 */ /* 0x000fe2000800063f */
[----:B------:R-:W0:Y:S11]  /*05c0*/  FENCE.VIEW.ASYNC.S ;  /* 0x00000000000073c6 */ /* 0x000e360000000000 */
[----:B0-----:R0:W0:Y:S01]  /*05d0*/  SYNCS.EXCH.64 URZ, [UR6+0x38870], UR4 ;  /* 0x03887004063f75b2 */ /* 0x0010220008000100 */
[----:B------:R0:W0:Y:S01]  /*05e0*/  SYNCS.EXCH.64 URZ, [UR6+0x38880], UR4 ;  /* 0x03888004063f75b2 */ /* 0x0000220008000100 */
[----:B------:R0:W0:Y:S01]  /*05f0*/  SYNCS.EXCH.64 URZ, [UR6+0x38878], UR4 ;  /* 0x03887804063f75b2 */ /* 0x0000220008000100 */
[----:B------:R0:W0:Y:S01]  /*0600*/  SYNCS.EXCH.64 URZ, [UR6+0x38888], UR4 ;  /* 0x03888804063f75b2 */ /* 0x0000220008000100 */
[----:B------:R-:W-:Y:S01]  /*0610*/  NOP ;  /* 0x0000000000007918 */ /* 0x000fe20000000000 */
.L_x_4:
        /* <DEDUP_REMOVED lines=22> */
.L_x_5:
        /* <DEDUP_REMOVED lines=22> */
.L_x_6:
[----:B--2---:R-:W-:Y:S01]  /*08e0*/  ISETP.NE.AND P0, PT, R2, RZ, PT ;  /* 0x000000ff0200720c */ /* 0x004fe20003f05270 */
[----:B------:R-:W-:Y:S01]  /*08f0*/  IMAD.MOV.U32 R2, RZ, RZ, 0x1 ;  /* 0x00000001ff027424 */ /* 0x000fe200078e00ff */
[----:B------:R-:W-:Y:S01]  /*0900*/  NOP ;  /* 0x0000000000007918 */ /* 0x000fe20000000000 */
[----:B------:R-:W-:Y:S01]  /*0910*/  ULDC.64 UR40, c[0x0][0x208] ;  /* 0x0000820000287ab9 */ /* 0x000fe20000000a00 */
[----:B------:R-:W-:Y:S02]  /*0920*/  BSSY B6, `(.L_x_7) ;  /* 0x0000f5c000067945 */ /* 0x000fe40003800000 */
[----:B------:R-:W-:-:S05]  /*0930*/  SEL R2, R2, 0x2, !P0 ;  /* 0x0000000202027807 */ /* 0x000fca0004000000 */
[----:B------:R2:W-:Y:S01]  /*0940*/  STL [R1+0x20], R2 ;  /* 0x0000200201007387 */ /* 0x0005e20000100800 */
[----:B01-34-:R-:W-:Y:S06]  /*0950*/  BAR.SYNC.DEFER_BLOCKING 0x0 ;  /* 0x0000000000007b1d */ /* 0x01bfec0000010000 */
[----:B------:R-:W-:Y:S05]  /*0960*/  @!P0 BRA `(.L_x_8) ;  /* 0x000000b400ac8947 */ /* 0x000fea0003800000 */
.L_x_9:
[----:B------:R-:W-:-:S08]  /*0970*/  NOP ;  /* 0x0000000000007918 */ /* 0x000fd00000000000 */
[----:B------:R-:W0:Y:S02]  /*0980*/  USETMAXREG.TRY_ALLOC.CTAPOOL UP0, 0xf0 ;  /* 0x000000f0000079c8 */ /* 0x000e240008000600 */
[----:B0-----:R-:W-:-:S13]  /*0990*/  PLOP3.LUT P0, PT, PT, PT, UP0, 0x80, 0x0 ;  /* 0x000000000000781c */ /* 0x001fda0003f0f008 */
[----:B------:R-:W-:Y:S05]  /*09a0*/  @!P0 BRA `(.L_x_9) ;  /* 0xfffffffc00f08947 */ /* 0x000fea000383ffff */
[----:B--2---:R-:W0:Y:S01]  /*09b0*/  LDC R2, c[0x0][0xc50] ;  /* 0x00031400ff027b82 */ /* 0x004e220000000800 */
[----:B------:R-:W-:-:S07]  /*09c0*/  LOP3.LUT R4, R19, 0xffffff80, RZ, 0xc0, !PT ;  /* 0xffffff8013047812 */ /* 0x000fce00078ec0ff */
[----:B------:R-:W-:Y:S08]  /*09d0*/  BAR.ARV 0x8, 0x180 ;  /* 0x0206000000007b1d */ /* 0x000ff00000002000 */
[----:B------:R-:W1:Y:S01]  /*09e0*/  S2UR UR4, SR_CTAID.Y ;  /* 0x00000000000479c3 */ /* 0x000e620000002600 */
[----:B------:R-:W-:-:S07]  /*09f0*/  ISETP.NE.AND P0, PT, R4, 0x80, PT ;  /* 0x000000800400780c */ /* 0x000fce0003f05270 */
[----:B------:R-:W2:Y:S08]  /*0a00*/  S2UR UR39, SR_CTAID.Z ;  /* 0x00000000002779c3 */ /* 0x000eb00000002700 */
[----:B------:R-:W-:Y:S06]  /*0a10*/  @!P0 BAR.ARV 0x9, 0x100 ;  /* 0x0244000000008b1d */ /* 0x000fec0000002000 */
[----:B0-----:R-:W-:Y:S01]  /*0a20*/  ISETP.NE.AND P1, PT, R2, 0x1, PT ;  /* 0x000000010200780c */ /* 0x001fe20003f25270 */
[----:B-1----:R-:W-:Y:S01]  /*0a30*/  IMAD.U32 R16, RZ, RZ, UR4 ;  /* 0x00000004ff107e24 */ /* 0x002fe2000f8e00ff */
[----:B--2---:R-:W-:-:S11]  /*0a40*/  ISETP.LE.AND P0, PT, RZ, UR39, PT ;  /* 0x00000027ff007c0c */ /* 0x004fd6000bf03270 */
[----:B------:R-:W0:Y:S08]  /*0a50*/  @P1 LDC R0, c[0x0][0xc54] ;  /* 0x00031500ff001b82 */ /* 0x000e300000000800 */
[----:B------:R-:W1:Y:S01]  /*0a60*/  @P1 LDC R3, c[0x0][0xc58] ;  /* 0x00031600ff031b82 */ /* 0x000e620000000800 */
[----:B0-----:R-:W-:-:S05]  /*0a70*/  @P1 IMAD.HI.U32 R0, R0, UR4, RZ ;  /* 0x0000000400001c27 */ /* 0x001fca000f8e00ff */
[----:B-1----:R-:W-:-:S05]  /*0a80*/  @P1 SHF.R.U32.HI R16, RZ, R3, R0 ;  /* 0x00000003ff101219 */ /* 0x002fca0000011600 */
[----:B------:R-:W-:-:S04]  /*0a90*/  IMAD.MOV R3, RZ, RZ, -R16 ;  /* 0x000000ffff037224 */ /* 0x000fc800078e0a10 */
[----:B------:R-:W-:Y:S01]  /*0aa0*/  IMAD R2, R2, R3, UR4 ;  /* 0x0000000402027e24 */ /* 0x000fe2000f8e0203 */
[----:B------:R-:W-:Y:S06]  /*0ab0*/  @!P0 BRA `(.L_x_10) ;  /* 0x000000f400088947 */ /* 0x000fec0003800000 */
[----:B------:R-:W0:Y:S01]  /*0ac0*/  LDC.64 R4, c[0x0][0x418] ;  /* 0x00010600ff047b82 */ /* 0x000e220000000a00 */
[----:B------:R-:W-:-:S07]  /*0ad0*/  LOP3.LUT R17, R2, 0xffff, RZ, 0xc0, !PT ;  /* 0x0000ffff02117812 */ /* 0x000fce00078ec0ff */
[----:B------:R-:W1:Y:S08]  /*0ae0*/  LDC R27, c[0x0][0x424] ;  /* 0x00010900ff1b7b82 */ /* 0x000e700000000800 */
[----:B------:R-:W2:Y:S01]  /*0af0*/  LDC R0, c[0x0][0x2f0] ;  /* 0x0000bc00ff007b82 */ /* 0x000ea20000000800 */
[----:B0-----:R-:W-:-:S04]  /*0b00*/  ISETP.NE.U32.AND P0, PT, R4, RZ, PT ;  /* 0x000000ff0400720c */ /* 0x001fc80003f05070 */
[----:B------:R-:W-:-:S04]  /*0b10*/  ISETP.NE.AND.EX P0, PT, R5, RZ, PT, P0 ;  /* 0x000000ff0500720c */ /* 0x000fc80003f05300 */
[----:B-1----:R-:W-:-:S05]  /*0b20*/  SEL R27, R27, 0x1, P0 ;  /* 0x000000011b1b7807 */ /* 0x002fca0000000000 */
[----:B--2---:R-:W-:-:S04]  /*0b30*/  IMAD R27, R27, R0, RZ ;  /* 0x000000001b1b7224 */ /* 0x004fc800078e02ff */
[C---:B------:R-:W-:Y:S01]  /*0b40*/  VIADD R0, R27.reuse, 0x7f ;  /* 0x0000007f1b007836 */ /* 0x040fe20000000000 */
[----:B------:R-:W-:-:S04]  /*0b50*/  ISETP.GE.AND P0, PT, R27, 0x1, PT ;  /* 0x000000011b00780c */ /* 0x000fc80003f06270 */
[----:B------:R-:W-:-:S04]  /*0b60*/  SHF.R.S32.HI R3, RZ, 0x1f, R0 ;  /* 0x0000001fff037819 */ /* 0x000fc80000011400 */
[----:B------:R-:W-:Y:S01]  /*0b70*/  LEA.HI R3, R3, R0, RZ, 0x7 ;  /* 0x0000000003037211 */ /* 0x000fe200078f38ff */
[----:B------:R-:W-:-:S03]  /*0b80*/  IMAD.MOV.U32 R0, RZ, RZ, RZ ;  /* 0x000000ffff007224 */ /* 0x000fc600078e00ff */
[----:B------:R-:W-:Y:S01]  /*0b90*/  SHF.R.S32.HI R26, RZ, 0x7, R3 ;  /* 0x00000007ff1a7819 */ /* 0x000fe20000011403 */
[----:B------:R-:W-:Y:S06]  /*0ba0*/  @!P0 BRA `(.L_x_11) ;  /* 0x0000000000788947 */ /* 0x000fec0003800000 */
[----:B------:R-:W-:-:S04]  /*0bb0*/  SHF.R.U32.HI R5, RZ, 0x10, R2 ;  /* 0x00000010ff057819 */ /* 0x000fc80000011602 */
[----:B------:R-:W-:-:S13]  /*0bc0*/  ISETP.NE.AND P0, PT, R5, RZ, PT ;  /* 0x000000ff0500720c */ /* 0x000fda0003f05270 */
[----:B------:R-:W0:Y:S02]  /*0bd0*/  @!P0 LDC R5, c[0x0][0x9f0] ;  /* 0x00027c00ff058b82 */ /* 0x000e240000000800 */
[-C--:B0-----:R-:W-:Y:S02]  /*0be0*/  IABS R7, R5.reuse ;  /* 0x0000000500077213 */ /* 0x081fe40000000000 */
[----:B------:R-:W-:Y:S02]  /*0bf0*/  IADD3 R0, R26, -0x1, R5 ;  /* 0xffffffff1a007810 */ /* 0x000fe40007ffe005 */
[----:B------:R-:W0:Y:S01]  /*0c00*/  I2F.RP R4, R7 ;  /* 0x0000000700047306 */ /* 0x000e220000209400 */
[----:B------:R-:W-:-:S05]  /*0c10*/  IABS R8, R5 ;  /* 0x0000000500087213 */ /* 0x000fca0000000000 */
[----:B------:R-:W-:Y:S02]  /*0c20*/  IMAD.MOV R8, RZ, RZ, -R8 ;  /* 0x000000ffff087224 */ /* 0x000fe400078e0a08 */
[----:B0-----:R-:W0:Y:S02]  /*0c30*/  MUFU.RCP R4, R4 ;  /* 0x0000000400047308 */ /* 0x001e240000001000 */
[----:B0-----:R-:W-:Y:S01]  /*0c40*/  VIADD R2, R4, 0xffffffe ;  /* 0x0ffffffe04027836 */ /* 0x001fe20000000000 */
[----:B------:R-:W-:Y:S02]  /*0c50*/  IABS R4, R0 ;  /* 0x0000000000047213 */ /* 0x000fe40000000000 */
[----:B------:R-:W-:-:S03]  /*0c60*/  LOP3.LUT R0, R0, R5, RZ, 0x3c, !PT ;  /* 0x0000000500007212 */ /* 0x000fc600078e3cff */
[----:B------:R0:W1:Y:S01]  /*0c70*/  F2I.FTZ.U32.TRUNC.NTZ R3, R2 ;  /* 0x0000000200037305 */ /* 0x000062000021f000 */
[----:B------:R-:W-:Y:S01]  /*0c80*/  ISETP.GE.AND P2, PT, R0, RZ, PT ;  /* 0x000000ff0000720c */ /* 0x000fe20003f46270 */
[----:B0-----:R-:W-:Y:S02]  /*0c90*/  IMAD.MOV.U32 R2, RZ, RZ, RZ ;  /* 0x000000ffff027224 */ /* 0x001fe400078e00ff */
[----:B-1----:R-:W-:-:S04]  /*0ca0*/  IMAD.MOV R6, RZ, RZ, -R3 ;  /* 0x000000ffff067224 */ /* 0x002fc800078e0a03 */
[----:B------:R-:W-:-:S04]  /*0cb0*/  IMAD R9, R6, R7, RZ ;  /* 0x0000000706097224 */ /* 0x000fc800078e02ff */
[----:B------:R-:W-:-:S04]  /*0cc0*/  IMAD.HI.U32 R3, R3, R9, R2 ;  /* 0x0000000903037227 */ /* 0x000fc800078e0002 */
[----:B------:R-:W-:Y:S02]  /*0cd0*/  IMAD.MOV.U32 R2, RZ, RZ, R8 ;  /* 0x000000ffff027224 */ /* 0x000fe400078e0008 */
[----:B------:R-:W-:-:S04]  /*0ce0*/  IMAD.HI.U32 R3, R3, R4, RZ ;  /* 0x0000000403037227 */ /* 0x000fc800078e00ff */
[----:B------:R-:W-:-:S05]  /*0cf0*/  IMAD R2, R3, R2, R4 ;  /* 0x0000000203027224 */ /* 0x000fca00078e0204 */
[----:B------:R-:W-:-:S13]  /*0d00*/  ISETP.GT.U32.AND P1, PT, R7, R2, PT ;  /* 0x000000020700720c */ /* 0x000fda0003f24070 */
[----:B------:R-:W-:Y:S02]  /*0d10*/  @!P1 IMAD.IADD R2, R2, 0x1, -R7 ;  /* 0x0000000102029824 */ /* 0x000fe400078e0a07 */
[----:B------:R-:W-:Y:S01]  /*0d20*/  @!P1 VIADD R3, R3, 0x1 ;  /* 0x0000000103039836 */ /* 0x000fe20000000000 */
[----:B------:R-:W-:Y:S02]  /*0d30*/  ISETP.NE.AND P1, PT, R5, RZ, PT ;  /* 0x000000ff0500720c */ /* 0x000fe40003f25270 */
[----:B------:R-:W-:-:S13]  /*0d40*/  ISETP.GE.U32.AND P0, PT, R2, R7, PT ;  /* 0x000000070200720c */ /* 0x000fda0003f06070 */
[----:B------:R-:W-:-:S04]  /*0d50*/  @P0 VIADD R3, R3, 0x1 ;  /* 0x0000000103030836 */ /* 0x000fc80000000000 */
[----:B------:R-:W-:-:S04]  /*0d60*/  IMAD.MOV.U32 R0, RZ, RZ, R3 ;  /* 0x000000ffff007224 */ /* 0x000fc800078e0003 */
[----:B------:R-:W-:Y:S01]  /*0d70*/  @!P2 IMAD.MOV R0, RZ, RZ, -R0 ;  /* 0x000000ffff00a224 */ /* 0x000fe200078e0a00 */
[----:B------:R-:W-:-:S07]  /*0d80*/  @!P1 LOP3.LUT R0, RZ, R5, RZ, 0x33, !PT ;  /* 0x00000005ff009212 */ /* 0x000fce00078e33ff */
.L_x_11:
[-C--:B------:R-:W-:Y:S01]  /*0d90*/  IMAD R17, R17, R0.reuse, RZ ;  /* 0x0000000011117224 */ /* 0x080fe200078e02ff */
[----:B------:R-:W-:Y:S01]  /*0da0*/  USHF.R.S32.HI UR38, URZ, 0x1f, UR39 ;  /* 0x0000001f3f267899 */ /* 0x000fe20008011427 */
[----:B------:R-:W-:Y:S01]  /*0db0*/  VIADD R92, R19, 0xffffff80 ;  /* 0xffffff80135c7836 */ /* 0x000fe20000000000 */
[----:B------:R-:W-:Y:S02]  /*0dc0*/  PLOP3.LUT P0, PT, PT, PT, PT, 0x80, 0x0 ;  /* 0x000000000000781c */ /* 0x000fe40003f0f070 */
[----:B------:R-:W-:Y:S02]  /*0dd0*/  CS2R R84, SRZ ;  /* 0x0000000000547805 */ /* 0x000fe4000001ff00 */
[----:B------:R-:W-:Y:S01]  /*0de0*/  VIADDMNMX R26, R17, R0, R26, PT ;  /* 0x00000000111a7246 */ /* 0x000fe2000380011a */
[----:B------:R-:W-:Y:S01]  /*0df0*/  IMAD.MOV.U32 R0, RZ, RZ, RZ ;  /* 0x000000ffff007224 */ /* 0x000fe200078e00ff */
[----:B------:R-:W-:Y:S02]  /*0e00*/  CS2R R2, SRZ ;  /* 0x0000000000027805 */ /* 0x000fe4000001ff00 */
[----:B------:R-:W-:-:S02]  /*0e10*/  CS2R R152, SRZ ;  /* 0x0000000000987805 */ /* 0x000fc4000001ff00 */
[----:B------:R-:W-:Y:S02]  /*0e20*/  ISETP.GT.AND P1, PT, R26, R17, PT ;  /* 0x000000111a00720c */ /* 0x000fe40003f24270 */
[----:B------:R-:W-:Y:S02]  /*0e30*/  CS2R R30, SRZ ;  /* 0x00000000001e7805 */ /* 0x000fe4000001ff00 */
[----:B------:R-:W-:Y:S01]  /*0e40*/  CS2R R28, SRZ ;  /* 0x00000000001c7805 */ /* 0x000fe2000001ff00 */
[----:B------:R-:W-:Y:S01]  /*0e50*/  IMAD.MOV.U32 R104, RZ, RZ, RZ ;  /* 0x000000ffff687224 */ /* 0x000fe200078e00ff */
[----:B------:R-:W-:Y:S02]  /*0e60*/  CS2R R64, SRZ ;  /* 0x0000000000407805 */ /* 0x000fe4000001ff00 */
[----:B------:R-:W-:Y:S02]  /*0e70*/  CS2R R36, SRZ ;  /* 0x0000000000247805 */ /* 0x000fe4000001ff00 */
[----:B------:R-:W-:-:S02]  /*0e80*/  CS2R R32, SRZ ;  /* 0x0000000000207805 */ /* 0x000fc4000001ff00 */
[----:B------:R-:W-:Y:S01]  /*0e90*/  CS2R R38, SRZ ;  /* 0x0000000000267805 */ /* 0x000fe2000001ff00 */
[----:B------:R-:W-:Y:S01]  /*0ea0*/  IMAD.MOV.U32 R34, RZ, RZ, RZ ;  /* 0x000000ffff227224 */ /* 0x000fe200078e00ff */
[----:B------:R-:W-:Y:S02]  /*0eb0*/  CS2R R116, SRZ ;  /* 0x0000000000747805 */ /* 0x000fe4000001ff00 */
[----:B------:R-:W-:Y:S02]  /*0ec0*/  CS2R R72, SRZ ;  /* 0x0000000000487805 */ /* 0x000fe4000001ff00 */
[----:B------:R-:W-:Y:S02]  /*0ed0*/  CS2R R44, SRZ ;  /* 0x00000000002c7805 */ /* 0x000fe4000001ff00 */
[----:B------:R-:W-:Y:S02]  /*0ee0*/  CS2R R24, SRZ ;  /* 0x0000000000187805 */ /* 0x000fe4000001ff00 */
[----:B------:R-:W-:Y:S01]  /*0ef0*/  CS2R R46, SRZ ;  /* 0x00000000002e7805 */ /* 0x000fe2000001ff00 */
[----:B------:R-:W-:Y:S01]  /*0f00*/  IMAD.MOV.U32 R42, RZ, RZ, RZ ;  /* 0x000000ffff2a7224 */ /* 0x000fe200078e00ff */
[----:B------:R-:W-:Y:S01]  /*0f10*/  CS2R R22, SRZ ;  /* 0x0000000000167805 */ /* 0x000fe2000001ff00 */
[----:B------:R-:W-:Y:S01]  /*0f20*/  IMAD.MOV.U32 R101, RZ, RZ, RZ ;  /* 0x000000ffff657224 */ /* 0x000fe200078e00ff */
[----:B------:R-:W-:-:S02]  /*0f30*/  CS2R R80, SRZ ;  /* 0x0000000000507805 */ /* 0x000fc4000001ff00 */
[----:B------:R-:W-:Y:S02]  /*0f40*/  CS2R R52, SRZ ;  /* 0x0000000000347805 */ /* 0x000fe4000001ff00 */
[----:B------:R-:W-:Y:S01]  /*0f50*/  CS2R R54, SRZ ;  /* 0x0000000000367805 */ /* 0x000fe2000001ff00 */
[----:B------:R-:W-:Y:S01]  /*0f60*/  IMAD.MOV.U32 R50, RZ, RZ, RZ ;  /* 0x000000ffff327224 */ /* 0x000fe200078e00ff */
[----:B------:R-:W-:Y:S01]  /*0f70*/  CS2R R20, SRZ ;  /* 0x0000000000147805 */ /* 0x000fe2000001ff00 */
[----:B------:R-:W-:Y:S01]  /*0f80*/  IMAD.MOV.U32 R93, RZ, RZ, RZ ;  /* 0x000000ffff5d7224 */ /* 0x000fe200078e00ff */
[----:B------:R-:W-:Y:S02]  /*0f90*/  CS2R R88, SRZ ;  /* 0x0000000000587805 */ /* 0x000fe4000001ff00 */
[----:B------:R-:W-:Y:S02]  /*0fa0*/  CS2R R60, SRZ ;  /* 0x00000000003c7805 */ /* 0x000fe4000001ff00 */
[----:B------:R-:W-:Y:S01]  /*0fb0*/  CS2R R62, SRZ ;  /* 0x00000000003e7805 */ /* 0x000fe2000001ff00 */
[----:B------:R-:W-:Y:S01]  /*0fc0*/  IMAD.MOV.U32 R58, RZ, RZ, RZ ;  /* 0x000000ffff3a7224 */ /* 0x000fe200078e00ff */
[----:B------:R-:W-:Y:S01]  /*0fd0*/  CS2R R96, SRZ ;  /* 0x0000000000607805 */ /* 0x000fe2000001ff00 */
[----:B------:R-:W-:Y:S01]  /*0fe0*/  IMAD.MOV.U32 R19, RZ, RZ, RZ ;  /* 0x000000ffff137224 */ /* 0x000fe200078e00ff */
[----:B------:R-:W-:Y:S01]  /*0ff0*/  CS2R R76, SRZ ;  /* 0x00000000004c7805 */ /* 0x000fe2000001ff00 */
[----:B------:R-:W-:Y:S01]  /*1000*/  IMAD.MOV.U32 R109, RZ, RZ, RZ ;  /* 0x000000ffff6d7224 */ /* 0x000fe200078e00ff */
[----:B------:R-:W-:-:S02]  /*1010*/  CS2R R14, SRZ ;  /* 0x00000000000e7805 */ /* 0x000fc4000001ff00 */
[----:B------:R-:W-:Y:S02]  /*1020*/  CS2R R70, SRZ ;  /* 0x0000000000467805 */ /* 0x000fe4000001ff00 */
[----:B------:R-:W-:Y:S02]  /*1030*/  CS2R R66, SRZ ;  /* 0x0000000000427805 */ /* 0x000fe4000001ff00 */
[----:B------:R-:W-:Y:S02]  /*1040*/  CS2R R56, SRZ ;  /* 0x0000000000387805 */ /* 0x000fe4000001ff00 */
[----:B------:R-:W-:Y:S02]  /*1050*/  CS2R R12, SRZ ;  /* 0x00000000000c7805 */ /* 0x000fe4000001ff00 */
[----:B------:R-:W-:Y:S02]  /*1060*/  CS2R R78, SRZ ;  /* 0x00000000004e7805 */ /* 0x000fe4000001ff00 */
        /* <DEDUP_REMOVED lines=17> */
[----:B------:R-:W-:Y:S01]  /*1180*/  CS2R R68, SRZ ;  /* 0x0000000000447805 */ /* 0x000fe2000001ff00 */
[----:B------:R-:W-:Y:S01]  /*1190*/  IMAD.MOV.U32 R124, RZ, RZ, RZ ;  /* 0x000000ffff7c7224 */ /* 0x000fe200078e00ff */
[----:B------:R-:W-:-:S02]  /*11a0*/  CS2R R126, SRZ ;  /* 0x00000000007e7805 */ /* 0x000fc4000001ff00 */
[----:B------:R-:W-:Y:S01]  /*11b0*/  CS2R R122, SRZ ;  /* 0x00000000007a7805 */ /* 0x000fe2000001ff00 */
[----:B------:R-:W-:Y:S01]  /*11c0*/  IMAD.MOV.U32 R121, RZ, RZ, RZ ;  /* 0x000000ffff797224 */ /* 0x000fe200078e00ff */
        /* <DEDUP_REMOVED lines=12> */
[----:B------:R-:W-:Y:S06]  /*1290*/  @!P1 BRA `(.L_x_12) ;  /* 0x00000070002c9947 */ /* 0x000fec0003800000 */
[----:B------:R-:W-:Y:S01]  /*12a0*/  SHF.R.S32.HI R3, RZ, 0x1f, R92 ;  /* 0x0000001fff037819 */ /* 0x000fe2000001145c */
[----:B------:R-:W0:Y:S01]  /*12b0*/  S2UR UR5, SR_CgaCtaId ;  /* 0x00000000000579c3 */ /* 0x000e220000008800 */
[----:B------:R-:W-:Y:S02]  /*12c0*/  UMOV UR36, 0x400 ;  /* 0x0000040000247882 */ /* 0x000fe40000000000 */
[----:B------:R-:W-:-:S04]  /*12d0*/  LEA.HI R19, R3, R92, RZ, 0x7 ;  /* 0x0000005c03137211 */ /* 0x000fc800078f38ff */
[----:B------:R-:W-:-:S06]  /*12e0*/  SHF.R.S32.HI R0, RZ, 0x7, R19 ;  /* 0x00000007ff007819 */ /* 0x000fcc0000011413 */
[----:B------:R-:W1:Y:S01]  /*12f0*/  SHFL.IDX PT, R0, R0, RZ, 0x1f ;  /* 0x00001fff00007589 */ /* 0x000e6200000e0000 */
[----:B0-----:R-:W-:-:S04]  /*1300*/  ULEA UR36, UR5, UR36, 0x18 ;  /* 0x0000002405247291 */ /* 0x001fc8000f8ec03f */
[----:B------:R-:W-:-:S04]  /*1310*/  UIADD3 UR5, UR36, 0x20400, URZ ;  /* 0x0002040024057890 */ /* 0x000fc8000fffe03f */
[----:B------:R-:W-:Y:S01]  /*1320*/  ULOP3.LUT UP0, URZ, UR5, 0x3ff, URZ, 0xc0, !UPT ;  /* 0x000003ff053f7892 */ /* 0x000fe2000f80c03f */
[----:B-1----:R-:W-:-:S05]  /*1330*/  R2UR UR37, R0 ;  /* 0x00000000002572ca */ /* 0x002fca00000e0000 */
[----:B------:R-:W-:-:S08]  /*1340*/  PLOP3.LUT P0, PT, PT, PT, UP0, 0x80, 0x0 ;  /* 0x000000000000781c */ /* 0x000fd00003f0f008 */
[----:B------:R-:W-:-:S04]  /*1350*/  ULEA.HI UR4, UR37, UR37, URZ, 0x1 ;  /* 0x0000002525047291 */ /* 0x000fc8000f8f083f */
[----:B------:R-:W-:-:S04]  /*1360*/  ULOP3.LUT UR4, UR4, 0x1e, URZ, 0xc0, !UPT ;  /* 0x0000001e04047892 */ /* 0x000fc8000f8ec03f */
[----:B------:R-:W-:-:S04]  /*1370*/  UIADD3 UR4, UR37, -UR4, URZ ;  /* 0x8000000425047290 */ /* 0x000fc8000fffe03f */
[----:B------:R-:W-:-:S04]  /*1380*/  ULEA UR4, UR4, UR5, 0xd ;  /* 0x0000000504047291 */ /* 0x000fc8000f8e683f */
[----:B------:R-:W-:-:S04]  /*1390*/  USHF.R.U32.HI UR4, URZ, 0x4, UR4 ;  /* 0x000000043f047899 */ /* 0x000fc80008011604 */
[----:B------:R-:W-:Y:S01]  /*13a0*/  ULOP3.LUT UR42, UR4, 0x3fff, URZ, 0xc0, !UPT ;  /* 0x00003fff042a7892 */ /* 0x000fe2000f8ec03f */
[----:B------:R-:W-:Y:S11]  /*13b0*/  @!P0 BRA `(.L_x_13) ;  /* 0x0000000000408947 */ /* 0x000ff60003800000 */
[----:B------:R-:W-:Y:S01]  /*13c0*/  MOV R0, 0x0 ;  /* 0x0000000000007802 */ /* 0x000fe20000000f00 */
[----:B------:R-:W-:Y:S01]  /*13d0*/  ULDC.64 UR4, c[0x4][0xc0] ;  /* 0x0100300000047ab9 */ /* 0x000fe20000000a00 */
[----:B------:R-:W-:Y:S01]  /*13e0*/  ULDC.64 UR6, c[0x4][0x30] ;  /* 0x01000c0000067ab9 */ /* 0x000fe20000000a00 */
[----:B------:R-:W-:Y:S01]  /*13f0*/  IMAD.U32 R4, RZ, RZ, UR4 ;  /* 0x00000004ff047e24 */ /* 0x000fe2000f8e00ff */
[----:B------:R0:W1:Y:S01]  /*1400*/  LDC.64 R2, c[0x4][R0] ;  /* 0x0100000000027b82 */ /* 0x0000620000000a00 */
[----:B------:R-:W-:Y:S01]  /*1410*/  IMAD.U32 R5, RZ, RZ, UR5 ;  /* 0x00000005ff057e24 */ /* 0x000fe2000f8e00ff */
[----:B------:R-:W-:Y:S01]  /*1420*/  ULDC.64 UR4, c[0x4][0xc8] ;  /* 0x0100320000047ab9 */ /* 0x000fe20000000a00 */
[----:B------:R-:W-:Y:S02]  /*1430*/  IMAD.U32 R10, RZ, RZ, UR6 ;  /* 0x00000006ff0a7e24 */ /* 0x000fe4000f8e00ff */
[----:B------:R-:W-:Y:S02]  /*1440*/  IMAD.U32 R6, RZ, RZ, UR4 ;  /* 0x00000004ff067e24 */ /* 0x000fe4000f8e00ff */
[----:B------:R-:W-:-:S02]  /*1450*/  IMAD.U32 R7, RZ, RZ, UR5 ;  /* 0x00000005ff077e24 */ /* 0x000fc4000f8e00ff */
[----:B------:R-:W-:Y:S02]  /*1460*/  IMAD.U32 R11, RZ, RZ, UR7 ;  /* 0x00000007ff0b7e24 */ /* 0x000fe4000f8e00ff */
[----:B------:R-:W-:Y:S02]  /*1470*/  IMAD.MOV.U32 R8, RZ, RZ, 0x70 ;  /* 0x00000070ff087424 */ /* 0x000fe400078e00ff */
[----:B------:R-:W-:Y:S02]  /*1480*/  IMAD.MOV.U32 R12, RZ, RZ, 0x1 ;  /* 0x00000001ff0c7424 */ /* 0x000fe400078e00ff */
[----:B0-----:R-:W-:-:S07]  /*1490*/  IMAD.MOV.U32 R13, RZ, RZ, RZ ;  /* 0x000000ffff0d7224 */ /* 0x001fce00078e00ff */
[----:B------:R-:W-:-:S07]  /*14a0*/  LEPC R20, `(.L_x_13) ;  /* 0x000000001014794e */ /* 0x000fce0000000000 */
[----:B-1----:R-:W-:Y:S05]  /*14b0*/  CALL.ABS.NOINC R2 ;  /* 0x0000000002007343 */ /* 0x002fea0003c00000 */
.L_x_13:
[----:B------:R-:W0:Y:S01]  /*14c0*/  LDC.64 R12, c[0x0][0x990] ;  /* 0x00026400ff0c7b82 */ /* 0x000e220000000a00 */
[----:B------:R-:W2:Y:S01]  /*14d0*/  LDL.LU R24, [R1+0x20] ;  /* 0x0000200001187983 */ /* 0x000ea20000300800 */
[----:B------:R-:W-:-:S06]  /*14e0*/  ULDC UR4, c[0x0][0x9d8] ;  /* 0x0002760000047ab9 */ /* 0x000fcc0000000800 */
[----:B------:R-:W1:Y:S01]  /*14f0*/  LDC.64 R20, c[0x0][0x998] ;  /* 0x00026600ff147b82 */ /* 0x000e620000000a00 */
[----:B0-----:R-:W-:-:S04]  /*1500*/  ISETP.NE.U32.AND P0, PT, R12, RZ, PT ;  /* 0x000000ff0c00720c */ /* 0x001fc80003f05070 */
[----:B------:R-:W-:Y:S02]  /*1510*/  ISETP.NE.AND.EX P0, PT, R13, RZ, PT, P0 ;  /* 0x000000ff0d00720c */ /* 0x000fe40003f05300 */
[----:B-1----:R-:W-:-:S04]  /*1520*/  ISETP.NE.U32.AND P1, PT, R20, RZ, PT ;  /* 0x000000ff1400720c */ /* 0x002fc80003f25070 */
[----:B------:R-:W-:-:S07]  /*1530*/  ISETP.NE.AND.EX P1, PT, R21, RZ, PT, P1 ;  /* 0x000000ff1500720c */ /* 0x000fce0003f25310 */
[----:B------:R-:W0:Y:S01]  /*1540*/  @P0 LDC.64 R8, c[0x0][0x9a8] ;  /* 0x00026a00ff080b82 */ /* 0x000e220000000a00 */
[----:B------:R-:W-:-:S07]  /*1550*/  @P0 SHF.R.S32.HI R7, RZ, 0x1f, R16 ;  /* 0x0000001fff070819 */ /* 0x000fce0000011410 */
[----:B------:R-:W1:Y:S08]  /*1560*/  @P1 LDC.64 R10, c[0x0][0x9b8] ;  /* 0x00026e00ff0a1b82 */ /* 0x000e700000000a00 */
[----:B------:R-:W3:Y:S08]  /*1570*/  @P0 LDC.64 R14, c[0x0][0x9b0] ;  /* 0x00026c00ff0e0b82 */ /* 0x000ef00000000a00 */
[----:B------:R-:W4:Y:S01]  /*1580*/  @P1 LDC.64 R22, c[0x0][0x9c0] ;  /* 0x00027000ff161b82 */ /* 0x000f220000000a00 */
[----:B0-----:R-:W-:-:S02]  /*1590*/  @P0 IMAD R0, R8, UR38, RZ ;  /* 0x0000002608000c24 */ /* 0x001fc4000f8e02ff */
[----:B------:R-:W-:-:S04]  /*15a0*/  @P0 IMAD.WIDE.U32 R2, R8, UR39, RZ ;  /* 0x0000002708020c25 */ /* 0x000fc8000f8e00ff */
[----:B------:R-:W-:Y:S02]  /*15b0*/  @P0 IMAD R9, R9, UR39, R0 ;  /* 0x0000002709090c24 */ /* 0x000fe4000f8e0200 */
[C---:B-1----:R-:W-:Y:S02]  /*15c0*/  @P1 IMAD R4, R10.reuse, UR38, RZ ;  /* 0x000000260a041c24 */ /* 0x042fe4000f8e02ff */
[----:B------:R-:W-:Y:S01]  /*15d0*/  @P0 IMAD.IADD R3, R3, 0x1, R9 ;  /* 0x0000000103030824 */ /* 0x000fe200078e0209 */
[----:B------:R-:W-:Y:S01]  /*15e0*/  @P1 SHF.R.S32.HI R9, RZ, 0x1f, R16 ;  /* 0x0000001fff091819 */ /* 0x000fe20000011410 */
[----:B------:R-:W-:Y:S02]  /*15f0*/  @P1 IMAD R11, R11, UR39, R4 ;  /* 0x000000270b0b1c24 */ /* 0x000fe4000f8e0204 */
[----:B------:R-:W-:-:S04]  /*1600*/  @P1 IMAD.WIDE.U32 R4, R10, UR39, RZ ;  /* 0x000000270a041c25 */ /* 0x000fc8000f8e00ff */
[-C--:B---3--:R-:W-:Y:S02]  /*1610*/  @P0 IMAD R7, R7, R14.reuse, RZ ;  /* 0x0000000e07070224 */ /* 0x088fe400078e02ff */
[----:B------:R-:W-:Y:S02]  /*1620*/  @P1 IMAD.IADD R5, R5, 0x1, R11 ;  /* 0x0000000105051824 */ /* 0x000fe400078e020b */
[----:B------:R-:W-:-:S04]  /*1630*/  @P0 IMAD.WIDE.U32 R2, R16, R14, R2 ;  /* 0x0000000e10020225 */ /* 0x000fc800078e0002 */
[-C--:B----4-:R-:W-:Y:S02]  /*1640*/  @P1 IMAD R0, R9, R22.reuse, RZ ;  /* 0x0000001609001224 */ /* 0x090fe400078e02ff */
[C---:B------:R-:W-:Y:S02]  /*1650*/  @P0 IMAD R9, R16.reuse, R15, R7 ;  /* 0x0000000f10090224 */ /* 0x040fe400078e0207 */
[C---:B------:R-:W-:Y:S02]  /*1660*/  @P1 IMAD R11, R16.reuse, R23, R0 ;  /* 0x00000017100b1224 */ /* 0x040fe400078e0200 */
[----:B------:R-:W-:Y:S01]  /*1670*/  @P1 IMAD.WIDE.U32 R6, R16, R22, R4 ;  /* 0x0000001610061225 */ /* 0x000fe200078e0004 */
[----:B------:R-:W-:-:S03]  /*1680*/  @P0 LEA R4, P2, R2, R12, 0x2 ;  /* 0x0000000c02040211 */ /* 0x000fc600078410ff */
[----:B------:R-:W-:Y:S01]  /*1690*/  @P0 IMAD.IADD R3, R3, 0x1, R9 ;  /* 0x0000000103030824 */ /* 0x000fe200078e0209 */
[----:B------:R-:W-:Y:S01]  /*16a0*/  @P1 LEA R8, P3, R6, R20, 0x2 ;  /* 0x0000001406081211 */ /* 0x000fe200078610ff */
[----:B------:R-:W-:-:S03]  /*16b0*/  @P1 IMAD.IADD R0, R7, 0x1, R11 ;  /* 0x0000000107001824 */ /* 0x000fc600078e020b */
[----:B------:R-:W-:Y:S01]  /*16c0*/  @P0 LEA.HI.X R5, R2, R13, R3, 0x2, P2 ;  /* 0x0000000d02050211 */ /* 0x000fe200010f1403 */
[----:B------:R-:W-:Y:S01]  /*16d0*/  IMAD.MOV.U32 R3, RZ, RZ, 0x3f800000 ;  /* 0x3f800000ff037424 */ /* 0x000fe200078e00ff */
[----:B------:R-:W-:Y:S01]  /*16e0*/  @P1 LEA.HI.X R9, R6, R21, R0, 0x2, P3 ;  /* 0x0000001506091211 */ /* 0x000fe200018f1400 */
[----:B------:R-:W-:-:S04]  /*16f0*/  IMAD.MOV.U32 R0, RZ, RZ, 0x3f800000 ;  /* 0x3f800000ff007424 */ /* 0x000fc800078e00ff */
[----:B------:R-:W3:Y:S04]  /*1700*/  @P0 LDG.E R3, desc[UR40][R4.64] ;  /* 0x0000002804030981 */ /* 0x000ee8000c1e1900 */
[----:B------:R-:W3:Y:S01]  /*1710*/  @P1 LDG.E R0, desc[UR40][R8.64] ;  /* 0x0000002808001981 */ /* 0x000ee2000c1e1900 */
[----:B------:R-:W-:-:S04]  /*1720*/  SHF.L.U32 R6, RZ, 0x1f, RZ ;  /* 0x0000001fff067819 */ /* 0x000fc800000006ff */
[----:B------:R-:W0:Y:S01]  /*1730*/  SYNCS.PHASECHK.TRANS64.TRYWAIT P1, [UR36+0x38800], R6 ;  /* 0x03880006ff0075a7 */ /* 0x000e220008020164 */
[----:B--2---:R-:W-:-:S04]  /*1740*/  LOP3.LUT R2, R24, 0x1, RZ, 0xfc, !PT ;  /* 0x0000000118027812 */ /* 0x004fc800078efcff */
[----:B------:R-:W-:Y:S01]  /*1750*/  ISETP.NE.AND P0, PT, R2, 0x3, PT ;  /* 0x000000030200780c */ /* 0x000fe20003f05270 */
[----:B---3--:R-:W-:-:S04]  /*1760*/  FMUL.FTZ R0, R3, R0 ;  /* 0x0000000003007220 */ /* 0x008fc80000410000 */
[----:B------:R-:W-:Y:S01]  /*1770*/  FMUL.FTZ R0, R0, UR4 ;  /* 0x0000000400007c20 */ /* 0x000fe20008410000 */
[----:B0-----:R-:W-:Y:S07]  /*1780*/  @!P1 BRA `(.L_x_14) ;  /* 0x000000e400dc9947 */ /* 0x001fee0003800000 */
.L_x_97:
[----:B------:R-:W-:Y:S05]  /*1790*/  @!P0 BRA `(.L_x_15) ;  /* 0x0000000000048947 */ /* 0x000fea0003800000 */
[----:B------:R-:W-:Y:S01]  /*17a0*/  BPT.TRAP 0x1 ;  /* 0x000000040000795c */ /* 0x000fe20000300000 */
.L_x_15:
[----:B------:R1:W2:Y:S01]  /*17b0*/  SYNCS.PHASECHK.TRANS64.TRYWAIT P2, [UR36+0x38830], R6 ;  /* 0x03883006ff0075a7 */ /* 0x0002a20008040164 */
[----:B------:R-:W-:Y:S05]  /*17c0*/  @!P0 BRA `(.L_x_16) ;  /* 0x0000000000048947 */ /* 0x000fea0003800000 */
[----:B------:R-:W-:Y:S01]  /*17d0*/  BPT.TRAP 0x1 ;  /* 0x000000040000795c */ /* 0x000fe20000300000 */
.L_x_16:
[----:B------:R-:W3:Y:S02]  /*17e0*/  S2R R2, SR_TID.X ;  /* 0x0000000000027919 */ /* 0x000ee40000002100 */
[----:B---3--:R-:W-:-:S04]  /*17f0*/  LOP3.LUT R2, R2, 0x7f, RZ, 0xc0, !PT ;  /* 0x0000007f02027812 */ /* 0x008fc800078ec0ff */
[----:B------:R-:W-:Y:S01]  /*1800*/  ISETP.NE.AND P1, PT, R2, RZ, PT ;  /* 0x000000ff0200720c */ /* 0x000fe20003f25270 */
[----:B------:R-:W-:Y:S01]  /*1810*/  IMAD.U32 R2, RZ, RZ, UR42 ;  /* 0x0000002aff027e24 */ /* 0x000fe2000f8e00ff */
[----:B--2---:R-:W-:Y:S11]  /*1820*/  @P2 BRA `(.L_x_17) ;  /* 0x0000000000082947 */ /* 0x004ff60003800000 */
[----:B------:R-:W2:Y:S02]  /*1830*/  SYNCS.PHASECHK.TRANS64.TRYWAIT P2, [UR36+0x38830], R6 ;  /* 0x03883006ff0075a7 */ /* 0x000ea40008040164 */
[----:B--2---:R-:W-:Y:S05]  /*1840*/  @!P2 BRA `(.L_x_18) ;  /* 0x000000e400c4a947 */ /* 0x004fea0003800000 */
.L_x_17:
[----:B------:R-:W-:Y:S05]  /*1850*/  WARPSYNC.ALL ;  /* 0x0000000000007948 */ /* 0x000fea0003800000 */
[----:B------:R-:W-:Y:S01]  /*1860*/  IMAD.MOV.U32 R9, RZ, RZ, RZ ;  /* 0x000000ffff097224 */ /* 0x000fe200078e00ff */
[----:B------:R-:W-:Y:S01]  /*1870*/  LOP3.LUT R2, R2, 0x10000, RZ, 0xfc, !PT ;  /* 0x0001000002027812 */ /* 0x000fe200078efcff */
[----:B------:R-:W-:Y:S02]  /*1880*/  IMAD.MOV.U32 R25, RZ, RZ, RZ ;  /* 0x000000ffff197224 */ /* 0x000fe400078e00ff */
[----:B0-----:R-:W-:Y:S01]  /*1890*/  IMAD.MOV.U32 R3, RZ, RZ, 0x40000040 ;  /* 0x40000040ff037424 */ /* 0x001fe200078e00ff */
[----:B------:R-:W-:Y:S01]  /*18a0*/  UIADD3 UR4, UR36, 0x28400, URZ ;  /* 0x0002840024047890 */ /* 0x000fe2000fffe03f */
[----:B------:R-:W-:Y:S01]  /*18b0*/  R2UR UR8, R2 ;  /* 0x00000000020872ca */ /* 0x000fe200000e0000 */
[----:B------:R-:W-:-:S02]  /*18c0*/  WARPGROUP.ARRIVE ;  /* 0x00000000000079c5 */ /* 0x000fc40000000000 */
[----:B------:R-:W-:Y:S01]  /*18d0*/  R2UR UR9, R3 ;  /* 0x00000000030972ca */ /* 0x000fe200000e0000 */
[----:B------:R-:W-:Y:S01]  /*18e0*/  USHF.R.U32.HI UR4, URZ, 0x4, UR4 ;  /* 0x000000043f047899 */ /* 0x000fe20008011604 */
[----:B------:R-:W-:Y:S01]  /*18f0*/  R2UR UR32, R2 ;  /* 0x00000000022072ca */ /* 0x000fe200000e0000 */
[----:B------:R-:W-:Y:S01]  /*1900*/  UMOV UR11, 0x40000040 ;  /* 0x40000040000b7882 */ /* 0x000fe20000000000 */
[----:B------:R-:W-:Y:S01]  /*1910*/  UMOV UR13, 0x40000040 ;  /* 0x40000040000d7882 */ /* 0x000fe20000000000 */
[----:B------:R-:W-:Y:S01]  /*1920*/  ULOP3.LUT UR4, UR4, 0x3fff, URZ, 0xc0, !UPT ;  /* 0x00003fff04047892 */ /* 0x000fe2000f8ec03f */
[----:B------:R-:W-:Y:S01]  /*1930*/  LOP3.LUT R19, R19, 0xffffff80, RZ, 0xc0, !PT ;  /* 0xffffff8013137812 */ /* 0x000fe200078ec0ff */
[----:B------:R-:W-:Y:S01]  /*1940*/  UMOV UR15, 0x40000040 ;  /* 0x40000040000f7882 */ /* 0x000fe20000000000 */
[----:B------:R-:W-:Y:S01]  /*1950*/  UMOV UR17, 0x40000040 ;  /* 0x4000004000117882 */ /* 0x000fe20000000000 */
[----:B------:R-:W-:Y:S01]  /*1960*/  ULOP3.LUT UR6, UR4, 0x10000, URZ, 0xfc, !UPT ;  /* 0x0001000004067892 */ /* 0x000fe2000f8efc3f */
[----:B------:R-:W-:Y:S01]  /*1970*/  IMAD.MOV.U32 R11, RZ, RZ, -0x2 ;  /* 0xfffffffeff0b7424 */ /* 0x000fe200078e00ff */
[----:B------:R-:W-:Y:S01]  /*1980*/  UMOV UR19, 0x40000040 ;  /* 0x4000004000137882 */ /* 0x000fe20000000000 */
[----:B------:R-:W-:Y:S01]  /*1990*/  UMOV UR21, 0x40000040 ;  /* 0x4000004000157882 */ /* 0x000fe20000000000 */
[----:B------:R-:W-:Y:S01]  /*19a0*/  UIADD3 UR14, UR6, 0x4, URZ ;  /* 0x00000004060e7890 */ /* 0x000fe2000fffe03f */
[----:B------:R-:W-:Y:S01]  /*19b0*/  IMAD.IADD R19, R92, 0x1, -R19 ;  /* 0x000000015c137824 */ /* 0x000fe200078e0a13 */
[----:B------:R-:W-:Y:S01]  /*19c0*/  UIADD3 UR12, UR32, 0x4, URZ ;  /* 0x00000004200c7890 */ /* 0x000fe2000fffe03f */
[----:B------:R-:W-:Y:S01]  /*19d0*/  P2R R7, PR, RZ, 0x1 ;  /* 0x00000001ff077803 */ /* 0x000fe20000000000 */
[----:B------:R-:W-:Y:S01]  /*19e0*/  UMOV UR10, UR6 ;  /* 0x00000006000a7c82 */ /* 0x000fe20008000000 */
[----:B------:R-:W-:Y:S01]  /*19f0*/  UIADD3 UR16, UR32, 0x6, URZ ;  /* 0x0000000620107890 */ /* 0x000fe2000fffe03f */
[----:B------:R-:W-:Y:S01]  /*1a00*/  QGMMA.64x128x32.F32.E4M3.E4M3 R28, gdesc[UR8], RZ, !UPT, gsb0 ;  /* 0x01e00000081c79f3 */ /* 0x000fe2000c0008ff */
[----:B------:R-:W-:-:S02]  /*1a10*/  UIADD3 UR8, UR32, 0x2, URZ ;  /* 0x0000000220087890 */ /* 0x000fc4000fffe03f */
[----:B------:R-:W0:Y:S01]  /*1a20*/  S2UR UR5, SR_CgaCtaId ;  /* 0x00000000000579c3 */ /* 0x000e220000008800 */
[----:B------:R-:W-:Y:S01]  /*1a30*/  UIADD3 UR10, UR6, 0x2, URZ ;  /* 0x00000002060a7890 */ /* 0x000fe2000fffe03f */
[--C-:B------:R-:W-:Y:S01]  /*1a40*/  IMAD.MOV.U32 R93, RZ, RZ, R25.reuse ;  /* 0x000000ffff5d7224 */ /* 0x100fe200078e0019 */
[----:B------:R-:W-:Y:S01]  /*1a50*/  UMOV UR9, 0x40000040 ;  /* 0x4000004000097882 */ /* 0x000fe20000000000 */
[----:B------:R-:W-:Y:S01]  /*1a60*/  UMOV UR11, 0x40000040 ;  /* 0x40000040000b7882 */ /* 0x000fe20000000000 */
[----:B------:R-:W-:Y:S01]  /*1a70*/  UIADD3 UR18, UR6, 0x6, URZ ;  /* 0x0000000606127890 */ /* 0x000fe2000fffe03f */
[--C-:B------:R-:W-:Y:S01]  /*1a80*/  IMAD.MOV.U32 R95, RZ, RZ, R25.reuse ;  /* 0x000000ffff5f7224 */ /* 0x100fe200078e0019 */
[----:B------:R-:W-:Y:S01]  /*1a90*/  UIADD3 UR20, UR32, 0x400, URZ ;  /* 0x0000040020147890 */ /* 0x000fe2000fffe03f */
[--C-:B------:R-:W-:Y:S01]  /*1aa0*/  IMAD.MOV.U32 R97, RZ, RZ, R25.reuse ;  /* 0x000000ffff617224 */ /* 0x100fe200078e0019 */
[----:B------:R-:W-:Y:S01]  /*1ab0*/  UIADD3 UR22, UR6, 0x400, URZ ;  /* 0x0000040006167890 */ /* 0x000fe2000fffe03f */
[--C-:B------:R-:W-:Y:S01]  /*1ac0*/  IMAD.MOV.U32 R99, RZ, RZ, R25.reuse ;  /* 0x000000ffff637224 */ /* 0x100fe200078e0019 */
[----:B------:R-:W-:Y:S01]  /*1ad0*/  UMOV UR23, 0x40000040 ;  /* 0x4000004000177882 */ /* 0x000fe20000000000 */
[----:B------:R-:W-:Y:S01]  /*1ae0*/  UIADD3 UR24, UR32, 0x402, URZ ;  /* 0x0000040220187890 */ /* 0x000fe2000fffe03f */
[--C-:B------:R-:W-:Y:S01]  /*1af0*/  IMAD.MOV.U32 R101, RZ, RZ, R25.reuse ;  /* 0x000000ffff657224 */ /* 0x100fe200078e0019 */
        /* <DEDUP_REMOVED lines=16> */
[----:B------:R-:W-:Y:S01]  /*1c00*/  ULDC UR4, c[0x0][0x988] ;  /* 0x0002620000047ab9 */ /* 0x000fe20000000800 */
[----:B------:R-:W-:-:S02]  /*1c10*/  IMAD.MOV.U32 R113, RZ, RZ, R25 ;  /* 0x000000ffff717224 */ /* 0x000fc400078e0019 */
[----:B------:R-:W-:Y:S02]  /*1c20*/  IMAD.U32 R193, RZ, RZ, UR4 ;  /* 0x00000004ffc17e24 */ /* 0x000fe4000f8e00ff */
[--C-:B------:R-:W-:Y:S02]  /*1c30*/  IMAD.MOV.U32 R115, RZ, RZ, R25.reuse ;  /* 0x000000ffff737224 */ /* 0x100fe400078e0019 */
[--C-:B------:R-:W-:Y:S02]  /*1c40*/  IMAD.MOV.U32 R117, RZ, RZ, R25.reuse ;  /* 0x000000ffff757224 */ /* 0x100fe400078e0019 */
[--C-:B------:R-:W-:Y:S02]  /*1c50*/  IMAD.MOV.U32 R119, RZ, RZ, R25.reuse ;  /* 0x000000ffff777224 */ /* 0x100fe400078e0019 */
[--C-:B------:R-:W-:Y:S02]  /*1c60*/  IMAD.MOV.U32 R121, RZ, RZ, R25.reuse ;  /* 0x000000ffff797224 */ /* 0x100fe400078e0019 */
[----:B------:R-:W-:-:S02]  /*1c70*/  IMAD.MOV.U32 R123, RZ, RZ, R25 ;  /* 0x000000ffff7b7224 */ /* 0x000fc400078e0019 */
[--C-:B------:R-:W-:Y:S02]  /*1c80*/  IMAD.MOV.U32 R125, RZ, RZ, R25.reuse ;  /* 0x000000ffff7d7224 */ /* 0x100fe400078e0019 */
        /* <DEDUP_REMOVED lines=20> */
[----:B------:R-:W-:Y:S01]  /*1dd0*/  IMAD.MOV.U32 R150, RZ, RZ, R25 ;  /* 0x000000ffff967224 */ /* 0x000fe200078e0019 */
[----:B------:R-:W-:Y:S02]  /*1de0*/  WARPGROUP.DEPBAR.LE gsb0, 0x0 ;  /* 0x00008000000079c5 */ /* 0x000fe40000010000 */
[----:B------:R-:W-:-:S06]  /*1df0*/  WARPGROUP.ARRIVE ;  /* 0x00000000000079c5 */ /* 0x000fcc0000000000 */
[----:B------:R-:W-:Y:S03]  /*1e00*/  QGMMA.64x128x32.F32.E4M3.E4M3 R28, gdesc[UR8], R28, gsb0 ;  /* 0x01e00000081c79f3 */ /* 0x000fe6000800081c */
[----:B------:R-:W-:Y:S02]  /*1e10*/  WARPGROUP.DEPBAR.LE gsb0, 0x0 ;  /* 0x00008000000079c5 */ /* 0x000fe40000010000 */
[----:B------:R-:W-:-:S07]  /*1e20*/  WARPGROUP.ARRIVE ;  /* 0x00000000000079c5 */ /* 0x000fce0000000000 */
        /* <DEDUP_REMOVED lines=17> */
[C---:B------:R-:W-:Y:S01]  /*1f40*/  FMUL.FTZ R28, R0.reuse, R28 ;  /* 0x0000001c001c7220 */ /* 0x040fe20000410000 */
[C---:B------:R-:W-:Y:S01]  /*1f50*/  FMUL.FTZ R48, R0.reuse, R48 ;  /* 0x0000003000307220 */ /* 0x040fe20000410000 */
[C---:B------:R-:W-:Y:S01]  /*1f60*/  FMUL.FTZ R32, R0.reuse, R32 ;  /* 0x0000002000207220 */ /* 0x040fe20000410000 */
[C---:B------:R-:W-:Y:S01]  /*1f70*/  FMUL.FTZ R52, R0.reuse, R52 ;  /* 0x0000003400347220 */ /* 0x040fe20000410000 */
[----:B------:R-:W-:Y:S01]  /*1f80*/  MUFU.TANH R4, R28 ;  /* 0x0000001c00047308 */ /* 0x000fe20000002400 */
[C---:B------:R-:W-:Y:S01]  /*1f90*/  FMUL.FTZ R30, R0.reuse, R30 ;  /* 0x0000001e001e7220 */ /* 0x040fe20000410000 */
[C---:B------:R-:W-:Y:S01]  /*1fa0*/  FMUL.FTZ R31, R0.reuse, R31 ;  /* 0x0000001f001f7220 */ /* 0x040fe20000410000 */
[C---:B------:R-:W-:Y:S01]  /*1fb0*/  FMUL.FTZ R34, R0.reuse, R34 ;  /* 0x0000002200227220 */ /* 0x040fe20000410000 */
[C---:B------:R-:W-:Y:S01]  /*1fc0*/  FMUL.FTZ R35, R0.reuse, R35 ;  /* 0x0000002300237220 */ /* 0x040fe20000410000 */
[C---:B------:R-:W-:Y:S01]  /*1fd0*/  FMUL.FTZ R38, R0.reuse, R38 ;  /* 0x0000002600267220 */ /* 0x040fe20000410000 */
[C---:B------:R-:W-:Y:S01]  /*1fe0*/  FMUL.FTZ R39, R0.reuse, R39 ;  /* 0x0000002700277220 */ /* 0x040fe20000410000 */
[C---:B------:R-:W-:Y:S01]  /*1ff0*/  FMUL.FTZ R44, R0.reuse, R44 ;  /* 0x0000002c002c7220 */ /* 0x040fe20000410000 */
[----:B------:R2:W-:Y:S01]  /*2000*/  MUFU.TANH R28, R48 ;  /* 0x00000030001c7308 */ /* 0x0005e20000002400 */
[C---:B------:R-:W-:Y:S01]  /*2010*/  FMUL.FTZ R29, R0.reuse, R29 ;  /* 0x0000001d001d7220 */ /* 0x040fe20000410000 */
[C---:B------:R-:W-:Y:S01]  /*2020*/  FMUL.FTZ R64, R0.reuse, R64 ;  /* 0x0000004000407220 */ /* 0x040fe20000410000 */
[C---:B------:R-:W-:Y:S01]  /*2030*/  FMUL.FTZ R42, R0.reuse, R42 ;  /* 0x0000002a002a7220 */ /* 0x040fe20000410000 */
[C---:B------:R-:W-:Y:S01]  /*2040*/  FMUL.FTZ R68, R0.reuse, R68 ;  /* 0x0000004400447220 */ /* 0x040fe20000410000 */
[C---:B------:R-:W-:Y:S01]  /*2050*/  FMUL.FTZ R43, R0.reuse, R43 ;  /* 0x0000002b002b7220 */ /* 0x040fe20000410000 */
[C---:B------:R-:W-:Y:S01]  /*2060*/  FMUL.FTZ R33, R0.reuse, R33 ;  /* 0x0000002100217220 */ /* 0x040fe20000410000 */
[C---:B------:R-:W-:Y:S01]  /*2070*/  FMUL.FTZ R72, R0.reuse, R72 ;  /* 0x0000004800487220 */ /* 0x040fe20000410000 */
[----:B-1----:R-:W-:Y:S01]  /*2080*/  MUFU.TANH R6, R32 ;  /* 0x0000002000067308 */ /* 0x002fe20000002400 */
[----:B--2---:R-:W-:Y:S01]  /*2090*/  SHF.R.S32.HI R48, RZ, 0x1f, R19 ;  /* 0x0000001fff307819 */ /* 0x004fe20000011413 */
[C---:B------:R-:W-:Y:S01]  /*20a0*/  FMUL.FTZ R46, R0.reuse, R46 ;  /* 0x0000002e002e7220 */ /* 0x040fe20000410000 */
[C---:B------:R-:W-:Y:S01]  /*20b0*/  FMUL.FTZ R36, R0.reuse, R36 ;  /* 0x0000002400247220 */ /* 0x040fe20000410000 */
[----:B------:R-:W-:Y:S01]  /*20c0*/  FMUL.FTZ R47, R0, R47 ;  /* 0x0000002f002f7220 */ /* 0x000fe20000410000 */
[----:B------:R-:W-:Y:S01]  /*20d0*/  LEA.HI R48, R48, R19, RZ, 0x2 ;  /* 0x0000001330307211 */ /* 0x000fe200078f10ff */
        /* <DEDUP_REMOVED lines=9> */
[----:B------:R-:W-:Y:S01]  /*2170*/  FMUL.FTZ R45, R0, R45 ;  /* 0x0000002d002d7220 */ /* 0x000fe20000410000 */
[----:B------:R-:W-:Y:S01]  /*2180*/  MUFU.TANH R30, R30 ;  /* 0x0000001e001e7308 */ /* 0x000fe20000002400 */
[----:B-1----:R-:W-:Y:S01]  /*2190*/  LOP3.LUT R52, R48, 0x7ffffffc, RZ, 0xc0, !PT ;  /* 0x7ffffffc30347812 */ /* 0x002fe200078ec0ff */
[C---:B------:R-:W-:Y:S01]  /*21a0*/  FMUL.FTZ R76, R0.reuse, R76 ;  /* 0x0000004c004c7220 */ /* 0x040fe20000410000 */
[C---:B------:R-:W-:Y:S01]  /*21b0*/  FMUL.FTZ R58, R0.reuse, R58 ;  /* 0x0000003a003a7220 */ /* 0x040fe20000410000 */
[C---:B------:R-:W-:Y:S01]  /*21c0*/  FMUL.FTZ R49, R0.reuse, R49 ;  /* 0x0000003100317220 */ /* 0x040fe20000410000 */
[----:B------:R-:W-:Y:S01]  /*21d0*/  FMUL.FTZ R59, R0, R59 ;  /* 0x0000003b003b7220 */ /* 0x000fe20000410000 */
[----:B------:R-:W-:-:S02]  /*21e0*/  IMAD.IADD R52, R19, 0x1, -R52 ;  /* 0x0000000113347824 */ /* 0x000fc400078e0a34 */
[C---:B------:R-:W-:Y:S01]  /*21f0*/  FMUL.FTZ R62, R0.reuse, R62 ;  /* 0x0000003e003e7220 */ /* 0x040fe20000410000 */
[----:B------:R-:W1:Y:S01]  /*2200*/  MUFU.TANH R31, R31 ;  /* 0x0000001f001f7308 */ /* 0x000e620000002400 */
[----:B------:R-:W-:Y:S01]  /*2210*/  FMUL.FTZ R53, R0, R53 ;  /* 0x0000003500357220 */ /* 0x000fe20000410000 */
[----:B------:R-:W-:Y:S02]  /*2220*/  IMAD R52, R52, R11, 0x80 ;  /* 0x0000008034347424 */ /* 0x000fe400078e020b */
[C---:B------:R-:W-:Y:S01]  /*2230*/  FMUL.FTZ R63, R0.reuse, R63 ;  /* 0x0000003f003f7220 */ /* 0x040fe20000410000 */
[C---:B------:R-:W-:Y:S01]  /*2240*/  FMUL.FTZ R66, R0.reuse, R66 ;  /* 0x0000004200427220 */ /* 0x040fe20000410000 */
[C---:B------:R-:W-:Y:S01]  /*2250*/  FMUL.FTZ R57, R0.reuse, R57 ;  /* 0x0000003900397220 */ /* 0x040fe20000410000 */
[----:B------:R-:W-:Y:S02]  /*2260*/  IMAD.IADD R27, R27, 0x1, R52 ;  /* 0x000000011b1b7824 */ /* 0x000fe400078e0234 */
[C---:B------:R-:W-:Y:S01]  /*2270*/  FMUL.FTZ R67, R0.reuse, R67 ;  /* 0x0000004300437220 */ /* 0x040fe20000410000 */
[----:B------:R-:W-:Y:S01]  /*2280*/  MUFU.TANH R34, R34 ;  /* 0x0000002200227308 */ /* 0x000fe20000002400 */
[----:B------:R-:W-:Y:S01]  /*2290*/  FMUL.FTZ R70, R0, R70 ;  /* 0x0000004600467220 */ /* 0x000fe20000410000 */
[----:B------:R-:W-:-:S02]  /*22a0*/  IMAD R27, R26, -0x80, R27 ;  /* 0xffffff801a1b7824 */ /* 0x000fc400078e021b */
[C---:B------:R-:W-:Y:S01]  /*22b0*/  FMUL.FTZ R60, R0.reuse, R60 ;  /* 0x0000003c003c7220 */ /* 0x040fe20000410000 */
[C---:B------:R-:W-:Y:S01]  /*22c0*/  FMUL.FTZ R61, R0.reuse, R61 ;  /* 0x0000003d003d7220 */ /* 0x040fe20000410000 */
[C---:B------:R-:W-:Y:S01]  /*22d0*/  FMUL.FTZ R71, R0.reuse, R71 ;  /* 0x0000004700477220 */ /* 0x040fe20000410000 */
[C---:B------:R-:W-:Y:S01]  /*22e0*/  FMUL.FTZ R80, R0.reuse, R80 ;  /* 0x0000005000507220 */ /* 0x040fe20000410000 */
[C---:B------:R-:W-:Y:S01]  /*22f0*/  ISETP.GT.AND P2, PT, R27.reuse, RZ, PT ;  /* 0x000000ff1b00720c */ /* 0x040fe20003f44270 */
[----:B------:R-:W-:Y:S01]  /*2300*/  MUFU.TANH R35, R35 ;  /* 0x0000002300237308 */ /* 0x000fe20000002400 */
[C---:B------:R-:W-:Y:S01]  /*2310*/  ISETP.GT.AND P3, PT, R27.reuse, 0x1, PT ;  /* 0x000000011b00780c */ /* 0x040fe20003f64270 */
[C---:B------:R-:W-:Y:S01]  /*2320*/  FMUL.FTZ R74, R0.reuse, R74 ;  /* 0x0000004a004a7220 */ /* 0x040fe20000410000 */
[----:B------:R-:W-:Y:S01]  /*2330*/  ISETP.GT.AND P6, PT, R27, 0x8, PT ;  /* 0x000000081b00780c */ /* 0x000fe20003fc4270 */
[C---:B------:R-:W-:Y:S01]  /*2340*/  FMUL.FTZ R65, R0.reuse, R65 ;  /* 0x0000004100417220 */ /* 0x040fe20000410000 */
[----:B-1----:R-:W-:Y:S01]  /*2350*/  FSEL R31, R31, -INF , P3 ;  /* 0xff8000001f1f7808 */ /* 0x002fe20001800000 */
[C---:B------:R-:W-:Y:S01]  /*2360*/  FMUL.FTZ R75, R0.reuse, R75 ;  /* 0x0000004b004b7220 */ /* 0x040fe20000410000 */
[C---:B------:R-:W-:Y:S01]  /*2370*/  ISETP.GT.AND P5, PT, R27.reuse, 0x9, PT ;  /* 0x000000091b00780c */ /* 0x040fe20003fa4270 */
[----:B------:R-:W1:Y:S01]  /*2380*/  MUFU.TANH R38, R38 ;  /* 0x0000002600267308 */ /* 0x000e620000002400 */
[----:B------:R-:W-:Y:S01]  /*2390*/  ISETP.GT.AND P4, PT, R27, 0x10, PT ;  /* 0x000000101b00780c */ /* 0x000fe20003f84270 */
[----:B------:R-:W-:Y:S01]  /*23a0*/  FMUL.FTZ R69, R0, R69 ;  /* 0x0000004500457220 */ /* 0x000fe20000410000 */
[----:B------:R-:W-:Y:S01]  /*23b0*/  FSEL R4, R4, -INF , P2 ;  /* 0xff80000004047808 */ /* 0x000fe20001000000 */
[----:B------:R-:W-:Y:S01]  /*23c0*/  FMUL.FTZ R78, R0, R78 ;  /* 0x0000004e004e7220 */ /* 0x000fe20000410000 */
[----:B------:R-:W-:Y:S01]  /*23d0*/  FSEL R6, R6, -INF , P6 ;  /* 0xff80000006067808 */ /* 0x000fe20003000000 */
[C---:B------:R-:W-:Y:S01]  /*23e0*/  FMUL.FTZ R79, R0.reuse, R79 ;  /* 0x0000004f004f7220 */ /* 0x040fe20000410000 */
[C---:B------:R-:W-:Y:S01]  /*23f0*/  FMUL.FTZ R82, R0.reuse, R82 ;  /* 0x0000005200527220 */ /* 0x040fe20000410000 */
[----:B------:R-:W2:Y:S01]  /*2400*/  MUFU.TANH R5, R29 ;  /* 0x0000001d00057308 */ /* 0x000ea20000002400 */
        /* <DEDUP_REMOVED lines=8> */
[----:B-1----:R-:W-:Y:S01]  /*2490*/  FSEL R92, R38, -INF , P4 ;  /* 0xff800000265c7808 */ /* 0x002fe20002000000 */
[C---:B------:R-:W-:Y:S01]  /*24a0*/  FMUL.FTZ R81, R0.reuse, R81 ;  /* 0x0000005100517220 */ /* 0x040fe20000410000 */
[C---:B------:R-:W-:Y:S01]  /*24b0*/  FMUL.FTZ R84, R0.reuse, R84 ;  /* 0x0000005400547220 */ /* 0x040fe20000410000 */
[C---:B------:R-:W-:Y:S01]  /*24c0*/  FMUL.FTZ R85, R0.reuse, R85 ;  /* 0x0000005500557220 */ /* 0x040fe20000410000 */
[C---:B------:R-:W-:Y:S01]  /*24d0*/  FMUL.FTZ R88, R0.reuse, R88 ;  /* 0x0000005800587220 */ /* 0x040fe20000410000 */
[----:B------:R-:W-:-:S02]  /*24e0*/  FMUL.FTZ R89, R0, R89 ;  /* 0x0000005900597220 */ /* 0x000fc40000410000 */
[----:B------:R-:W1:Y:S01]  /*24f0*/  MUFU.TANH R39, R39 ;  /* 0x0000002700277308 */ /* 0x000e620000002400 */
[----:B--2---:R-:W-:Y:S02]  /*2500*/  FSEL R5, R5, -INF , P3 ;  /* 0xff80000005057808 */ /* 0x004fe40001800000 */
[----:B------:R-:W-:-:S05]  /*2510*/  ISETP.GT.AND P3, PT, R27, 0x18, PT ;  /* 0x000000181b00780c */ /* 0x000fca0003f64270 */
[----:B------:R2:W-:Y:S08]  /*2520*/  MUFU.TANH R44, R64 ;  /* 0x00000040002c7308 */ /* 0x0005f00000002400 */
[----:B------:R-:W3:Y:S01]  /*2530*/  MUFU.TANH R42, R42 ;  /* 0x0000002a002a7308 */ /* 0x000ee20000002400 */
[----:B--2---:R-:W-:Y:S02]  /*2540*/  FSEL R64, R30, -INF , P2 ;  /* 0xff8000001e407808 */ /* 0x004fe40001000000 */
[----:B------:R-:W-:-:S02]  /*2550*/  ISETP.GT.AND P2, PT, R27, 0x11, PT ;  /* 0x000000111b00780c */ /* 0x000fc40003f44270 */
[----:B------:R-:W-:Y:S02]  /*2560*/  FMNMX.FTZ R11, R64, R31, !PT ;  /* 0x0000001f400b7209 */ /* 0x000fe40007810000 */
[----:B-1----:R-:W-:Y:S01]  /*2570*/  FSEL R94, R39, -INF , P2 ;  /* 0xff800000275e7808 */ /* 0x002fe20001000000 */
[----:B------:R1:W-:Y:S08]  /*2580*/  MUFU.TANH R48, R68 ;  /* 0x0000004400307308 */ /* 0x0003f00000002400 */
[----:B------:R-:W2:Y:S01]  /*2590*/  MUFU.TANH R8, R33 ;  /* 0x0000002100087308 */ /* 0x000ea20000002400 */
[----:B-1----:R-:W-:-:S02]  /*25a0*/  FSEL R68, R34, -INF , P6 ;  /* 0xff80000022447808 */ /* 0x002fc40003000000 */
[----:B------:R-:W-:Y:S02]  /*25b0*/  ISETP.GT.AND P6, PT, R27, 0x19, PT ;  /* 0x000000191b00780c */ /* 0x000fe40003fc4270 */
[----:B------:R-:W-:Y:S02]  /*25c0*/  FMNMX.FTZ R11, R68, R11, !PT ;  /* 0x0000000b440b7209 */ /* 0x000fe40007810000 */
[----:B---3--:R-:W-:Y:S01]  /*25d0*/  FSEL R96, R42, -INF , P3 ;  /* 0xff8000002a607808 */ /* 0x008fe20001800000 */
[----:B------:R-:W1:Y:S08]  /*25e0*/  MUFU.TANH R43, R43 ;  /* 0x0000002b002b7308 */ /* 0x000e700000002400 */
[----:B------:R3:W-:Y:S01]  /*25f0*/  MUFU.TANH R52, R72 ;  /* 0x0000004800347308 */ /* 0x0007e20000002400 */
[----:B--2---:R-:W-:-:S07]  /*2600*/  FSEL R8, R8, -INF , P5 ;  /* 0xff80000008087808 */ /* 0x004fce0002800000 */
[----:B------:R-:W2:Y:S01]  /*2610*/  MUFU.TANH R10, R36 ;  /* 0x00000024000a7308 */ /* 0x000ea20000002400 */
[----:B---3--:R-:W-:Y:S02]  /*2620*/  FSEL R72, R35, -INF , P5 ;  /* 0xff80000023487808 */ /* 0x008fe40002800000 */
[----:B------:R-:W-:Y:S02]  /*2630*/  ISETP.GT.AND P5, PT, R27, 0x20, PT ;  /* 0x000000201b00780c */ /* 0x000fe40003fa4270 */
[----:B------:R-:W-:Y:S02]  /*2640*/  FMNMX.FTZ R11, R72, R11, !PT ;  /* 0x0000000b480b7209 */ /* 0x000fe40007810000 */
[----:B-1----:R-:W-:Y:S01]  /*2650*/  FSEL R98, R43, -INF , P6 ;  /* 0xff8000002b627808 */ /* 0x002fe20003000000 */
[----:B------:R-:W1:Y:S01]  /*2660*/  MUFU.TANH R46, R46 ;  /* 0x0000002e002e7308 */ /* 0x000e620000002400 */
[----:B------:R-:W-:Y:S02]  /*2670*/  FMNMX.FTZ R11, R92, R11, !PT ;  /* 0x0000000b5c0b7209 */ /* 0x000fe40007810000 */
[----:B------:R-:W-:-:S02]  /*2680*/  FSEL R22, R22, -INF , P5 ;  /* 0xff80000016167808 */ /* 0x000fc40002800000 */
[----:B------:R-:W-:-:S03]  /*2690*/  FMNMX.FTZ R11, R94, R11, !PT ;  /* 0x0000000b5e0b7209 */ /* 0x000fc60007810000 */
[----:B------:R-:W3:Y:S01]  /*26a0*/  MUFU.TANH R12, R37 ;  /* 0x00000025000c7308 */ /* 0x000ee20000002400 */
[----:B------:R-:W-:Y:S02]  /*26b0*/  FMNMX.FTZ R11, R96, R11, !PT ;  /* 0x0000000b600b7209 */ /* 0x000fe40007810000 */
[----:B--2---:R-:W-:Y:S02]  /*26c0*/  FSEL R10, R10, -INF , P4 ;  /* 0xff8000000a0a7808 */ /* 0x004fe40002000000 */
[C---:B------:R-:W-:Y:S02]  /*26d0*/  ISETP.GT.AND P4, PT, R27.reuse, 0x21, PT ;  /* 0x000000211b00780c */ /* 0x040fe40003f84270 */
[----:B------:R-:W-:Y:S01]  /*26e0*/  FMNMX.FTZ R11, R98, R11, !PT ;  /* 0x0000000b620b7209 */ /* 0x000fe20007810000 */
[----:B------:R-:W-:Y:S01]  /*26f0*/  MUFU.TANH R47, R47 ;  /* 0x0000002f002f7308 */ /* 0x000fe20000002400 */
[----:B-1----:R-:W-:Y:S02]  /*2700*/  FSEL R100, R46, -INF , P5 ;  /* 0xff8000002e647808 */ /* 0x002fe40002800000 */
[----:B------:R-:W-:-:S02]  /*2710*/  ISETP.GT.AND P5, PT, R27, 0x31, PT ;  /* 0x000000311b00780c */ /* 0x000fc40003fa4270 */
[----:B------:R-:W-:-:S03]  /*2720*/  FMNMX.FTZ R11, R100, R11, !PT ;  /* 0x0000000b640b7209 */ /* 0x000fc60007810000 */
[----:B------:R-:W1:Y:S01]  /*2730*/  MUFU.TANH R14, R40 ;  /* 0x00000028000e7308 */ /* 0x000e620000002400 */
[----:B---3--:R-:W-:Y:S02]  /*2740*/  FSEL R12, R12, -INF , P2 ;  /* 0xff8000000c0c7808 */ /* 0x008fe40001000000 */
[----:B------:R-:W-:-:S04]  /*2750*/  ISETP.GT.AND P2, PT, R27, 0x28, PT ;  /* 0x000000281b00780c */ /* 0x000fc80003f44270 */
[----:B------:R-:W-:Y:S01]  /*2760*/  FSEL R28, R28, -INF , P2 ;  /* 0xff8000001c1c7808 */ /* 0x000fe20001000000 */
[----:B------:R-:W2:Y:S08]  /*2770*/  MUFU.TANH R50, R50 ;  /* 0x0000003200327308 */ /* 0x000eb00000002400 */
[----:B------:R-:W3:Y:S01]  /*2780*/  MUFU.TANH R20, R41 ;  /* 0x0000002900147308 */ /* 0x000ee20000002400 */
[----:B-1----:R-:W-:-:S02]  /*2790*/  FSEL R14, R14, -INF , P3 ;  /* 0xff8000000e0e7808 */ /* 0x002fc40001800000 */
[----:B------:R-:W-:-:S05]  /*27a0*/  ISETP.GT.AND P3, PT, R27, 0x29, PT ;  /* 0x000000291b00780c */ /* 0x000fca0003f64270 */
[----:B------:R-:W1:Y:S01]  /*27b0*/  MUFU.TANH R51, R51 ;  /* 0x0000003300337308 */ /* 0x000e620000002400 */
[----:B--2---:R-:W-:Y:S02]  /*27c0*/  FSEL R102, R50, -INF , P2 ;  /* 0xff80000032667808 */ /* 0x004fe40001000000 */
[----:B------:R-:W-:-:S05]  /*27d0*/  ISETP.GT.AND P2, PT, R27, 0x39, PT ;  /* 0x000000391b00780c */ /* 0x000fca0003f44270 */
[----:B------:R-:W2:Y:S01]  /*27e0*/  MUFU.TANH R54, R54 ;  /* 0x0000003600367308 */ /* 0x000ea20000002400 */
[----:B---3--:R-:W-:Y:S02]  /*27f0*/  FSEL R20, R20, -INF , P6 ;  /* 0xff80000014147808 */ /* 0x008fe40003000000 */
[----:B------:R-:W-:-:S04]  /*2800*/  ISETP.GT.AND P6, PT, R27, 0x30, PT ;  /* 0x000000301b00780c */ /* 0x000fc80003fc4270 */
[----:B------:R-:W-:Y:S01]  /*2810*/  FSEL R32, R32, -INF , P6 ;  /* 0xff80000020207808 */ /* 0x000fe20003000000 */
[----:B------:R-:W3:Y:S01]  /*2820*/  MUFU.TANH R24, R45 ;  /* 0x0000002d00187308 */ /* 0x000ee20000002400 */
[----:B-1----:R-:W-:-:S07]  /*2830*/  FSEL R104, R51, -INF , P3 ;  /* 0xff80000033687808 */ /* 0x002fce0001800000 */
[----:B------:R-:W-:Y:S01]  /*2840*/  MUFU.TANH R36, R56 ;  /* 0x0000003800247308 */ /* 0x000fe20000002400 */
[----:B--2---:R-:W-:Y:S02]  /*2850*/  FSEL R106, R54, -INF , P6 ;  /* 0xff800000366a7808 */ /* 0x004fe40003000000 */
[----:B------:R-:W-:-:S05]  /*2860*/  ISETP.GT.AND P6, PT, R27, 0x41, PT ;  /* 0x000000411b00780c */ /* 0x000fca0003fc4270 */
[----:B------:R-:W1:Y:S01]  /*2870*/  MUFU.TANH R55, R55 ;  /* 0x0000003700377308 */ /* 0x000e620000002400 */
[----:B---3--:R-:W-:-:S07]  /*2880*/  FSEL R24, R24, -INF , P4 ;  /* 0xff80000018187808 */ /* 0x008fce0002000000 */
[----:B------:R2:W-:Y:S08]  /*2890*/  MUFU.TANH R56, R76 ;  /* 0x0000004c00387308 */ /* 0x0005f00000002400 */
[----:B------:R-:W3:Y:S01]  /*28a0*/  MUFU.TANH R58, R58 ;  /* 0x0000003a003a7308 */ /* 0x000ee20000002400 */
[----:B--2---:R-:W-:Y:S02]  /*28b0*/  FSEL R76, R47, -INF , P4 ;  /* 0xff8000002f4c7808 */ /* 0x004fe40002000000 */
[----:B------:R-:W-:-:S02]  /*28c0*/  ISETP.GT.AND P4, PT, R27, 0x38, PT ;  /* 0x000000381b00780c */ /* 0x000fc40003f84270 */
[----:B------:R-:W-:Y:S02]  /*28d0*/  FMNMX.FTZ R11, R76, R11, !PT ;  /* 0x0000000b4c0b7209 */ /* 0x000fe40007810000 */
[----:B-1----:R-:W-:Y:S01]  /*28e0*/  FSEL R108, R55, -INF , P5 ;  /* 0xff800000376c7808 */ /* 0x002fe20002800000 */
[----:B------:R-:W1:Y:S01]  /*28f0*/  MUFU.TANH R49, R49 ;  /* 0x0000003100317308 */ /* 0x000e620000002400 */
[----:B------:R-:W-:Y:S02]  /*2900*/  FMNMX.FTZ R11, R102, R11, !PT ;  /* 0x0000000b660b7209 */ /* 0x000fe40007810000 */
[----:B------:R-:W-:Y:S02]  /*2910*/  FSEL R36, R36, -INF , P4 ;  /* 0xff80000024247808 */ /* 0x000fe40002000000 */
[----:B------:R-:W-:-:S03]  /*2920*/  FMNMX.FTZ R11, R104, R11, !PT ;  /* 0x0000000b680b7209 */ /* 0x000fc60007810000 */
[----:B------:R-:W2:Y:S01]  /*2930*/  MUFU.TANH R59, R59 ;  /* 0x0000003b003b7308 */ /* 0x000ea20000002400 */
[----:B------:R-:W-:Y:S02]  /*2940*/  FMNMX.FTZ R11, R106, R11, !PT ;  /* 0x0000000b6a0b7209 */ /* 0x000fe40007810000 */
[----:B---3--:R-:W-:Y:S02]  /*2950*/  FSEL R110, R58, -INF , P4 ;  /* 0xff8000003a6e7808 */ /* 0x008fe40002000000 */
[----:B------:R-:W-:Y:S02]  /*2960*/  FMNMX.FTZ R11, R108, R11, !PT ;  /* 0x0000000b6c0b7209 */ /* 0x000fe40007810000 */
[----:B------:R-:W-:Y:S01]  /*2970*/  ISETP.GT.AND P4, PT, R27, 0x49, PT ;  /* 0x000000491b00780c */ /* 0x000fe20003f84270 */
[----:B------:R-:W3:Y:S01]  /*2980*/  MUFU.TANH R62, R62 ;  /* 0x0000003e003e7308 */ /* 0x000ee20000002400 */
[----:B-1----:R-:W-:Y:S02]  /*2990*/  FSEL R30, R49, -INF , P3 ;  /* 0xff800000311e7808 */ /* 0x002fe40001800000 */
[----:B------:R-:W-:-:S02]  /*29a0*/  ISETP.GT.AND P3, PT, R27, 0x40, PT ;  /* 0x000000401b00780c */ /* 0x000fc40003f64270 */
[----:B------:R-:W-:-:S03]  /*29b0*/  FMNMX.FTZ R11, R110, R11, !PT ;  /* 0x0000000b6e0b7209 */ /* 0x000fc60007810000 */
[----:B------:R-:W1:Y:S01]  /*29c0*/  MUFU.TANH R53, R53 ;  /* 0x0000003500357308 */ /* 0x000e620000002400 */
[----:B--2---:R-:W-:-:S04]  /*29d0*/  FSEL R112, R59, -INF , P2 ;  /* 0xff8000003b707808 */ /* 0x004fc80001000000 */
[----:B------:R-:W-:-:S03]  /*29e0*/  FMNMX.FTZ R11, R112, R11, !PT ;  /* 0x0000000b700b7209 */ /* 0x000fc60007810000 */
[----:B------:R-:W-:Y:S01]  /*29f0*/  MUFU.TANH R63, R63 ;  /* 0x0000003f003f7308 */ /* 0x000fe20000002400 */
[----:B---3--:R-:W-:-:S04]  /*2a00*/  FSEL R114, R62, -INF , P3 ;  /* 0xff8000003e727808 */ /* 0x008fc80001800000 */
[----:B------:R-:W-:-:S03]  /*2a10*/  FMNMX.FTZ R11, R114, R11, !PT ;  /* 0x0000000b720b7209 */ /* 0x000fc60007810000 */
[----:B------:R-:W2:Y:S01]  /*2a20*/  MUFU.TANH R66, R66 ;  /* 0x0000004200427308 */ /* 0x000ea20000002400 */
[----:B-1----:R-:W-:Y:S02]  /*2a30*/  FSEL R34, R53, -INF , P5 ;  /* 0xff80000035227808 */ /* 0x002fe40002800000 */
[----:B------:R-:W-:-:S04]  /*2a40*/  ISETP.GT.AND P5, PT, R27, 0x48, PT ;  /* 0x000000481b00780c */ /* 0x000fc80003fa4270 */
[----:B------:R-:W-:Y:S01]  /*2a50*/  FSEL R44, R44, -INF , P5 ;  /* 0xff8000002c2c7808 */ /* 0x000fe20002800000 */
[----:B------:R-:W1:Y:S08]  /*2a60*/  MUFU.TANH R57, R57 ;  /* 0x0000003900397308 */ /* 0x000e700000002400 */
[----:B------:R-:W3:Y:S01]  /*2a70*/  MUFU.TANH R67, R67 ;  /* 0x0000004300437308 */ /* 0x000ee20000002400 */
[----:B--2---:R-:W-:-:S02]  /*2a80*/  FSEL R116, R66, -INF , P5 ;  /* 0xff80000042747808 */ /* 0x004fc40002800000 */
[----:B------:R-:W-:-:S05]  /*2a90*/  ISETP.GT.AND P5, PT, R27, 0x59, PT ;  /* 0x000000591b00780c */ /* 0x000fca0003fa4270 */
[----:B------:R-:W2:Y:S01]  /*2aa0*/  MUFU.TANH R40, R60 ;  /* 0x0000003c00287308 */ /* 0x000ea20000002400 */
[----:B-1----:R-:W-:Y:S02]  /*2ab0*/  FSEL R38, R57, -INF , P2 ;  /* 0xff80000039267808 */ /* 0x002fe40001000000 */
[----:B------:R-:W-:-:S04]  /*2ac0*/  ISETP.GT.AND P2, PT, R27, 0x50, PT ;  /* 0x000000501b00780c */ /* 0x000fc80003f44270 */
[----:B------:R-:W-:Y:S01]  /*2ad0*/  FSEL R48, R48, -INF , P2 ;  /* 0xff80000030307808 */ /* 0x000fe20001000000 */
[----:B------:R-:W1:Y:S01]  /*2ae0*/  MUFU.TANH R70, R70 ;  /* 0x0000004600467308 */ /* 0x000e620000002400 */
[----:B---3--:R-:W-:-:S07]  /*2af0*/  FSEL R118, R67, -INF , P4 ;  /* 0xff80000043767808 */ /* 0x008fce0002000000 */
[----:B------:R-:W3:Y:S01]  /*2b00*/  MUFU.TANH R61, R61 ;  /* 0x0000003d003d7308 */ /* 0x000ee20000002400 */
[----:B--2---:R-:W-:Y:S02]  /*2b10*/  FSEL R40, R40, -INF , P3 ;  /* 0xff80000028287808 */ /* 0x004fe40001800000 */
[----:B------:R-:W-:-:S05]  /*2b20*/  ISETP.GT.AND P3, PT, R27, 0x51, PT ;  /* 0x000000511b00780c */ /* 0x000fca0003f64270 */
[----:B------:R-:W2:Y:S01]  /*2b30*/  MUFU.TANH R71, R71 ;  /* 0x0000004700477308 */ /* 0x000ea20000002400 */
[----:B-1----:R-:W-:Y:S02]  /*2b40*/  FSEL R120, R70, -INF , P2 ;  /* 0xff80000046787808 */ /* 0x002fe40001000000 */
[----:B------:R-:W-:-:S05]  /*2b50*/  ISETP.GT.AND P2, PT, R27, 0x68, PT ;  /* 0x000000681b00780c */ /* 0x000fca0003f44270 */
[----:B------:R1:W4:Y:S01]  /*2b60*/  MUFU.TANH R60, R80 ;  /* 0x00000050003c7308 */ /* 0x0003220000002400 */
[----:B---3--:R-:W-:-:S07]  /*2b70*/  FSEL R42, R61, -INF , P6 ;  /* 0xff8000003d2a7808 */ /* 0x008fce0003000000 */
[----:B------:R-:W3:Y:S01]  /*2b80*/  MUFU.TANH R74, R74 ;  /* 0x0000004a004a7308 */ /* 0x000ee20000002400 */
[----:B-1----:R-:W-:Y:S02]  /*2b90*/  FSEL R80, R63, -INF , P6 ;  /* 0xff8000003f507808 */ /* 0x002fe40003000000 */
[----:B------:R-:W-:Y:S02]  /*2ba0*/  ISETP.GT.AND P6, PT, R27, 0x58, PT ;  /* 0x000000581b00780c */ /* 0x000fe40003fc4270 */
[----:B------:R-:W-:Y:S02]  /*2bb0*/  FMNMX.FTZ R11, R80, R11, !PT ;  /* 0x0000000b500b7209 */ /* 0x000fe40007810000 */
[----:B--2---:R-:W-:Y:S01]  /*2bc0*/  FSEL R122, R71, -INF , P3 ;  /* 0xff800000477a7808 */ /* 0x004fe20001800000 */
[----:B------:R-:W1:Y:S01]  /*2bd0*/  MUFU.TANH R65, R65 ;  /* 0x0000004100417308 */ /* 0x000e620000002400 */
[----:B------:R-:W-:Y:S02]  /*2be0*/  FMNMX.FTZ R11, R116, R11, !PT ;  /* 0x0000000b740b7209 */ /* 0x000fe40007810000 */
[----:B------:R-:W-:-:S02]  /*2bf0*/  FSEL R52, R52, -INF , P6 ;  /* 0xff80000034347808 */ /* 0x000fc40003000000 */
[----:B------:R-:W-:Y:S02]  /*2c00*/  FMNMX.FTZ R11, R118, R11, !PT ;  /* 0x0000000b760b7209 */ /* 0x000fe40007810000 */
[----:B----4-:R-:W-:Y:S01]  /*2c10*/  FSEL R60, R60, -INF , P2 ;  /* 0xff8000003c3c7808 */ /* 0x010fe20001000000 */
[----:B------:R-:W2:Y:S01]  /*2c20*/  MUFU.TANH R75, R75 ;  /* 0x0000004b004b7308 */ /* 0x000ea20000002400 */
[----:B------:R-:W-:Y:S02]  /*2c30*/  FMNMX.FTZ R11, R120, R11, !PT ;  /* 0x0000000b780b7209 */ /* 0x000fe40007810000 */
[----:B---3--:R-:W-:Y:S02]  /*2c40*/  FSEL R74, R74, -INF , P6 ;  /* 0xff8000004a4a7808 */ /* 0x008fe40003000000 */
[----:B------:R-:W-:Y:S02]  /*2c50*/  FMNMX.FTZ R11, R122, R11, !PT ;  /* 0x0000000b7a0b7209 */ /* 0x000fe40007810000 */
[----:B------:R-:W-:Y:S01]  /*2c60*/  ISETP.GT.AND P6, PT, R27, 0x69, PT ;  /* 0x000000691b00780c */ /* 0x000fe20003fc4270 */
[----:B------:R-:W3:Y:S01]  /*2c70*/  MUFU.TANH R69, R69 ;  /* 0x0000004500457308 */ /* 0x000ee20000002400 */
[----:B-1----:R-:W-:-:S02]  /*2c80*/  FSEL R46, R65, -INF , P4 ;  /* 0xff800000412e7808 */ /* 0x002fc40002000000 */
[----:B------:R-:W-:Y:S02]  /*2c90*/  ISETP.GT.AND P4, PT, R27, 0x60, PT ;  /* 0x000000601b00780c */ /* 0x000fe40003f84270 */
[----:B------:R-:W-:Y:S02]  /*2ca0*/  FMNMX.FTZ R11, R74, R11, !PT ;  /* 0x0000000b4a0b7209 */ /* 0x000fe40007810000 */
[----:B------:R-:W-:Y:S01]  /*2cb0*/  FSEL R56, R56, -INF , P4 ;  /* 0xff80000038387808 */ /* 0x000fe20002000000 */
[----:B------:R-:W1:Y:S01]  /*2cc0*/  MUFU.TANH R78, R78 ;  /* 0x0000004e004e7308 */ /* 0x000e620000002400 */
[----:B--2---:R-:W-:Y:S01]  /*2cd0*/  FSEL R124, R75, -INF , P5 ;  /* 0xff8000004b7c7808 */ /* 0x004fe20002800000 */
[----:B------:R-:W-:-:S03]  /*2ce0*/  IMAD.MOV.U32 R75, RZ, RZ, R25 ;  /* 0x000000ffff4b7224 */ /* 0x000fc600078e0019 */
[----:B------:R-:W-:-:S03]  /*2cf0*/  FMNMX.FTZ R11, R124, R11, !PT ;  /* 0x0000000b7c0b7209 */ /* 0x000fc60007810000 */
[----:B------:R-:W2:Y:S01]  /*2d00*/  MUFU.TANH R79, R79 ;  /* 0x0000004f004f7308 */ /* 0x000ea20000002400 */
[----:B---3--:R-:W-:Y:S02]  /*2d10*/  FSEL R50, R69, -INF , P3 ;  /* 0xff80000045327808 */ /* 0x008fe40001800000 */
[----:B------:R-:W-:-:S05]  /*2d20*/  ISETP.GT.AND P3, PT, R27, 0x61, PT ;  /* 0x000000611b00780c */ /* 0x000fca0003f64270 */
[----:B------:R-:W3:Y:S01]  /*2d30*/  MUFU.TANH R82, R82 ;  /* 0x0000005200527308 */ /* 0x000ee20000002400 */
[----:B-1----:R-:W-:Y:S02]  /*2d40*/  FSEL R78, R78, -INF , P4 ;  /* 0xff8000004e4e7808 */ /* 0x002fe40002000000 */
[----:B------:R-:W-:Y:S02]  /*2d50*/  ISETP.GT.AND P4, PT, R27, 0x71, PT ;  /* 0x000000711b00780c */ /* 0x000fe40003f84270 */
[----:B------:R-:W-:-:S03]  /*2d60*/  FMNMX.FTZ R11, R78, R11, !PT ;  /* 0x0000000b4e0b7209 */ /* 0x000fc60007810000 */
[----:B------:R-:W1:Y:S01]  /*2d70*/  MUFU.TANH R73, R73 ;  /* 0x0000004900497308 */ /* 0x000e620000002400 */
[----:B--2---:R-:W-:Y:S01]  /*2d80*/  FSEL R126, R79, -INF , P3 ;  /* 0xff8000004f7e7808 */ /* 0x004fe20001800000 */
[----:B------:R-:W-:-:S03]  /*2d90*/  IMAD.MOV.U32 R79, RZ, RZ, R25 ;  /* 0x000000ffff4f7224 */ /* 0x000fc600078e0019 */
[----:B------:R-:W-:-:S03]  /*2da0*/  FMNMX.FTZ R11, R126, R11, !PT ;  /* 0x0000000b7e0b7209 */ /* 0x000fc60007810000 */
[----:B------:R-:W2:Y:S01]  /*2db0*/  MUFU.TANH R83, R83 ;  /* 0x0000005300537308 */ /* 0x000ea20000002400 */
[----:B---3--:R-:W-:Y:S02]  /*2dc0*/  FSEL R82, R82, -INF , P2 ;  /* 0xff80000052527808 */ /* 0x008fe40001000000 */
[----:B------:R-:W-:Y:S02]  /*2dd0*/  ISETP.GT.AND P2, PT, R27, 0x79, PT ;  /* 0x000000791b00780c */ /* 0x000fe40003f44270 */
[----:B------:R-:W-:-:S03]  /*2de0*/  FMNMX.FTZ R11, R82, R11, !PT ;  /* 0x0000000b520b7209 */ /* 0x000fc60007810000 */
[----:B------:R-:W3:Y:S01]  /*2df0*/  MUFU.TANH R86, R86 ;  /* 0x0000005600567308 */ /* 0x000ee20000002400 */
[----:B-1----:R-:W-:Y:S01]  /*2e00*/  FSEL R54, R73, -INF , P5 ;  /* 0xff80000049367808 */ /* 0x002fe20002800000 */
[----:B------:R-:W-:Y:S01]  /*2e10*/  IMAD.MOV.U32 R73, RZ, RZ, R25 ;  /* 0x000000ffff497224 */ /* 0x000fe200078e0019 */
[----:B------:R-:W-:-:S05]  /*2e20*/  ISETP.GT.AND P5, PT, R27, 0x70, PT ;  /* 0x000000701b00780c */ /* 0x000fca0003fa4270 */
[----:B------:R-:W1:Y:S01]  /*2e30*/  MUFU.TANH R77, R77 ;  /* 0x0000004d004d7308 */ /* 0x000e620000002400 */
[----:B--2---:R-:W-:Y:S01]  /*2e40*/  FSEL R128, R83, -INF , P6 ;  /* 0xff80000053807808 */ /* 0x004fe20003000000 */
[----:B------:R-:W-:-:S03]  /*2e50*/  IMAD.MOV.U32 R83, RZ, RZ, R25 ;  /* 0x000000ffff537224 */ /* 0x000fc600078e0019 */
[----:B------:R-:W-:-:S03]  /*2e60*/  FMNMX.FTZ R11, R128, R11, !PT ;  /* 0x0000000b800b7209 */ /* 0x000fc60007810000 */
[----:B------:R-:W2:Y:S01]  /*2e70*/  MUFU.TANH R87, R87 ;  /* 0x0000005700577308 */ /* 0x000ea20000002400 */
[----:B---3--:R-:W-:-:S04]  /*2e80*/  FSEL R86, R86, -INF , P5 ;  /* 0xff80000056567808 */ /* 0x008fc80002800000 */
        /* <DEDUP_REMOVED lines=9> */
[----:B------:R-:W-:Y:S01]  /*2f20*/  MUFU.TANH R81, R81 ;  /* 0x0000005100517308 */ /* 0x000fe20000002400 */
[----:B---3--:R-:W-:-:S04]  /*2f30*/  FSEL R132, R90, -INF , P3 ;  /* 0xff8000005a847808 */ /* 0x008fc80001800000 */
[----:B------:R-:W-:-:S03]  /*2f40*/  FMNMX.FTZ R11, R132, R11, !PT ;  /* 0x0000000b840b7209 */ /* 0x000fc60007810000 */
[----:B------:R-:W2:Y:S01]  /*2f50*/  MUFU.TANH R84, R84 ;  /* 0x0000005400547308 */ /* 0x000ea20000002400 */
[----:B-1----:R-:W-:Y:S01]  /*2f60*/  FSEL R134, R91, -INF , P2 ;  /* 0xff8000005b867808 */ /* 0x002fe20001000000 */
[----:B------:R-:W-:-:S03]  /*2f70*/  IMAD.MOV.U32 R91, RZ, RZ, R25 ;  /* 0x000000ffff5b7224 */ /* 0x000fc600078e0019 */
[----:B------:R-:W-:-:S03]  /*2f80*/  FMNMX.FTZ R11, R134, R11, !PT ;  /* 0x0000000b860b7209 */ /* 0x000fc60007810000 */
[----:B------:R-:W1:Y:S02]  /*2f90*/  MUFU.TANH R85, R85 ;  /* 0x0000005500557308 */ /* 0x000e640000002400 */
[----:B------:R-:W3:Y:S06]  /*2fa0*/  SHFL.BFLY PT, R62, R11, 0x2, 0x1f ;  /* 0x0c401f000b3e7f89 */ /* 0x000eec00000e0000 */
[----:B------:R-:W4:Y:S01]  /*2fb0*/  MUFU.TANH R88, R88 ;  /* 0x0000005800587308 */ /* 0x000f220000002400 */
[----:B--2---:R-:W-:-:S07]  /*2fc0*/  FSEL R84, R84, -INF , P5 ;  /* 0xff80000054547808 */ /* 0x004fce0002800000 */
[----:B------:R-:W2:Y:S01]  /*2fd0*/  MUFU.TANH R89, R89 ;  /* 0x0000005900597308 */ /* 0x000ea20000002400 */
[----:B-1----:R-:W-:Y:S01]  /*2fe0*/  FSEL R90, R85, -INF , P4 ;  /* 0xff800000555a7808 */ /* 0x002fe20002000000 */
[----:B------:R-:W-:Y:S01]  /*2ff0*/  IMAD.MOV.U32 R85, RZ, RZ, R25 ;  /* 0x000000ffff557224 */ /* 0x000fe200078e0019 */
[----:B----4-:R-:W-:Y:S02]  /*3000*/  FSEL R88, R88, -INF , P3 ;  /* 0xff80000058587808 */ /* 0x010fe40001800000 */
[----:B---3--:R-:W-:-:S05]  /*3010*/  FMNMX.FTZ R62, R11, R62, !PT ;  /* 0x0000003e0b3e7209 */ /* 0x008fca0007810000 */
[----:B------:R-:W1:Y:S02]  /*3020*/  SHFL.BFLY PT, R13, R62, 0x1, 0x1f ;  /* 0x0c201f003e0d7f89 */ /* 0x000e6400000e0000 */
[----:B-1----:R-:W-:-:S04]  /*3030*/  FMNMX.FTZ R194, R62, R13, !PT ;  /* 0x0000000d3ec27209 */ /* 0x002fc80007810000 */
[C---:B------:R-:W-:Y:S01]  /*3040*/  FSETP.NEU.FTZ.AND P0, PT, R194.reuse, -INF , PT ;  /* 0xff800000c200780b */ /* 0x040fe20003f1d000 */
[----:B------:R-:W-:-:S05]  /*3050*/  FFMA.FTZ R13, R194, R193, -8 ;  /* 0xc1000000c20d7423 */ /* 0x000fca00000100c1 */
[----:B------:R-:W-:Y:S02]  /*3060*/  FSEL R29, R13, RZ, P0 ;  /* 0x000000ff0d1d7208 */ /* 0x000fe40000000000 */
[----:B------:R-:W-:Y:S02]  /*3070*/  FMNMX.FTZ R13, R4, R5, !PT ;  /* 0x00000005040d7209 */ /* 0x000fe40007810000 */
[----:B------:R-:W-:Y:S01]  /*3080*/  ISETP.NE.AND P0, PT, R7, RZ, PT ;  /* 0x000000ff0700720c */ /* 0x000fe20003f05270 */
[--C-:B------:R-:W-:Y:S01]  /*3090*/  FFMA.FTZ R70, R76, R193, -R29.reuse ;  /* 0x000000c14c467223 */ /* 0x100fe2000001081d */
[----:B------:R-:W-:Y:S01]  /*30a0*/  FMNMX.FTZ R13, R6, R13, !PT ;  /* 0x0000000d060d7209 */ /* 0x000fe20007810000 */
[-CC-:B------:R-:W-:Y:S01]  /*30b0*/  FFMA.FTZ R62, R31, R193.reuse, -R29.reuse ;  /* 0x000000c11f3e7223 */ /* 0x180fe2000001081d */
[----:B------:R-:W-:Y:S01]  /*30c0*/  FSEL R76, R81, -INF , P6 ;  /* 0xff800000514c7808 */ /* 0x000fe20003000000 */
[--C-:B------:R-:W-:Y:S01]  /*30d0*/  FFMA.FTZ R31, R80, R193, -R29.reuse ;  /* 0x000000c1501f7223 */ /* 0x100fe2000001081d */
[----:B------:R-:W-:Y:S01]  /*30e0*/  FMNMX.FTZ R15, R8, R13, !PT ;  /* 0x0000000d080f7209 */ /* 0x000fe20007810000 */
[-CC-:B------:R-:W-:Y:S01]  /*30f0*/  FFMA.FTZ R92, R92, R193.reuse, -R29.reuse ;  /* 0x000000c15c5c7223 */ /* 0x180fe2000001081d */
[----:B--2---:R-:W-:Y:S01]  /*3100*/  FSEL R80, R89, -INF , P2 ;  /* 0xff80000059507808 */ /* 0x004fe20001000000 */
[--C-:B------:R-:W-:Y:S01]  /*3110*/  FFMA.FTZ R7, R64, R193, -R29.reuse ;  /* 0x000000c140077223 */ /* 0x100fe2000001081d */
[----:B------:R-:W-:Y:S01]  /*3120*/  FMNMX.FTZ R15, R10, R15, !PT ;  /* 0x0000000f0a0f7209 */ /* 0x000fe20007810000 */
[----:B------:R-:W-:Y:S01]  /*3130*/  MUFU.EX2 R13, R92 ;  /* 0x0000005c000d7308 */ /* 0x000fe20000000800 */
[-CC-:B------:R-:W-:Y:S01]  /*3140*/  FFMA.FTZ R74, R74, R193.reuse, -R29.reuse ;  /* 0x000000c14a4a7223 */ /* 0x180fe2000001081d */
[--C-:B------:R-:W-:Y:S01]  /*3150*/  FFMA.FTZ R11, R68, R193, -R29.reuse ;  /* 0x000000c1440b7223 */ /* 0x100fe2000001081d */
[----:B------:R-:W-:Y:S01]  /*3160*/  FMNMX.FTZ R15, R12, R15, !PT ;  /* 0x0000000f0c0f7209 */ /* 0x000fe20007810000 */
[-CC-:B------:R-:W-:Y:S01]  /*3170*/  FFMA.FTZ R64, R72, R193.reuse, -R29.reuse ;  /* 0x000000c148407223 */ /* 0x180fe2000001081d */
[-CC-:B------:R-:W-:Y:S01]  /*3180*/  FFMA.FTZ R66, R94, R193.reuse, -R29.reuse ;  /* 0x000000c15e427223 */ /* 0x180fe2000001081d */
        /* <DEDUP_REMOVED lines=34> */
[----:B------:R-:W-:Y:S01]  /*33b0*/  FFMA.FTZ R134, R134, R193, -R29 ;  /* 0x000000c186867223 */ /* 0x000fe2000001081d */
[----:B------:R-:W-:Y:S01]  /*33c0*/  MUFU.EX2 R11, R11 ;  /* 0x0000000b000b7308 */ /* 0x000fe20000000800 */
[--C-:B------:R-:W-:Y:S01]  /*33d0*/  IMAD.MOV.U32 R81, RZ, RZ, R25.reuse ;  /* 0x000000ffff517224 */ /* 0x100fe200078e0019 */
[----:B------:R-:W-:Y:S01]  /*33e0*/  FMNMX.FTZ R21, R38, R21, !PT ;  /* 0x0000001526157209 */ /* 0x000fe20007810000 */
[----:B------:R-:W-:-:S02]  /*33f0*/  IMAD.MOV.U32 R89, RZ, RZ, R25 ;  /* 0x000000ffff597224 */ /* 0x000fc400078e0019 */
[--C-:B------:R-:W-:Y:S01]  /*3400*/  IMAD.MOV.U32 R98, RZ, RZ, R25.reuse ;  /* 0x000000ffff627224 */ /* 0x100fe200078e0019 */
[----:B------:R-:W-:Y:S01]  /*3410*/  FMNMX.FTZ R21, R40, R21, !PT ;  /* 0x0000001528157209 */ /* 0x000fe20007810000 */
[----:B------:R-:W-:Y:S01]  /*3420*/  IMAD.MOV.U32 R108, RZ, RZ, R25 ;  /* 0x000000ffff6c7224 */ /* 0x000fe200078e0019 */
[----:B------:R-:W1:Y:S02]  /*3430*/  MUFU.EX2 R64, R64 ;  /* 0x0000004000407308 */ /* 0x000e640000000800 */
[----:B------:R-:W-:-:S04]  /*3440*/  FMNMX.FTZ R21, R42, R21, !PT ;  /* 0x000000152a157209 */ /* 0x000fc80007810000 */
[----:B------:R-:W-:Y:S02]  /*3450*/  FMNMX.FTZ R21, R44, R21, !PT ;  /* 0x000000152c157209 */ /* 0x000fe40007810000 */
[----:B------:R-:W-:Y:S02]  /*3460*/  MUFU.EX2 R94, R31 ;  /* 0x0000001f005e7308 */ /* 0x000fe40000000800 */
[----:B------:R-:W-:-:S04]  /*3470*/  FMNMX.FTZ R23, R46, R21, !PT ;  /* 0x000000152e177209 */ /* 0x000fc80007810000 */
[----:B------:R-:W-:Y:S02]  /*3480*/  FMNMX.FTZ R23, R48, R23, !PT ;  /* 0x0000001730177209 */ /* 0x000fe40007810000 */
[----:B------:R-:W-:Y:S01]  /*3490*/  MUFU.EX2 R66, R66 ;  /* 0x0000004200427308 */ /* 0x000fe20000000800 */
[----:B-1----:R-:W-:Y:S02]  /*34a0*/  F2FP.SATFINITE.E4M3.F32.PACK_AB_MERGE_C R229, R64, R11, RZ ;  /* 0x0000000b40e5723e */ /* 0x002fe400048070ff */
[----:B------:R-:W-:Y:S02]  /*34b0*/  FMNMX.FTZ R23, R50, R23, !PT ;  /* 0x0000001732177209 */ /* 0x000fe40007810000 */
[----:B------:R-:W-:Y:S02]  /*34c0*/  F2FP.SATFINITE.E4M3.F32.PACK_AB_MERGE_C R229, R62, R7, R229 ;  /* 0x000000073ee5723e */ /* 0x000fe400048070e5 */
[----:B------:R-:W-:Y:S01]  /*34d0*/  FMNMX.FTZ R23, R52, R23, !PT ;  /* 0x0000001734177209 */ /* 0x000fe20007810000 */
[----:B------:R1:W-:Y:S03]  /*34e0*/  MUFU.EX2 R15, R96 ;  /* 0x00000060000f7308 */ /* 0x0003e60000000800 */
[----:B------:R-:W-:-:S04]  /*34f0*/  FMNMX.FTZ R23, R54, R23, !PT ;  /* 0x0000001736177209 */ /* 0x000fc80007810000 */
[----:B------:R-:W-:Y:S01]  /*3500*/  FMNMX.FTZ R23, R56, R23, !PT ;  /* 0x0000001738177209 */ /* 0x000fe20007810000 */
[----:B------:R-:W2:Y:S01]  /*3510*/  MUFU.EX2 R68, R68 ;  /* 0x0000004400447308 */ /* 0x000ea20000000800 */
[----:B-1----:R-:W-:Y:S02]  /*3520*/  IMAD.MOV.U32 R96, RZ, RZ, R25 ;  /* 0x000000ffff607224 */ /* 0x002fe400078e0019 */
[----:B------:R-:W-:-:S04]  /*3530*/  FMNMX.FTZ R23, R58, R23, !PT ;  /* 0x000000173a177209 */ /* 0x000fc80007810000 */
[----:B------:R-:W-:Y:S01]  /*3540*/  FMNMX.FTZ R23, R60, R23, !PT ;  /* 0x000000173c177209 */ /* 0x000fe20007810000 */
[----:B------:R1:W-:Y:S03]  /*3550*/  MUFU.EX2 R19, R100 ;  /* 0x0000006400137308 */ /* 0x0003e60000000800 */
[----:B------:R-:W-:-:S04]  /*3560*/  FMNMX.FTZ R27, R76, R23, !PT ;  /* 0x000000174c1b7209 */ /* 0x000fc80007810000 */
[----:B------:R-:W-:Y:S01]  /*3570*/  FMNMX.FTZ R27, R84, R27, !PT ;  /* 0x0000001b541b7209 */ /* 0x000fe20007810000 */
[----:B------:R-:W-:Y:S01]  /*3580*/  MUFU.EX2 R70, R70 ;  /* 0x0000004600467308 */ /* 0x000fe20000000800 */
[----:B--2---:R-:W-:Y:S01]  /*3590*/  F2FP.SATFINITE.E4M3.F32.PACK_AB_MERGE_C R231, R68, R15, RZ ;  /* 0x0000000f44e7723e */ /* 0x004fe200048070ff */
[----:B-1----:R-:W-:Y:S01]  /*35a0*/  IMAD.MOV.U32 R100, RZ, RZ, R25 ;  /* 0x000000ffff647224 */ /* 0x002fe200078e0019 */
[----:B------:R-:W-:Y:S02]  /*35b0*/  FMNMX.FTZ R27, R90, R27, !PT ;  /* 0x0000001b5a1b7209 */ /* 0x000fe40007810000 */
[----:B------:R-:W-:Y:S02]  /*35c0*/  F2FP.SATFINITE.E4M3.F32.PACK_AB_MERGE_C R231, R66, R13, R231 ;  /* 0x0000000d42e7723e */ /* 0x000fe400048070e7 */
[----:B------:R-:W-:Y:S01]  /*35d0*/  FMNMX.FTZ R27, R88, R27, !PT ;  /* 0x0000001b581b7209 */ /* 0x000fe20007810000 */
[----:B------:R-:W-:Y:S03]  /*35e0*/  MUFU.EX2 R102, R102 ;  /* 0x0000006600667308 */ /* 0x000fe60000000800 */
[----:B------:R-:W-:-:S05]  /*35f0*/  FMNMX.FTZ R27, R80, R27, !PT ;  /* 0x0000001b501b7209 */ /* 0x000fca0007810000 */
[----:B------:R-:W1:Y:S01]  /*3600*/  SHFL.BFLY PT, R92, R27, 0x2, 0x1f ;  /* 0x0c401f001b5c7f89 */ /* 0x000e6200000e0000 */
[----:B------:R2:W-:Y:S08]  /*3610*/  MUFU.EX2 R51, R104 ;  /* 0x0000006800337308 */ /* 0x0005f00000000800 */
[----:B------:R3:W-:Y:S01]  /*3620*/  MUFU.EX2 R21, R106 ;  /* 0x0000006a00157308 */ /* 0x0007e20000000800 */
[----:B--2---:R-:W-:-:S07]  /*3630*/  IMAD.MOV.U32 R104, RZ, RZ, R25 ;  /* 0x000000ffff687224 */ /* 0x004fce00078e0019 */
[----:B------:R-:W-:Y:S01]  /*3640*/  MUFU.EX2 R72, R72 ;  /* 0x0000004800487308 */ /* 0x000fe20000000800 */
[----:B---3--:R-:W-:Y:S01]  /*3650*/  IMAD.MOV.U32 R106, RZ, RZ, R25 ;  /* 0x000000ffff6a7224 */ /* 0x008fe200078e0019 */
[----:B-1----:R-:W-:-:S06]  /*3660*/  FMNMX.FTZ R92, R27, R92, !PT ;  /* 0x0000005c1b5c7209 */ /* 0x002fcc0007810000 */
[----:B------:R-:W-:Y:S01]  /*3670*/  MUFU.EX2 R110, R110 ;  /* 0x0000006e006e7308 */ /* 0x000fe20000000800 */
[----:B------:R-:W1:Y:S07]  /*3680*/  SHFL.BFLY PT, R27, R92, 0x1, 0x1f ;  /* 0x0c201f005c1b7f89 */ /* 0x000e6e00000e0000 */
[----:B------:R2:W-:Y:S08]  /*3690*/  MUFU.EX2 R53, R112 ;  /* 0x0000007000357308 */ /* 0x0005f00000000800 */
[----:B------:R3:W-:Y:S01]  /*36a0*/  MUFU.EX2 R23, R114 ;  /* 0x0000007200177308 */ /* 0x0007e20000000800 */
[----:B--2---:R-:W-:-:S07]  /*36b0*/  IMAD.MOV.U32 R112, RZ, RZ, R25 ;  /* 0x000000ffff707224 */ /* 0x004fce00078e0019 */
[----:B------:R-:W-:Y:S01]  /*36c0*/  MUFU.EX2 R116, R116 ;  /* 0x0000007400747308 */ /* 0x000fe20000000800 */
[--C-:B---3--:R-:W-:Y:S01]  /*36d0*/  IMAD.MOV.U32 R114, RZ, RZ, R25.reuse ;  /* 0x000000ffff727224 */ /* 0x108fe200078e0019 */
[----:B-1----:R-:W-:Y:S01]  /*36e0*/  FMNMX.FTZ R206, R92, R27, !PT ;  /* 0x0000001b5cce7209 */ /* 0x002fe20007810000 */
[----:B------:R-:W-:-:S03]  /*36f0*/  IMAD.MOV.U32 R92, RZ, RZ, R25 ;  /* 0x000000ffff5c7224 */ /* 0x000fc600078e0019 */
[C---:B------:R-:W-:Y:S01]  /*3700*/  FSETP.NEU.FTZ.AND P2, PT, R206.reuse, -INF , PT ;  /* 0xff800000ce00780b */ /* 0x040fe20003f5d000 */
[----:B------:R-:W-:Y:S01]  /*3710*/  FFMA.FTZ R27, R206, R193, -8 ;  /* 0xc1000000ce1b7423 */ /* 0x000fe200000100c1 */
[----:B------:R-:W-:Y:S04]  /*3720*/  MUFU.EX2 R55, R118 ;  /* 0x0000007600377308 */ /* 0x000fe80000000800 */
[----:B------:R-:W-:-:S04]  /*3730*/  FSEL R27, R27, RZ, P2 ;  /* 0x000000ff1b1b7208 */ /* 0x000fc80001000000 */
[----:B------:R-:W-:Y:S01]  /*3740*/  MUFU.EX2 R120, R120 ;  /* 0x0000007800787308 */ /* 0x000fe20000000800 */
[-CC-:B------:R-:W-:Y:S01]  /*3750*/  FFMA.FTZ R4, R4, R193.reuse, -R27.reuse ;  /* 0x000000c104047223 */ /* 0x180fe2000001081b */
[-CC-:B------:R-:W-:Y:S01]  /*3760*/  FFMA.FTZ R5, R5, R193.reuse, -R27.reuse ;  /* 0x000000c105057223 */ /* 0x180fe2000001081b */
[-CC-:B------:R-:W-:Y:S01]  /*3770*/  FFMA.FTZ R6, R6, R193.reuse, -R27.reuse ;  /* 0x000000c106067223 */ /* 0x180fe2000001081b */
[-CC-:B------:R-:W-:Y:S01]  /*3780*/  FFMA.FTZ R8, R8, R193.reuse, -R27.reuse ;  /* 0x000000c108087223 */ /* 0x180fe2000001081b */
[-CC-:B------:R-:W-:Y:S01]  /*3790*/  FFMA.FTZ R10, R10, R193.reuse, -R27.reuse ;  /* 0x000000c10a0a7223 */ /* 0x180fe2000001081b */
[-CC-:B------:R-:W-:Y:S01]  /*37a0*/  FFMA.FTZ R12, R12, R193.reuse, -R27.reuse ;  /* 0x000000c10c0c7223 */ /* 0x180fe2000001081b */
[-CC-:B------:R-:W-:Y:S01]  /*37b0*/  FFMA.FTZ R14, R14, R193.reuse, -R27.reuse ;  /* 0x000000c10e0e7223 */ /* 0x180fe2000001081b */
[----:B------:R1:W-:Y:S01]  /*37c0*/  MUFU.EX2 R29, R4 ;  /* 0x00000004001d7308 */ /* 0x0003e20000000800 */
[-CC-:B------:R-:W-:Y:S01]  /*37d0*/  FFMA.FTZ R20, R20, R193.reuse, -R27.reuse ;  /* 0x000000c114147223 */ /* 0x180fe2000001081b */
[-CC-:B------:R-:W-:Y:S01]  /*37e0*/  FFMA.FTZ R22, R22, R193.reuse, -R27.reuse ;  /* 0x000000c116167223 */ /* 0x180fe2000001081b */
[-CC-:B------:R-:W-:Y:S01]  /*37f0*/  FFMA.FTZ R24, R24, R193.reuse, -R27.reuse ;  /* 0x000000c118187223 */ /* 0x180fe2000001081b */
[-CC-:B------:R-:W-:Y:S01]  /*3800*/  FFMA.FTZ R28, R28, R193.reuse, -R27.reuse ;  /* 0x000000c11c1c7223 */ /* 0x180fe2000001081b */
[-CC-:B------:R-:W-:Y:S01]  /*3810*/  FFMA.FTZ R30, R30, R193.reuse, -R27.reuse ;  /* 0x000000c11e1e7223 */ /* 0x180fe2000001081b */
[-CC-:B------:R-:W-:Y:S01]  /*3820*/  FFMA.FTZ R32, R32, R193.reuse, -R27.reuse ;  /* 0x000000c120207223 */ /* 0x180fe2000001081b */
[-CC-:B------:R-:W-:Y:S01]  /*3830*/  FFMA.FTZ R34, R34, R193.reuse, -R27.reuse ;  /* 0x000000c122227223 */ /* 0x180fe2000001081b */
[----:B------:R-:W2:Y:S01]  /*3840*/  MUFU.EX2 R74, R5 ;  /* 0x00000005004a7308 */ /* 0x000ea20000000800 */
[----:B-1----:R-:W-:Y:S01]  /*3850*/  FADD.FTZ R4, R7, R62 ;  /* 0x0000003e07047221 */ /* 0x002fe20000010000 */
[-CC-:B------:R-:W-:Y:S01]  /*3860*/  FFMA.FTZ R36, R36, R193.reuse, -R27.reuse ;  /* 0x000000c124247223 */ /* 0x180fe2000001081b */
[-CC-:B------:R-:W-:Y:S01]  /*3870*/  FFMA.FTZ R38, R38, R193.reuse, -R27.reuse ;  /* 0x000000c126267223 */ /* 0x180fe2000001081b */
[----:B------:R-:W-:Y:S01]  /*3880*/  FFMA.FTZ R40, R40, R193, -R27 ;  /* 0x000000c128287223 */ /* 0x000fe2000001081b */
[----:B------:R-:W-:Y:S01]  /*3890*/  FADD.FTZ R49, R11, R4 ;  /* 0x000000040b317221 */ /* 0x000fe20000010000 */
[----:B------:R-:W-:-:S02]  /*38a0*/  IMAD.U32 R4, RZ, RZ, UR36 ;  /* 0x00000024ff047e24 */ /* 0x000fc4000f8e00ff */
[-CC-:B------:R-:W-:Y:S01]  /*38b0*/  FFMA.FTZ R42, R42, R193.reuse, -R27.reuse ;  /* 0x000000c12a2a7223 */ /* 0x180fe2000001081b */
[----:B------:R-:W1:Y:S01]  /*38c0*/  MUFU.EX2 R6, R6 ;  /* 0x0000000600067308 */ /* 0x000e620000000800 */
[-CC-:B------:R-:W-:Y:S01]  /*38d0*/  FFMA.FTZ R44, R44, R193.reuse, -R27.reuse ;  /* 0x000000c12c2c7223 */ /* 0x180fe2000001081b */
[----:B------:R-:W-:Y:S02]  /*38e0*/  @!P1 VIADD R4, R4, 0x38840 ;  /* 0x0003884004049836 */ /* 0x000fe40000000000 */
[-CC-:B------:R-:W-:Y:S01]  /*38f0*/  FFMA.FTZ R46, R46, R193.reuse, -R27.reuse ;  /* 0x000000c12e2e7223 */ /* 0x180fe2000001081b */
[-CC-:B------:R-:W-:Y:S01]  /*3900*/  FFMA.FTZ R48, R48, R193.reuse, -R27.reuse ;  /* 0x000000c130307223 */ /* 0x180fe2000001081b */
[-CC-:B------:R-:W-:Y:S01]  /*3910*/  FFMA.FTZ R50, R50, R193.reuse, -R27.reuse ;  /* 0x000000c132327223 */ /* 0x180fe2000001081b */
[-CC-:B------:R-:W-:Y:S01]  /*3920*/  FFMA.FTZ R52, R52, R193.reuse, -R27.reuse ;  /* 0x000000c134347223 */ /* 0x180fe2000001081b */
[----:B------:R-:W-:Y:S01]  /*3930*/  @!P1 PRMT R4, RZ, 0x654, R4 ;  /* 0x00000654ff049816 */ /* 0x000fe20000000004 */
[----:B------:R1:W3:Y:S01]  /*3940*/  MUFU.EX2 R31, R8 ;  /* 0x00000008001f7308 */ /* 0x0002e20000000800 */
[----:B--2---:R-:W-:Y:S01]  /*3950*/  FADD.FTZ R47, R29, R74 ;  /* 0x0000004a1d2f7221 */ /* 0x004fe20000010000 */
[-CC-:B------:R-:W-:Y:S01]  /*3960*/  FFMA.FTZ R54, R54, R193.reuse, -R27.reuse ;  /* 0x000000c136367223 */ /* 0x180fe2000001081b */
[----:B------:R2:W-:Y:S01]  /*3970*/  @!P1 SYNCS.ARRIVE.TRANS64.RED.A1T0 RZ, [R4+URZ], RZ ;  /* 0x000000ff04ff99a7 */ /* 0x0005e2000810043f */
[-CC-:B------:R-:W-:Y:S01]  /*3980*/  FFMA.FTZ R56, R56, R193.reuse, -R27.reuse ;  /* 0x000000c138387223 */ /* 0x180fe2000001081b */
[-CC-:B------:R-:W-:Y:S01]  /*3990*/  FFMA.FTZ R58, R58, R193.reuse, -R27.reuse ;  /* 0x000000c13a3a7223 */ /* 0x180fe2000001081b */
[-CC-:B------:R-:W-:Y:S01]  /*39a0*/  FFMA.FTZ R60, R60, R193.reuse, -R27.reuse ;  /* 0x000000c13c3c7223 */ /* 0x180fe2000001081b */
[-C--:B------:R-:W-:Y:S01]  /*39b0*/  FFMA.FTZ R76, R76, R193.reuse, -R27 ;  /* 0x000000c14c4c7223 */ /* 0x080fe2000001081b */
[----:B------:R-:W4:Y:S01]  /*39c0*/  MUFU.EX2 R10, R10 ;  /* 0x0000000a000a7308 */ /* 0x000f220000000800 */
[----:B-1----:R-:W-:Y:S01]  /*39d0*/  FADD.FTZ R8, R6, R47 ;  /* 0x0000002f06087221 */ /* 0x002fe20000010000 */
[-CC-:B------:R-:W-:Y:S01]  /*39e0*/  FFMA.FTZ R84, R84, R193.reuse, -R27.reuse ;  /* 0x000000c154547223 */ /* 0x180fe2000001081b */
[-CC-:B------:R-:W-:Y:S01]  /*39f0*/  FFMA.FTZ R90, R90, R193.reuse, -R27.reuse ;  /* 0x000000c15a5a7223 */ /* 0x180fe2000001081b */
[-CC-:B------:R-:W-:Y:S01]  /*3a00*/  FFMA.FTZ R88, R88, R193.reuse, -R27.reuse ;  /* 0x000000c158587223 */ /* 0x180fe2000001081b */
[----:B------:R-:W-:Y:S01]  /*3a10*/  FFMA.FTZ R27, R80, R193, -R27 ;  /* 0x000000c1501b7223 */ /* 0x000fe2000001081b */
[----:B------:R-:W-:-:S02]  /*3a20*/  IMAD.MOV.U32 R62, RZ, RZ, R25 ;  /* 0x000000ffff3e7224 */ /* 0x000fc400078e0019 */
[----:B------:R1:W5:Y:S01]  /*3a30*/  MUFU.EX2 R33, R12 ;  /* 0x0000000c00217308 */ /* 0x0003620000000800 */
[----:B---3--:R-:W-:Y:S01]  /*3a40*/  FADD.FTZ R47, R31, R8 ;  /* 0x000000081f2f7221 */ /* 0x008fe20000010000 */
[--C-:B------:R-:W-:Y:S02]  /*3a50*/  IMAD.MOV.U32 R80, RZ, RZ, R25.reuse ;  /* 0x000000ffff507224 */ /* 0x100fe400078e0019 */
[----:B------:R-:W-:-:S04]  /*3a60*/  IMAD.MOV.U32 R118, RZ, RZ, R25 ;  /* 0x000000ffff767224 */ /* 0x000fc800078e0019 */
[----:B------:R-:W2:Y:S01]  /*3a70*/  MUFU.EX2 R14, R14 ;  /* 0x0000000e000e7308 */ /* 0x000ea20000000800 */
[----:B-1----:R-:W-:Y:S01]  /*3a80*/  FADD.FTZ R12, R64, R49 ;  /* 0x00000031400c7221 */ /* 0x002fe20000010000 */
[----:B----4-:R-:W-:Y:S01]  /*3a90*/  FADD.FTZ R8, R10, R47 ;  /* 0x0000002f0a087221 */ /* 0x010fe20000010000 */
[----:B------:R-:W-:Y:S02]  /*3aa0*/  IMAD.MOV.U32 R64, RZ, RZ, R25 ;  /* 0x000000ffff407224 */ /* 0x000fe400078e0019 */
[----:B------:R-:W-:-:S03]  /*3ab0*/  FADD.FTZ R49, R13, R12 ;  /* 0x0000000c0d317221 */ /* 0x000fc60000010000 */
[----:B------:R-:W1:Y:S01]  /*3ac0*/  MUFU.EX2 R5, R20 ;  /* 0x0000001400057308 */ /* 0x000e620000000800 */
[----:B------:R-:W-:Y:S01]  /*3ad0*/  FADD.FTZ R12, R66, R49 ;  /* 0x00000031420c7221 */ /* 0x000fe20000010000 */
[----:B-----5:R-:W-:Y:S01]  /*3ae0*/  FADD.FTZ R49, R33, R8 ;  /* 0x0000000821317221 */ /* 0x020fe20000010000 */
[----:B------:R-:W-:Y:S02]  /*3af0*/  IMAD.MOV.U32 R66, RZ, RZ, R25 ;  /* 0x000000ffff427224 */ /* 0x000fe400078e0019 */
[----:B------:R-:W-:Y:S01]  /*3b00*/  FADD.FTZ R69, R15, R12 ;  /* 0x0000000c0f457221 */ /* 0x000fe20000010000 */
[----:B------:R-:W-:Y:S02]  /*3b10*/  F2FP.SATFINITE.E4M3.F32.PACK_AB_MERGE_C R12, R31, R6, RZ ;  /* 0x000000061f0c723e */ /* 0x000fe400048070ff */
[----:B------:R-:W3:Y:S01]  /*3b20*/  MUFU.EX2 R22, R22 ;  /* 0x0000001600167308 */ /* 0x000ee20000000800 */
[----:B--2---:R-:W-:Y:S01]  /*3b30*/  FADD.FTZ R4, R14, R49 ;  /* 0x000000310e047221 */ /* 0x004fe20000010000 */
[----:B------:R-:W-:Y:S01]  /*3b40*/  FADD.FTZ R8, R68, R69 ;  /* 0x0000004544087221 */ /* 0x000fe20000010000 */
[----:B------:R-:W-:Y:S01]  /*3b50*/  F2FP.SATFINITE.E4M3.F32.PACK_AB_MERGE_C R228, R74, R29, R12 ;  /* 0x0000001d4ae4723e */ /* 0x000fe2000480700c */
[----:B------:R-:W-:-:S02]  /*3b60*/  IMAD.MOV.U32 R29, RZ, RZ, R25 ;  /* 0x000000ffff1d7224 */ /* 0x000fc400078e0019 */
[----:B------:R-:W-:Y:S01]  /*3b70*/  FADD.FTZ R69, R19, R8 ;  /* 0x0000000813457221 */ /* 0x000fe20000010000 */
[----:B------:R-:W-:Y:S01]  /*3b80*/  IMAD.MOV.U32 R68, RZ, RZ, R25 ;  /* 0x000000ffff447224 */ /* 0x000fe200078e0019 */
[----:B------:R2:W4:Y:S01]  /*3b90*/  MUFU.EX2 R35, R24 ;  /* 0x0000001800237308 */ /* 0x0005220000000800 */
[C---:B-1----:R-:W-:Y:S01]  /*3ba0*/  FADD.FTZ R49, R5.reuse, R4 ;  /* 0x0000000405317221 */ /* 0x042fe20000010000 */
[----:B------:R-:W-:Y:S01]  /*3bb0*/  FADD.FTZ R71, R70, R69 ;  /* 0x0000004546477221 */ /* 0x000fe20000010000 */
[----:B------:R-:W-:Y:S01]  /*3bc0*/  F2FP.SATFINITE.E4M3.F32.PACK_AB_MERGE_C R14, R5, R14, RZ ;  /* 0x0000000e050e723e */ /* 0x000fe200048070ff */
[----:B------:R-:W-:Y:S02]  /*3bd0*/  IMAD.MOV.U32 R74, RZ, RZ, R25 ;  /* 0x000000ffff4a7224 */ /* 0x000fe400078e0019 */
[----:B------:R-:W-:Y:S01]  /*3be0*/  FADD.FTZ R8, R102, R71 ;  /* 0x0000004766087221 */ /* 0x000fe20000010000 */
[----:B------:R-:W-:Y:S01]  /*3bf0*/  F2FP.SATFINITE.E4M3.F32.PACK_AB_MERGE_C R230, R33, R10, R14 ;  /* 0x0000000a21e6723e */ /* 0x000fe2000480700e */
[----:B------:R-:W1:Y:S01]  /*3c00*/  MUFU.EX2 R28, R28 ;  /* 0x0000001c001c7308 */ /* 0x000e620000000800 */
[----:B---3--:R-:W-:Y:S01]  /*3c10*/  FADD.FTZ R4, R22, R49 ;  /* 0x0000003116047221 */ /* 0x008fe20000010000 */
[C---:B------:R-:W-:Y:S01]  /*3c20*/  FADD.FTZ R8, R51.reuse, R8 ;  /* 0x0000000833087221 */ /* 0x040fe20000010000 */
[----:B------:R-:W-:Y:S01]  /*3c30*/  F2FP.SATFINITE.E4M3.F32.PACK_AB_MERGE_C R51, R51, R102, RZ ;  /* 0x000000663333723e */ /* 0x000fe200048070ff */
[----:B--2---:R-:W-:-:S02]  /*3c40*/  IMAD.MOV.U32 R24, RZ, RZ, R25 ;  /* 0x000000ffff187224 */ /* 0x004fc400078e0019 */
[----:B------:R-:W-:Y:S01]  /*3c50*/  FADD.FTZ R71, R21, R8 ;  /* 0x0000000815477221 */ /* 0x000fe20000010000 */
[----:B------:R-:W-:Y:S01]  /*3c60*/  F2FP.SATFINITE.E4M3.F32.PACK_AB_MERGE_C R217, R70, R19, R51 ;  /* 0x0000001346d9723e */ /* 0x000fe20004807033 */
[----:B------:R2:W3:Y:S01]  /*3c70*/  MUFU.EX2 R37, R30 ;  /* 0x0000001e00257308 */ /* 0x0004e20000000800 */
[----:B----4-:R-:W-:Y:S01]  /*3c80*/  FADD.FTZ R69, R35, R4 ;  /* 0x0000000423457221 */ /* 0x010fe20000010000 */
[----:B------:R-:W-:Y:S01]  /*3c90*/  FADD.FTZ R71, R72, R71 ;  /* 0x0000004748477221 */ /* 0x000fe20000010000 */
[--C-:B------:R-:W-:Y:S02]  /*3ca0*/  IMAD.MOV.U32 R33, RZ, RZ, R25.reuse ;  /* 0x000000ffff217224 */ /* 0x100fe400078e0019 */
[----:B------:R-:W-:Y:S02]  /*3cb0*/  IMAD.MOV.U32 R51, RZ, RZ, R25 ;  /* 0x000000ffff337224 */ /* 0x000fe400078e0019 */
[----:B------:R-:W-:Y:S01]  /*3cc0*/  FADD.FTZ R8, R110, R71 ;  /* 0x000000476e087221 */ /* 0x000fe20000010000 */
[C---:B------:R-:W-:Y:S01]  /*3cd0*/  F2FP.SATFINITE.E4M3.F32.PACK_AB_MERGE_C R110, R53.reuse, R110, RZ ;  /* 0x0000006e356e723e */ /* 0x040fe200048070ff */
[----:B------:R-:W4:Y:S01]  /*3ce0*/  MUFU.EX2 R32, R32 ;  /* 0x0000002000207308 */ /* 0x000f220000000800 */
[----:B-1----:R-:W-:Y:S01]  /*3cf0*/  FADD.FTZ R4, R28, R69 ;  /* 0x000000451c047221 */ /* 0x002fe20000010000 */
[----:B------:R-:W-:Y:S01]  /*3d00*/  FADD.FTZ R8, R53, R8 ;  /* 0x0000000835087221 */ /* 0x000fe20000010000 */
[----:B------:R-:W-:Y:S01]  /*3d10*/  F2FP.SATFINITE.E4M3.F32.PACK_AB_MERGE_C R219, R72, R21, R110 ;  /* 0x0000001548db723e */ /* 0x000fe2000480706e */
[----:B--2---:R-:W-:-:S02]  /*3d20*/  IMAD.MOV.U32 R30, RZ, RZ, R25 ;  /* 0x000000ffff1e7224 */ /* 0x004fc400078e0019 */
[----:B------:R-:W-:Y:S01]  /*3d30*/  FADD.FTZ R31, R23, R8 ;  /* 0x00000008171f7221 */ /* 0x000fe20000010000 */
[----:B------:R-:W-:Y:S01]  /*3d40*/  IMAD.MOV.U32 R53, RZ, RZ, R25 ;  /* 0x000000ffff357224 */ /* 0x000fe200078e0019 */
[----:B------:R-:W1:Y:S01]  /*3d50*/  MUFU.EX2 R39, R34 ;  /* 0x0000002200277308 */ /* 0x000e620000000800 */
[C---:B---3--:R-:W-:Y:S01]  /*3d60*/  FADD.FTZ R69, R37.reuse, R4 ;  /* 0x0000000425457221 */ /* 0x048fe20000010000 */
[----:B------:R-:W-:Y:S01]  /*3d70*/  FADD.FTZ R31, R94, R31 ;  /* 0x0000001f5e1f7221 */ /* 0x000fe20000010000 */
[----:B------:R-:W-:Y:S01]  /*3d80*/  F2FP.SATFINITE.E4M3.F32.PACK_AB_MERGE_C R28, R37, R28, RZ ;  /* 0x0000001c251c723e */ /* 0x000fe200048070ff */
[----:B------:R-:W-:Y:S02]  /*3d90*/  IMAD.MOV.U32 R37, RZ, RZ, R25 ;  /* 0x000000ffff257224 */ /* 0x000fe400078e0019 */
[----:B------:R-:W-:Y:S01]  /*3da0*/  FADD.FTZ R6, R116, R31 ;  /* 0x0000001f74067221 */ /* 0x000fe20000010000 */
[C---:B------:R-:W-:Y:S01]  /*3db0*/  F2FP.SATFINITE.E4M3.F32.PACK_AB_MERGE_C R116, R55.reuse, R116, RZ ;  /* 0x000000743774723e */ /* 0x040fe200048070ff */
[----:B------:R-:W2:Y:S01]  /*3dc0*/  MUFU.EX2 R36, R36 ;  /* 0x0000002400247308 */ /* 0x000ea20000000800 */
[----:B----4-:R-:W-:Y:S01]  /*3dd0*/  FADD.FTZ R4, R32, R69 ;  /* 0x0000004520047221 */ /* 0x010fe20000010000 */
[----:B------:R-:W-:Y:S01]  /*3de0*/  FADD.FTZ R55, R55, R6 ;  /* 0x0000000637377221 */ /* 0x000fe20000010000 */
[----:B------:R-:W-:Y:S01]  /*3df0*/  F2FP.SATFINITE.E4M3.F32.PACK_AB_MERGE_C R221, R94, R23, R116 ;  /* 0x000000175edd723e */ /* 0x000fe20004807074 */
[----:B------:R-:W-:Y:S01]  /*3e00*/  IMAD.MOV.U32 R31, RZ, RZ, R25 ;  /* 0x000000ffff1f7224 */ /* 0x000fe200078e0019 */
[----:B------:R-:W-:Y:S01]  /*3e10*/  F2FP.SATFINITE.E4M3.F32.PACK_AB_MERGE_C R216, R35, R22, R28 ;  /* 0x0000001623d8723e */ /* 0x000fe2000480701c */
[----:B------:R-:W-:Y:S01]  /*3e20*/  FADD.FTZ R6, R120, R55 ;  /* 0x0000003778067221 */ /* 0x000fe20000010000 */
[--C-:B------:R-:W-:Y:S01]  /*3e30*/  IMAD.MOV.U32 R28, RZ, RZ, R25.reuse ;  /* 0x000000ffff1c7224 */ /* 0x100fe200078e0019 */
[----:B------:R3:W4:Y:S01]  /*3e40*/  MUFU.EX2 R41, R38 ;  /* 0x0000002600297308 */ /* 0x0007220000000800 */
[----:B-1----:R-:W-:Y:S01]  /*3e50*/  FADD.FTZ R15, R39, R4 ;  /* 0x00000004270f7221 */ /* 0x002fe20000010000 */
[----:B------:R-:W-:-:S02]  /*3e60*/  IMAD.MOV.U32 R35, RZ, RZ, R25 ;  /* 0x000000ffff237224 */ /* 0x000fc400078e0019 */
[--C-:B------:R-:W-:Y:S02]  /*3e70*/  IMAD.MOV.U32 R34, RZ, RZ, R25.reuse ;  /* 0x000000ffff227224 */ /* 0x100fe400078e0019 */
[----:B------:R-:W-:Y:S02]  /*3e80*/  IMAD.MOV.U32 R55, RZ, RZ, R25 ;  /* 0x000000ffff377224 */ /* 0x000fe400078e0019 */
[----:B------:R-:W1:Y:S01]  /*3e90*/  MUFU.EX2 R40, R40 ;  /* 0x0000002800287308 */ /* 0x000e620000000800 */
[----:B--2---:R-:W-:Y:S01]  /*3ea0*/  FADD.FTZ R4, R36, R15 ;  /* 0x0000000f24047221 */ /* 0x004fe20000010000 */
[--C-:B---3--:R-:W-:Y:S02]  /*3eb0*/  IMAD.MOV.U32 R38, RZ, RZ, R25.reuse ;  /* 0x000000ffff267224 */ /* 0x108fe400078e0019 */
[--C-:B------:R-:W-:Y:S02]  /*3ec0*/  IMAD.MOV.U32 R69, RZ, RZ, R25.reuse ;  /* 0x000000ffff457224 */ /* 0x100fe400078e0019 */
[----:B------:R-:W-:-:S02]  /*3ed0*/  IMAD.MOV.U32 R71, RZ, RZ, R25 ;  /* 0x000000ffff477224 */ /* 0x000fc400078e0019 */
[----:B------:R2:W3:Y:S01]  /*3ee0*/  MUFU.EX2 R43, R42 ;  /* 0x0000002a002b7308 */ /* 0x0004e20000000800 */
[C---:B----4-:R-:W-:Y:S01]  /*3ef0*/  FADD.FTZ R15, R41.reuse, R4 ;  /* 0x00000004290f7221 */ /* 0x050fe20000010000 */
[----:B------:R-:W-:Y:S01]  /*3f00*/  F2FP.SATFINITE.E4M3.F32.PACK_AB_MERGE_C R36, R41, R36, RZ ;  /* 0x000000242924723e */ /* 0x000fe200048070ff */
[--C-:B------:R-:W-:Y:S02]  /*3f10*/  IMAD.MOV.U32 R41, RZ, RZ, R25.reuse ;  /* 0x000000ffff297224 */ /* 0x100fe400078e0019 */
[--C-:B------:R-:W-:Y:S01]  /*3f20*/  IMAD.MOV.U32 R70, RZ, RZ, R25.reuse ;  /* 0x000000ffff467224 */ /* 0x100fe200078e0019 */
[----:B------:R-:W-:Y:S01]  /*3f30*/  F2FP.SATFINITE.E4M3.F32.PACK_AB_MERGE_C R218, R39, R32, R36 ;  /* 0x0000002027da723e */ /* 0x000fe20004807024 */
[----:B------:R-:W-:Y:S01]  /*3f40*/  IMAD.MOV.U32 R32, RZ, RZ, R25 ;  /* 0x000000ffff207224 */ /* 0x000fe200078e0019 */
[----:B------:R-:W4:Y:S01]  /*3f50*/  MUFU.EX2 R44, R44 ;  /* 0x0000002c002c7308 */ /* 0x000f220000000800 */
[----:B-1----:R-:W-:Y:S01]  /*3f60*/  FADD.FTZ R4, R40, R15 ;  /* 0x0000000f28047221 */ /* 0x002fe20000010000 */
[----:B------:R-:W-:-:S02]  /*3f70*/  IMAD.MOV.U32 R36, RZ, RZ, R25 ;  /* 0x000000ffff247224 */ /* 0x000fc400078e0019 */
[--C-:B------:R-:W-:Y:S02]  /*3f80*/  IMAD.MOV.U32 R39, RZ, RZ, R25.reuse ;  /* 0x000000ffff277224 */ /* 0x100fe400078e0019 */
[--C-:B--2---:R-:W-:Y:S02]  /*3f90*/  IMAD.MOV.U32 R42, RZ, RZ, R25.reuse ;  /* 0x000000ffff2a7224 */ /* 0x104fe400078e0019 */
[----:B------:R1:W2:Y:S01]  /*3fa0*/  MUFU.EX2 R45, R46 ;  /* 0x0000002e002d7308 */ /* 0x0002a20000000800 */
[----:B---3--:R-:W-:Y:S01]  /*3fb0*/  FADD.FTZ R15, R43, R4 ;  /* 0x000000042b0f7221 */ /* 0x008fe20000010000 */
[--C-:B------:R-:W-:Y:S02]  /*3fc0*/  IMAD.MOV.U32 R72, RZ, RZ, R25.reuse ;  /* 0x000000ffff487224 */ /* 0x100fe400078e0019 */
[--C-:B------:R-:W-:Y:S02]  /*3fd0*/  IMAD.MOV.U32 R94, RZ, RZ, R25.reuse ;  /* 0x000000ffff5e7224 */ /* 0x100fe400078e0019 */
[----:B------:R-:W-:-:S02]  /*3fe0*/  IMAD.MOV.U32 R102, RZ, RZ, R25 ;  /* 0x000000ffff667224 */ /* 0x000fc400078e0019 */
[----:B------:R-:W3:Y:S01]  /*3ff0*/  MUFU.EX2 R48, R48 ;  /* 0x0000003000307308 */ /* 0x000ee20000000800 */
[----:B----4-:R-:W-:Y:S01]  /*4000*/  FADD.FTZ R4, R44, R15 ;  /* 0x0000000f2c047221 */ /* 0x010fe20000010000 */
[--C-:B-1----:R-:W-:Y:S02]  /*4010*/  IMAD.MOV.U32 R46, RZ, RZ, R25.reuse ;  /* 0x000000ffff2e7224 */ /* 0x102fe400078e0019 */
[--C-:B------:R-:W-:Y:S02]  /*4020*/  IMAD.MOV.U32 R110, RZ, RZ, R25.reuse ;  /* 0x000000ffff6e7224 */ /* 0x100fe400078e0019 */
[----:B------:R-:W-:Y:S02]  /*4030*/  IMAD.MOV.U32 R116, RZ, RZ, R25 ;  /* 0x000000ffff747224 */ /* 0x000fe400078e0019 */
[----:B------:R-:W1:Y:S01]  /*4040*/  MUFU.EX2 R57, R122 ;  /* 0x0000007a00397308 */ /* 0x000e620000000800 */
[C---:B--2---:R-:W-:Y:S01]  /*4050*/  F2FP.SATFINITE.E4M3.F32.PACK_AB_MERGE_C R44, R45.reuse, R44, RZ ;  /* 0x0000002c2d2c723e */ /* 0x044fe200048070ff */
[----:B------:R-:W-:-:S03]  /*4060*/  FADD.FTZ R45, R45, R4 ;  /* 0x000000042d2d7221 */ /* 0x000fc60000010000 */
[----:B------:R-:W-:Y:S01]  /*4070*/  F2FP.SATFINITE.E4M3.F32.PACK_AB_MERGE_C R220, R43, R40, R44 ;  /* 0x000000282bdc723e */ /* 0x000fe2000480702c */
[----:B------:R-:W-:Y:S02]  /*4080*/  IMAD.MOV.U32 R40, RZ, RZ, R25 ;  /* 0x000000ffff287224 */ /* 0x000fe400078e0019 */
[----:B------:R2:W4:Y:S01]  /*4090*/  MUFU.EX2 R47, R50 ;  /* 0x00000032002f7308 */ /* 0x0005220000000800 */
[----:B---3--:R-:W-:Y:S01]  /*40a0*/  FADD.FTZ R4, R48, R45 ;  /* 0x0000002d30047221 */ /* 0x008fe20000010000 */
[--C-:B------:R-:W-:Y:S02]  /*40b0*/  IMAD.MOV.U32 R43, RZ, RZ, R25.reuse ;  /* 0x000000ffff2b7224 */ /* 0x100fe400078e0019 */
[--C-:B------:R-:W-:Y:S02]  /*40c0*/  IMAD.MOV.U32 R45, RZ, RZ, R25.reuse ;  /* 0x000000ffff2d7224 */ /* 0x100fe400078e0019 */
[--C-:B------:R-:W-:Y:S02]  /*40d0*/  IMAD.MOV.U32 R44, RZ, RZ, R25.reuse ;  /* 0x000000ffff2c7224 */ /* 0x100fe400078e0019 */
[----:B------:R-:W3:Y:S01]  /*40e0*/  MUFU.EX2 R52, R52 ;  /* 0x0000003400347308 */ /* 0x000ee20000000800 */
[----:B-1----:R-:W-:Y:S01]  /*40f0*/  FADD.FTZ R6, R57, R6 ;  /* 0x0000000639067221 */ /* 0x002fe20000010000 */
[----:B--2---:R-:W-:-:S02]  /*4100*/  IMAD.MOV.U32 R50, RZ, RZ, R25 ;  /* 0x000000ffff327224 */ /* 0x004fc400078e0019 */
[----:B------:R-:W-:Y:S02]  /*4110*/  IMAD.MOV.U32 R122, RZ, RZ, R25 ;  /* 0x000000ffff7a7224 */ /* 0x000fe400078e0019 */
[----:B------:R-:W-:Y:S02]  /*4120*/  FADD.FTZ R15, R59, R6 ;  /* 0x000000063b0f7221 */ /* 0x000fe40000010000 */
[----:B------:R1:W2:Y:S01]  /*4130*/  MUFU.EX2 R49, R54 ;  /* 0x0000003600317308 */ /* 0x0002a20000000800 */
[----:B----4-:R-:W-:-:S07]  /*4140*/  FADD.FTZ R13, R47, R4 ;  /* 0x000000042f0d7221 */ /* 0x010fce0000010000 */
[----:B------:R-:W4:Y:S01]  /*4150*/  MUFU.EX2 R124, R124 ;  /* 0x0000007c007c7308 */ /* 0x000f220000000800 */
[----:B---3--:R-:W-:Y:S01]  /*4160*/  FADD.FTZ R4, R52, R13 ;  /* 0x0000000d34047221 */ /* 0x008fe20000010000 */
[----:B-1----:R-:W-:-:S06]  /*4170*/  IMAD.MOV.U32 R54, RZ, RZ, R25 ;  /* 0x000000ffff367224 */ /* 0x002fcc00078e0019 */
[----:B------:R-:W-:Y:S01]  /*4180*/  MUFU.EX2 R82, R82 ;  /* 0x0000005200527308 */ /* 0x000fe20000000800 */
[C---:B--2---:R-:W-:Y:S01]  /*4190*/  F2FP.SATFINITE.E4M3.F32.PACK_AB_MERGE_C R52, R49.reuse, R52, RZ ;  /* 0x000000343134723e */ /* 0x044fe200048070ff */
[----:B------:R-:W-:-:S03]  /*41a0*/  FADD.FTZ R49, R49, R4 ;  /* 0x0000000431317221 */ /* 0x000fc60000010000 */
[----:B------:R-:W-:Y:S01]  /*41b0*/  F2FP.SATFINITE.E4M3.F32.PACK_AB_MERGE_C R222, R47, R48, R52 ;  /* 0x000000302fde723e */ /* 0x000fe20004807034 */
[----:B------:R-:W-:Y:S02]  /*41c0*/  IMAD.MOV.U32 R47, RZ, RZ, R25 ;  /* 0x000000ffff2f7224 */ /* 0x000fe400078e0019 */
[----:B------:R1:W2:Y:S01]  /*41d0*/  MUFU.EX2 R63, R128 ;  /* 0x00000080003f7308 */ /* 0x0002a20000000800 */
[C---:B----4-:R-:W-:Y:S01]  /*41e0*/  FADD.FTZ R15, R124.reuse, R15 ;  /* 0x0000000f7c0f7221 */ /* 0x050fe20000010000 */
[----:B------:R-:W-:Y:S01]  /*41f0*/  F2FP.SATFINITE.E4M3.F32.PACK_AB_MERGE_C R59, R124, R59, RZ ;  /* 0x0000003b7c3b723e */ /* 0x000fe200048070ff */
[--C-:B------:R-:W-:Y:S02]  /*4200*/  IMAD.MOV.U32 R48, RZ, RZ, R25.reuse ;  /* 0x000000ffff307224 */ /* 0x100fe400078e0019 */
[----:B------:R-:W-:Y:S01]  /*4210*/  IMAD.MOV.U32 R52, RZ, RZ, R25 ;  /* 0x000000ffff347224 */ /* 0x000fe200078e0019 */
[----:B------:R-:W-:Y:S01]  /*4220*/  F2FP.SATFINITE.E4M3.F32.PACK_AB_MERGE_C R223, R57, R120, R59 ;  /* 0x0000007839df723e */ /* 0x000fe2000480703b */
[--C-:B------:R-:W-:Y:S01]  /*4230*/  IMAD.MOV.U32 R57, RZ, RZ, R25.reuse ;  /* 0x000000ffff397224 */ /* 0x100fe200078e0019 */
[----:B------:R-:W3:Y:S01]  /*4240*/  MUFU.EX2 R78, R78 ;  /* 0x0000004e004e7308 */ /* 0x000ee20000000800 */
[----:B------:R-:W-:-:S02]  /*4250*/  IMAD.MOV.U32 R59, RZ, RZ, R25 ;  /* 0x000000ffff3b7224 */ /* 0x000fc400078e0019 */
[--C-:B------:R-:W-:Y:S02]  /*4260*/  IMAD.MOV.U32 R120, RZ, RZ, R25.reuse ;  /* 0x000000ffff787224 */ /* 0x100fe400078e0019 */
[--C-:B------:R-:W-:Y:S02]  /*4270*/  IMAD.MOV.U32 R124, RZ, RZ, R25.reuse ;  /* 0x000000ffff7c7224 */ /* 0x100fe400078e0019 */
[----:B-1----:R-:W-:Y:S01]  /*4280*/  IMAD.MOV.U32 R128, RZ, RZ, R25 ;  /* 0x000000ffff807224 */ /* 0x002fe200078e0019 */
[----:B------:R-:W1:Y:S01]  /*4290*/  MUFU.EX2 R56, R56 ;  /* 0x0000003800387308 */ /* 0x000e620000000800 */
[----:B--2---:R-:W-:-:S07]  /*42a0*/  F2FP.SATFINITE.E4M3.F32.PACK_AB_MERGE_C R8, R63, R82, RZ ;  /* 0x000000523f08723e */ /* 0x004fce00048070ff */
[----:B------:R2:W4:Y:S01]  /*42b0*/  MUFU.EX2 R61, R126 ;  /* 0x0000007e003d7308 */ /* 0x0005220000000800 */
[----:B---3--:R-:W-:-:S07]  /*42c0*/  FADD.FTZ R6, R78, R15 ;  /* 0x0000000f4e067221 */ /* 0x008fce0000010000 */
[----:B------:R-:W-:Y:S01]  /*42d0*/  MUFU.EX2 R132, R132 ;  /* 0x0000008400847308 */ /* 0x000fe20000000800 */
[----:B-1----:R-:W-:Y:S01]  /*42e0*/  FADD.FTZ R4, R56, R49 ;  /* 0x0000003138047221 */ /* 0x002fe20000010000 */
[--C-:B------:R-:W-:Y:S02]  /*42f0*/  IMAD.MOV.U32 R49, RZ, RZ, R25.reuse ;  /* 0x000000ffff317224 */ /* 0x100fe400078e0019 */
[----:B--2---:R-:W-:-:S04]  /*4300*/  IMAD.MOV.U32 R126, RZ, RZ, R25 ;  /* 0x000000ffff7e7224 */ /* 0x004fc800078e0019 */
[----:B------:R1:W2:Y:S01]  /*4310*/  MUFU.EX2 R67, R134 ;  /* 0x0000008600437308 */ /* 0x0002a20000000800 */
[C---:B----4-:R-:W-:Y:S01]  /*4320*/  F2FP.SATFINITE.E4M3.F32.PACK_AB_MERGE_C R225, R61.reuse, R78, R8 ;  /* 0x0000004e3de1723e */ /* 0x050fe20004807008 */
[----:B------:R-:W-:Y:S01]  /*4330*/  FADD.FTZ R61, R61, R6 ;  /* 0x000000063d3d7221 */ /* 0x000fe20000010000 */
[----:B------:R-:W-:-:S03]  /*4340*/  IMAD.MOV.U32 R78, RZ, RZ, R25 ;  /* 0x000000ffff4e7224 */ /* 0x000fc600078e0019 */
[----:B------:R-:W-:Y:S01]  /*4350*/  FADD.FTZ R82, R82, R61 ;  /* 0x0000003d52527221 */ /* 0x000fe20000010000 */
[--C-:B------:R-:W-:Y:S01]  /*4360*/  IMAD.MOV.U32 R61, RZ, RZ, R25.reuse ;  /* 0x000000ffff3d7224 */ /* 0x100fe200078e0019 */
[----:B------:R3:W4:Y:S01]  /*4370*/  MUFU.EX2 R11, R58 ;  /* 0x0000003a000b7308 */ /* 0x0007220000000800 */
[--C-:B-1----:R-:W-:Y:S02]  /*4380*/  IMAD.MOV.U32 R134, RZ, RZ, R25.reuse ;  /* 0x000000ffff867224 */ /* 0x102fe400078e0019 */
[----:B------:R-:W-:Y:S01]  /*4390*/  FADD.FTZ R63, R63, R82 ;  /* 0x000000523f3f7221 */ /* 0x000fe20000010000 */
[----:B------:R-:W-:-:S04]  /*43a0*/  IMAD.MOV.U32 R82, RZ, RZ, R25 ;  /* 0x000000ffff527224 */ /* 0x000fc800078e0019 */
[----:B------:R-:W1:Y:S01]  /*43b0*/  MUFU.EX2 R86, R86 ;  /* 0x0000005600567308 */ /* 0x000e620000000800 */
[----:B--2---:R-:W-:Y:S01]  /*43c0*/  F2FP.SATFINITE.E4M3.F32.PACK_AB_MERGE_C R8, R67, R132, RZ ;  /* 0x000000844308723e */ /* 0x004fe200048070ff */
[----:B---3--:R-:W-:-:S06]  /*43d0*/  IMAD.MOV.U32 R58, RZ, RZ, R25 ;  /* 0x000000ffff3a7224 */ /* 0x008fcc00078e0019 */
[----:B------:R2:W3:Y:S01]  /*43e0*/  MUFU.EX2 R65, R130 ;  /* 0x0000008200417308 */ /* 0x0004e20000000800 */
[----:B----4-:R-:W-:-:S07]  /*43f0*/  FADD.FTZ R13, R11, R4 ;  /* 0x000000040b0d7221 */ /* 0x010fce0000010000 */
[----:B------:R-:W4:Y:S01]  /*4400*/  MUFU.EX2 R60, R60 ;  /* 0x0000003c003c7308 */ /* 0x000f220000000800 */
[----:B-1----:R-:W-:Y:S01]  /*4410*/  FADD.FTZ R6, R86, R63 ;  /* 0x0000003f56067221 */ /* 0x002fe20000010000 */
[--C-:B------:R-:W-:Y:S02]  /*4420*/  IMAD.MOV.U32 R63, RZ, RZ, R25.reuse ;  /* 0x000000ffff3f7224 */ /* 0x100fe400078e0019 */
[----:B--2---:R-:W-:-:S04]  /*4430*/  IMAD.MOV.U32 R130, RZ, RZ, R25 ;  /* 0x000000ffff827224 */ /* 0x004fc800078e0019 */
[----:B------:R1:W2:Y:S01]  /*4440*/  MUFU.EX2 R5, R76 ;  /* 0x0000004c00057308 */ /* 0x0002a20000000800 */
[C---:B---3--:R-:W-:Y:S01]  /*4450*/  F2FP.SATFINITE.E4M3.F32.PACK_AB_MERGE_C R227, R65.reuse, R86, R8 ;  /* 0x0000005641e3723e */ /* 0x048fe20004807008 */
[----:B------:R-:W-:Y:S02]  /*4460*/  VIADD R8, R26, 0xfffffffe ;  /* 0xfffffffe1a087836 */ /* 0x000fe40000000000 */
[----:B------:R-:W-:Y:S01]  /*4470*/  FADD.FTZ R65, R65, R6 ;  /* 0x0000000641417221 */ /* 0x000fe20000010000 */
[--C-:B------:R-:W-:Y:S02]  /*4480*/  IMAD.MOV.U32 R26, RZ, RZ, R25.reuse ;  /* 0x000000ffff1a7224 */ /* 0x100fe400078e0019 */
[----:B------:R-:W-:Y:S01]  /*4490*/  IMAD.MOV.U32 R86, RZ, RZ, R25 ;  /* 0x000000ffff567224 */ /* 0x000fe200078e0019 */
[----:B------:R-:W-:Y:S01]  /*44a0*/  ISETP.GE.AND P2, PT, R8, R17, PT ;  /* 0x000000110800720c */ /* 0x000fe20003f46270 */
[----:B------:R-:W3:Y:S01]  /*44b0*/  MUFU.EX2 R84, R84 ;  /* 0x0000005400547308 */ /* 0x000ee20000000800 */
[----:B----4-:R-:W-:Y:S01]  /*44c0*/  FADD.FTZ R4, R60, R13 ;  /* 0x0000000d3c047221 */ /* 0x010fe20000010000 */
[----:B------:R-:W-:Y:S01]  /*44d0*/  FADD.FTZ R132, R132, R65 ;  /* 0x0000004184847221 */ /* 0x000fe20000010000 */
[----:B------:R-:W-:-:S02]  /*44e0*/  IMAD.MOV.U32 R65, RZ, RZ, R25 ;  /* 0x000000ffff417224 */ /* 0x000fc400078e0019 */
[----:B-1----:R-:W-:-:S03]  /*44f0*/  IMAD.MOV.U32 R76, RZ, RZ, R25 ;  /* 0x000000ffff4c7224 */ /* 0x002fc600078e0019 */
[----:B------:R1:W4:Y:S01]  /*4500*/  MUFU.EX2 R7, R90 ;  /* 0x0000005a00077308 */ /* 0x0003220000000800 */
[C---:B--2---:R-:W-:Y:S01]  /*4510*/  F2FP.SATFINITE.E4M3.F32.PACK_AB_MERGE_C R60, R5.reuse, R60, RZ ;  /* 0x0000003c053c723e */ /* 0x044fe200048070ff */
[----:B------:R-:W-:-:S03]  /*4520*/  FADD.FTZ R5, R5, R4 ;  /* 0x0000000405057221 */ /* 0x000fc60000010000 */
[----:B------:R-:W-:Y:S01]  /*4530*/  F2FP.SATFINITE.E4M3.F32.PACK_AB_MERGE_C R224, R11, R56, R60 ;  /* 0x000000380be0723e */ /* 0x000fe2000480703c */
[----:B------:R-:W-:Y:S02]  /*4540*/  IMAD.MOV.U32 R56, RZ, RZ, R25 ;  /* 0x000000ffff387224 */ /* 0x000fe400078e0019 */
[----:B------:R-:W2:Y:S01]  /*4550*/  MUFU.EX2 R88, R88 ;  /* 0x0000005800587308 */ /* 0x000ea20000000800 */
[----:B---3--:R-:W-:Y:S01]  /*4560*/  FADD.FTZ R4, R84, R5 ;  /* 0x0000000554047221 */ /* 0x008fe20000010000 */
[--C-:B------:R-:W-:Y:S02]  /*4570*/  IMAD.MOV.U32 R60, RZ, RZ, R25.reuse ;  /* 0x000000ffff3c7224 */ /* 0x100fe400078e0019 */
[----:B-1----:R-:W-:-:S04]  /*4580*/  IMAD.MOV.U32 R90, RZ, RZ, R25 ;  /* 0x000000ffff5a7224 */ /* 0x002fc800078e0019 */
[----:B------:R-:W1:Y:S01]  /*4590*/  MUFU.EX2 R27, R27 ;  /* 0x0000001b001b7308 */ /* 0x000e620000000800 */
[----:B----4-:R-:W-:-:S04]  /*45a0*/  FADD.FTZ R5, R7, R4 ;  /* 0x0000000407057221 */ /* 0x010fc80000010000 */
[----:B--2---:R-:W-:Y:S01]  /*45b0*/  FADD.FTZ R6, R88, R5 ;  /* 0x0000000558067221 */ /* 0x004fe20000010000 */
[----:B------:R-:W-:Y:S01]  /*45c0*/  IMAD.MOV.U32 R5, RZ, RZ, RZ ;  /* 0x000000ffff057224 */ /* 0x000fe200078e00ff */
[C---:B-1----:R-:W-:Y:S02]  /*45d0*/  F2FP.SATFINITE.E4M3.F32.PACK_AB_MERGE_C R4, R27.reuse, R88, RZ ;  /* 0x000000581b04723e */ /* 0x042fe400048070ff */
[----:B------:R-:W-:Y:S01]  /*45e0*/  FADD.FTZ R6, R27, R6 ;  /* 0x000000061b067221 */ /* 0x000fe20000010000 */
[--C-:B------:R-:W-:Y:S01]  /*45f0*/  IMAD.MOV.U32 R27, RZ, RZ, R25.reuse ;  /* 0x000000ffff1b7224 */ /* 0x100fe200078e0019 */
[----:B------:R-:W-:Y:S01]  /*4600*/  F2FP.SATFINITE.E4M3.F32.PACK_AB_MERGE_C R226, R7, R84, R4 ;  /* 0x0000005407e2723e */ /* 0x000fe20004807004 */
[----:B------:R-:W-:Y:S01]  /*4610*/  FADD.FTZ R7, R67, R132 ;  /* 0x0000008443077221 */ /* 0x000fe20000010000 */
[--C-:B------:R-:W-:Y:S02]  /*4620*/  IMAD.MOV.U32 R67, RZ, RZ, R25.reuse ;  /* 0x000000ffff437224 */ /* 0x100fe400078e0019 */
[----:B------:R-:W-:-:S02]  /*4630*/  IMAD.MOV.U32 R84, RZ, RZ, R25 ;  /* 0x000000ffff547224 */ /* 0x000fc400078e0019 */
[--C-:B------:R-:W-:Y:S02]  /*4640*/  IMAD.MOV.U32 R88, RZ, RZ, R25.reuse ;  /* 0x000000ffff587224 */ /* 0x100fe400078e0019 */
[----:B------:R-:W-:Y:S01]  /*4650*/  IMAD.MOV.U32 R132, RZ, RZ, R25 ;  /* 0x000000ffff847224 */ /* 0x000fe200078e0019 */
[----:B0-----:R-:W-:Y:S06]  /*4660*/  @!P2 BRA `(.L_x_19) ;  /* 0x0000002c00b8a947 */ /* 0x001fec0003800000 */
[----:B------:R-:W-:Y:S01]  /*4670*/  IMAD.MOV.U32 R9, RZ, RZ, R194 ;  /* 0x000000ffff097224 */ /* 0x000fe200078e00c2 */
[----:B------:R-:W-:Y:S01]  /*4680*/  CS2R R150, SRZ ;  /* 0x0000000000967805 */ /* 0x000fe2000001ff00 */
[----:B------:R-:W-:Y:S01]  /*4690*/  IMAD.MOV.U32 R4, RZ, RZ, R206 ;  /* 0x000000ffff047224 */ /* 0x000fe200078e00ce */
[----:B------:R-:W-:Y:S01]  /*46a0*/  CS2R R148, SRZ ;  /* 0x0000000000947805 */ /* 0x000fe2000001ff00 */
[----:B------:R-:W-:Y:S01]  /*46b0*/  IMAD.MOV.U32 R10, RZ, RZ, RZ ;  /* 0x000000ffff0a7224 */ /* 0x000fe200078e00ff */
        /* <DEDUP_REMOVED lines=61> */
[----:B------:R-:W-:Y:S01]  /*4a90*/  CS2R R24, SRZ ;  /* 0x0000000000187805 */ /* 0x000fe2000001ff00 */
[----:B------:R-:W-:-:S06]  /*4aa0*/  UMOV UR4, URZ ;  /* 0x0000003f00047c82 */ /* 0x000fcc0008000000 */
.L_x_29:
[----:B------:R-:W-:Y:S01]  /*4ab0*/  ISETP.NE.AND P3, PT, RZ, UR37, PT ;  /* 0x00000025ff007c0c */ /* 0x000fe2000bf65270 */
[----:B------:R-:W-:-:S04]  /*4ac0*/  UISETP.NE.AND UP0, UPT, UR4, 0x1, UPT ;  /* 0x000000010400788c */ /* 0x000fc8000bf05270 */
[----:B------:R-:W-:-:S06]  /*4ad0*/  USEL UR7, URZ, 0x1, UP0 ;  /* 0x000000013f077887 */ /* 0x000fcc0008000000 */
[----:B------:R-:W-:Y:S02]  /*4ae0*/  LOP3.LUT R5, R10, UR7, RZ, 0x3c, !PT ;  /* 0x000000070a057c12 */ /* 0x000fe4000f8e3cff */
[----:B------:R-:W-:Y:S05]  /*4af0*/  @P3 BRA `(.L_x_20) ;  /* 0x0000000000343947 */ /* 0x000fea0003800000 */
[----:B------:R-:W-:Y:S05]  /*4b00*/  @!P0 BRA `(.L_x_21) ;  /* 0x0000000000048947 */ /* 0x000fea0003800000 */
[----:B------:R-:W-:Y:S01]  /*4b10*/  BPT.TRAP 0x1 ;  /* 0x000000040000795c */ /* 0x000fe20000300000 */
.L_x_21:
[----:B------:R-:W-:Y:S01]  /*4b20*/  UIADD3 UR7, UR4, 0x1, URZ ;  /* 0x0000000104077890 */ /* 0x000fe2000fffe03f */
[----:B------:R-:W-:-:S03]  /*4b30*/  SHF.L.U32 R11, R5, 0x1f, RZ ;  /* 0x0000001f050b7819 */ /* 0x000fc600000006ff */
[----:B------:R-:W-:-:S04]  /*4b40*/  UISETP.NE.AND UP0, UPT, UR7, 0x2, UPT ;  /* 0x000000020700788c */ /* 0x000fc8000bf05270 */
[----:B------:R-:W-:-:S04]  /*4b50*/  USEL UR7, UR7, URZ, UP0 ;  /* 0x0000003f07077287 */ /* 0x000fc80008000000 */
[----:B------:R-:W-:-:S09]  /*4b60*/  ULEA UR7, UR7, UR36, 0x3 ;  /* 0x0000002407077291 */ /* 0x000fd2000f8e183f */
[----:B------:R0:W1:Y:S01]  /*4b70*/  SYNCS.PHASECHK.TRANS64.TRYWAIT P2, [UR7+0x38830], R11 ;  /* 0x0388300bff0075a7 */ /* 0x0000620008040147 */
[----:B------:R-:W-:Y:S05]  /*4b80*/  @!P0 BRA `(.L_x_22) ;  /* 0x0000000000048947 */ /* 0x000fea0003800000 */
[----:B------:R-:W-:Y:S01]  /*4b90*/  BPT.TRAP 0x1 ;  /* 0x000000040000795c */ /* 0x000fe20000300000 */
.L_x_22:
[----:B-1----:R-:W-:Y:S05]  /*4ba0*/  @P2 BRA `(.L_x_20) ;  /* 0x0000000000082947 */ /* 0x002fea0003800000 */
[----:B------:R-:W1:Y:S02]  /*4bb0*/  SYNCS.PHASECHK.TRANS64.TRYWAIT P2, [UR7+0x38830], R11 ;  /* 0x0388300bff0075a7 */ /* 0x000e640008040147 */
[----:B-1----:R-:W-:Y:S05]  /*4bc0*/  @!P2 BRA `(.L_x_23) ;  /* 0x000000b000fca947 */ /* 0x002fea0003800000 */
.L_x_20:
[----:B01----:R-:W-:Y:S01]  /*4bd0*/  VIADD R11, R18, 0x8 ;  /* 0x00000008120b7836 */ /* 0x003fe20000000000 */
[----:B------:R-:W-:Y:S01]  /*4be0*/  UIADD3 UR7, UR4, 0x1, URZ ;  /* 0x0000000104077890 */ /* 0x000fe2000fffe03f */
[----:B------:R-:W-:Y:S01]  /*4bf0*/  R2UR UR44, R2 ;  /* 0x00000000022c72ca */ /* 0x000fe200000e0000 */
[----:B------:R-:W-:Y:S01]  /*4c00*/  UMOV UR47, 0x40000040 ;  /* 0x40000040002f7882 */ /* 0x000fe20000000000 */
[----:B------:R-:W-:Y:S01]  /*4c10*/  R2UR UR45, R3 ;  /* 0x00000000032d72ca */ /* 0x000fe200000e0000 */
[----:B------:R0:W-:Y:S01]  /*4c20*/  BAR.SYNC.DEFER_BLOCKING R11, 0x100 ;  /* 0x0004000b0000751d */ /* 0x0001e20000010000 */
[----:B------:R-:W-:-:S04]  /*4c30*/  UISETP.NE.AND UP0, UPT, UR7, 0x2, UPT ;  /* 0x000000020700788c */ /* 0x000fc8000bf05270 */
[----:B------:R-:W-:Y:S01]  /*4c40*/  USEL UR7, UR7, URZ, UP0 ;  /* 0x0000003f07077287 */ /* 0x000fe20008000000 */
[----:B------:R-:W-:Y:S01]  /*4c50*/  UMOV UR11, 0x40000040 ;  /* 0x40000040000b7882 */ /* 0x000fe20000000000 */
[----:B------:R-:W-:Y:S02]  /*4c60*/  UMOV UR15, 0x40000040 ;  /* 0x40000040000f7882 */ /* 0x000fe40000000000 */
[----:B------:R-:W-:Y:S01]  /*4c70*/  ULEA UR46, UR7, UR6, 0xb ;  /* 0x00000006072e7291 */ /* 0x000fe2000f8e583f */
[----:B------:R-:W-:Y:S01]  /*4c80*/  UMOV UR19, 0x40000040 ;  /* 0x4000004000137882 */ /* 0x000fe20000000000 */
[----:B------:R-:W-:Y:S02]  /*4c90*/  UMOV UR23, 0x40000040 ;  /* 0x4000004000177882 */ /* 0x000fe40000000000 */
[----:B------:R-:W-:Y:S02]  /*4ca0*/  UIADD3 UR10, UR46, 0x2, URZ ;  /* 0x000000022e0a7890 */ /* 0x000fe4000fffe03f */
[----:B------:R-:W-:-:S02]  /*4cb0*/  UIADD3 UR14, UR46, 0x4, URZ ;  /* 0x000000042e0e7890 */ /* 0x000fc4000fffe03f */
[----:B------:R-:W-:Y:S02]  /*4cc0*/  UIADD3 UR18, UR46, 0x6, URZ ;  /* 0x000000062e127890 */ /* 0x000fe4000fffe03f */
[----:B------:R-:W-:Y:S02]  /*4cd0*/  UIADD3 UR22, UR46, 0x400, URZ ;  /* 0x000004002e167890 */ /* 0x000fe4000fffe03f */
[----:B------:R-:W-:Y:S01]  /*4ce0*/  UIADD3 UR26, UR46, 0x402, URZ ;  /* 0x000004022e1a7890 */ /* 0x000fe2000fffe03f */
[----:B------:R-:W-:Y:S01]  /*4cf0*/  UMOV UR27, 0x40000040 ;  /* 0x40000040001b7882 */ /* 0x000fe20000000000 */
[----:B------:R-:W-:Y:S01]  /*4d00*/  WARPGROUP.ARRIVE ;  /* 0x00000000000079c5 */ /* 0x000fe20000000000 */
[----:B------:R-:W-:Y:S01]  /*4d10*/  UIADD3 UR30, UR46, 0x404, URZ ;  /* 0x000004042e1e7890 */ /* 0x000fe2000fffe03f */
[----:B------:R-:W-:Y:S01]  /*4d20*/  UMOV UR31, 0x40000040 ;  /* 0x40000040001f7882 */ /* 0x000fe20000000000 */
[----:B------:R-:W-:-:S03]  /*4d30*/  UIADD3 UR34, UR46, 0x406, URZ ;  /* 0x000004062e227890 */ /* 0x000fc6000fffe03f */
[----:B------:R-:W-:Y:S01]  /*4d40*/  QGMMA.64x128x32.F32.E4M3.E4M3 R152, gdesc[UR44], RZ, !UPT, gsb0 ;  /* 0x01e000002c9879f3 */ /* 0x000fe2000c0008ff */
[----:B------:R-:W-:Y:S02]  /*4d50*/  UMOV UR35, 0x40000040 ;  /* 0x4000004000237882 */ /* 0x000fe40000000000 */
        /* <DEDUP_REMOVED lines=22> */
[----:B0-----:R-:W-:Y:S05]  /*4ec0*/  @P3 BRA `(.L_x_24) ;  /* 0x0000000000283947 */ /* 0x001fea0003800000 */
[----:B------:R-:W-:Y:S05]  /*4ed0*/  @!P0 BRA `(.L_x_25) ;  /* 0x0000000000048947 */ /* 0x000fea0003800000 */
[----:B------:R-:W-:Y:S01]  /*4ee0*/  BPT.TRAP 0x1 ;  /* 0x000000040000795c */ /* 0x000fe20000300000 */
.L_x_25:
[----:B------:R-:W-:Y:S01]  /*4ef0*/  ULEA UR10, UR4, UR36, 0x3 ;  /* 0x00000024040a7291 */ /* 0x000fe2000f8e183f */
[----:B------:R-:W-:-:S08]  /*4f00*/  SHF.L.U32 R10, R10, 0x1f, RZ ;  /* 0x0000001f0a0a7819 */ /* 0x000fd000000006ff */
[----:B------:R0:W1:Y:S01]  /*4f10*/  SYNCS.PHASECHK.TRANS64.TRYWAIT P2, [UR10+0x38850], R10 ;  /* 0x0388500aff0075a7 */ /* 0x000062000804014a */
[----:B------:R-:W-:Y:S05]  /*4f20*/  @!P0 BRA `(.L_x_26) ;  /* 0x0000000000048947 */ /* 0x000fea0003800000 */
[----:B------:R-:W-:Y:S01]  /*4f30*/  BPT.TRAP 0x1 ;  /* 0x000000040000795c */ /* 0x000fe20000300000 */
.L_x_26:
[----:B-1----:R-:W-:Y:S05]  /*4f40*/  @P2 BRA `(.L_x_24) ;  /* 0x0000000000082947 */ /* 0x002fea0003800000 */
[----:B------:R-:W1:Y:S02]  /*4f50*/  SYNCS.PHASECHK.TRANS64.TRYWAIT P2, [UR10+0x38850], R10 ;  /* 0x0388500aff0075a7 */ /* 0x000e64000804014a */
[----:B-1----:R-:W-:Y:S05]  /*4f60*/  @!P2 BRA `(.L_x_27) ;  /* 0x000000b0002ca947 */ /* 0x002fea0003800000 */
.L_x_24:
[----:B------:R-:W-:Y:S01]  /*4f70*/  UIADD3 UR10, UR36, 0x400, URZ ;  /* 0x00000400240a7890 */ /* 0x000fe2000fffe03f */
[----:B------:R-:W-:Y:S01]  /*4f80*/  WARPGROUP.ARRIVE ;  /* 0x00000000000079c5 */ /* 0x000fe20000000000 */
[----:B------:R-:W-:Y:S01]  /*4f90*/  UMOV UR11, 0x40000040 ;  /* 0x40000040000b7882 */ /* 0x000fe20000000000 */
[----:B------:R-:W-:Y:S01]  /*4fa0*/  UMOV UR15, 0x40000040 ;  /* 0x40000040000f7882 */ /* 0x000fe20000000000 */
[----:B------:R-:W-:Y:S01]  /*4fb0*/  USHF.R.U32.HI UR10, URZ, 0x4, UR10 ;  /* 0x000000043f0a7899 */ /* 0x000fe2000801160a */
[C---:B-1----:R-:W-:Y:S01]  /*4fc0*/  FMUL.FTZ R11, R0.reuse, R152 ;  /* 0x00000098000b7220 */ /* 0x042fe20000410000 */
[C---:B------:R-:W-:Y:S01]  /*4fd0*/  FMUL.FTZ R12, R0.reuse, R154 ;  /* 0x0000009a000c7220 */ /* 0x040fe20000410000 */
[C---:B0-----:R-:W-:Y:S01]  /*4fe0*/  FMUL.FTZ R10, R0.reuse, R153 ;  /* 0x00000099000a7220 */ /* 0x041fe20000410000 */
[----:B------:R-:W-:Y:S01]  /*4ff0*/  ULOP3.LUT UR10, UR10, 0x3fff, URZ, 0xc0, !UPT ;  /* 0x00003fff0a0a7892 */ /* 0x000fe2000f8ec03f */
[C---:B------:R-:W-:Y:S01]  /*5000*/  FMUL.FTZ R13, R0.reuse, R155 ;  /* 0x0000009b000d7220 */ /* 0x040fe20000410000 */
[C---:B------:R-:W-:Y:S01]  /*5010*/  FMUL.FTZ R14, R0.reuse, R156 ;  /* 0x0000009c000e7220 */ /* 0x040fe20000410000 */
[----:B------:R-:W0:Y:S01]  /*5020*/  MUFU.TANH R11, R11 ;  /* 0x0000000b000b7308 */ /* 0x000e220000002400 */
[----:B------:R-:W-:Y:S01]  /*5030*/  ULOP3.LUT UR10, UR10, 0x10000, URZ, 0xfc, !UPT ;  /* 0x000100000a0a7892 */ /* 0x000fe2000f8efc3f */
[C---:B------:R-:W-:Y:S01]  /*5040*/  FMUL.FTZ R19, R0.reuse, R158 ;  /* 0x0000009e00137220 */ /* 0x040fe20000410000 */
[C---:B------:R-:W-:Y:S01]  /*5050*/  FMUL.FTZ R15, R0.reuse, R157 ;  /* 0x0000009d000f7220 */ /* 0x040fe20000410000 */
[C---:B------:R-:W-:Y:S01]  /*5060*/  FMUL.FTZ R20, R0.reuse, R159 ;  /* 0x0000009f00147220 */ /* 0x040fe20000410000 */
[----:B------:R-:W-:Y:S01]  /*5070*/  ULEA UR10, UR4, UR10, 0xb ;  /* 0x0000000a040a7291 */ /* 0x000fe2000f8e583f */
[C---:B------:R-:W-:Y:S01]  /*5080*/  FMUL.FTZ R21, R0.reuse, R160 ;  /* 0x000000a000157220 */ /* 0x040fe20000410000 */
[C---:B------:R-:W-:Y:S01]  /*5090*/  FMUL.FTZ R23, R0.reuse, R162 ;  /* 0x000000a200177220 */ /* 0x040fe20000410000 */
[----:B------:R-:W1:Y:S01]  /*50a0*/  MUFU.TANH R12, R12 ;  /* 0x0000000c000c7308 */ /* 0x000e620000002400 */
[----:B------:R-:W-:Y:S01]  /*50b0*/  UIADD3 UR14, UR10, 0x2, URZ ;  /* 0x000000020a0e7890 */ /* 0x000fe2000fffe03f */
[C---:B------:R-:W-:Y:S01]  /*50c0*/  FMUL.FTZ R22, R0.reuse, R161 ;  /* 0x000000a100167220 */ /* 0x040fe20000410000 */
[C---:B------:R-:W-:Y:S01]  /*50d0*/  FMUL.FTZ R160, R0.reuse, R171 ;  /* 0x000000ab00a07220 */ /* 0x040fe20000410000 */
[C---:B------:R-:W-:Y:S01]  /*50e0*/  FMUL.FTZ R171, R0.reuse, R182 ;  /* 0x000000b600ab7220 */ /* 0x040fe20000410000 */
[C---:B------:R-:W-:Y:S01]  /*50f0*/  FMUL.FTZ R182, R0.reuse, R193 ;  /* 0x000000c100b67220 */ /* 0x040fe20000410000 */
[----:B------:R-:W-:Y:S01]  /*5100*/  QGMMA.64x256x32.F32.E4M3.E4M3 R24, R228, gdesc[UR8], R24, gsb0 ;  /* 0x03e00008e4187df3 */ /* 0x000fe20008000818 */
[C---:B------:R-:W-:Y:S01]  /*5110*/  FMUL.FTZ R159, R0.reuse, R170 ;  /* 0x000000aa009f7220 */ /* 0x040fe20000410000 */
[----:B------:R-:W2:Y:S01]  /*5120*/  MUFU.TANH R10, R10 ;  /* 0x0000000a000a7308 */ /* 0x000ea20000002400 */
[----:B0-----:R-:W-:Y:S01]  /*5130*/  FMNMX.FTZ R193, R11, R4, !PT ;  /* 0x000000040bc17209 */ /* 0x001fe20007810000 */
[C---:B------:R-:W-:Y:S01]  /*5140*/  FMUL.FTZ R152, R0.reuse, R163 ;  /* 0x000000a300987220 */ /* 0x040fe20000410000 */
[C---:B------:R-:W-:Y:S01]  /*5150*/  FMUL.FTZ R153, R0.reuse, R164 ;  /* 0x000000a400997220 */ /* 0x040fe20000410000 */
[C---:B------:R-:W-:Y:S01]  /*5160*/  FMUL.FTZ R170, R0.reuse, R181 ;  /* 0x000000b500aa7220 */ /* 0x040fe20000410000 */
[C---:B------:R-:W-:Y:S01]  /*5170*/  FMUL.FTZ R181, R0.reuse, R192 ;  /* 0x000000c000b57220 */ /* 0x040fe20000410000 */
[C---:B------:R-:W-:Y:S01]  /*5180*/  FMUL.FTZ R161, R0.reuse, R172 ;  /* 0x000000ac00a17220 */ /* 0x040fe20000410000 */
[----:B------:R-:W-:Y:S01]  /*5190*/  FMUL.FTZ R154, R0, R165 ;  /* 0x000000a5009a7220 */ /* 0x000fe20000410000 */
[----:B------:R-:W0:Y:S01]  /*51a0*/  MUFU.TANH R13, R13 ;  /* 0x0000000d000d7308 */ /* 0x000e220000002400 */
[----:B-1----:R-:W-:Y:S01]  /*51b0*/  FMNMX.FTZ R192, R12, R9, !PT ;  /* 0x000000090cc07209 */ /* 0x002fe20007810000 */
[C---:B------:R-:W-:Y:S01]  /*51c0*/  FMUL.FTZ R155, R0.reuse, R166 ;  /* 0x000000a6009b7220 */ /* 0x040fe20000410000 */
[C---:B------:R-:W-:Y:S01]  /*51d0*/  FMUL.FTZ R163, R0.reuse, R174 ;  /* 0x000000ae00a37220 */ /* 0x040fe20000410000 */
[C---:B------:R-:W-:Y:S01]  /*51e0*/  FMUL.FTZ R172, R0.reuse, R183 ;  /* 0x000000b700ac7220 */ /* 0x040fe20000410000 */
[C---:B------:R-:W-:Y:S01]  /*51f0*/  FMUL.FTZ R174, R0.reuse, R185 ;  /* 0x000000b900ae7220 */ /* 0x040fe20000410000 */
[C---:B------:R-:W-:Y:S01]  /*5200*/  FMUL.FTZ R183, R0.reuse, R194 ;  /* 0x000000c200b77220 */ /* 0x040fe20000410000 */
[----:B------:R-:W-:Y:S01]  /*5210*/  FMUL.FTZ R185, R0, R196 ;  /* 0x000000c400b97220 */ /* 0x000fe20000410000 */
[----:B------:R-:W1:Y:S01]  /*5220*/  MUFU.TANH R14, R14 ;  /* 0x0000000e000e7308 */ /* 0x000e620000002400 */
[----:B--2---:R-:W-:Y:S01]  /*5230*/  FMNMX.FTZ R193, R10, R193, !PT ;  /* 0x000000c10ac17209 */ /* 0x004fe20007810000 */
[C---:B------:R-:W-:Y:S01]  /*5240*/  FMUL.FTZ R156, R0.reuse, R167 ;  /* 0x000000a7009c7220 */ /* 0x040fe20000410000 */
[C---:B------:R-:W-:Y:S01]  /*5250*/  FMUL.FTZ R157, R0.reuse, R168 ;  /* 0x000000a8009d7220 */ /* 0x040fe20000410000 */
[C---:B------:R-:W-:Y:S01]  /*5260*/  FMUL.FTZ R158, R0.reuse, R169 ;  /* 0x000000a9009e7220 */ /* 0x040fe20000410000 */
[C---:B------:R-:W-:Y:S01]  /*5270*/  FMUL.FTZ R162, R0.reuse, R173 ;  /* 0x000000ad00a27220 */ /* 0x040fe20000410000 */
[C---:B------:R-:W-:Y:S01]  /*5280*/  FMUL.FTZ R173, R0.reuse, R184 ;  /* 0x000000b800ad7220 */ /* 0x040fe20000410000 */
        /* <DEDUP_REMOVED lines=16> */
[C---:B------:R-:W-:Y:S01]  /*5390*/  FMUL.FTZ R176, R0.reuse, R187 ;  /* 0x000000bb00b07220 */ /* 0x040fe20000410000 */
        /* <DEDUP_REMOVED lines=14> */
[----:B------:R-:W-:Y:S01]  /*5480*/  FMUL.FTZ R214, R0, R214 ;  /* 0x000000d600d67220 */ /* 0x000fe20000410000 */
[----:B------:R-:W-:Y:S01]  /*5490*/  UMOV UR11, 0x40000040 ;  /* 0x40000040000b7882 */ /* 0x000fe20000000000 */
[----:B------:R-:W0:Y:S01]  /*54a0*/  MUFU.TANH R23, R23 ;  /* 0x0000001700177308 */ /* 0x000e220000002400 */
[----:B-1----:R-:W-:-:S07]  /*54b0*/  FMNMX.FTZ R194, R20, R193, !PT ;  /* 0x000000c114c27209 */ /* 0x002fce0007810000 */
[----:B------:R-:W1:Y:S01]  /*54c0*/  MUFU.TANH R22, R22 ;  /* 0x0000001600167308 */ /* 0x000e620000002400 */
[----:B--2---:R-:W-:Y:S01]  /*54d0*/  FMNMX.FTZ R193, R21, R196, !PT ;  /* 0x000000c415c17209 */ /* 0x004fe20007810000 */
[----:B------:R-:W-:-:S06]  /*54e0*/  FMUL.FTZ R196, R0, R204 ;  /* 0x000000cc00c47220 */ /* 0x000fcc0000410000 */
[----:B------:R-:W2:Y:S01]  /*54f0*/  MUFU.TANH R152, R152 ;  /* 0x0000009800987308 */ /* 0x000ea20000002400 */
[----:B0-----:R-:W-:-:S07]  /*5500*/  FMNMX.FTZ R195, R23, R194, !PT ;  /* 0x000000c217c37209 */ /* 0x001fce0007810000 */
[----:B------:R-:W0:Y:S01]  /*5510*/  MUFU.TANH R153, R153 ;  /* 0x0000009900997308 */ /* 0x000e220000002400 */
[----:B-1----:R-:W-:-:S07]  /*5520*/  FMNMX.FTZ R194, R22, R193, !PT ;  /* 0x000000c116c27209 */ /* 0x002fce0007810000 */
[----:B------:R-:W1:Y:S01]  /*5530*/  MUFU.TANH R154, R154 ;  /* 0x0000009a009a7308 */ /* 0x000e620000002400 */
[----:B--2---:R-:W-:-:S07]  /*5540*/  FMNMX.FTZ R200, R152, R195, !PT ;  /* 0x000000c398c87209 */ /* 0x004fce0007810000 */
[----:B------:R-:W2:Y:S01]  /*5550*/  MUFU.TANH R155, R155 ;  /* 0x0000009b009b7308 */ /* 0x000ea20000002400 */
[----:B0-----:R-:W-:-:S07]  /*5560*/  FMNMX.FTZ R193, R153, R194, !PT ;  /* 0x000000c299c17209 */ /* 0x001fce0007810000 */
        /* <DEDUP_REMOVED lines=12> */
[----:B0-----:R-:W-:Y:S01]  /*5630*/  FMNMX.FTZ R195, R159, R202, !PT ;  /* 0x000000ca9fc37209 */ /* 0x001fe20007810000 */
[----:B------:R-:W-:-:S06]  /*5640*/  FMUL.FTZ R202, R0, R207 ;  /* 0x000000cf00ca7220 */ /* 0x000fcc0000410000 */
[----:B------:R-:W0:Y:S01]  /*5650*/  MUFU.TANH R162, R162 ;  /* 0x000000a200a27308 */ /* 0x000e220000002400 */
[----:B-1----:R-:W-:-:S07]  /*5660*/  FMNMX.FTZ R204, R160, R195, !PT ;  /* 0x000000c3a0cc7209 */ /* 0x002fce0007810000 */
[----:B------:R-:W1:Y:S01]  /*5670*/  MUFU.TANH R163, R163 ;  /* 0x000000a300a37308 */ /* 0x000e620000002400 */
[----:B--2---:R-:W-:-:S07]  /*5680*/  FMNMX.FTZ R193, R161, R194, !PT ;  /* 0x000000c2a1c17209 */ /* 0x004fce0007810000 */
[----:B------:R-:W2:Y:S01]  /*5690*/  MUFU.TANH R164, R164 ;  /* 0x000000a400a47308 */ /* 0x000ea20000002400 */
[----:B0-----:R-:W-:-:S07]  /*56a0*/  FMNMX.FTZ R194, R162, R193, !PT ;  /* 0x000000c1a2c27209 */ /* 0x001fce0007810000 */
[----:B------:R-:W0:Y:S01]  /*56b0*/  MUFU.TANH R165, R165 ;  /* 0x000000a500a57308 */ /* 0x000e220000002400 */
[----:B-1----:R-:W-:Y:S01]  /*56c0*/  FMNMX.FTZ R195, R163, R204, !PT ;  /* 0x000000cca3c37209 */ /* 0x002fe20007810000 */
[C---:B------:R-:W-:Y:S01]  /*56d0*/  FMUL.FTZ R204, R0.reuse, R208 ;  /* 0x000000d000cc7220 */ /* 0x040fe20000410000 */
[----:B------:R-:W-:Y:S01]  /*56e0*/  FMUL.FTZ R208, R0, R209 ;  /* 0x000000d100d07220 */ /* 0x000fe20000410000 */
[----:B------:R-:W-:-:S04]  /*56f0*/  IMAD.U32 R209, RZ, RZ, UR7 ;  /* 0x00000007ffd17e24 */ /* 0x000fc8000f8e00ff */
[----:B------:R-:W1:Y:S01]  /*5700*/  MUFU.TANH R166, R166 ;  /* 0x000000a600a67308 */ /* 0x000e620000002400 */
[----:B--2---:R-:W-:Y:S02]  /*5710*/  FMNMX.FTZ R206, R164, R195, !PT ;  /* 0x000000c3a4ce7209 */ /* 0x004fe40007810000 */
[----:B------:R-:W-:-:S05]  /*5720*/  @!P1 LEA R209, R209, UR36, 0x3 ;  /* 0x00000024d1d19c11 */ /* 0x000fca000f8e18ff */
        /* <DEDUP_REMOVED lines=20> */
[----:B------:R-:W-:Y:S02]  /*5870*/  WARPGROUP.DEPBAR.LE gsb0, 0x0 ;  /* 0x00008000000079c5 */ /* 0x000fe40000010000 */
[----:B------:R-:W-:Y:S01]  /*5880*/  WARPGROUP.ARRIVE ;  /* 0x00000000000079c5 */ /* 0x000fe20000000000 */
[----:B------:R-:W-:-:S03]  /*5890*/  FMUL.FTZ R228, R0, R211 ;  /* 0x000000d300e47220 */ /* 0x000fc60000410000 */
[----:B------:R-:W0:Y:S01]  /*58a0*/  MUFU.TANH R177, R177 ;  /* 0x000000b100b17308 */ /* 0x000e220000002400 */
[----:B-1----:R-:W-:Y:S01]  /*58b0*/  FMNMX.FTZ R195, R175, R206, !PT ;  /* 0x000000ceafc37209 */ /* 0x002fe20007810000 */
[----:B------:R-:W-:Y:S01]  /*58c0*/  FMUL.FTZ R230, R0, R213 ;  /* 0x000000d500e67220 */ /* 0x000fe20000410000 */
[----:B------:R-:W-:Y:S01]  /*58d0*/  QGMMA.64x256x32.F32.E4M3.E4M3 R24, R216, gdesc[UR12], R24, gsb0 ;  /* 0x03e0000cd8187df3 */ /* 0x000fe20008000818 */
[----:B------:R-:W-:Y:S01]  /*58e0*/  UIADD3 UR14, UR10, 0x4, URZ ;  /* 0x000000040a0e7890 */ /* 0x000fe2000fffe03f */
[----:B------:R-:W-:-:S03]  /*58f0*/  UMOV UR15, 0x40000040 ;  /* 0x40000040000f7882 */ /* 0x000fc60000000000 */
[----:B------:R-:W1:Y:S01]  /*5900*/  MUFU.TANH R178, R178 ;  /* 0x000000b200b27308 */ /* 0x000e620000002400 */
[----:B--2---:R-:W-:Y:S01]  /*5910*/  FMNMX.FTZ R206, R176, R195, !PT ;  /* 0x000000c3b0ce7209 */ /* 0x004fe20007810000 */
[----:B------:R-:W-:-:S06]  /*5920*/  UIADD3 UR10, UR10, 0x6, URZ ;  /* 0x000000060a0a7890 */ /* 0x000fcc000fffe03f */
        /* <DEDUP_REMOVED lines=49> */
[----:B0-----:R-:W-:-:S04]  /*5c40*/  FMNMX.FTZ R193, R212, R193, !PT ;  /* 0x000000c1d4c17209 */ /* 0x001fc80007810000 */
[----:B-1----:R-:W-:Y:S02]  /*5c50*/  FMNMX.FTZ R197, R230, R193, !PT ;  /* 0x000000c1e6c57209 */ /* 0x002fe40007810000 */
[----:B------:R-:W0:Y:S03]  /*5c60*/  LDC R193, c[0x0][0x988] ;  /* 0x00026200ffc17b82 */ /* 0x000e260000000800 */
[----:B------:R-:W1:Y:S01]  /*5c70*/  SHFL.BFLY PT, R194, R197, 0x2, 0x1f ;  /* 0x0c401f00c5c27f89 */ /* 0x000e6200000e0000 */
[----:B--2---:R-:W-:Y:S02]  /*5c80*/  FMNMX.FTZ R195, R214, R195, !PT ;  /* 0x000000c3d6c37209 */ /* 0x004fe40007810000 */
[----:B-1----:R-:W-:Y:S01]  /*5c90*/  FMNMX.FTZ R199, R197, R194, !PT ;  /* 0x000000c2c5c77209 */ /* 0x002fe20007810000 */
[----:B------:R-:W-:Y:S02]  /*5ca0*/  WARPGROUP.DEPBAR.LE gsb0, 0x0 ;  /* 0x00008000000079c5 */ /* 0x000fe40000010000 */
[----:B------:R-:W-:Y:S01]  /*5cb0*/  WARPGROUP.ARRIVE ;  /* 0x00000000000079c5 */ /* 0x000fe20000000000 */
[----:B------:R-:W-:-:S05]  /*5cc0*/  FMUL.FTZ R216, R0, R215 ;  /* 0x000000d700d87220 */ /* 0x000fca0000410000 */
[----:B------:R-:W-:Y:S01]  /*5cd0*/  QGMMA.64x256x32.F32.E4M3.E4M3 R24, R220, gdesc[UR12], R24, gsb0 ;  /* 0x03e0000cdc187df3 */ /* 0x000fe20008000818 */
[----:B------:R-:W1:Y:S02]  /*5ce0*/  MUFU.TANH R216, R216 ;  /* 0x000000d800d87308 */ /* 0x000e640000002400 */
[----:B-1----:R-:W-:-:S05]  /*5cf0*/  FMNMX.FTZ R195, R216, R195, !PT ;  /* 0x000000c3d8c37209 */ /* 0x002fca0007810000 */
[----:B------:R-:W1:Y:S02]  /*5d00*/  SHFL.BFLY PT, R206, R195, 0x2, 0x1f ;  /* 0x0c401f00c3ce7f89 */ /* 0x000e6400000e0000 */
[----:B-1----:R-:W-:Y:S02]  /*5d10*/  FMNMX.FTZ R201, R195, R206, !PT ;  /* 0x000000cec3c97209 */ /* 0x002fe40007810000 */
[----:B------:R-:W1:Y:S04]  /*5d20*/  SHFL.BFLY PT, R206, R199, 0x1, 0x1f ;  /* 0x0c201f00c7ce7f89 */ /* 0x000e6800000e0000 */
[----:B------:R-:W2:Y:S01]  /*5d30*/  SHFL.BFLY PT, R194, R201, 0x1, 0x1f ;  /* 0x0c201f00c9c27f89 */ /* 0x000ea200000e0000 */
[----:B-1----:R-:W-:Y:S02]  /*5d40*/  FMNMX.FTZ R206, R199, R206, !PT ;  /* 0x000000cec7ce7209 */ /* 0x002fe40007810000 */
[----:B--2---:R-:W-:-:S03]  /*5d50*/  FMNMX.FTZ R194, R201, R194, !PT ;  /* 0x000000c2c9c27209 */ /* 0x004fc60007810000 */
[C---:B0-----:R-:W-:Y:S01]  /*5d60*/  FFMA.FTZ R218, R206.reuse, R193, -8 ;  /* 0xc1000000ceda7423 */ /* 0x041fe200000100c1 */
[----:B------:R-:W-:-:S03]  /*5d70*/  FADD.FTZ R4, -R206, R4 ;  /* 0x00000004ce047221 */ /* 0x000fc60000010100 */
[-CC-:B------:R-:W-:Y:S01]  /*5d80*/  FFMA.FTZ R232, R11, R193.reuse, -R218.reuse ;  /* 0x000000c10be87223 */ /* 0x180fe200000108da */
[----:B------:R-:W-:-:S01]  /*5d90*/  FFMA.FTZ R11, R10, R193, -R218 ;  /* 0x000000c10a0b7223 */ /* 0x000fc200000108da */
        /* <DEDUP_REMOVED lines=24> */
[-C--:B------:R-:W-:Y:S01]  /*5f20*/  FMUL.FTZ R203, R4, R193.reuse ;  /* 0x000000c104cb7220 */ /* 0x080fe20000410000 */
[----:B------:R-:W-:-:S01]  /*5f30*/  FFMA.FTZ R196, R204, R193, -R218 ;  /* 0x000000c1ccc47223 */ /* 0x000fc200000108da */
[C---:B------:R-:W-:Y:S01]  /*5f40*/  FADD.FTZ R4, -R194.reuse, R9 ;  /* 0x00000009c2047221 */ /* 0x040fe20000010100 */
[----:B------:R-:W-:-:S01]  /*5f50*/  FFMA.FTZ R204, R194, R193, -8 ;  /* 0xc1000000c2cc7423 */ /* 0x000fc200000100c1 */
[----:B------:R-:W-:Y:S01]  /*5f60*/  MUFU.EX2 R9, R203 ;  /* 0x000000cb00097308 */ /* 0x000fe20000000800 */
[----:B------:R-:W-:-:S01]  /*5f70*/  FFMA.FTZ R15, R15, R193, -R218 ;  /* 0x000000c10f0f7223 */ /* 0x000fc200000108da */
[-C--:B------:R-:W-:Y:S01]  /*5f80*/  FMUL.FTZ R4, R4, R193.reuse ;  /* 0x000000c104047220 */ /* 0x080fe20000410000 */
[----:B------:R-:W-:-:S01]  /*5f90*/  FFMA.FTZ R201, R12, R193, -R204 ;  /* 0x000000c10cc97223 */ /* 0x000fc200000108cc */
[-CC-:B------:R-:W-:Y:S01]  /*5fa0*/  FFMA.FTZ R12, R13, R193.reuse, -R204.reuse ;  /* 0x000000c10d0c7223 */ /* 0x180fe200000108cc */
[----:B------:R-:W-:-:S01]  /*5fb0*/  FFMA.FTZ R13, R19, R193, -R204 ;  /* 0x000000c1130d7223 */ /* 0x000fc200000108cc */
[-CC-:B------:R-:W-:Y:S01]  /*5fc0*/  FFMA.FTZ R20, R20, R193.reuse, -R204.reuse ;  /* 0x000000c114147223 */ /* 0x180fe200000108cc */
[----:B------:R-:W-:-:S01]  /*5fd0*/  FFMA.FTZ R19, R23, R193, -R204 ;  /* 0x000000c117137223 */ /* 0x000fc200000108cc */
[----:B------:R-:W0:Y:S01]  /*5fe0*/  MUFU.EX2 R232, R232 ;  /* 0x000000e800e87308 */ /* 0x000e220000000800 */
[----:B------:R-:W-:-:S01]  /*5ff0*/  FFMA.FTZ R23, R155, R193, -R204 ;  /* 0x000000c19b177223 */ /* 0x000fc200000108cc */
[-CC-:B------:R-:W-:Y:S01]  /*6000*/  FFMA.FTZ R152, R152, R193.reuse, -R204.reuse ;  /* 0x000000c198987223 */ /* 0x180fe200000108cc */
[----:B------:R-:W-:-:S01]  /*6010*/  FFMA.FTZ R155, R159, R193, -R204 ;  /* 0x000000c19f9b7223 */ /* 0x000fc200000108cc */
[-CC-:B------:R-:W-:Y:S01]  /*6020*/  FFMA.FTZ R159, R163, R193.reuse, -R204.reuse ;  /* 0x000000c1a39f7223 */ /* 0x180fe200000108cc */
[----:B------:R-:W-:-:S01]  /*6030*/  FFMA.FTZ R163, R167, R193, -R204 ;  /* 0x000000c1a7a37223 */ /* 0x000fc200000108cc */
[-CC-:B------:R-:W-:Y:S01]  /*6040*/  FFMA.FTZ R167, R171, R193.reuse, -R204.reuse ;  /* 0x000000c1aba77223 */ /* 0x180fe200000108cc */
[----:B------:R-:W-:-:S01]  /*6050*/  FFMA.FTZ R171, R175, R193, -R204 ;  /* 0x000000c1afab7223 */ /* 0x000fc200000108cc */
[----:B------:R-:W-:Y:S01]  /*6060*/  MUFU.EX2 R4, R4 ;  /* 0x0000000400047308 */ /* 0x000fe20000000800 */
[----:B------:R-:W-:-:S01]  /*6070*/  FFMA.FTZ R175, R179, R193, -R204 ;  /* 0x000000c1b3af7223 */ /* 0x000fc200000108cc */
[-C--:B------:R-:W-:Y:S01]  /*6080*/  FFMA.FTZ R156, R156, R193.reuse, -R204 ;  /* 0x000000c19c9c7223 */ /* 0x080fe200000108cc */
[----:B------:R-:W-:-:S01]  /*6090*/  FFMA.FTZ R197, R208, R193, -R218 ;  /* 0x000000c1d0c57223 */ /* 0x000fc200000108da */
[-CC-:B------:R-:W-:Y:S01]  /*60a0*/  FFMA.FTZ R160, R160, R193.reuse, -R204.reuse ;  /* 0x000000c1a0a07223 */ /* 0x180fe200000108cc */
[----:B------:R-:W-:-:S01]  /*60b0*/  FFMA.FTZ R164, R164, R193, -R204 ;  /* 0x000000c1a4a47223 */ /* 0x000fc200000108cc */
[-CC-:B------:R-:W-:Y:S01]  /*60c0*/  FFMA.FTZ R168, R168, R193.reuse, -R204.reuse ;  /* 0x000000c1a8a87223 */ /* 0x180fe200000108cc */
[----:B------:R-:W-:-:S01]  /*60d0*/  FFMA.FTZ R172, R172, R193, -R204 ;  /* 0x000000c1acac7223 */ /* 0x000fc200000108cc */
[----:B------:R-:W1:Y:S01]  /*60e0*/  MUFU.EX2 R201, R201 ;  /* 0x000000c900c97308 */ /* 0x000e620000000800 */
[----:B0-----:R-:W-:-:S01]  /*60f0*/  FFMA.FTZ R6, R9, R6, R232 ;  /* 0x0000000609067223 */ /* 0x001fc200000100e8 */
[-CC-:B------:R-:W-:Y:S01]  /*6100*/  FFMA.FTZ R176, R176, R193.reuse, -R204.reuse ;  /* 0x000000c1b0b07223 */ /* 0x180fe200000108cc */
[----:B------:R-:W-:-:S01]  /*6110*/  FFMA.FTZ R180, R180, R193, -R204 ;  /* 0x000000c1b4b47223 */ /* 0x000fc200000108cc */
[-CC-:B------:R-:W-:Y:S01]  /*6120*/  FFMA.FTZ R184, R184, R193.reuse, -R204.reuse ;  /* 0x000000c1b8b87223 */ /* 0x180fe200000108cc */
[----:B------:R-:W-:-:S01]  /*6130*/  FFMA.FTZ R188, R188, R193, -R204 ;  /* 0x000000c1bcbc7223 */ /* 0x000fc200000108cc */
[-C--:B------:R-:W-:Y:S01]  /*6140*/  FFMA.FTZ R192, R192, R193.reuse, -R204 ;  /* 0x000000c1c0c07223 */ /* 0x080fe200000108cc */
[----:B------:R-:W-:-:S01]  /*6150*/  FFMA.FTZ R195, R198, R193, -R218 ;  /* 0x000000c1c6c37223 */ /* 0x000fc200000108da */
[----:B------:R-:W0:Y:S01]  /*6160*/  MUFU.EX2 R11, R11 ;  /* 0x0000000b000b7308 */ /* 0x000e220000000800 */
[----:B------:R-:W-:-:S01]  /*6170*/  FFMA.FTZ R198, R212, R193, -R218 ;  /* 0x000000c1d4c67223 */ /* 0x000fc200000108da */
[----:B------:R-:W-:-:S06]  /*6180*/  FFMA.FTZ R199, R230, R193, -R218 ;  /* 0x000000c1e6c77223 */ /* 0x000fcc00000108da */
[----:B------:R-:W2:Y:S01]  /*6190*/  MUFU.EX2 R12, R12 ;  /* 0x0000000c000c7308 */ /* 0x000ea20000000800 */
[----:B-1----:R-:W-:-:S07]  /*61a0*/  FFMA.FTZ R7, R4, R7, R201 ;  /* 0x0000000704077223 */ /* 0x002fce00000100c9 */
[----:B------:R-:W1:Y:S01]  /*61b0*/  MUFU.EX2 R10, R10 ;  /* 0x0000000a000a7308 */ /* 0x000e620000000800 */
[----:B0-----:R-:W-:-:S07]  /*61c0*/  FADD.FTZ R179, R11, R6 ;  /* 0x000000060bb37221 */ /* 0x001fce0000010000 */
[----:B------:R-:W0:Y:S01]  /*61d0*/  MUFU.EX2 R13, R13 ;  /* 0x0000000d000d7308 */ /* 0x000e220000000800 */
[----:B--2---:R-:W-:-:S07]  /*61e0*/  FADD.FTZ R6, R12, R7 ;  /* 0x000000070c067221 */ /* 0x004fce0000010000 */
[----:B------:R-:W2:Y:S01]  /*61f0*/  MUFU.EX2 R15, R15 ;  /* 0x0000000f000f7308 */ /* 0x000ea20000000800 */
[----:B-1----:R-:W-:-:S01]  /*6200*/  FADD.FTZ R208, R10, R179 ;  /* 0x000000b30ad07221 */ /* 0x002fc20000010000 */
[----:B------:R-:W-:-:S06]  /*6210*/  FFMA.FTZ R179, R183, R193, -R204 ;  /* 0x000000c1b7b37223 */ /* 0x000fcc00000108cc */
[----:B------:R-:W1:Y:S01]  /*6220*/  MUFU.EX2 R20, R20 ;  /* 0x0000001400147308 */ /* 0x000e620000000800 */
[----:B0-----:R-:W-:-:S07]  /*6230*/  FADD.FTZ R7, R13, R6 ;  /* 0x000000060d077221 */ /* 0x001fce0000010000 */
[----:B------:R-:W0:Y:S01]  /*6240*/  MUFU.EX2 R14, R14 ;  /* 0x0000000e000e7308 */ /* 0x000e220000000800 */
[----:B--2---:R-:W-:-:S07]  /*6250*/  FADD.FTZ R203, R15, R208 ;  /* 0x000000d00fcb7221 */ /* 0x004fce0000010000 */
[----:B------:R-:W2:Y:S01]  /*6260*/  MUFU.EX2 R19, R19 ;  /* 0x0000001300137308 */ /* 0x000ea20000000800 */
[----:B-1----:R-:W-:-:S07]  /*6270*/  FADD.FTZ R6, R20, R7 ;  /* 0x0000000714067221 */ /* 0x002fce0000010000 */
        /* <DEDUP_REMOVED lines=9> */
[----:B--2---:R-:W-:-:S01]  /*6310*/  FADD.FTZ R208, R22, R183 ;  /* 0x000000b716d07221 */ /* 0x004fc20000010000 */
[----:B------:R-:W-:-:S06]  /*6320*/  FFMA.FTZ R183, R187, R193, -R204 ;  /* 0x000000c1bbb77223 */ /* 0x000fcc00000108cc */
[----:B------:R-:W2:Y:S01]  /*6330*/  MUFU.EX2 R156, R156 ;  /* 0x0000009c009c7308 */ /* 0x000ea20000000800 */
[----:B-1----:R-:W-:-:S07]  /*6340*/  FADD.FTZ R7, R23, R6 ;  /* 0x0000000617077221 */ /* 0x002fce0000010000 */
[----:B------:R-:W1:Y:S01]  /*6350*/  MUFU.EX2 R154, R154 ;  /* 0x0000009a009a7308 */ /* 0x000e620000000800 */
[----:B0-----:R-:W-:-:S07]  /*6360*/  FADD.FTZ R203, R153, R208 ;  /* 0x000000d099cb7221 */ /* 0x001fce0000010000 */
[----:B------:R-:W0:Y:S01]  /*6370*/  MUFU.EX2 R155, R155 ;  /* 0x0000009b009b7308 */ /* 0x000e220000000800 */
[----:B--2---:R-:W-:-:S01]  /*6380*/  FADD.FTZ R6, R156, R7 ;  /* 0x000000079c067221 */ /* 0x004fc20000010000 */
[----:B------:R-:W-:Y:S02]  /*6390*/  WARPGROUP.DEPBAR.LE gsb0, 0x0 ;  /* 0x00008000000079c5 */ /* 0x000fe40000010000 */
[----:B------:R-:W-:-:S04]  /*63a0*/  WARPGROUP.ARRIVE ;  /* 0x00000000000079c5 */ /* 0x000fc80000000000 */
[----:B------:R-:W2:Y:S01]  /*63b0*/  MUFU.EX2 R157, R157 ;  /* 0x0000009d009d7308 */ /* 0x000ea20000000800 */
[----:B-1----:R-:W-:-:S01]  /*63c0*/  FADD.FTZ R208, R154, R203 ;  /* 0x000000cb9ad07221 */ /* 0x002fc20000010000 */
[----:B------:R-:W-:Y:S06]  /*63d0*/  QGMMA.64x256x32.F32.E4M3.E4M3 R24, R224, gdesc[UR8], R24, gsb0 ;  /* 0x03e00008e0187df3 */ /* 0x000fec0008000818 */
[----:B------:R-:W1:Y:S01]  /*63e0*/  MUFU.EX2 R160, R160 ;  /* 0x000000a000a07308 */ /* 0x000e620000000800 */
[----:B0-----:R-:W-:-:S07]  /*63f0*/  FADD.FTZ R7, R155, R6 ;  /* 0x000000069b077221 */ /* 0x001fce0000010000 */
[----:B------:R-:W0:Y:S01]  /*6400*/  MUFU.EX2 R158, R158 ;  /* 0x0000009e009e7308 */ /* 0x000e220000000800 */
[----:B--2---:R-:W-:-:S07]  /*6410*/  FADD.FTZ R187, R157, R208 ;  /* 0x000000d09dbb7221 */ /* 0x004fce0000010000 */
[----:B------:R-:W2:Y:S01]  /*6420*/  MUFU.EX2 R159, R159 ;  /* 0x0000009f009f7308 */ /* 0x000ea20000000800 */
[----:B-1----:R-:W-:-:S07]  /*6430*/  FADD.FTZ R6, R160, R7 ;  /* 0x00000007a0067221 */ /* 0x002fce0000010000 */
[----:B------:R-:W1:Y:S01]  /*6440*/  MUFU.EX2 R161, R161 ;  /* 0x000000a100a17308 */ /* 0x000e620000000800 */
[----:B0-----:R-:W-:-:S01]  /*6450*/  FADD.FTZ R208, R158, R187 ;  /* 0x000000bb9ed07221 */ /* 0x001fc20000010000 */
[----:B------:R-:W-:-:S06]  /*6460*/  FFMA.FTZ R187, R191, R193, -R204 ;  /* 0x000000c1bfbb7223 */ /* 0x000fcc00000108cc */
        /* <DEDUP_REMOVED lines=42> */
[----:B-1----:R-:W-:-:S01]  /*6710*/  FADD.FTZ R208, R178, R203 ;  /* 0x000000cbb2d07221 */ /* 0x002fc20000010000 */
[----:B------:R-:W-:-:S06]  /*6720*/  FFMA.FTZ R203, R228, R193, -R204 ;  /* 0x000000c1e4cb7223 */ /* 0x000fcc00000108cc */
[----:B------:R-:W1:Y:S01]  /*6730*/  MUFU.EX2 R184, R184 ;  /* 0x000000b800b87308 */ /* 0x000e620000000800 */
[----:B0-----:R-:W-:-:S01]  /*6740*/  FADD.FTZ R7, R179, R6 ;  /* 0x00000006b3077221 */ /* 0x001fc20000010000 */
[----:B------:R-:W-:-:S06]  /*6750*/  IADD3 R6, -R18, 0xb, RZ ;  /* 0x0000000b12067810 */ /* 0x000fcc0007ffe1ff */
[----:B------:R-:W0:Y:S01]  /*6760*/  MUFU.EX2 R182, R182 ;  /* 0x000000b600b67308 */ /* 0x000e220000000800 */
[----:B--2---:R-:W-:-:S07]  /*6770*/  FADD.FTZ R205, R181, R208 ;  /* 0x000000d0b5cd7221 */ /* 0x004fce0000010000 */
[----:B------:R-:W2:Y:S01]  /*6780*/  MUFU.EX2 R183, R183 ;  /* 0x000000b700b77308 */ /* 0x000ea20000000800 */
[----:B-1----:R-:W-:-:S07]  /*6790*/  FADD.FTZ R208, R184, R7 ;  /* 0x00000007b8d07221 */ /* 0x002fce0000010000 */
[----:B------:R-:W1:Y:S01]  /*67a0*/  MUFU.EX2 R185, R185 ;  /* 0x000000b900b97308 */ /* 0x000e620000000800 */
[----:B0-----:R-:W-:-:S01]  /*67b0*/  FADD.FTZ R210, R182, R205 ;  /* 0x000000cdb6d27221 */ /* 0x001fc20000010000 */
[-CC-:B------:R-:W-:Y:S01]  /*67c0*/  FFMA.FTZ R205, R214, R193.reuse, -R204.reuse ;  /* 0x000000c1d6cd7223 */ /* 0x180fe200000108cc */
[----:B------:R-:W-:-:S05]  /*67d0*/  FFMA.FTZ R204, R216, R193, -R204 ;  /* 0x000000c1d8cc7223 */ /* 0x000fca00000108cc */
        /* <DEDUP_REMOVED lines=12> */
[----:B------:R-:W-:Y:S02]  /*68a0*/  WARPGROUP.DEPBAR.LE gsb0, 0x0 ;  /* 0x00008000000079c5 */ /* 0x000fe40000010000 */
[----:B------:R0:W-:Y:S06]  /*68b0*/  BAR.ARV R6, 0x100 ;  /* 0x000400060000751d */ /* 0x0001ec0000002000 */
[----:B------:R-:W3:Y:S01]  /*68c0*/  MUFU.EX2 R191, R191 ;  /* 0x000000bf00bf7308 */ /* 0x000ee20000000800 */
[----:B--2---:R-:W-:-:S01]  /*68d0*/  FADD.FTZ R208, R192, R7 ;  /* 0x00000007c0d07221 */ /* 0x004fc20000010000 */
[----:B0-----:R-:W-:-:S02]  /*68e0*/  @!P1 VIADD R6, R209, 0x38840 ;  /* 0x00038840d1069836 */ /* 0x001fc40000000000 */
[----:B-1----:R-:W-:-:S03]  /*68f0*/  FADD.FTZ R210, R190, R207 ;  /* 0x000000cfbed27221 */ /* 0x002fc60000010000 */
[----:B------:R-:W-:Y:S01]  /*6900*/  @!P1 PRMT R6, RZ, 0x654, R6 ;  /* 0x00000654ff069816 */ /* 0x000fe20000000006 */
[----:B------:R-:W0:Y:S03]  /*6910*/  MUFU.EX2 R195, R195 ;  /* 0x000000c300c37308 */ /* 0x000e260000000800 */
[----:B------:R1:W-:Y:S05]  /*6920*/  @!P1 SYNCS.ARRIVE.TRANS64.RED.A1T0 RZ, [R6+URZ], RZ ;  /* 0x000000ff06ff99a7 */ /* 0x0003ea000810043f */
[----:B------:R-:W2:Y:S01]  /*6930*/  MUFU.EX2 R200, R200 ;  /* 0x000000c800c87308 */ /* 0x000ea20000000800 */
[----:B---3--:R-:W-:-:S07]  /*6940*/  FADD.FTZ R7, R191, R208 ;  /* 0x000000d0bf077221 */ /* 0x008fce0000010000 */
        /* <DEDUP_REMOVED lines=16> */
[----:B-1----:R-:W-:-:S03]  /*6a50*/  FADD.FTZ R6, R199, R6 ;  /* 0x00000006c7067221 */ /* 0x002fc60000010000 */
[----:B0-----:R-:W-:Y:S01]  /*6a60*/  FADD.FTZ R7, R204, R208 ;  /* 0x000000d0cc077221 */ /* 0x001fe20000010000 */
[----:B------:R-:W-:Y:S06]  /*6a70*/  @!P0 BRA `(.L_x_28) ;  /* 0x0000000000048947 */ /* 0x000fec0003800000 */
[----:B------:R-:W-:Y:S01]  /*6a80*/  BPT.TRAP 0x1 ;  /* 0x000000040000795c */ /* 0x000fe20000300000 */
.L_x_28:
[----:B------:R-:W-:Y:S01]  /*6a90*/  ULEA UR4, UR4, UR36, 0x3 ;  /* 0x0000002404047291 */ /* 0x000fe2000f8e183f */
[----:B------:R-:W-:Y:S01]  /*6aa0*/  ISETP.GT.AND P2, PT, R8, R17, PT ;  /* 0x000000110800720c */ /* 0x000fe20003f44270 */
[----:B------:R-:W-:Y:S01]  /*6ab0*/  FMUL.FTZ R24, R24, R9 ;  /* 0x0000000918187220 */ /* 0x000fe20000410000 */
[----:B------:R-:W-:Y:S01]  /*6ac0*/  F2FP.SATFINITE.E4M3.F32.PACK_AB_MERGE_C R10, R15, R10, RZ ;  /* 0x0000000a0f0a723e */ /* 0x000fe200048070ff */
[----:B------:R-:W-:Y:S01]  /*6ad0*/  UIADD3 UR4, UR4, 0x38860, URZ ;  /* 0x0003886004047890 */ /* 0x000fe2000fffe03f */
[----:B------:R-:W-:Y:S01]  /*6ae0*/  F2FP.SATFINITE.E4M3.F32.PACK_AB_MERGE_C R13, R20, R13, RZ ;  /* 0x0000000d140d723e */ /* 0x000fe200048070ff */
[----:B------:R-:W-:Y:S01]  /*6af0*/  FMUL.FTZ R25, R25, R9 ;  /* 0x0000000919197220 */ /* 0x000fe20000410000 */
[----:B------:R-:W-:Y:S01]  /*6b00*/  F2FP.SATFINITE.E4M3.F32.PACK_AB_MERGE_C R22, R153, R22, RZ ;  /* 0x000000169916723e */ /* 0x000fe200048070ff */
[----:B------:R-:W-:Y:S01]  /*6b10*/  UPRMT UR4, UR5, 0x654, UR4 ;  /* 0x0000065405047896 */ /* 0x000fe20008000004 */
[----:B------:R-:W-:Y:S01]  /*6b20*/  F2FP.SATFINITE.E4M3.F32.PACK_AB_MERGE_C R23, R156, R23, RZ ;  /* 0x000000179c17723e */ /* 0x000fe200048070ff */
[-C--:B------:R-:W-:Y:S01]  /*6b30*/  FMUL.FTZ R28, R28, R9.reuse ;  /* 0x000000091c1c7220 */ /* 0x080fe20000410000 */
[----:B------:R-:W-:Y:S01]  /*6b40*/  F2FP.SATFINITE.E4M3.F32.PACK_AB_MERGE_C R158, R161, R158, RZ ;  /* 0x0000009ea19e723e */ /* 0x000fe200048070ff */
[----:B------:R-:W-:Y:S01]  /*6b50*/  FMUL.FTZ R29, R29, R9 ;  /* 0x000000091d1d7220 */ /* 0x000fe20000410000 */
[----:B------:R-:W-:Y:S01]  /*6b60*/  F2FP.SATFINITE.E4M3.F32.PACK_AB_MERGE_C R159, R164, R159, RZ ;  /* 0x0000009fa49f723e */ /* 0x000fe200048070ff */
[-C--:B------:R-:W-:Y:S01]  /*6b70*/  FMUL.FTZ R32, R32, R9.reuse ;  /* 0x0000000920207220 */ /* 0x080fe20000410000 */
[----:B------:R-:W-:Y:S01]  /*6b80*/  F2FP.SATFINITE.E4M3.F32.PACK_AB_MERGE_C R166, R169, R166, RZ ;  /* 0x000000a6a9a6723e */ /* 0x000fe200048070ff */
[----:B------:R-:W-:Y:S01]  /*6b90*/  FMUL.FTZ R33, R33, R9 ;  /* 0x0000000921217220 */ /* 0x000fe20000410000 */
[----:B------:R-:W-:Y:S01]  /*6ba0*/  F2FP.SATFINITE.E4M3.F32.PACK_AB_MERGE_C R167, R172, R167, RZ ;  /* 0x000000a7aca7723e */ /* 0x000fe200048070ff */
[----:B------:R-:W-:Y:S01]  /*6bb0*/  SYNCS.ARRIVE.TRANS64.RED.A1T0 RZ, [UR4], RZ ;  /* 0x000000ffffff79a7 */ /* 0x000fe20008100404 */
[----:B------:R-:W-:Y:S01]  /*6bc0*/  F2FP.SATFINITE.E4M3.F32.PACK_AB_MERGE_C R174, R177, R174, RZ ;  /* 0x000000aeb1ae723e */ /* 0x000fe200048070ff */
[----:B------:R-:W-:Y:S01]  /*6bd0*/  UMOV UR4, UR7 ;  /* 0x0000000700047c82 */ /* 0x000fe20008000000 */
        /* <DEDUP_REMOVED lines=14> */
[----:B------:R-:W-:Y:S01]  /*6cc0*/  F2FP.SATFINITE.E4M3.F32.PACK_AB_MERGE_C R228, R11, R232, R10 ;  /* 0x000000e80be4723e */ /* 0x000fe2000480700a */
[-C--:B------:R-:W-:Y:S01]  /*6cd0*/  FMUL.FTZ R49, R49, R9.reuse ;  /* 0x0000000931317220 */ /* 0x080fe20000410000 */
        /* <DEDUP_REMOVED lines=49> */
[----:B------:R-:W-:Y:S01]  /*6ff0*/  FMUL.FTZ R149, R149, R9 ;  /* 0x0000000995957220 */ /* 0x000fe20000410000 */
        /* <DEDUP_REMOVED lines=64> */
[----:B------:R-:W-:Y:S01]  /*7400*/  F2FP.SATFINITE.E4M3.F32.PACK_AB_MERGE_C R229, R12, R201, R13 ;  /* 0x000000c90ce5723e */ /* 0x000fe2000480700d */
[----:B------:R-:W-:Y:S01]  /*7410*/  VIADD R8, R8, 0xffffffff ;  /* 0xffffffff08087836 */ /* 0x000fe20000000000 */
[----:B------:R-:W-:Y:S01]  /*7420*/  F2FP.SATFINITE.E4M3.F32.PACK_AB_MERGE_C R230, R21, R14, R22 ;  /* 0x0000000e15e6723e */ /* 0x000fe20004807016 */
[----:B------:R-:W-:Y:S01]  /*7430*/  IMAD.MOV.U32 R9, RZ, RZ, R194 ;  /* 0x000000ffff097224 */ /* 0x000fe200078e00c2 */
[----:B------:R-:W-:Y:S01]  /*7440*/  F2FP.SATFINITE.E4M3.F32.PACK_AB_MERGE_C R231, R152, R19, R23 ;  /* 0x0000001398e7723e */ /* 0x000fe20004807017 */
[----:B------:R-:W-:Y:S01]  /*7450*/  IMAD.MOV.U32 R4, RZ, RZ, R206 ;  /* 0x000000ffff047224 */ /* 0x000fe200078e00ce */
[----:B------:R-:W-:Y:S01]  /*7460*/  F2FP.SATFINITE.E4M3.F32.PACK_AB_MERGE_C R216, R157, R154, R158 ;  /* 0x0000009a9dd8723e */ /* 0x000fe2000480709e */
[----:B------:R-:W-:Y:S01]  /*7470*/  IMAD.MOV.U32 R10, RZ, RZ, R5 ;  /* 0x000000ffff0a7224 */ /* 0x000fe200078e0005 */
[----:B------:R-:W-:-:S02]  /*7480*/  F2FP.SATFINITE.E4M3.F32.PACK_AB_MERGE_C R217, R160, R155, R159 ;  /* 0x0000009ba0d9723e */ /* 0x000fc4000480709f */
[----:B------:R-:W-:Y:S02]  /*7490*/  F2FP.SATFINITE.E4M3.F32.PACK_AB_MERGE_C R218, R165, R162, R166 ;  /* 0x000000a2a5da723e */ /* 0x000fe400048070a6 */
[----:B------:R-:W-:Y:S02]  /*74a0*/  F2FP.SATFINITE.E4M3.F32.PACK_AB_MERGE_C R219, R168, R163, R167 ;  /* 0x000000a3a8db723e */ /* 0x000fe400048070a7 */
[----:B------:R-:W-:Y:S02]  /*74b0*/  F2FP.SATFINITE.E4M3.F32.PACK_AB_MERGE_C R220, R173, R170, R174 ;  /* 0x000000aaaddc723e */ /* 0x000fe400048070ae */
[----:B------:R-:W-:Y:S02]  /*74c0*/  F2FP.SATFINITE.E4M3.F32.PACK_AB_MERGE_C R221, R176, R171, R175 ;  /* 0x000000abb0dd723e */ /* 0x000fe400048070af */
[----:B------:R-:W-:Y:S02]  /*74d0*/  F2FP.SATFINITE.E4M3.F32.PACK_AB_MERGE_C R222, R181, R178, R182 ;  /* 0x000000b2b5de723e */ /* 0x000fe400048070b6 */
[----:B------:R-:W-:-:S02]  /*74e0*/  F2FP.SATFINITE.E4M3.F32.PACK_AB_MERGE_C R223, R184, R179, R183 ;  /* 0x000000b3b8df723e */ /* 0x000fc400048070b7 */
[----:B------:R-:W-:Y:S02]  /*74f0*/  F2FP.SATFINITE.E4M3.F32.PACK_AB_MERGE_C R224, R189, R186, R190 ;  /* 0x000000babde0723e */ /* 0x000fe400048070be */
[----:B------:R-:W-:Y:S02]  /*7500*/  F2FP.SATFINITE.E4M3.F32.PACK_AB_MERGE_C R225, R192, R187, R191 ;  /* 0x000000bbc0e1723e */ /* 0x000fe400048070bf */
[----:B------:R-:W-:Y:S02]  /*7510*/  F2FP.SATFINITE.E4M3.F32.PACK_AB_MERGE_C R226, R197, R196, R198 ;  /* 0x000000c4c5e2723e */ /* 0x000fe400048070c6 */
[----:B------:R-:W-:Y:S01]  /*7520*/  F2FP.SATFINITE.E4M3.F32.PACK_AB_MERGE_C R227, R203, R202, R205 ;  /* 0x000000cacbe3723e */ /* 0x000fe200048070cd */
[----:B------:R-:W-:Y:S06]  /*7530*/  @P2 BRA `(.L_x_29) ;  /* 0xffffffd4005c2947 */ /* 0x000fec000383ffff */
[----:B------:R-:W-:-:S07]  /*7540*/  IMAD.U32 R9, RZ, RZ, UR7 ;  /* 0x00000007ff097e24 */ /* 0x000fce000f8e00ff */
.L_x_19:
[----:B------:R-:W-:Y:S06]  /*7550*/  BAR.ARV 0x8, 0x180 ;  /* 0x0206000000007b1d */ /* 0x000fec0000002000 */
[----:B------:R-:W-:Y:S05]  /*7560*/  @!P0 BRA `(.L_x_30) ;  /* 0x0000000000048947 */ /* 0x000fea0003800000 */
[----:B------:R-:W-:Y:S01]  /*7570*/  BPT.TRAP 0x1 ;  /* 0x000000040000795c */ /* 0x000fe20000300000 */
.L_x_30:
[----:B------:R-:W-:Y:S02]  /*7580*/  R2UR UR7, R9 ;  /* 0x00000000090772ca */ /* 0x000fe400000e0000 */
[----:B------:R-:W-:-:S11]  /*7590*/  SHF.L.U32 R5, R5, 0x1f, RZ ;  /* 0x0000001f05057819 */ /* 0x000fd600000006ff */
[----:B------:R-:W-:-:S09]  /*75a0*/  ULEA UR7, UR7, UR36, 0x3 ;  /* 0x0000002407077291 */ /* 0x000fd2000f8e183f */
[----:B------:R0:W1:Y:S01]  /*75b0*/  SYNCS.PHASECHK.TRANS64.TRYWAIT P1, [UR7+0x38850], R5 ;  /* 0x03885005ff0075a7 */ /* 0x0000620008020147 */
[----:B------:R-:W-:Y:S05]  /*75c0*/  @!P0 BRA `(.L_x_31) ;  /* 0x0000000000048947 */ /* 0x000fea0003800000 */
[----:B------:R-:W-:Y:S01]  /*75d0*/  BPT.TRAP 0x1 ;  /* 0x000000040000795c */ /* 0x000fe20000300000 */
.L_x_31:
[----:B-1----:R-:W-:Y:S05]  /*75e0*/  @P1 BRA `(.L_x_32) ;  /* 0x0000000000081947 */ /* 0x002fea0003800000 */
[----:B------:R-:W1:Y:S02]  /*75f0*/  SYNCS.PHASECHK.TRANS64.TRYWAIT P1, [UR7+0x38850], R5 ;  /* 0x03885005ff0075a7 */ /* 0x000e640008020147 */
[----:B-1----:R-:W-:Y:S05]  /*7600*/  @!P1 BRA `(.L_x_33) ;  /* 0x00000088009c9947 */ /* 0x002fea0003800000 */
.L_x_32:
[----:B------:R-:W-:Y:S01]  /*7610*/  UIADD3 UR36, UR36, 0x400, URZ ;  /* 0x0000040024247890 */ /* 0x000fe2000fffe03f */
[----:B------:R-:W-:Y:S01]  /*7620*/  R2UR UR6, R9 ;  /* 0x00000000090672ca */ /* 0x000fe200000e0000 */
[----:B------:R-:W-:Y:S01]  /*7630*/  WARPGROUP.ARRIVE ;  /* 0x00000000000079c5 */ /* 0x000fe20000000000 */
[----:B------:R-:W-:Y:S01]  /*7640*/  UMOV UR11, 0x40000040 ;  /* 0x40000040000b7882 */ /* 0x000fe20000000000 */
[----:B------:R-:W-:Y:S01]  /*7650*/  USHF.R.U32.HI UR36, URZ, 0x4, UR36 ;  /* 0x000000043f247899 */ /* 0x000fe20008011624 */
[----:B------:R-:W2:Y:S01]  /*7660*/  LDC.64 R8, c[0x0][0x9a0] ;  /* 0x00026800ff087b82 */ /* 0x000ea20000000a00 */
[----:B------:R-:W-:Y:S02]  /*7670*/  IMAD.MOV.U32 R17, RZ, RZ, 0x3f800000 ;  /* 0x3f800000ff117424 */ /* 0x000fe400078e00ff */
[----:B------:R-:W-:-:S04]  /*7680*/  ULOP3.LUT UR36, UR36, 0x3fff, URZ, 0xc0, !UPT ;  /* 0x00003fff24247892 */ /* 0x000fc8000f8ec03f */
[----:B------:R-:W-:-:S04]  /*7690*/  ULOP3.LUT UR4, UR36, 0x10000, URZ, 0xfc, !UPT ;  /* 0x0001000024047892 */ /* 0x000fc8000f8efc3f */
[----:B------:R-:W-:-:S04]  /*76a0*/  ULEA UR4, UR6, UR4, 0xb ;  /* 0x0000000406047291 */ /* 0x000fc8000f8e583f */
[----:B------:R-:W-:-:S03]  /*76b0*/  UIADD3 UR6, UR4, 0x2, URZ ;  /* 0x0000000204067890 */ /* 0x000fc6000fffe03f */
[----:B------:R-:W-:Y:S02]  /*76c0*/  UMOV UR10, UR4 ;  /* 0x00000004000a7c82 */ /* 0x000fe40008000000 */
[----:B------:R-:W-:Y:S01]  /*76d0*/  QGMMA.64x256x32.F32.E4M3.E4M3 R24, R228, gdesc[UR8], R24, gsb0 ;  /* 0x03e00008e4187df3 */ /* 0x000fe20008000818 */
[----:B------:R-:W-:Y:S01]  /*76e0*/  UMOV UR11, 0x40000040 ;  /* 0x40000040000b7882 */ /* 0x000fe20000000000 */
[----:B------:R-:W-:Y:S01]  /*76f0*/  UMOV UR10, UR6 ;  /* 0x00000006000a7c82 */ /* 0x000fe20008000000 */
[----:B------:R-:W-:Y:S01]  /*7700*/  UIADD3 UR6, UR4, 0x4, URZ ;  /* 0x0000000404067890 */ /* 0x000fe2000fffe03f */
[----:B--2---:R-:W-:-:S04]  /*7710*/  ISETP.NE.U32.AND P1, PT, R8, RZ, PT ;  /* 0x000000ff0800720c */ /* 0x004fc80003f25070 */
[----:B------:R-:W-:-:S13]  /*7720*/  ISETP.NE.AND.EX P1, PT, R9, RZ, PT, P1 ;  /* 0x000000ff0900720c */ /* 0x000fda0003f25310 */
[----:B01----:R-:W0:Y:S01]  /*7730*/  @P1 LDC.64 R4, c[0x0][0x9c8] ;  /* 0x00027200ff041b82 */ /* 0x003e220000000a00 */
[----:B------:R-:W-:-:S07]  /*7740*/  @P1 SHF.R.S32.HI R13, RZ, 0x1f, R16 ;  /* 0x0000001fff0d1819 */ /* 0x000fce0000011410 */
[----:B------:R-:W1:Y:S01]  /*7750*/  @P1 LDC.64 R10, c[0x0][0x9d0] ;  /* 0x00027400ff0a1b82 */ /* 0x000e620000000a00 */
[C---:B0-----:R-:W-:Y:S02]  /*7760*/  @P1 IMAD R0, R4.reuse, UR38, RZ ;  /* 0x0000002604001c24 */ /* 0x041fe4000f8e02ff */
[----:B------:R-:W-:-:S04]  /*7770*/  @P1 IMAD.WIDE.U32 R2, R4, UR39, RZ ;  /* 0x0000002704021c25 */ /* 0x000fc8000f8e00ff */
[----:B------:R-:W-:Y:S02]  /*7780*/  @P1 IMAD R5, R5, UR39, R0 ;  /* 0x0000002705051c24 */ /* 0x000fe4000f8e0200 */
[-C--:B-1----:R-:W-:Y:S02]  /*7790*/  @P1 IMAD R0, R13, R10.reuse, RZ ;  /* 0x0000000a0d001224 */ /* 0x082fe400078e02ff */
[----:B------:R-:W-:Y:S02]  /*77a0*/  @P1 IMAD.IADD R3, R3, 0x1, R5 ;  /* 0x0000000103031824 */ /* 0x000fe400078e0205 */
[C---:B------:R-:W-:Y:S02]  /*77b0*/  @P1 IMAD R5, R16.reuse, R11, R0 ;  /* 0x0000000b10051224 */ /* 0x040fe400078e0200 */
[----:B------:R-:W-:-:S04]  /*77c0*/  @P1 IMAD.WIDE.U32 R2, R16, R10, R2 ;  /* 0x0000000a10021225 */ /* 0x000fc800078e0002 */
[----:B------:R-:W-:Y:S01]  /*77d0*/  @P1 IMAD.IADD R0, R3, 0x1, R5 ;  /* 0x0000000103001824 */ /* 0x000fe200078e0205 */
[----:B------:R-:W-:-:S04]  /*77e0*/  @P1 LEA R4, P2, R2, R8, 0x2 ;  /* 0x0000000802041211 */ /* 0x000fc800078410ff */
[----:B------:R-:W-:-:S05]  /*77f0*/  @P1 LEA.HI.X R5, R2, R9, R0, 0x2, P2 ;  /* 0x0000000902051211 */ /* 0x000fca00010f1400 */
[----:B------:R0:W2:Y:S01]  /*7800*/  @P1 LDG.E R17, desc[UR40][R4.64] ;  /* 0x0000002804111981 */ /* 0x0000a2000c1e1900 */
[----:B------:R-:W-:Y:S02]  /*7810*/  WARPGROUP.DEPBAR.LE gsb0, 0x0 ;  /* 0x00008000000079c5 */ /* 0x000fe40000010000 */
[----:B------:R-:W-:-:S06]  /*7820*/  WARPGROUP.ARRIVE ;  /* 0x00000000000079c5 */ /* 0x000fcc0000000000 */
[----:B------:R-:W-:Y:S01]  /*7830*/  QGMMA.64x256x32.F32.E4M3.E4M3 R24, R216, gdesc[UR8], R24, gsb0 ;  /* 0x03e00008d8187df3 */ /* 0x000fe20008000818 */
[----:B------:R-:W-:Y:S01]  /*7840*/  UMOV UR10, UR6 ;  /* 0x00000006000a7c82 */ /* 0x000fe20008000000 */
[----:B------:R-:W-:Y:S01]  /*7850*/  UMOV UR11, 0x40000040 ;  /* 0x40000040000b7882 */ /* 0x000fe20000000000 */
[----:B------:R-:W-:Y:S01]  /*7860*/  UIADD3 UR4, UR4, 0x6, URZ ;  /* 0x0000000604047890 */ /* 0x000fe2000fffe03f */
[----:B------:R-:W1:Y:S04]  /*7870*/  SHFL.BFLY PT, R3, R6, 0x2, 0x1f ;  /* 0x0c401f0006037f89 */ /* 0x000e6800000e0000 */
[----:B------:R-:W3:Y:S01]  /*7880*/  SHFL.BFLY PT, R2, R7, 0x2, 0x1f ;  /* 0x0c401f0007027f89 */ /* 0x000ee200000e0000 */
[----:B------:R-:W-:Y:S02]  /*7890*/  WARPGROUP.DEPBAR.LE gsb0, 0x0 ;  /* 0x00008000000079c5 */ /* 0x000fe40000010000 */
[----:B------:R-:W-:-:S15]  /*78a0*/  WARPGROUP.ARRIVE ;  /* 0x00000000000079c5 */ /* 0x000fde0000000000 */
[----:B------:R-:W-:-:S02]  /*78b0*/  NOP ;  /* 0x0000000000007918 */ /* 0x000fc40000000000 */
[----:B------:R-:W-:Y:S01]  /*78c0*/  QGMMA.64x256x32.F32.E4M3.E4M3 R24, R220, gdesc[UR8], R24, gsb0 ;  /* 0x03e00008dc187df3 */ /* 0x000fe20008000818 */
[----:B------:R-:W-:Y:S01]  /*78d0*/  UMOV UR10, UR4 ;  /* 0x00000004000a7c82 */ /* 0x000fe20008000000 */
[----:B------:R-:W-:Y:S01]  /*78e0*/  UMOV UR11, 0x40000040 ;  /* 0x40000040000b7882 */ /* 0x000fe20000000000 */
[----:B-1----:R-:W-:Y:S01]  /*78f0*/  FADD.FTZ R3, R3, R6 ;  /* 0x0000000603037221 */ /* 0x002fe20000010000 */
[----:B---3--:R-:W-:-:S04]  /*7900*/  FADD.FTZ R2, R2, R7 ;  /* 0x0000000702027221 */ /* 0x008fc80000010000 */
[----:B------:R-:W1:Y:S04]  /*7910*/  SHFL.BFLY PT, R0, R3, 0x1, 0x1f ;  /* 0x0c201f0003007f89 */ /* 0x000e6800000e0000 */
[----:B------:R-:W3:Y:S01]  /*7920*/  SHFL.BFLY PT, R9, R2, 0x1, 0x1f ;  /* 0x0c201f0002097f89 */ /* 0x000ee200000e0000 */
[----:B0-----:R-:W-:Y:S02]  /*7930*/  IMAD.MOV.U32 R4, RZ, RZ, RZ ;  /* 0x000000ffff047224 */ /* 0x001fe400078e00ff */
[----:B-1----:R-:W-:Y:S01]  /*7940*/  FADD.FTZ R10, R3, R0 ;  /* 0x00000000030a7221 */ /* 0x002fe20000010000 */
[----:B---3--:R-:W-:-:S04]  /*7950*/  FADD.FTZ R9, R2, R9 ;  /* 0x0000000902097221 */ /* 0x008fc80000010000 */
[C---:B------:R-:W-:Y:S01]  /*7960*/  FSETP.NE.FTZ.AND P1, PT, R10.reuse, RZ, PT ;  /* 0x000000ff0a00720b */ /* 0x040fe20003f35000 */
[----:B------:R-:W-:Y:S01]  /*7970*/  FMUL.FTZ R5, R10, 0.00390625 ;  /* 0x3b8000000a057820 */ /* 0x000fe20000410000 */
[----:B------:R-:W-:-:S04]  /*7980*/  FMUL.FTZ R11, R9, 0.00390625 ;  /* 0x3b800000090b7820 */ /* 0x000fc80000410000 */
[----:B------:R-:W-:Y:S02]  /*7990*/  FSETP.NE.FTZ.AND P2, PT, R5, RZ, PT ;  /* 0x000000ff0500720b */ /* 0x000fe40003f55000 */
[----:B------:R-:W-:-:S05]  /*79a0*/  FSETP.NE.FTZ.AND P3, PT, R11, RZ, PT ;  /* 0x000000ff0b00720b */ /* 0x000fca0003f75000 */
[----:B------:R-:W-:Y:S01]  /*79b0*/  @P1 MUFU.RCP R4, R10 ;  /* 0x0000000a00041308 */ /* 0x000fe20000001000 */
[----:B------:R-:W-:Y:S01]  /*79c0*/  FSETP.NE.FTZ.AND P1, PT, R9, RZ, PT ;  /* 0x000000ff0900720b */ /* 0x000fe20003f35000 */
[----:B------:R-:W-:-:S06]  /*79d0*/  IMAD.MOV.U32 R8, RZ, RZ, RZ ;  /* 0x000000ffff087224 */ /* 0x000fcc00078e00ff */
[----:B------:R-:W0:Y:S08]  /*79e0*/  @P2 MUFU.LG2 R5, R5 ;  /* 0x0000000500052308 */ /* 0x000e300000000c00 */
[----:B------:R-:W1:Y:S08]  /*79f0*/  @P3 MUFU.LG2 R7, R11 ;  /* 0x0000000b00073308 */ /* 0x000e700000000c00 */
[----:B------:R-:W3:Y:S01]  /*7a00*/  @P1 MUFU.RCP R8, R9 ;  /* 0x0000000900081308 */ /* 0x000ee20000001000 */
[C---:B------:R-:W-:Y:S01]  /*7a10*/  @P2 FMUL.FTZ R3, R193.reuse, 0.69314718246459960938 ;  /* 0x3f317218c1032820 */ /* 0x040fe20000410000 */
[----:B------:R-:W-:Y:S01]  /*7a20*/  @P3 FMUL.FTZ R12, R193, 0.69314718246459960938 ;  /* 0x3f317218c10c3820 */ /* 0x000fe20000410000 */
[----:B0-----:R-:W-:Y:S01]  /*7a30*/  @P2 FMUL.FTZ R6, R5, 0.69314718246459960938 ;  /* 0x3f31721805062820 */ /* 0x001fe20000410000 */
[----:B------:R-:W-:-:S02]  /*7a40*/  IMAD.MOV.U32 R2, RZ, RZ, -0x800000 ;  /* 0xff800000ff027424 */ /* 0x000fc400078e00ff */
[----:B--2---:R-:W-:Y:S01]  /*7a50*/  FMUL.FTZ R18, R4, R17 ;  /* 0x0000001104127220 */ /* 0x004fe20000410000 */
[----:B------:R-:W-:Y:S02]  /*7a60*/  IMAD.MOV.U32 R0, RZ, RZ, -0x800000 ;  /* 0xff800000ff007424 */ /* 0x000fe400078e00ff */
[----:B-1----:R-:W-:Y:S01]  /*7a70*/  @P3 FMUL.FTZ R7, R7, 0.69314718246459960938 ;  /* 0x3f31721807073820 */ /* 0x002fe20000410000 */
[----:B------:R-:W-:-:S03]  /*7a80*/  @P2 FFMA.FTZ R2, R3, R206, R6 ;  /* 0x000000ce03022223 */ /* 0x000fc60000010006 */
[----:B------:R-:W-:Y:S01]  /*7a90*/  @P3 FFMA.FTZ R0, R12, R194, R7 ;  /* 0x000000c20c003223 */ /* 0x000fe20000010007 */
[----:B---3--:R-:W-:Y:S01]  /*7aa0*/  FMUL.FTZ R17, R8, R17 ;  /* 0x0000001108117220 */ /* 0x008fe20000410000 */
[----:B------:R-:W-:Y:S02]  /*7ab0*/  WARPGROUP.DEPBAR.LE gsb0, 0x0 ;  /* 0x00008000000079c5 */ /* 0x000fe40000010000 */
[----:B------:R-:W-:-:S06]  /*7ac0*/  WARPGROUP.ARRIVE ;  /* 0x00000000000079c5 */ /* 0x000fcc0000000000 */
[----:B------:R-:W-:Y:S03]  /*7ad0*/  QGMMA.64x256x32.F32.E4M3.E4M3 R24, R224, gdesc[UR8], R24, gsb0 ;  /* 0x03e00008e0187df3 */ /* 0x000fe60008000818 */
[----:B------:R-:W-:Y:S02]  /*7ae0*/  WARPGROUP.DEPBAR.LE gsb0, 0x0 ;  /* 0x00008000000079c5 */ /* 0x000fe40000010000 */
[----:B------:R-:W-:Y:S05]  /*7af0*/  @!P0 BRA `(.L_x_34) ;  /* 0x0000000000048947 */ /* 0x000fea0003800000 */
[----:B------:R-:W-:Y:S01]  /*7b00*/  BPT.TRAP 0x1 ;  /* 0x000000040000795c */ /* 0x000fe20000300000 */
.L_x_34:
[----:B------:R-:W-:Y:S01]  /*7b10*/  UIADD3 UR4, UR7, 0x38860, URZ ;  /* 0x0003886007047890 */ /* 0x000fe2000fffe03f */
[-C--:B------:R-:W-:Y:S01]  /*7b20*/  FMUL.FTZ R152, R29, R18.reuse ;  /* 0x000000121d987220 */ /* 0x080fe20000410000 */
[-C--:B------:R-:W-:Y:S01]  /*7b30*/  FMUL.FTZ R8, R93, R18.reuse ;  /* 0x000000125d087220 */ /* 0x080fe20000410000 */
[-C--:B------:R-:W-:Y:S01]  /*7b40*/  FMUL.FTZ R4, R109, R18.reuse ;  /* 0x000000126d047220 */ /* 0x080fe20000410000 */
[----:B------:R-:W-:Y:S01]  /*7b50*/  UPRMT UR4, UR5, 0x654, UR4 ;  /* 0x0000065405047896 */ /* 0x000fe20008000004 */
        /* <DEDUP_REMOVED lines=8> */
[----:B------:R-:W-:Y:S01]  /*7be0*/  SYNCS.ARRIVE.TRANS64.RED.A1T0 RZ, [UR4], RZ ;  /* 0x000000ffffff79a7 */ /* 0x000fe20008100404 */
        /* <DEDUP_REMOVED lines=111> */
[----:B------:R-:W-:Y:S01]  /*82e0*/  PLOP3.LUT P0, PT, PT, PT, PT, 0x8, 0x0 ;  /* 0x000000000000781c */ /* 0x000fe20003f0e170 */
[-C--:B------:R-:W-:Y:S01]  /*82f0*/  FMUL.FTZ R134, R134, R17.reuse ;  /* 0x0000001186867220 */ /* 0x080fe20000410000 */
[-C--:B------:R-:W-:Y:S01]  /*8300*/  FMUL.FTZ R131, R131, R17.reuse ;  /* 0x0000001183837220 */ /* 0x080fe20000410000 */
[-C--:B------:R-:W-:Y:S01]  /*8310*/  FMUL.FTZ R142, R142, R17.reuse ;  /* 0x000000118e8e7220 */ /* 0x080fe20000410000 */
[-C--:B------:R-:W-:Y:S01]  /*8320*/  FMUL.FTZ R139, R139, R17.reuse ;  /* 0x000000118b8b7220 */ /* 0x080fe20000410000 */
[-C--:B------:R-:W-:Y:S01]  /*8330*/  FMUL.FTZ R150, R150, R17.reuse ;  /* 0x0000001196967220 */ /* 0x080fe20000410000 */
[----:B------:R-:W-:-:S07]  /*8340*/  FMUL.FTZ R147, R147, R17 ;  /* 0x0000001193937220 */ /* 0x000fce0000410000 */
.L_x_12:
[----:B------:R-:W-:Y:S05]  /*8350*/  @P0 BRA `(.L_x_35) ;  /* 0x0000003800540947 */ /* 0x000fea0003800000 */
[----:B------:R-:W0:Y:S01]  /*8360*/  S2R R18, SR_TID.X ;  /* 0x0000000000127919 */ /* 0x000e220000002100 */
[----:B------:R-:W-:Y:S01]  /*8370*/  ULDC.64 UR4, c[0x4][0x38] ;  /* 0x01000e0000047ab9 */ /* 0x000fe20000000a00 */
[----:B------:R-:W-:Y:S01]  /*8380*/  ULDC.64 UR6, c[0x0][0xb38] ;  /* 0x0002ce0000067ab9 */ /* 0x000fe20000000a00 */
[----:B------:R-:W-:Y:S01]  /*8390*/  ULDC.64 UR8, c[0x0][0xb28] ;  /* 0x0002ca0000087ab9 */ /* 0x000fe20000000a00 */
[----:B0-----:R-:W-:-:S05]  /*83a0*/  IMAD.SHL.U32 R17, R18, 0x4, RZ ;  /* 0x0000000412117824 */ /* 0x001fca00078e00ff */
[----:B------:R-:W-:Y:S01]  /*83b0*/  LOP3.LUT R17, R17, 0xc, RZ, 0xc0, !PT ;  /* 0x0000000c11117812 */ /* 0x000fe200078ec0ff */
[----:B------:R-:W-:Y:S03]  /*83c0*/  BAR.SYNC.DEFER_BLOCKING 0x1, 0x100 ;  /* 0x0044000000007b1d */ /* 0x000fe60000010000 */
[----:B------:R-:W-:-:S05]  /*83d0*/  IADD3 R26, P0, R17, UR4, RZ ;  /* 0x00000004111a7c10 */ /* 0x000fca000ff1e0ff */
[----:B------:R-:W-:Y:S01]  /*83e0*/  IMAD.X R27, RZ, RZ, UR5, P0 ;  /* 0x00000005ff1b7e24 */ /* 0x000fe200080e06ff */
[----:B------:R-:W-:-:S04]  /*83f0*/  ULDC.64 UR4, c[0x0][0xbd0] ;  /* 0x0002f40000047ab9 */ /* 0x000fc80000000a00 */
[----:B------:R0:W2:Y:S01]  /*8400*/  LDG.E.CONSTANT R26, desc[UR40][R26.64] ;  /* 0x000000281a1a7981 */ /* 0x0000a2000c1e9900 */
[C---:B------:R-:W-:Y:S01]  /*8410*/  LOP3.LUT P0, R17, R18.reuse, 0x3, RZ, 0xc0, !PT ;  /* 0x0000000312117812 */ /* 0x040fe2000780c0ff */
[----:B------:R-:W-:Y:S01]  /*8420*/  VIADD R18, R18, 0xffffff80 ;  /* 0xffffff8012127836 */ /* 0x000fe20000000000 */
[----:B------:R-:W-:Y:S02]  /*8430*/  BSSY B0, `(.L_x_36) ;  /* 0x00002ad000007945 */ /* 0x000fe40003800000 */
[----:B------:R-:W-:-:S04]  /*8440*/  ISETP.EQ.OR P0, PT, R17, 0x3, !P0 ;  /* 0x000000031100780c */ /* 0x000fc80004702670 */
[----:B------:R-:W-:Y:S02]  /*8450*/  SEL R157, R41, R8, P0 ;  /* 0x00000008299d7207 */ /* 0x000fe40000000000 */
[----:B------:R-:W-:Y:S02]  /*8460*/  SEL R8, R8, R41, P0 ;  /* 0x0000002908087207 */ /* 0x000fe40000000000 */
[----:B------:R-:W-:Y:S02]  /*8470*/  SEL R41, R7, R76, P0 ;  /* 0x0000004c07297207 */ /* 0x000fe40000000000 */
[----:B------:R-:W-:Y:S02]  /*8480*/  SEL R76, R76, R7, P0 ;  /* 0x000000074c4c7207 */ /* 0x000fe40000000000 */
[----:B------:R-:W-:Y:S02]  /*8490*/  SHF.R.S32.HI R7, RZ, 0x1f, R18 ;  /* 0x0000001fff077819 */ /* 0x000fe40000011412 */
[----:B------:R-:W-:-:S02]  /*84a0*/  SEL R163, R25, R4, P0 ;  /* 0x0000000419a37207 */ /* 0x000fc40000000000 */
[----:B------:R-:W-:Y:S02]  /*84b0*/  SEL R25, R4, R25, P0 ;  /* 0x0000001904197207 */ /* 0x000fe40000000000 */
[----:B------:R-:W-:Y:S02]  /*84c0*/  LEA.HI R4, R7, R18, RZ, 0x7 ;  /* 0x0000001207047211 */ /* 0x000fe400078f38ff */
[----:B------:R-:W-:Y:S02]  /*84d0*/  SEL R161, R5, R72, P0 ;  /* 0x0000004805a17207 */ /* 0x000fe40000000000 */
[----:B------:R-:W-:Y:S02]  /*84e0*/  SEL R105, R36, R29, P0 ;  /* 0x0000001d24697207 */ /* 0x000fe40000000000 */
[----:B------:R-:W-:Y:S02]  /*84f0*/  SEL R72, R72, R5, P0 ;  /* 0x0000000548487207 */ /* 0x000fe40000000000 */
[----:B------:R-:W-:-:S02]  /*8500*/  SEL R29, R29, R36, P0 ;  /* 0x000000241d1d7207 */ /* 0x000fc40000000000 */
[----:B------:R-:W-:Y:S02]  /*8510*/  SEL R165, R3, R68, P0 ;  /* 0x0000004403a57207 */ /* 0x000fe40000000000 */
[----:B------:R-:W-:Y:S02]  /*8520*/  LOP3.LUT R5, R4, 0xffffff80, RZ, 0xc0, !PT ;  /* 0xffffff8004057812 */ /* 0x000fe400078ec0ff */
[----:B------:R-:W-:Y:S02]  /*8530*/  SEL R3, R68, R3, P0 ;  /* 0x0000000344037207 */ /* 0x000fe40000000000 */
[----:B------:R-:W-:Y:S02]  /*8540*/  SEL R181, R30, R31, P0 ;  /* 0x0000001f1eb57207 */ /* 0x000fe40000000000 */
[----:B------:R-:W-:Y:S02]  /*8550*/  SEL R36, R31, R30, P0 ;  /* 0x0000001e1f247207 */ /* 0x000fe40000000000 */
[----:B------:R-:W-:-:S02]  /*8560*/  SEL R31, R38, R39, P0 ;  /* 0x00000027261f7207 */ /* 0x000fc40000000000 */
[----:B------:R-:W-:Y:S02]  /*8570*/  SEL R68, R39, R38, P0 ;  /* 0x0000002627447207 */ /* 0x000fe40000000000 */
[----:B------:R-:W-:Y:S01]  /*8580*/  SEL R39, R42, R81, P0 ;  /* 0x000000512a277207 */ /* 0x000fe20000000000 */
[----:B------:R-:W1:Y:S01]  /*8590*/  S2R R38, SR_CTAID.X ;  /* 0x0000000000267919 */ /* 0x000e620000002500 */
[----:B------:R-:W-:Y:S01]  /*85a0*/  SEL R81, R81, R42, P0 ;  /* 0x0000002a51517207 */ /* 0x000fe20000000000 */
[----:B------:R-:W-:Y:S01]  /*85b0*/  IMAD.IADD R42, R18, 0x1, -R5 ;  /* 0x00000001122a7824 */ /* 0x000fe200078e0a05 */
[----:B------:R-:W-:Y:S02]  /*85c0*/  SEL R155, R49, R10, P0 ;  /* 0x0000000a319b7207 */ /* 0x000fe40000000000 */
[----:B------:R-:W-:Y:S02]  /*85d0*/  SEL R10, R10, R49, P0 ;  /* 0x000000310a0a7207 */ /* 0x000fe40000000000 */
[----:B------:R-:W-:-:S02]  /*85e0*/  SEL R49, R9, R80, P0 ;  /* 0x0000005009317207 */ /* 0x000fc40000000000 */
[----:B------:R-:W-:Y:S02]  /*85f0*/  SEL R9, R80, R9, P0 ;  /* 0x0000000950097207 */ /* 0x000fe40000000000 */
[----:B------:R-:W-:Y:S02]  /*8600*/  SEL R189, R62, R63, P0 ;  /* 0x0000003f3ebd7207 */ /* 0x000fe40000000000 */
[----:B------:R-:W-:Y:S02]  /*8610*/  SEL R80, R63, R62, P0 ;  /* 0x0000003e3f507207 */ /* 0x000fe40000000000 */
[----:B------:R-:W-:Y:S02]  /*8620*/  SEL R113, R24, R101, P0 ;  /* 0x0000006518717207 */ /* 0x000fe40000000000 */
[----:B------:R-:W-:Y:S02]  /*8630*/  SHF.R.S32.HI R63, RZ, 0x1f, R42 ;  /* 0x0000001fff3f7819 */ /* 0x000fe4000001142a */
[----:B------:R-:W-:-:S02]  /*8640*/  SEL R24, R101, R24, P0 ;  /* 0x0000001865187207 */ /* 0x000fc40000000000 */
[----:B------:R-:W-:Y:S02]  /*8650*/  SEL R101, R44, R23, P0 ;  /* 0x000000172c657207 */ /* 0x000fe40000000000 */
[----:B------:R-:W-:Y:S02]  /*8660*/  SEL R23, R23, R44, P0 ;  /* 0x0000002c17177207 */ /* 0x000fe40000000000 */
[----:B------:R-:W-:Y:S02]  /*8670*/  SEL R159, R33, R6, P0 ;  /* 0x00000006219f7207 */ /* 0x000fe40000000000 */
[----:B------:R-:W-:Y:S02]  /*8680*/  LEA.HI R44, R63, R42, RZ, 0x2 ;  /* 0x0000002a3f2c7211 */ /* 0x000fe400078f10ff */
[----:B0-----:R-:W-:Y:S02]  /*8690*/  SHF.R.S32.HI R27, RZ, 0x7, R4 ;  /* 0x00000007ff1b7819 */ /* 0x001fe40000011404 */
[----:B------:R-:W-:-:S02]  /*86a0*/  SEL R199, R86, R87, P0 ;  /* 0x0000005756c77207 */ /* 0x000fc40000000000 */
[----:B------:R-:W-:Y:S02]  /*86b0*/  SEL R33, R6, R33, P0 ;  /* 0x0000002106217207 */ /* 0x000fe40000000000 */
[----:B------:R-:W-:Y:S02]  /*86c0*/  SEL R87, R87, R86, P0 ;  /* 0x0000005657577207 */ /* 0x000fe40000000000 */
[----:B------:R-:W-:Y:S02]  /*86d0*/  LEA.HI R7, R7, R18, RZ, 0x2 ;  /* 0x0000001207077211 */ /* 0x000fe400078f10ff */
[----:B------:R-:W-:Y:S02]  /*86e0*/  SEL R141, R77, R14, P0 ;  /* 0x0000000e4d8d7207 */ /* 0x000fe40000000000 */
[--C-:B------:R-:W-:Y:S02]  /*86f0*/  SHF.R.S32.HI R5, RZ, 0x2, R44.reuse ;  /* 0x00000002ff057819 */ /* 0x100fe4000001142c */
[----:B------:R-:W-:-:S02]  /*8700*/  SHF.R.S32.HI R6, RZ, 0x1f, R44 ;  /* 0x0000001fff067819 */ /* 0x000fc4000001142c */
[----:B------:R-:W-:Y:S02]  /*8710*/  LEA.HI R4, R4, R27, RZ, 0x1 ;  /* 0x0000001b04047211 */ /* 0x000fe400078f08ff */
[----:B------:R-:W-:Y:S02]  /*8720*/  SEL R14, R14, R77, P0 ;  /* 0x0000004d0e0e7207 */ /* 0x000fe40000000000 */
[----:B------:R-:W-:Y:S02]  /*8730*/  LOP3.LUT R7, R7, 0xfffffffc, RZ, 0xc0, !PT ;  /* 0xfffffffc07077812 */ /* 0x000fe400078ec0ff */
[----:B------:R-:W-:Y:S02]  /*8740*/  LEA.HI R6, R6, R5, RZ, 0x3 ;  /* 0x0000000506067211 */ /* 0x000fe400078f18ff */
[----:B------:R-:W-:Y:S02]  /*8750*/  LOP3.LUT R4, R4, 0x3fffffe, RZ, 0xc0, !PT ;  /* 0x03fffffe04047812 */ /* 0x000fe400078ec0ff */
[----:B------:R-:W-:-:S02]  /*8760*/  SEL R179, R28, R65, P0 ;  /* 0x000000411cb37207 */ /* 0x000fc40000000000 */
[----:B------:R-:W-:Y:S01]  /*8770*/  SEL R65, R65, R28, P0 ;  /* 0x0000001c41417207 */ /* 0x000fe20000000000 */
[----:B------:R-:W-:Y:S01]  /*8780*/  IMAD.IADD R28, R18, 0x1, -R7 ;  /* 0x00000001121c7824 */ /* 0x000fe200078e0a07 */
[----:B------:R-:W-:Y:S01]  /*8790*/  SEL R195, R74, R75, P0 ;  /* 0x0000004b4ac37207 */ /* 0x000fe20000000000 */
[----:B------:R-:W-:Y:S01]  /*87a0*/  IMAD.IADD R18, R27, 0x1, -R4 ;  /* 0x000000011b127824 */ /* 0x000fe200078e0a04 */
[----:B------:R-:W-:Y:S02]  /*87b0*/  SEL R74, R75, R74, P0 ;  /* 0x0000004a4b4a7207 */ /* 0x000fe40000000000 */
[----:B------:R-:W-:Y:S02]  /*87c0*/  LOP3.LUT R6, R6, 0xfffffff8, RZ, 0xc0, !PT ;  /* 0xfffffff806067812 */ /* 0x000fe400078ec0ff */
[----:B------:R-:W-:Y:S02]  /*87d0*/  SHF.R.S32.HI R75, RZ, 0x1f, R16 ;  /* 0x0000001fff4b7819 */ /* 0x000fe40000011410 */
[----:B------:R-:W-:Y:S01]  /*87e0*/  LEA.HI R4, R63, R42, RZ, 0x5 ;  /* 0x0000002a3f047211 */ /* 0x000fe200078f28ff */
[----:B------:R-:W-:Y:S01]  /*87f0*/  IMAD.IADD R7, R5, 0x1, -R6 ;  /* 0x0000000105077824 */ /* 0x000fe200078e0a06 */
[----:B------:R-:W-:Y:S01]  /*8800*/  SEL R59, R32, R117, P0 ;  /* 0x00000075203b7207 */ /* 0x000fe20000000000 */
[C---:B------:R-:W-:Y:S01]  /*8810*/  IMAD R27, R75.reuse, UR4, RZ ;  /* 0x000000044b1b7c24 */ /* 0x040fe2000f8e02ff */
[----:B------:R-:W-:Y:S01]  /*8820*/  SHF.R.S32.HI R6, RZ, 0x5, R4 ;  /* 0x00000005ff067819 */ /* 0x000fe20000011404 */
[----:B------:R-:W-:Y:S01]  /*8830*/  IMAD R75, R75, UR6, RZ ;  /* 0x000000064b4b7c24 */ /* 0x000fe2000f8e02ff */
[----:B------:R-:W-:Y:S01]  /*8840*/  SEL R32, R117, R32, P0 ;  /* 0x0000002075207207 */ /* 0x000fe20000000000 */
[----:B------:R-:W-:Y:S01]  /*8850*/  IMAD R63, R16, UR5, R27 ;  /* 0x00000005103f7c24 */ /* 0x000fe2000f8e021b */
[----:B------:R-:W-:Y:S01]  /*8860*/  SEL R117, R22, R93, P0 ;  /* 0x0000005d16757207 */ /* 0x000fe20000000000 */
[----:B------:R-:W-:Y:S01]  /*8870*/  IMAD R27, R6, 0x10, R7 ;  /* 0x00000010061b7824 */ /* 0x000fe200078e0207 */
[----:B------:R-:W-:Y:S01]  /*8880*/  SEL R35, R153, R104, P0 ;  /* 0x0000006899237207 */ /* 0x000fe20000000000 */
[C---:B------:R-:W-:Y:S01]  /*8890*/  IMAD R75, R16.reuse, UR7, R75 ;  /* 0x00000007104b7c24 */ /* 0x040fe2000f8e024b */
[----:B------:R-:W-:Y:S01]  /*88a0*/  SEL R22, R93, R22, P0 ;  /* 0x000000165d167207 */ /* 0x000fe20000000000 */
[----:B------:R-:W-:Y:S01]  /*88b0*/  IMAD.WIDE.U32 R6, R16, UR6, RZ ;  /* 0x0000000610067c25 */ /* 0x000fe2000f8e00ff */
[----:B------:R-:W-:Y:S01]  /*88c0*/  SEL R149, R57, R12, P0 ;  /* 0x0000000c39957207 */ /* 0x000fe20000000000 */
[----:B------:R-:W-:Y:S01]  /*88d0*/  ULDC.64 UR6, c[0x0][0xb48] ;  /* 0x0002d20000067ab9 */ /* 0x000fe20000000a00 */
[----:B------:R-:W-:Y:S01]  /*88e0*/  SEL R177, R64, R145, P0 ;  /* 0x0000009140b17207 */ /* 0x000fe20000000000 */
[----:B------:R-:W-:Y:S01]  /*88f0*/  IMAD.IADD R7, R7, 0x1, R75 ;  /* 0x0000000107077824 */ /* 0x000fe200078e024b */
[----:B------:R-:W-:Y:S01]  /*8900*/  SEL R153, R104, R153, P0 ;  /* 0x0000009968997207 */ /* 0x000fe20000000000 */
[----:B------:R-:W-:Y:S01]  /*8910*/  IMAD.WIDE.U32 R4, R16, UR4, RZ ;  /* 0x0000000410047c25 */ /* 0x000fe2000f8e00ff */
[----:B------:R-:W-:Y:S01]  /*8920*/  SEL R93, R52, R21, P0 ;  /* 0x00000015345d7207 */ /* 0x000fe20000000000 */
[----:B------:R-:W0:Y:S01]  /*8930*/  S2UR UR4, SR_CTAID.Y ;  /* 0x00000000000479c3 */ /* 0x000e220000002600 */
[----:B------:R-:W-:Y:S01]  /*8940*/  SEL R12, R12, R57, P0 ;  /* 0x000000390c0c7207 */ /* 0x000fe20000000000 */
[----:B------:R-:W-:Y:S01]  /*8950*/  IMAD.IADD R5, R5, 0x1, R63 ;  /* 0x0000000105057824 */ /* 0x000fe200078e023f */
[----:B------:R-:W-:Y:S01]  /*8960*/  SEL R64, R145, R64, P0 ;  /* 0x0000004091407207 */ /* 0x000fe20000000000 */
[----:B------:R-:W-:Y:S01]  /*8970*/  IMAD R27, R18, 0x40, R27 ;  /* 0x00000040121b7824 */ /* 0x000fe200078e021b */
[----:B------:R-:W-:-:S02]  /*8980*/  SEL R21, R21, R52, P0 ;  /* 0x0000003415157207 */ /* 0x000fc40000000000 */
[----:B------:R-:W-:Y:S02]  /*8990*/  SEL R57, R11, R84, P0 ;  /* 0x000000540b397207 */ /* 0x000fe40000000000 */
[----:B------:R-:W-:Y:S02]  /*89a0*/  SEL R145, R148, R69, P0 ;  /* 0x0000004594917207 */ /* 0x000fe40000000000 */
[----:B------:R-:W-:Y:S02]  /*89b0*/  SEL R11, R84, R11, P0 ;  /* 0x0000000b540b7207 */ /* 0x000fe40000000000 */
[----:B------:R-:W-:Y:S02]  /*89c0*/  SEL R69, R69, R148, P0 ;  /* 0x0000009445457207 */ /* 0x000fe40000000000 */
[----:B------:R-:W-:Y:S02]  /*89d0*/  SEL R221, R130, R131, P0 ;  /* 0x0000008382dd7207 */ /* 0x000fe40000000000 */
        /* <DEDUP_REMOVED lines=40> */
[----:B------:R-:W-:Y:S02]  /*8c60*/  LEA.HI R30, R28, R28, RZ, 0x1 ;  /* 0x0000001c1c1e7211 */ /* 0x000fe400078f08ff */
[----:B------:R-:W-:Y:S02]  /*8c70*/  SEL R167, R116, R37, P0 ;  /* 0x0000002574a77207 */ /* 0x000fe40000000000 */
[----:B------:R-:W-:-:S02]  /*8c80*/  LOP3.LUT R63, R30, 0x1ffffffe, RZ, 0xc0, !PT ;  /* 0x1ffffffe1e3f7812 */ /* 0x000fc400078ec0ff */
[----:B------:R-:W-:Y:S02]  /*8c90*/  SEL R173, R48, R129, P0 ;  /* 0x0000008130ad7207 */ /* 0x000fe40000000000 */
[----:B------:R-:W-:Y:S01]  /*8ca0*/  SEL R77, R55, R54, P0 ;  /* 0x00000036374d7207 */ /* 0x000fe20000000000 */
[----:B------:R-:W-:Y:S01]  /*8cb0*/  IMAD.IADD R28, R28, 0x1, -R63 ;  /* 0x000000011c1c7824 */ /* 0x000fe200078e0a3f */
[----:B------:R-:W-:Y:S02]  /*8cc0*/  SEL R48, R129, R48, P0 ;  /* 0x0000003081307207 */ /* 0x000fe40000000000 */
[----:B------:R-:W-:Y:S01]  /*8cd0*/  SEL R37, R37, R116, P0 ;  /* 0x0000007425257207 */ /* 0x000fe20000000000 */
[--C-:B------:R-:W-:Y:S01]  /*8ce0*/  IMAD R28, R28, 0x8, R27.reuse ;  /* 0x000000081c1c7824 */ /* 0x100fe200078e021b */
[----:B------:R-:W-:Y:S01]  /*8cf0*/  SEL R129, R132, R53, P0 ;  /* 0x0000003584817207 */ /* 0x000fe20000000000 */
[----:B-1----:R-:W-:Y:S01]  /*8d00*/  IMAD R27, R38, 0x80, R27 ;  /* 0x00000080261b7824 */ /* 0x002fe200078e021b */
        /* <DEDUP_REMOVED lines=9> */
[----:B------:R-:W-:Y:S02]  /*8da0*/  LOP3.LUT R63, R44, 0x7ffffffc, RZ, 0xc0, !PT ;  /* 0x7ffffffc2c3f7812 */ /* 0x000fe400078ec0ff */
[----:B------:R-:W-:Y:S02]  /*8db0*/  SEL R15, R96, R15, P0 ;  /* 0x0000000f600f7207 */ /* 0x000fe40000000000 */
        /* <DEDUP_REMOVED lines=16> */
[----:B------:R-:W-:Y:S01]  /*8ec0*/  SEL R197, R78, R79, P0 ;  /* 0x0000004f4ec57207 */ /* 0x000fe20000000000 */
[----:B--2---:R1:W-:Y:S01]  /*8ed0*/  SHFL.IDX PT, R86, R159, R26, 0x1c1f ;  /* 0x001c1f1a9f567589 */ /* 0x0043e200000e0000 */
[----:B------:R-:W-:-:S02]  /*8ee0*/  SEL R78, R79, R78, P0 ;  /* 0x0000004e4f4e7207 */ /* 0x000fc40000000000 */
[----:B------:R-:W-:Y:S01]  /*8ef0*/  LOP3.LUT P1, RZ, R42, 0x3, RZ, 0xc0, !PT ;  /* 0x000000032aff7812 */ /* 0x000fe2000782c0ff */
[----:B------:R-:W-:Y:S01]  /*8f00*/  SHFL.IDX PT, R141, R141, R26, 0x1c1f ;  /* 0x001c1f1a8d8d7589 */ /* 0x000fe200000e0000 */
[----:B------:R-:W-:-:S03]  /*8f10*/  SEL R19, R19, R60, P0 ;  /* 0x0000003c13137207 */ /* 0x000fc60000000000 */
[----:B------:R-:W-:Y:S01]  /*8f20*/  SHFL.IDX PT, R35, R35, R26, 0x1c1f ;  /* 0x001c1f1a23237589 */ /* 0x000fe200000e0000 */
[----:B-1----:R-:W-:-:S03]  /*8f30*/  LOP3.LUT R159, R26, 0x2, RZ, 0x3c, !PT ;  /* 0x000000021a9f7812 */ /* 0x002fc600078e3cff */
[----:B------:R-:W-:Y:S04]  /*8f40*/  SHFL.IDX PT, R120, R113, R26, 0x1c1f ;  /* 0x001c1f1a71787589 */ /* 0x000fe800000e0000 */
[----:B------:R-:W1:Y:S04]  /*8f50*/  SHFL.IDX PT, R172, R14, R159, 0x1c1f ;  /* 0x001c1f9f0eac7589 */ /* 0x000e6800000e0000 */
[----:B------:R-:W2:Y:S04]  /*8f60*/  SHFL.IDX PT, R160, R153, R159, 0x1c1f ;  /* 0x001c1f9f99a07589 */ /* 0x000ea800000e0000 */
[----:B------:R-:W-:Y:S04]  /*8f70*/  SHFL.IDX PT, R111, R93, R26, 0x1c1f ;  /* 0x001c1f1a5d6f7589 */ /* 0x000fe800000e0000 */
[----:B------:R-:W-:Y:S04]  /*8f80*/  SHFL.IDX PT, R166, R21, R159, 0x1c1f ;  /* 0x001c1f9f15a67589 */ /* 0x000fe800000e0000 */
[----:B------:R-:W-:Y:S04]  /*8f90*/  SHFL.IDX PT, R75, R57, R26, 0x1c1f ;  /* 0x001c1f1a394b7589 */ /* 0x000fe800000e0000 */
[----:B------:R-:W-:Y:S04]  /*8fa0*/  SHFL.IDX PT, R113, R145, R26, 0x1c1f ;  /* 0x001c1f1a91717589 */ /* 0x000fe800000e0000 */
[----:B------:R-:W-:Y:S04]  /*8fb0*/  SHFL.IDX PT, R182, R11, R159, 0x1c1f ;  /* 0x001c1f9f0bb67589 */ /* 0x000fe800000e0000 */
[----:B------:R1:W-:Y:S04]  /*8fc0*/  SHFL.IDX PT, R154, R69, R159, 0x1c1f ;  /* 0x001c1f9f459a7589 */ /* 0x0003e800000e0000 */
[----:B------:R-:W-:Y:S04]  /*8fd0*/  SHFL.IDX PT, R155, R155, R26, 0x1c1f ;  /* 0x001c1f1a9b9b7589 */ /* 0x000fe800000e0000 */
[----:B------:R2:W-:Y:S01]  /*8fe0*/  SHFL.IDX PT, R180, R10, R159, 0x1c1f ;  /* 0x001c1f9f0ab47589 */ /* 0x0005e200000e0000 */
[----:B-1----:R-:W-:-:S03]  /*8ff0*/  SEL R69, R172, R141, P0 ;  /* 0x0000008dac457207 */ /* 0x002fc60000000000 */
[----:B------:R-:W-:Y:S04]  /*9000*/  SHFL.IDX PT, R114, R39, R26, 0x1c1f ;  /* 0x001c1f1a27727589 */ /* 0x000fe800000e0000 */
[----:B------:R-:W-:Y:S01]  /*9010*/  SHFL.IDX PT, R39, R131, R26, 0x1c1f ;  /* 0x001c1f1a83277589 */ /* 0x000fe200000e0000 */
[----:B--2---:R-:W-:-:S03]  /*9020*/  SEL R10, R35, R160, P0 ;  /* 0x000000a0230a7207 */ /* 0x004fc60000000000 */
[----:B------:R1:W-:Y:S04]  /*9030*/  SHFL.IDX PT, R131, R67, R159, 0x1c1f ;  /* 0x001c1f9f43837589 */ /* 0x0003e800000e0000 */
[----:B------:R-:W-:Y:S04]  /*9040*/  SHFL.IDX PT, R90, R163, R26, 0x1c1f ;  /* 0x001c1f1aa35a7589 */ /* 0x000fe800000e0000 */
[----:B------:R-:W-:Y:S01]  /*9050*/  SHFL.IDX PT, R88, R161, R26, 0x1c1f ;  /* 0x001c1f1aa1587589 */ /* 0x000fe200000e0000 */
[----:B-1----:R-:W-:Y:S02]  /*9060*/  SEL R67, R141, R172, P0 ;  /* 0x000000ac8d437207 */ /* 0x002fe40000000000 */
[----:B------:R-:W1:Y:S01]  /*9070*/  LDC R141, c[0x0][0xbe8] ;  /* 0x0002fa00ff8d7b82 */ /* 0x000e620000000800 */
[----:B------:R-:W2:Y:S04]  /*9080*/  SHFL.IDX PT, R163, R24, R159, 0x1c1f ;  /* 0x001c1f9f18a37589 */ /* 0x000ea800000e0000 */
[----:B------:R-:W-:Y:S04]  /*9090*/  SHFL.IDX PT, R124, R59, R26, 0x1c1f ;  /* 0x001c1f1a3b7c7589 */ /* 0x000fe800000e0000 */
[----:B------:R-:W-:Y:S04]  /*90a0*/  SHFL.IDX PT, R123, R105, R26, 0x1c1f ;  /* 0x001c1f1a697b7589 */ /* 0x000fe800000e0000 */
[----:B------:R-:W-:Y:S04]  /*90b0*/  SHFL.IDX PT, R121, R121, R26, 0x1c1f ;  /* 0x001c1f1a79797589 */ /* 0x000fe800000e0000 */
[----:B------:R-:W3:Y:S04]  /*90c0*/  SHFL.IDX PT, R162, R29, R159, 0x1c1f ;  /* 0x001c1f9f1da27589 */ /* 0x000ee800000e0000 */
[----:B------:R-:W4:Y:S01]  /*90d0*/  SHFL.IDX PT, R161, R32, R159, 0x1c1f ;  /* 0x001c1f9f20a17589 */ /* 0x000f2200000e0000 */
[----:B-1----:R-:W-:-:S03]  /*90e0*/  ISETP.NE.AND P2, PT, R141, 0x1, PT ;  /* 0x000000018d00780c */ /* 0x002fc60003f45270 */
[----:B------:R-:W-:Y:S01]  /*90f0*/  SHFL.IDX PT, R152, R34, R159, 0x1c1f ;  /* 0x001c1f9f22987589 */ /* 0x000fe200000e0000 */
[----:B--2---:R-:W-:-:S03]  /*9100*/  SEL R24, R163, R120, P0 ;  /* 0x00000078a3187207 */ /* 0x004fc60000000000 */
[----:B------:R-:W-:Y:S04]  /*9110*/  SHFL.IDX PT, R125, R125, R26, 0x1c1f ;  /* 0x001c1f1a7d7d7589 */ /* 0x000fe800000e0000 */
[----:B------:R-:W-:Y:S04]  /*9120*/  SHFL.IDX PT, R115, R31, R26, 0x1c1f ;  /* 0x001c1f1a1f737589 */ /* 0x000fe800000e0000 */
[----:B------:R-:W-:Y:S04]  /*9130*/  SHFL.IDX PT, R104, R47, R26, 0x1c1f ;  /* 0x001c1f1a2f687589 */ /* 0x000fe800000e0000 */
[----:B------:R1:W-:Y:S01]  /*9140*/  SHFL.IDX PT, R170, R20, R159, 0x1c1f ;  /* 0x001c1f9f14aa7589 */ /* 0x0003e200000e0000 */
[----:B---3--:R-:W-:-:S03]  /*9150*/  SEL R21, R162, R123, P0 ;  /* 0x0000007ba2157207 */ /* 0x008fc60000000000 */
[----:B------:R-:W-:Y:S01]  /*9160*/  SHFL.IDX PT, R146, R68, R159, 0x1c1f ;  /* 0x001c1f9f44927589 */ /* 0x000fe200000e0000 */
[----:B----4-:R-:W-:-:S03]  /*9170*/  SEL R14, R124, R161, P0 ;  /* 0x000000a17c0e7207 */ /* 0x010fc60000000000 */
[----:B------:R-:W2:Y:S01]  /*9180*/  SHFL.IDX PT, R151, R81, R159, 0x1c1f ;  /* 0x001c1f9f51977589 */ /* 0x000ea200000e0000 */
[----:B-1----:R-:W-:-:S03]  /*9190*/  SEL R20, R161, R124, P0 ;  /* 0x0000007ca1147207 */ /* 0x002fc60000000000 */
[----:B------:R-:W-:Y:S04]  /*91a0*/  SHFL.IDX PT, R145, R89, R159, 0x1c1f ;  /* 0x001c1f9f59917589 */ /* 0x000fe800000e0000 */
[----:B------:R-:W-:Y:S04]  /*91b0*/  SHFL.IDX PT, R105, R183, R26, 0x1c1f ;  /* 0x001c1f1ab7697589 */ /* 0x000fe800000e0000 */
[----:B------:R-:W-:Y:S04]  /*91c0*/  SHFL.IDX PT, R144, R73, R159, 0x1c1f ;  /* 0x001c1f9f49907589 */ /* 0x000fe800000e0000 */
[----:B------:R-:W-:Y:S04]  /*91d0*/  SHFL.IDX PT, R147, R147, R26, 0x1c1f ;  /* 0x001c1f1a93937589 */ /* 0x000fe800000e0000 */
[----:B------:R-:W-:Y:S04]  /*91e0*/  SHFL.IDX PT, R178, R13, R159, 0x1c1f ;  /* 0x001c1f9f0db27589 */ /* 0x000fe800000e0000 */
[----:B------:R-:W-:Y:S01]  /*91f0*/  SHFL.IDX PT, R158, R85, R159, 0x1c1f ;  /* 0x001c1f9f559e7589 */ /* 0x000fe200000e0000 */
[----:B--2---:R-:W-:-:S02]  /*9200*/  SEL R124, R114, R151, P0 ;  /* 0x00000097727c7207 */ /* 0x004fc40000000000 */
[----:B------:R-:W-:Y:S01]  /*9210*/  SEL R114, R151, R114, P0 ;  /* 0x0000007297727207 */ /* 0x000fe20000000000 */
[----:B------:R1:W-:Y:S01]  /*9220*/  SHFL.IDX PT, R176, R12, R159, 0x1c1f ;  /* 0x001c1f9f0cb07589 */ /* 0x0003e200000e0000 */
[----:B------:R-:W0:Y:S03]  /*9230*/  LDC R151, c[0x0][0xc50] ;  /* 0x00031400ff977b82 */ /* 0x000e260000000800 */
[----:B------:R-:W-:Y:S04]  /*9240*/  SHFL.IDX PT, R93, R167, R26, 0x1c1f ;  /* 0x001c1f1aa75d7589 */ /* 0x000fe800000e0000 */
[----:B------:R-:W-:Y:S01]  /*9250*/  SHFL.IDX PT, R31, R139, R26, 0x1c1f ;  /* 0x001c1f1a8b1f7589 */ /* 0x000fe200000e0000 */
[----:B-1----:R-:W-:-:S03]  /*9260*/  SEL R12, R160, R35, P0 ;  /* 0x00000023a00c7207 */ /* 0x002fc60000000000 */
[----:B------:R1:W-:Y:S01]  /*9270*/  SHFL.IDX PT, R85, R33, R159, 0x1c1f ;  /* 0x001c1f9f21557589 */ /* 0x0003e200000e0000 */
[----:B------:R-:W-:-:S03]  /*9280*/  SEL R35, R166, R111, P0 ;  /* 0x0000006fa6237207 */ /* 0x000fc60000000000 */
[----:B------:R-:W2:Y:S04]  /*9290*/  SHFL.IDX PT, R149, R149, R26, 0x1c1f ;  /* 0x001c1f1a95957589 */ /* 0x000ea800000e0000 */
[----:B------:R-:W-:Y:S01]  /*92a0*/  SHFL.IDX PT, R118, R179, R26, 0x1c1f ;  /* 0x001c1f1ab3767589 */ /* 0x000fe200000e0000 */
[----:B-1----:R-:W-:-:S03]  /*92b0*/  SEL R33, R111, R166, P0 ;  /* 0x000000a66f217207 */ /* 0x002fc60000000000 */
[----:B------:R1:W-:Y:S01]  /*92c0*/  SHFL.IDX PT, R167, R76, R159, 0x1c1f ;  /* 0x001c1f9f4ca77589 */ /* 0x0003e200000e0000 */
[----:B------:R-:W-:Y:S02]  /*92d0*/  SEL R111, R113, R154, P0 ;  /* 0x0000009a716f7207 */ /* 0x000fe40000000000 */
[----:B------:R-:W-:Y:S01]  /*92e0*/  SEL R113, R154, R113, P0 ;  /* 0x000000719a717207 */ /* 0x000fe20000000000 */
[----:B------:R-:W-:Y:S04]  /*92f0*/  SHFL.IDX PT, R153, R65, R159, 0x1c1f ;  /* 0x001c1f9f41997589 */ /* 0x000fe800000e0000 */
[----:B------:R3:W-:Y:S01]  /*9300*/  SHFL.IDX PT, R139, R74, R159, 0x1c1f ;  /* 0x001c1f9f4a8b7589 */ /* 0x0007e200000e0000 */
[----:B-1----:R-:W-:-:S03]  /*9310*/  SEL R76, R182, R75, P0 ;  /* 0x0000004bb64c7207 */ /* 0x002fc60000000000 */
[----:B------:R1:W-:Y:S04]  /*9320*/  SHFL.IDX PT, R128, R77, R159, 0x1c1f ;  /* 0x001c1f9f4d807589 */ /* 0x0003e800000e0000 */
[----:B------:R-:W4:Y:S01]  /*9330*/  SHFL.IDX PT, R127, R43, R26, 0x1c1f ;  /* 0x001c1f1a2b7f7589 */ /* 0x000f2200000e0000 */
[----:B--2---:R-:W-:Y:S02]  /*9340*/  SEL R73, R176, R149, P0 ;  /* 0x00000095b0497207 */ /* 0x004fe40000000000 */
[----:B---3--:R-:W-:Y:S01]  /*9350*/  SEL R74, R75, R182, P0 ;  /* 0x000000b64b4a7207 */ /* 0x008fe20000000000 */
[----:B------:R-:W-:Y:S01]  /*9360*/  SHFL.IDX PT, R103, R129, R26, 0x1c1f ;  /* 0x001c1f1a81677589 */ /* 0x000fe200000e0000 */
[----:B------:R-:W-:Y:S02]  /*9370*/  SEL R75, R155, R180, P0 ;  /* 0x000000b49b4b7207 */ /* 0x000fe40000000000 */
[----:B-1----:R-:W-:Y:S01]  /*9380*/  SEL R77, R180, R155, P0 ;  /* 0x0000009bb44d7207 */ /* 0x002fe20000000000 */
[----:B------:R-:W1:Y:S01]  /*9390*/  SHFL.IDX PT, R95, R185, R26, 0x1c1f ;  /* 0x001c1f1ab95f7589 */ /* 0x000e6200000e0000 */
[----:B------:R-:W2:Y:S03]  /*93a0*/  LDC.64 R154, c[0x0][0xbd8] ;  /* 0x0002f600ff9a7b82 */ /* 0x000ea60000000a00 */
[----:B------:R-:W-:Y:S04]  /*93b0*/  SHFL.IDX PT, R94, R187, R26, 0x1c1f ;  /* 0x001c1f1abb5e7589 */ /* 0x000fe800000e0000 */
[----:B------:R-:W-:Y:S04]  /*93c0*/  SHFL.IDX PT, R129, R97, R159, 0x1c1f ;  /* 0x001c1f9f61817589 */ /* 0x000fe800000e0000 */
[----:B------:R-:W-:Y:S04]  /*93d0*/  SHFL.IDX PT, R108, R175, R26, 0x1c1f ;  /* 0x001c1f1aaf6c7589 */ /* 0x000fe800000e0000 */
[----:B------:R-:W-:Y:S01]  /*93e0*/  SHFL.IDX PT, R63, R189, R26, 0x1c1f ;  /* 0x001c1f1abd3f7589 */ /* 0x000fe200000e0000 */
[----:B----4-:R-:W-:-:S02]  /*93f0*/  SEL R11, R127, R158, P0 ;  /* 0x0000009e7f0b7207 */ /* 0x010fc40000000000 */
[----:B------:R-:W-:Y:S01]  /*9400*/  SEL R13, R158, R127, P0 ;  /* 0x0000007f9e0d7207 */ /* 0x000fe20000000000 */
[----:B------:R-:W-:Y:S04]  /*9410*/  SHFL.IDX PT, R132, R80, R159, 0x1c1f ;  /* 0x001c1f9f50847589 */ /* 0x000fe800000e0000 */
[----:B------:R3:W-:Y:S01]  /*9420*/  SHFL.IDX PT, R168, R22, R159, 0x1c1f ;  /* 0x001c1f9f16a87589 */ /* 0x0007e200000e0000 */
[----:B-1----:R-:W-:-:S03]  /*9430*/  SEL R127, R95, R128, P0 ;  /* 0x000000805f7f7207 */ /* 0x002fc60000000000 */
[----:B------:R-:W-:Y:S04]  /*9440*/  SHFL.IDX PT, R175, R40, R159, 0x1c1f ;  /* 0x001c1f9f28af7589 */ /* 0x000fe800000e0000 */
[----:B------:R-:W-:Y:S01]  /*9450*/  SHFL.IDX PT, R30, R51, R26, 0x1c1f ;  /* 0x001c1f1a331e7589 */ /* 0x000fe200000e0000 */
[----:B---3--:R-:W-:-:S03]  /*9460*/  SEL R22, R120, R163, P0 ;  /* 0x000000a378167207 */ /* 0x008fc60000000000 */
[----:B------:R-:W-:Y:S01]  /*9470*/  SHFL.IDX PT, R133, R133, R26, 0x1c1f ;  /* 0x001c1f1a85857589 */ /* 0x000fe200000e0000 */
[----:B------:R-:W-:-:S03]  /*9480*/  SEL R120, R121, R152, P0 ;  /* 0x0000009879787207 */ /* 0x000fc60000000000 */
[----:B------:R-:W-:Y:S04]  /*9490*/  SHFL.IDX PT, R83, R157, R26, 0x1c1f ;  /* 0x001c1f1a9d537589 */ /* 0x000fe800000e0000 */
[----:B------:R1:W3:Y:S04]  /*94a0*/  SHFL.IDX PT, R174, R15, R159, 0x1c1f ;  /* 0x001c1f9f0fae7589 */ /* 0x0002e800000e0000 */
[----:B------:R-:W-:Y:S04]  /*94b0*/  SHFL.IDX PT, R192, R53, R159, 0x1c1f ;  /* 0x001c1f9f35c07589 */ /* 0x000fe800000e0000 */
[----:B------:R4:W-:Y:S01]  /*94c0*/  SHFL.IDX PT, R40, R122, R159, 0x1c1f ;  /* 0x001c1f9f7a287589 */ /* 0x0009e200000e0000 */
[----:B-1----:R-:W-:-:S03]  /*94d0*/  SEL R15, R123, R162, P0 ;  /* 0x000000a27b0f7207 */ /* 0x002fc60000000000 */
[----:B------:R-:W-:Y:S01]  /*94e0*/  SHFL.IDX PT, R51, R193, R26, 0x1c1f ;  /* 0x001c1f1ac1337589 */ /* 0x000fe200000e0000 */
[----:B------:R-:W-:-:S03]  /*94f0*/  SEL R123, R146, R115, P0 ;  /* 0x00000073927b7207 */ /* 0x000fc60000000000 */
[----:B------:R1:W-:Y:S01]  /*9500*/  SHFL.IDX PT, R157, R64, R159, 0x1c1f ;  /* 0x001c1f9f409d7589 */ /* 0x0003e200000e0000 */
[----:B----4-:R-:W-:-:S03]  /*9510*/  SEL R122, R152, R121, P0 ;  /* 0x00000079987a7207 */ /* 0x010fc60000000000 */
[----:B------:R4:W-:Y:S01]  /*9520*/  SHFL.IDX PT, R148, R36, R159, 0x1c1f ;  /* 0x001c1f9f24947589 */ /* 0x0009e200000e0000 */
[----:B------:R-:W-:Y:S02]  /*9530*/  SEL R121, R115, R146, P0 ;  /* 0x0000009273797207 */ /* 0x000fe40000000000 */
[----:B------:R-:W-:Y:S01]  /*9540*/  SEL R115, R144, R105, P0 ;  /* 0x0000006990737207 */ /* 0x000fe20000000000 */
[----:B------:R5:W-:Y:S01]  /*9550*/  SHFL.IDX PT, R136, R70, R159, 0x1c1f ;  /* 0x001c1f9f46887589 */ /* 0x000be200000e0000 */
[----:B------:R-:W0:Y:S01]  /*9560*/  @P2 LDC R146, c[0x0][0xbf0] ;  /* 0x0002fc00ff922b82 */ /* 0x000e220000000800 */
[----:B-1----:R-:W-:Y:S02]  /*9570*/  SEL R64, R170, R125, P0 ;  /* 0x0000007daa407207 */ /* 0x002fe40000000000 */
[----:B------:R1:W-:Y:S01]  /*9580*/  SHFL.IDX PT, R53, R126, R159, 0x1c1f ;  /* 0x001c1f9f7e357589 */ /* 0x0003e200000e0000 */
[----:B---3--:R-:W-:Y:S02]  /*9590*/  SEL R68, R174, R133, P0 ;  /* 0x00000085ae447207 */ /* 0x008fe40000000000 */
[----:B----4-:R-:W-:Y:S01]  /*95a0*/  SEL R36, R125, R170, P0 ;  /* 0x000000aa7d247207 */ /* 0x010fe20000000000 */
[----:B------:R-:W-:Y:S01]  /*95b0*/  SHFL.IDX PT, R52, R195, R26, 0x1c1f ;  /* 0x001c1f1ac3347589 */ /* 0x000fe200000e0000 */
[----:B------:R-:W-:-:S02]  /*95c0*/  SEL R125, R105, R144, P0 ;  /* 0x00000090697d7207 */ /* 0x000fc40000000000 */
[----:B-----5:R-:W-:Y:S01]  /*95d0*/  SEL R70, R147, R178, P0 ;  /* 0x000000b293467207 */ /* 0x020fe20000000000 */
[----:B------:R-:W-:Y:S01]  /*95e0*/  SHFL.IDX PT, R99, R171, R26, 0x1c1f ;  /* 0x001c1f1aab637589 */ /* 0x000fe200000e0000 */
[----:B------:R-:W-:Y:S02]  /*95f0*/  SEL R105, R128, R95, P0 ;  /* 0x0000005f80697207 */ /* 0x000fe40000000000 */
[----:B-1----:R-:W-:Y:S01]  /*9600*/  SEL R126, R104, R145, P0 ;  /* 0x00000091687e7207 */ /* 0x002fe20000000000 */
[----:B------:R1:W-:Y:S01]  /*9610*/  SHFL.IDX PT, R171, R72, R159, 0x1c1f ;  /* 0x001c1f9f48ab7589 */ /* 0x0003e200000e0000 */
[----:B------:R-:W-:Y:S02]  /*9620*/  SEL R104, R145, R104, P0 ;  /* 0x0000006891687207 */ /* 0x000fe40000000000 */
[----:B------:R-:W3:Y:S01]  /*9630*/  LDC.64 R144, c[0x0][0xb40] ;  /* 0x0002d000ff907b82 */ /* 0x000ee20000000a00 */
[----:B------:R-:W-:Y:S01]  /*9640*/  SHFL.IDX PT, R112, R177, R26, 0x1c1f ;  /* 0x001c1f1ab1707589 */ /* 0x000fe200000e0000 */
[----:B------:R-:W-:-:S02]  /*9650*/  SEL R128, R94, R129, P0 ;  /* 0x000000815e807207 */ /* 0x000fc40000000000 */
[----:B------:R-:W-:Y:S01]  /*9660*/  SEL R94, R129, R94, P0 ;  /* 0x0000005e815e7207 */ /* 0x000fe20000000000 */
[----:B------:R-:W4:Y:S01]  /*9670*/  SHFL.IDX PT, R190, R45, R159, 0x1c1f ;  /* 0x001c1f9f2dbe7589 */ /* 0x000f2200000e0000 */
[----:B------:R-:W-:Y:S02]  /*9680*/  SEL R129, R63, R132, P0 ;  /* 0x000000843f817207 */ /* 0x000fe40000000000 */
[----:B-1----:R-:W-:Y:S01]  /*9690*/  SEL R72, R178, R147, P0 ;  /* 0x00000093b2487207 */ /* 0x002fe20000000000 */
[----:B------:R-:W-:Y:S01]  /*96a0*/  SHFL.IDX PT, R177, R48, R159, 0x1c1f ;  /* 0x001c1f9f30b17589 */ /* 0x000fe200000e0000 */
[----:B------:R-:W1:Y:S01]  /*96b0*/  @P2 LDC R147, c[0x0][0xbec] ;  /* 0x0002fb00ff932b82 */ /* 0x000e620000000800 */
[----:B------:R-:W-:Y:S02]  /*96c0*/  SEL R95, R132, R63, P0 ;  /* 0x0000003f845f7207 */ /* 0x000fe40000000000 */
[----:B------:R5:W-:Y:S04]  /*96d0*/  SHFL.IDX PT, R48, R71, R159, 0x1c1f ;  /* 0x001c1f9f47307589 */ /* 0x000be800000e0000 */
[----:B------:R2:W-:Y:S04]  /*96e0*/  SHFL.IDX PT, R45, R116, R159, 0x1c1f ;  /* 0x001c1f9f742d7589 */ /* 0x0005e800000e0000 */
[----:B------:R-:W-:Y:S01]  /*96f0*/  SHFL.IDX PT, R156, R61, R159, 0x1c1f ;  /* 0x001c1f9f3d9c7589 */ /* 0x000fe200000e0000 */
[----:B-----5:R-:W-:Y:S01]  /*9700*/  SEL R71, R149, R176, P0 ;  /* 0x000000b095477207 */ /* 0x020fe20000000000 */
[----:B---3--:R-:W-:Y:S01]  /*9710*/  IMAD.WIDE.U32 R6, R144, UR39, R6 ;  /* 0x0000002790067c25 */ /* 0x008fe2000f8e0006 */
[----:B------:R-:W3:Y:S01]  /*9720*/  @P2 LDC R149, c[0x0][0xbf0] ;  /* 0x0002fc00ff952b82 */ /* 0x000ee20000000800 */
[----:B------:R-:W-:Y:S01]  /*9730*/  SHFL.IDX PT, R119, R181, R26, 0x1c1f ;  /* 0x001c1f1ab5777589 */ /* 0x000fe200000e0000 */
[----:B--2---:R-:W-:-:S02]  /*9740*/  SEL R116, R118, R153, P0 ;  /* 0x0000009976747207 */ /* 0x004fc40000000000 */
[----:B------:R-:W-:Y:S01]  /*9750*/  SEL R118, R153, R118, P0 ;  /* 0x0000007699767207 */ /* 0x000fe20000000000 */
[----:B------:R2:W-:Y:S01]  /*9760*/  SHFL.IDX PT, R61, R138, R159, 0x1c1f ;  /* 0x001c1f9f8a3d7589 */ /* 0x0005e200000e0000 */
[----:B----4-:R-:W-:Y:S02]  /*9770*/  SEL R97, R99, R190, P0 ;  /* 0x000000be63617207 */ /* 0x010fe40000000000 */
[----:B------:R-:W4:Y:S01]  /*9780*/  @P2 LDC R153, c[0x0][0xbec] ;  /* 0x0002fb00ff992b82 */ /* 0x000f220000000800 */
[----:B------:R-:W-:Y:S01]  /*9790*/  SHFL.IDX PT, R181, R143, R26, 0x1c1f ;  /* 0x001c1f1a8fb57589 */ /* 0x000fe200000e0000 */
[----:B------:R-:W-:-:S03]  /*97a0*/  SEL R99, R190, R99, P0 ;  /* 0x00000063be637207 */ /* 0x000fc60000000000 */
[----:B------:R-:W-:Y:S01]  /*97b0*/  SHFL.IDX PT, R50, R191, R26, 0x1c1f ;  /* 0x001c1f1abf327589 */ /* 0x000fe200000e0000 */
[----:B--2---:R-:W-:-:S03]  /*97c0*/  IMAD R138, R154, UR38, RZ ;  /* 0x000000269a8a7c24 */ /* 0x004fc6000f8e02ff */
[----:B------:R2:W5:Y:S01]  /*97d0*/  SHFL.IDX PT, R143, R66, R159, 0x1c1f ;  /* 0x001c1f9f428f7589 */ /* 0x00056200000e0000 */
[----:B------:R-:W-:Y:S02]  /*97e0*/  IMAD R63, R155, UR39, R138 ;  /* 0x000000279b3f7c24 */ /* 0x000fe4000f8e028a */
[----:B------:R-:W-:Y:S01]  /*97f0*/  IMAD.MOV R138, RZ, RZ, -R16 ;  /* 0x000000ffff8a7224 */ /* 0x000fe200078e0a10 */
[----:B------:R-:W-:Y:S01]  /*9800*/  SHFL.IDX PT, R100, R109, R26, 0x1c1f ;  /* 0x001c1f1a6d647589 */ /* 0x000fe200000e0000 */
[----:B------:R-:W-:Y:S01]  /*9810*/  IMAD.WIDE.U32 R154, R154, UR39, R4 ;  /* 0x000000279a9a7c25 */ /* 0x000fe2000f8e0004 */
[----:B------:R-:W-:Y:S02]  /*9820*/  SEL R4, R52, R139, P0 ;  /* 0x0000008b34047207 */ /* 0x000fe40000000000 */
[----:B------:R-:W-:Y:S01]  /*9830*/  SHFL.IDX PT, R109, R137, R26, 0x1c1f ;  /* 0x001c1f1a896d7589 */ /* 0x000fe200000e0000 */
[----:B--2---:R-:W-:Y:S01]  /*9840*/  SEL R66, R133, R174, P0 ;  /* 0x000000ae85427207 */ /* 0x004fe20000000000 */
[----:B0-----:R-:W-:Y:S01]  /*9850*/  IMAD R151, R151, R138, UR4 ;  /* 0x0000000497977e24 */ /* 0x001fe2000f8e028a */
[----:B------:R-:W-:Y:S01]  /*9860*/  SEL R133, R51, R136, P0 ;  /* 0x0000008833857207 */ /* 0x000fe20000000000 */
[----:B-1----:R-:W-:Y:S01]  /*9870*/  @P2 IMAD.HI.U32 R16, R28, R147, RZ ;  /* 0x000000931c102227 */ /* 0x002fe200078e00ff */
[----:B------:R-:W-:Y:S01]  /*9880*/  SEL R51, R136, R51, P0 ;  /* 0x0000003388337207 */ /* 0x000fe20000000000 */
[----:B------:R-:W-:Y:S01]  /*9890*/  ULDC.64 UR4, c[0x0][0xbe0] ;  /* 0x0002f80000047ab9 */ /* 0x000fe20000000a00 */
[----:B------:R-:W-:Y:S01]  /*98a0*/  SEL R136, R139, R52, P0 ;  /* 0x000000348b887207 */ /* 0x000fe20000000000 */
[----:B------:R-:W-:Y:S01]  /*98b0*/  IMAD R52, R144, UR38, RZ ;  /* 0x0000002690347c24 */ /* 0x000fe2000f8e02ff */
[----:B------:R-:W-:Y:S01]  /*98c0*/  SHFL.IDX PT, R54, R197, R26, 0x1c1f ;  /* 0x001c1f1ac5367589 */ /* 0x000fe200000e0000 */
[----:B------:R-:W-:-:S02]  /*98d0*/  IMAD.IADD R155, R155, 0x1, R63 ;  /* 0x000000019b9b7824 */ /* 0x000fc400078e023f */
[----:B------:R-:W-:Y:S01]  /*98e0*/  IMAD R145, R145, UR39, R52 ;  /* 0x0000002791917c24 */ /* 0x000fe2000f8e0234 */
[----:B------:R-:W-:Y:S01]  /*98f0*/  SHF.R.S32.HI R52, RZ, 0x1f, R151 ;  /* 0x0000001fff347819 */ /* 0x000fe20000011497 */
[----:B------:R-:W-:Y:S01]  /*9900*/  IMAD.MOV.U32 R63, RZ, RZ, R28 ;  /* 0x000000ffff3f7224 */ /* 0x000fe200078e001c */
[----:B---3--:R-:W-:Y:S01]  /*9910*/  @P2 SHF.R.U32.HI R63, RZ, R149, R16 ;  /* 0x00000095ff3f2219 */ /* 0x008fe20000011610 */
[----:B------:R-:W-:Y:S01]  /*9920*/  IMAD.IADD R145, R7, 0x1, R145 ;  /* 0x0000000107917824 */ /* 0x000fe200078e0291 */
[----:B------:R-:W0:Y:S01]  /*9930*/  SHFL.IDX PT, R137, R78, R159, 0x1c1f ;  /* 0x001c1f9f4e897589 */ /* 0x000e2200000e0000 */
[----:B------:R-:W-:Y:S01]  /*9940*/  IMAD R7, R52, UR4, RZ ;  /* 0x0000000434077c24 */ /* 0x000fe2000f8e02ff */
[----:B-----5:R-:W-:Y:S01]  /*9950*/  SEL R132, R50, R143, P0 ;  /* 0x0000008f32847207 */ /* 0x020fe20000000000 */
[----:B----4-:R-:W-:Y:S01]  /*9960*/  @P2 IMAD.HI.U32 R153, R28, R153, RZ ;  /* 0x000000991c992227 */ /* 0x010fe200078e00ff */
[----:B------:R-:W-:Y:S01]  /*9970*/  SEL R50, R143, R50, P0 ;  /* 0x000000328f327207 */ /* 0x000fe20000000000 */
[----:B------:R-:W-:Y:S01]  /*9980*/  SHFL.IDX PT, R55, R55, R26, 0x1c1f ;  /* 0x001c1f1a37377589 */ /* 0x000fe200000e0000 */
[----:B------:R-:W-:Y:S01]  /*9990*/  SHF.R.S32.HI R139, RZ, 0x1f, R63 ;  /* 0x0000001fff8b7819 */ /* 0x000fe2000001143f */
[----:B------:R-:W-:-:S02]  /*99a0*/  IMAD.MOV.U32 R144, RZ, RZ, R6 ;  /* 0x000000ffff907224 */ /* 0x000fc400078e0006 */
[C---:B------:R-:W-:Y:S01]  /*99b0*/  IMAD R16, R151.reuse, UR5, R7 ;  /* 0x0000000597107c24 */ /* 0x040fe2000f8e0207 */
[----:B------:R-:W1:Y:S01]  /*99c0*/  SHFL.IDX PT, R140, R82, R159, 0x1c1f ;  /* 0x001c1f9f528c7589 */ /* 0x000e6200000e0000 */
[----:B------:R-:W-:Y:S01]  /*99d0*/  IMAD.WIDE.U32 R6, R151, UR4, R154 ;  /* 0x0000000497067c25 */ /* 0x000fe2000f8e009a */
[----:B------:R-:W-:Y:S02]  /*99e0*/  ULDC.64 UR4, c[0x0][0xb30] ;  /* 0x0002cc0000047ab9 */ /* 0x000fe40000000a00 */
[----:B------:R-:W2:Y:S01]  /*99f0*/  SHFL.IDX PT, R117, R117, R26, 0x1c1f ;  /* 0x001c1f1a75757589 */ /* 0x000ea200000e0000 */
[----:B------:R-:W-:Y:S01]  /*9a00*/  IMAD.MOV.U32 R143, RZ, RZ, R28 ;  /* 0x000000ffff8f7224 */ /* 0x000fe200078e001c */
[----:B------:R-:W-:Y:S01]  /*9a10*/  @P2 SHF.R.U32.HI R143, RZ, R146, R153 ;  /* 0x00000092ff8f2219 */ /* 0x000fe20000011699 */
[----:B------:R-:W-:Y:S01]  /*9a20*/  IMAD R52, R52, UR6, RZ ;  /* 0x0000000634347c24 */ /* 0x000fe2000f8e02ff */
[----:B------:R-:W-:Y:S01]  /*9a30*/  IADD3 R138, P2, R63, R6, RZ ;  /* 0x000000063f8a7210 */ /* 0x000fe20007f5e0ff */
[----:B------:R-:W-:Y:S01]  /*9a40*/  IMAD.MOV R63, RZ, RZ, -R63 ;  /* 0x000000ffff3f7224 */ /* 0x000fe200078e0a3f */
[----:B------:R-:W-:Y:S01]  /*9a50*/  SHF.R.S32.HI R6, RZ, 0x1f, R143 ;  /* 0x0000001fff067819 */ /* 0x000fe2000001148f */
[----:B------:R-:W-:Y:S01]  /*9a60*/  IMAD R147, R151, UR7, R52 ;  /* 0x0000000797937c24 */ /* 0x000fe2000f8e0234 */
[----:B------:R-:W-:Y:S01]  /*9a70*/  IADD3.X R139, R139, R7, R16, P2, !PT ;  /* 0x000000078b8b7210 */ /* 0x000fe200017fe410 */
[----:B------:R-:W-:Y:S01]  /*9a80*/  IMAD.WIDE.U32 R144, R151, UR6, R144 ;  /* 0x0000000697907c25 */ /* 0x000fe2000f8e0090 */
[----:B------:R-:W-:Y:S01]  /*9a90*/  ULDC.64 UR6, c[0x0][0xbc8] ;  /* 0x0002f20000067ab9 */ /* 0x000fe20000000a00 */
[----:B0-----:R-:W-:Y:S01]  /*9aa0*/  SEL R5, R54, R137, P0 ;  /* 0x0000008936057207 */ /* 0x001fe20000000000 */
[----:B------:R-:W-:Y:S01]  /*9ab0*/  SHFL.IDX PT, R79, R49, R26, 0x1c1f ;  /* 0x001c1f1a314f7589 */ /* 0x000fe200000e0000 */
[----:B------:R-:W-:Y:S01]  /*9ac0*/  IMAD R63, R141, R63, R28 ;  /* 0x0000003f8d3f7224 */ /* 0x000fe200078e021c */
[----:B------:R-:W-:Y:S01]  /*9ad0*/  SEL R137, R137, R54, P0 ;  /* 0x0000003689897207 */ /* 0x000fe20000000000 */
[----:B------:R-:W-:Y:S01]  /*9ae0*/  IMAD R6, R6, UR4, RZ ;  /* 0x0000000406067c24 */ /* 0x000fe2000f8e02ff */
[----:B------:R-:W0:Y:S01]  /*9af0*/  SHFL.IDX PT, R186, R9, R159, 0x1c1f ;  /* 0x001c1f9f09ba7589 */ /* 0x000e2200000e0000 */
[----:B------:R-:W-:Y:S01]  /*9b00*/  IMAD.IADD R145, R145, 0x1, R147 ;  /* 0x0000000191917824 */ /* 0x000fe200078e0293 */
[----:B------:R-:W-:Y:S01]  /*9b10*/  SHF.R.S32.HI R16, RZ, 0x1f, R63 ;  /* 0x0000001fff107819 */ /* 0x000fe2000001143f */
[C---:B------:R-:W-:Y:S01]  /*9b20*/  IMAD R149, R143.reuse, UR5, R6 ;  /* 0x000000058f957c24 */ /* 0x040fe2000f8e0206 */
[----:B------:R-:W3:Y:S01]  /*9b30*/  S2UR UR5, SR_CgaCtaId ;  /* 0x00000000000579c3 */ /* 0x000ee20000008800 */
[----:B------:R-:W-:Y:S01]  /*9b40*/  IMAD.MOV R52, RZ, RZ, -R143 ;  /* 0x000000ffff347224 */ /* 0x000fe200078e0a8f */
[----:B-1----:R-:W-:Y:S01]  /*9b50*/  SEL R54, R140, R55, P0 ;  /* 0x000000378c367207 */ /* 0x002fe20000000000 */
[----:B------:R-:W-:Y:S01]  /*9b60*/  IMAD.WIDE.U32 R6, R143, UR4, R144 ;  /* 0x000000048f067c25 */ /* 0x000fe2000f8e0090 */
[----:B--2---:R-:W-:Y:S01]  /*9b70*/  SEL R32, R117, R168, P0 ;  /* 0x000000a875207207 */ /* 0x004fe20000000000 */
[----:B------:R-:W-:Y:S01]  /*9b80*/  UMOV UR4, 0x400 ;  /* 0x0000040000047882 */ /* 0x000fe20000000000 */
[----:B------:R-:W-:Y:S01]  /*9b90*/  SEL R34, R168, R117, P0 ;  /* 0x00000075a8227207 */ /* 0x000fe20000000000 */
[----:B------:R-:W-:Y:S01]  /*9ba0*/  IMAD R16, R16, UR6, RZ ;  /* 0x0000000610107c24 */ /* 0x000fe2000f8e02ff */
[----:B------:R-:W-:Y:S01]  /*9bb0*/  SEL R117, R119, R148, P0 ;  /* 0x0000009477757207 */ /* 0x000fe20000000000 */
[----:B------:R-:W-:Y:S01]  /*9bc0*/  IMAD R147, R141, R52, R28 ;  /* 0x000000348d937224 */ /* 0x000fe200078e021c */
[----:B------:R-:W-:Y:S01]  /*9bd0*/  SEL R119, R148, R119, P0 ;  /* 0x0000007794777207 */ /* 0x000fe20000000000 */
[----:B------:R-:W-:Y:S01]  /*9be0*/  IMAD.IADD R7, R7, 0x1, R149 ;  /* 0x0000000107077824 */ /* 0x000fe200078e0295 */
[----:B------:R-:W1:Y:S01]  /*9bf0*/  SHFL.IDX PT, R184, R8, R159, 0x1c1f ;  /* 0x001c1f9f08b87589 */ /* 0x000e6200000e0000 */
[C---:B------:R-:W-:Y:S01]  /*9c00*/  IMAD R143, R63.reuse, UR7, R16 ;  /* 0x000000073f8f7c24 */ /* 0x040fe2000f8e0210 */
[----:B------:R-:W-:Y:S01]  /*9c10*/  SHF.R.S32.HI R28, RZ, 0x1f, R147 ;  /* 0x0000001fff1c7819 */ /* 0x000fe20000011493 */
[----:B------:R-:W-:Y:S01]  /*9c20*/  IMAD.WIDE.U32 R138, R63, UR6, R138 ;  /* 0x000000063f8a7c25 */ /* 0x000fe2000f8e008a */
[----:B------:R-:W-:Y:S01]  /*9c30*/  ULDC.64 UR6, c[0x0][0xba8] ;  /* 0x0002ea0000067ab9 */ /* 0x000fe20000000a00 */
[----:B------:R-:W-:Y:S02]  /*9c40*/  SHFL.IDX PT, R92, R165, R26, 0x1c1f ;  /* 0x001c1f1aa55c7589 */ /* 0x000fe400000e0000 */
[----:B------:R-:W-:Y:S01]  /*9c50*/  IMAD.WIDE.U32 R144, R147, UR8, R6 ;  /* 0x0000000893907c25 */ /* 0x000fe2000f8e0006 */
[----:B------:R-:W-:Y:S01]  /*9c60*/  SEL R6, R55, R140, P0 ;  /* 0x0000008c37067207 */ /* 0x000fe20000000000 */
[----:B------:R-:W-:Y:S01]  /*9c70*/  SHFL.IDX PT, R98, R169, R26, 0x1c1f ;  /* 0x001c1f1aa9627589 */ /* 0x000fe200000e0000 */
[----:B------:R-:W-:Y:S01]  /*9c80*/  LEA R140, P2, R138, UR6, 0x2 ;  /* 0x000000068a8c7c11 */ /* 0x000fe2000f8410ff */
[----:B------:R-:W-:Y:S01]  /*9c90*/  IMAD.IADD R55, R139, 0x1, R143 ;  /* 0x000000018b377824 */ /* 0x000fe200078e028f */
[----:B------:R-:W-:Y:S01]  /*9ca0*/  ULDC UR6, c[0x0][0xa88] ;  /* 0x0002a20000067ab9 */ /* 0x000fe20000000800 */
[----:B------:R-:W-:Y:S01]  /*9cb0*/  IMAD R28, R28, UR8, RZ ;  /* 0x000000081c1c7c24 */ /* 0x000fe2000f8e02ff */
[----:B---3--:R-:W-:Y:S01]  /*9cc0*/  ULEA UR4, UR5, UR4, 0x18 ;  /* 0x0000000405047291 */ /* 0x008fe2000f8ec03f */
[----:B------:R-:W-:Y:S01]  /*9cd0*/  SHFL.IDX PT, R146, R140, RZ, 0x1c1f ;  /* 0x001c1fff8c927589 */ /* 0x000fe200000e0000 */
[----:B------:R-:W-:Y:S01]  /*9ce0*/  LEA.HI.X R138, R138, UR7, R55, 0x2, P2 ;  /* 0x000000078a8a7c11 */ /* 0x000fe200090f1437 */
[----:B------:R-:W-:Y:S01]  /*9cf0*/  IMAD R63, R147, UR9, R28 ;  /* 0x00000009933f7c24 */ /* 0x000fe2000f8e021c */
[----:B------:R-:W-:Y:S01]  /*9d00*/  UIADD3 UR4, UR4, 0x38820, URZ ;  /* 0x0003882004047890 */ /* 0x000fe2000fffe03f */
[----:B------:R-:W-:Y:S01]  /*9d10*/  SHFL.IDX PT, R148, R140, 0x1, 0x1c1f ;  /* 0x003c1f008c947f89 */ /* 0x000fe200000e0000 */
[----:B------:R-:W-:Y:S01]  /*9d20*/  IMAD R16, R141, UR6, RZ ;  /* 0x000000068d107c24 */ /* 0x000fe2000f8e02ff */
[----:B------:R-:W-:Y:S01]  /*9d30*/  ULDC.64 UR8, c[0x0][0xb00] ;  /* 0x0002c00000087ab9 */ /* 0x000fe20000000a00 */
[----:B------:R-:W-:Y:S01]  /*9d40*/  IMAD.IADD R7, R145, 0x1, R63 ;  /* 0x0000000191077824 */ /* 0x000fe200078e023f */
[----:B------:R-:W-:Y:S01]  /*9d50*/  SHFL.IDX PT, R147, R138, RZ, 0x1c1f ;  /* 0x001c1fff8a937589 */ /* 0x000fe200000e0000 */
[C---:B------:R-:W-:Y:S01]  /*9d60*/  VIADD R63, R27.reuse, 0x8 ;  /* 0x000000081b3f7836 */ /* 0x040fe20000000000 */
[----:B------:R-:W-:Y:S01]  /*9d70*/  ISETP.GE.OR P2, PT, R27, R16, P1 ;  /* 0x000000101b00720c */ /* 0x000fe20000f46670 */
[----:B------:R-:W-:Y:S01]  /*9d80*/  UPRMT UR4, URZ, 0x654, UR4 ;  /* 0x000006543f047896 */ /* 0x000fe20008000004 */
[----:B------:R-:W-:Y:S01]  /*9d90*/  SHFL.IDX PT, R149, R138, 0x1, 0x1c1f ;  /* 0x003c1f008a957f89 */ /* 0x000fe200000e0000 */
[----:B------:R-:W-:-:S02]  /*9da0*/  LEA R28, P3, R144, UR8, 0x2 ;  /* 0x00000008901c7c11 */ /* 0x000fc4000f8610ff */
[-C--:B------:R-:W-:Y:S01]  /*9db0*/  ISETP.GE.OR P1, PT, R63, R16.reuse, P1 ;  /* 0x000000103f00720c */ /* 0x080fe20000f26670 */
[----:B------:R-:W-:Y:S01]  /*9dc0*/  SHFL.IDX PT, R179, R56, R159, 0x1c1f ;  /* 0x001c1f9f38b37589 */ /* 0x000fe200000e0000 */
[----:B------:R-:W-:Y:S02]  /*9dd0*/  LEA.HI.X R52, R144, UR9, R7, 0x2, P3 ;  /* 0x0000000990347c11 */ /* 0x000fe400098f1407 */
[----:B------:R-:W-:Y:S01]  /*9de0*/  ISETP.GE.AND P3, PT, R27, R16, PT ;  /* 0x000000101b00720c */ /* 0x000fe20003f66270 */
[----:B------:R-:W-:Y:S01]  /*9df0*/  SHFL.IDX PT, R101, R101, R26, 0x1c1f ;  /* 0x001c1f1a65657589 */ /* 0x000fe200000e0000 */
[----:B------:R-:W-:Y:S01]  /*9e00*/  SYNCS.ARRIVE.TRANS64.RED.A1T0 RZ, [UR4], RZ ;  /* 0x000000ffffff79a7 */ /* 0x000fe20008100404 */
[----:B0-----:R-:W-:Y:S02]  /*9e10*/  SEL R78, R79, R186, P0 ;  /* 0x000000ba4f4e7207 */ /* 0x001fe40000000000 */
[----:B------:R-:W-:Y:S01]  /*9e20*/  SHFL.IDX PT, R102, R173, R26, 0x1c1f ;  /* 0x001c1f1aad667589 */ /* 0x000fe200000e0000 */
[----:B------:R-:W-:-:S02]  /*9e30*/  SEL R80, R186, R79, P0 ;  /* 0x0000004fba507207 */ /* 0x000fc40000000000 */
[----:B-1----:R-:W-:Y:S01]  /*9e40*/  SEL R79, R83, R184, P0 ;  /* 0x000000b8534f7207 */ /* 0x002fe20000000000 */
[----:B------:R-:W-:Y:S01]  /*9e50*/  SHFL.IDX PT, R57, R199, R26, 0x1c1f ;  /* 0x001c1f1ac7397589 */ /* 0x000fe200000e0000 */
[----:B------:R-:W-:Y:S02]  /*9e60*/  SEL R81, R184, R83, P0 ;  /* 0x00000053b8517207 */ /* 0x000fe40000000000 */
[----:B------:R-:W-:Y:S01]  /*9e70*/  SEL R83, R86, R85, P0 ;  /* 0x0000005556537207 */ /* 0x000fe20000000000 */
[----:B------:R-:W-:Y:S01]  /*9e80*/  SHFL.IDX PT, R38, R135, R26, 0x1c1f ;  /* 0x001c1f1a87267589 */ /* 0x000fe200000e0000 */
[----:B------:R-:W-:Y:S02]  /*9e90*/  SEL R85, R85, R86, P0 ;  /* 0x0000005655557207 */ /* 0x000fe40000000000 */
[----:B------:R-:W-:Y:S01]  /*9ea0*/  SEL R86, R88, R171, P0 ;  /* 0x000000ab58567207 */ /* 0x000fe20000000000 */
[----:B------:R-:W0:Y:S01]  /*9eb0*/  SHFL.IDX PT, R164, R23, R159, 0x1c1f ;  /* 0x001c1f9f17a47589 */ /* 0x000e2200000e0000 */
[----:B------:R-:W-:-:S03]  /*9ec0*/  SEL R88, R171, R88, P0 ;  /* 0x00000058ab587207 */ /* 0x000fc60000000000 */
[----:B------:R-:W1:Y:S04]  /*9ed0*/  SHFL.IDX PT, R165, R19, R159, 0x1c1f ;  /* 0x001c1f9f13a57589 */ /* 0x000e6800000e0000 */
[----:B------:R2:W3:Y:S04]  /*9ee0*/  SHFL.IDX PT, R169, R25, R159, 0x1c1f ;  /* 0x001c1f9f19a97589 */ /* 0x0004e800000e0000 */
[----:B------:R3:W4:Y:S04]  /*9ef0*/  SHFL.IDX PT, R56, R87, R159, 0x1c1f ;  /* 0x001c1f9f57387589 */ /* 0x00072800000e0000 */
[----:B------:R-:W5:Y:S04]  /*9f00*/  SHFL.IDX PT, R84, R41, R26, 0x1c1f ;  /* 0x001c1f1a29547589 */ /* 0x000f6800000e0000 */
[----:B------:R-:W-:Y:S04]  /*9f10*/  SHFL.IDX PT, R58, R201, R26, 0x1c1f ;  /* 0x001c1f1ac93a7589 */ /* 0x000fe800000e0000 */
[----:B------:R-:W5:Y:S01]  /*9f20*/  SHFL.IDX PT, R59, R203, R26, 0x1c1f ;  /* 0x001c1f1acb3b7589 */ /* 0x000f6200000e0000 */
[----:B0-----:R-:W-:-:S02]  /*9f30*/  SEL R23, R101, R164, P0 ;  /* 0x000000a465177207 */ /* 0x001fc40000000000 */
[----:B--2---:R-:W-:Y:S01]  /*9f40*/  SEL R25, R164, R101, P0 ;  /* 0x00000065a4197207 */ /* 0x004fe20000000000 */
[----:B------:R-:W-:Y:S01]  /*9f50*/  SHFL.IDX PT, R62, R207, R26, 0x1c1f ;  /* 0x001c1f1acf3e7589 */ /* 0x000fe200000e0000 */
[----:B-1----:R-:W-:Y:S02]  /*9f60*/  SEL R65, R165, R100, P0 ;  /* 0x00000064a5417207 */ /* 0x002fe40000000000 */
[----:B------:R-:W-:Y:S01]  /*9f70*/  SEL R101, R103, R192, P0 ;  /* 0x000000c067657207 */ /* 0x000fe20000000000 */
[----:B------:R0:W1:Y:S01]  /*9f80*/  SHFL.IDX PT, R188, R37, R159, 0x1c1f ;  /* 0x001c1f9f25bc7589 */ /* 0x00006200000e0000 */
[----:B---3--:R-:W-:Y:S02]  /*9f90*/  SEL R87, R90, R169, P0 ;  /* 0x000000a95a577207 */ /* 0x008fe40000000000 */
[----:B------:R-:W-:Y:S01]  /*9fa0*/  SEL R89, R169, R90, P0 ;  /* 0x0000005aa9597207 */ /* 0x000fe20000000000 */
[----:B------:R-:W2:Y:S01]  /*9fb0*/  SHFL.IDX PT, R173, R3, R159, 0x1c1f ;  /* 0x001c1f9f03ad7589 */ /* 0x000ea200000e0000 */
[----:B----4-:R-:W-:-:S02]  /*9fc0*/  SEL R7, R57, R56, P0 ;  /* 0x0000003839077207 */ /* 0x010fc40000000000 */
[----:B------:R-:W-:Y:S01]  /*9fd0*/  SEL R55, R56, R57, P0 ;  /* 0x0000003938377207 */ /* 0x000fe20000000000 */
[----:B------:R-:W3:Y:S01]  /*9fe0*/  SHFL.IDX PT, R135, R91, R159, 0x1c1f ;  /* 0x001c1f9f5b877589 */ /* 0x000ee200000e0000 */
[----:B-----5:R-:W-:Y:S02]  /*9ff0*/  SEL R82, R84, R167, P0 ;  /* 0x000000a754527207 */ /* 0x020fe40000000000 */
[----:B0-----:R-:W-:Y:S01]  /*a000*/  SEL R37, R100, R165, P0 ;  /* 0x000000a564257207 */ /* 0x001fe20000000000 */
[----:B------:R0:W4:Y:S01]  /*a010*/  SHFL.IDX PT, R19, R96, R159, 0x1c1f ;  /* 0x001c1f9f60137589 */ /* 0x00012200000e0000 */
[----:B------:R-:W-:Y:S02]  /*a020*/  SEL R100, R102, R177, P0 ;  /* 0x000000b166647207 */ /* 0x000fe40000000000 */
[----:B------:R-:W-:Y:S01]  /*a030*/  SEL R84, R167, R84, P0 ;  /* 0x00000054a7547207 */ /* 0x000fe20000000000 */
[----:B------:R-:W-:Y:S01]  /*a040*/  SHFL.IDX PT, R60, R205, R26, 0x1c1f ;  /* 0x001c1f1acd3c7589 */ /* 0x000fe200000e0000 */
[----:B------:R-:W-:-:S02]  /*a050*/  SEL R57, R59, R48, P0 ;  /* 0x000000303b397207 */ /* 0x000fc40000000000 */
[----:B------:R-:W-:Y:S01]  /*a060*/  SEL R102, R177, R102, P0 ;  /* 0x00000066b1667207 */ /* 0x000fe20000000000 */
[----:B------:R-:W5:Y:S01]  /*a070*/  SHFL.IDX PT, R150, R150, R159, 0x1c1f ;  /* 0x001c1f9f96967589 */ /* 0x000f6200000e0000 */
[----:B------:R-:W-:Y:S02]  /*a080*/  SEL R103, R192, R103, P0 ;  /* 0x00000067c0677207 */ /* 0x000fe40000000000 */
[----:B0-----:R-:W-:Y:S01]  /*a090*/  SEL R96, R98, R175, P0 ;  /* 0x000000af62607207 */ /* 0x001fe20000000000 */
[----:B------:R-:W-:Y:S01]  /*a0a0*/  @!P2 ST.E desc[UR40][R146.64], R2 ;  /* 0x000000029200a985 */ /* 0x000fe2000c101928 */
[----:B-1----:R-:W-:Y:S02]  /*a0b0*/  SEL R91, R93, R188, P0 ;  /* 0x000000bc5d5b7207 */ /* 0x002fe40000000000 */
[----:B------:R-:W-:Y:S01]  /*a0c0*/  SEL R93, R188, R93, P0 ;  /* 0x0000005dbc5d7207 */ /* 0x000fe20000000000 */
[----:B------:R-:W-:Y:S01]  /*a0d0*/  @!P1 ST.E desc[UR40][R148.64], R0 ;  /* 0x0000000094009985 */ /* 0x000fe2000c101928 */
[----:B--2---:R-:W-:-:S02]  /*a0e0*/  SEL R90, R92, R173, P0 ;  /* 0x000000ad5c5a7207 */ /* 0x004fc40000000000 */
[----:B------:R-:W-:Y:S01]  /*a0f0*/  SEL R92, R173, R92, P0 ;  /* 0x0000005cad5c7207 */ /* 0x000fe20000000000 */
[----:B------:R-:W0:Y:S01]  /*a100*/  SHFL.IDX PT, R49, R209, R26, 0x1c1f ;  /* 0x001c1f1ad1317589 */ /* 0x000e2200000e0000 */
[----:B---3--:R-:W-:Y:S02]  /*a110*/  SEL R56, R58, R135, P0 ;  /* 0x000000873a387207 */ /* 0x008fe40000000000 */
[----:B------:R-:W-:Y:S01]  /*a120*/  SEL R98, R175, R98, P0 ;  /* 0x00000062af627207 */ /* 0x000fe20000000000 */
[----:B------:R-:W1:Y:S01]  /*a130*/  SHFL.IDX PT, R47, R211, R26, 0x1c1f ;  /* 0x001c1f1ad32f7589 */ /* 0x000e6200000e0000 */
[----:B----4-:R-:W-:Y:S02]  /*a140*/  SEL R139, R62, R19, P0 ;  /* 0x000000133e8b7207 */ /* 0x010fe40000000000 */
[----:B------:R-:W-:Y:S01]  /*a150*/  SEL R141, R19, R62, P0 ;  /* 0x0000003e138d7207 */ /* 0x000fe20000000000 */
[----:B------:R-:W2:Y:S01]  /*a160*/  SHFL.IDX PT, R46, R213, R26, 0x1c1f ;  /* 0x001c1f1ad52e7589 */ /* 0x000ea200000e0000 */
[----:B------:R-:W-:Y:S01]  /*a170*/  SEL R58, R135, R58, P0 ;  /* 0x0000003a873a7207 */ /* 0x000fe20000000000 */
[----:B------:R-:W-:Y:S01]  /*a180*/  IMAD.SHL.U32 R19, R18, 0x2, RZ ;  /* 0x0000000212137824 */ /* 0x000fe200078e00ff */
[----:B------:R-:W-:Y:S01]  /*a190*/  SEL R59, R48, R59, P0 ;  /* 0x0000003b303b7207 */ /* 0x000fe20000000000 */
[----:B------:R-:W3:Y:S01]  /*a1a0*/  SHFL.IDX PT, R44, R215, R26, 0x1c1f ;  /* 0x001c1f1ad72c7589 */ /* 0x000ee200000e0000 */
[----:B-----5:R-:W-:-:S02]  /*a1b0*/  SEL R3, R181, R150, P0 ;  /* 0x00000096b5037207 */ /* 0x020fc40000000000 */
[----:B------:R-:W-:Y:S01]  /*a1c0*/  SEL R9, R150, R181, P0 ;  /* 0x000000b596097207 */ /* 0x000fe20000000000 */
[----:B------:R-:W4:Y:S01]  /*a1d0*/  SHFL.IDX PT, R43, R217, R26, 0x1c1f ;  /* 0x001c1f1ad92b7589 */ /* 0x000f2200000e0000 */
[----:B------:R-:W-:Y:S02]  /*a1e0*/  SEL R138, R60, R131, P0 ;  /* 0x000000833c8a7207 */ /* 0x000fe40000000000 */
[----:B------:R-:W-:Y:S01]  /*a1f0*/  SEL R140, R131, R60, P0 ;  /* 0x0000003c838c7207 */ /* 0x000fe20000000000 */
[----:B------:R-:W0:Y:S04]  /*a200*/  SHFL.IDX PT, R42, R219, R26, 0x1c1f ;  /* 0x001c1f1adb2a7589 */ /* 0x000e2800000e0000 */
[----:B------:R-:W0:Y:S04]  /*a210*/  SHFL.IDX PT, R41, R221, R26, 0x1c1f ;  /* 0x001c1f1add297589 */ /* 0x000e2800000e0000 */
[----:B------:R5:W0:Y:S04]  /*a220*/  SHFL.IDX PT, R26, R110, R159, 0x1c1f ;  /* 0x001c1f9f6e1a7589 */ /* 0x000a2800000e0000 */
[----:B------:R1:W0:Y:S04]  /*a230*/  SHFL.IDX PT, R8, R106, R159, 0x1c1f ;  /* 0x001c1f9f6a087589 */ /* 0x00022800000e0000 */
[----:B------:R2:W0:Y:S01]  /*a240*/  SHFL.IDX PT, R29, R107, R159, 0x1c1f ;  /* 0x001c1f9f6b1d7589 */ /* 0x00042200000e0000 */
[----:B-----5:R-:W-:-:S03]  /*a250*/  SEL R110, R112, R157, P0 ;  /* 0x0000009d706e7207 */ /* 0x020fc60000000000 */
[----:B------:R0:W0:Y:S01]  /*a260*/  SHFL.IDX PT, R134, R134, R159, 0x1c1f ;  /* 0x001c1f9f86867589 */ /* 0x00002200000e0000 */
[----:B------:R-:W-:Y:S02]  /*a270*/  SEL R112, R157, R112, P0 ;  /* 0x000000709d707207 */ /* 0x000fe40000000000 */
[----:B-1----:R-:W-:Y:S01]  /*a280*/  SEL R106, R108, R179, P0 ;  /* 0x000000b36c6a7207 */ /* 0x002fe20000000000 */
[----:B------:R1:W0:Y:S01]  /*a290*/  SHFL.IDX PT, R130, R130, R159, 0x1c1f ;  /* 0x001c1f9f82827589 */ /* 0x00022200000e0000 */
[----:B------:R-:W-:Y:S02]  /*a2a0*/  SEL R108, R179, R108, P0 ;  /* 0x0000006cb36c7207 */ /* 0x000fe40000000000 */
[----:B--2---:R-:W-:Y:S01]  /*a2b0*/  SEL R107, R109, R156, P0 ;  /* 0x0000009c6d6b7207 */ /* 0x004fe20000000000 */
[----:B------:R1:W2:Y:S01]  /*a2c0*/  SHFL.IDX PT, R142, R142, R159, 0x1c1f ;  /* 0x001c1f9f8e8e7589 */ /* 0x0002a200000e0000 */
[----:B------:R-:W-:-:S03]  /*a2d0*/  SEL R109, R156, R109, P0 ;  /* 0x0000006d9c6d7207 */ /* 0x000fc60000000000 */
[----:B------:R1:W0:Y:S04]  /*a2e0*/  SHFL.IDX PT, R17, R17, R159, 0x1c1f ;  /* 0x001c1f9f11117589 */ /* 0x00022800000e0000 */
[----:B------:R1:W0:Y:S04]  /*a2f0*/  SHFL.IDX PT, R144, R28, RZ, 0x1c1f ;  /* 0x001c1fff1c907589 */ /* 0x00022800000e0000 */
[----:B------:R1:W0:Y:S01]  /*a300*/  SHFL.IDX PT, R145, R52, RZ, 0x1c1f ;  /* 0x001c1fff34917589 */ /* 0x00022200000e0000 */
[----:B---34-:R-:W-:Y:S05]  /*a310*/  @P3 BRA `(.L_x_37) ;  /* 0x0000000800f83947 */ /* 0x018fea0003800000 */
[----:B------:R-:W-:Y:S01]  /*a320*/  ULDC UR4, c[0x0][0xac8] ;  /* 0x0002b20000047ab9 */ /* 0x000fe20000000800 */
[C---:B------:R-:W-:Y:S01]  /*a330*/  VIADD R0, R19.reuse, 0x8 ;  /* 0x0000000813007836 */ /* 0x040fe20000000000 */
[C---:B------:R-:W-:Y:S01]  /*a340*/  ISETP.GE.AND P1, PT, R19.reuse, UR4, PT ;  /* 0x0000000413007c0c */ /* 0x040fe2000bf26270 */
[C---:B------:R-:W-:Y:S02]  /*a350*/  VIADD R18, R19.reuse, 0x10 ;  /* 0x0000001013127836 */ /* 0x040fe40000000000 */
[C---:B------:R-:W-:Y:S01]  /*a360*/  VIADD R27, R19.reuse, 0x18 ;  /* 0x00000018131b7836 */ /* 0x040fe20000000000 */
[----:B------:R-:W-:Y:S01]  /*a370*/  ISETP.GE.AND P4, PT, R0, UR4, PT ;  /* 0x0000000400007c0c */ /* 0x000fe2000bf86270 */
[C---:B------:R-:W-:Y:S01]  /*a380*/  VIADD R60, R19.reuse, 0x20 ;  /* 0x00000020133c7836 */ /* 0x040fe20000000000 */
[----:B------:R-:W-:Y:S01]  /*a390*/  ISETP.GE.AND P5, PT, R18, UR4, PT ;  /* 0x0000000412007c0c */ /* 0x000fe2000bfa6270 */
[----:B------:R-:W-:Y:S01]  /*a3a0*/  VIADD R62, R19, 0x28 ;  /* 0x00000028133e7836 */ /* 0x000fe20000000000 */
[----:B------:R-:W-:Y:S01]  /*a3b0*/  ISETP.GE.AND P6, PT, R27, UR4, PT ;  /* 0x000000041b007c0c */ /* 0x000fe2000bfc6270 */
[----:B------:R-:W-:-:S03]  /*a3c0*/  VIADD R135, R19, 0x30 ;  /* 0x0000003013877836 */ /* 0x000fc60000000000 */
[----:B------:R-:W-:Y:S01]  /*a3d0*/  ISETP.GE.AND P2, PT, R62, UR4, PT ;  /* 0x000000043e007c0c */ /* 0x000fe2000bf46270 */
[----:B0-----:R-:W-:Y:S01]  /*a3e0*/  @!P1 IMAD.WIDE R146, R19, 0x4, R144 ;  /* 0x0000000413929825 */ /* 0x001fe200078e0290 */
[----:B------:R-:W-:-:S03]  /*a3f0*/  ISETP.GE.AND P3, PT, R135, UR4, PT ;  /* 0x0000000487007c0c */ /* 0x000fc6000bf66270 */
[----:B------:R-:W-:Y:S01]  /*a400*/  @!P4 LEA.HI R0, R0, R0, RZ, 0x1 ;  /* 0x000000000000c211 */ /* 0x000fe200078f08ff */
[----:B------:R0:W-:Y:S01]  /*a410*/  @!P1 ST.E.64 desc[UR40][R146.64], R10 ;  /* 0x0000000a92009985 */ /* 0x0001e2000c101b28 */
[----:B------:R-:W-:Y:S02]  /*a420*/  ISETP.GE.AND P1, PT, R60, UR4, PT ;  /* 0x000000043c007c0c */ /* 0x000fe4000bf26270 */
[----:B------:R-:W-:Y:S02]  /*a430*/  @!P5 LEA.HI R18, R18, R18, RZ, 0x1 ;  /* 0x000000121212d211 */ /* 0x000fe400078f08ff */
[----:B------:R-:W-:Y:S02]  /*a440*/  @!P6 LEA.HI R48, R27, R27, RZ, 0x1 ;  /* 0x0000001b1b30e211 */ /* 0x000fe400078f08ff */
[----:B------:R-:W-:Y:S01]  /*a450*/  @!P4 LOP3.LUT R27, R0, 0xfffffffe, RZ, 0xc0, !PT ;  /* 0xfffffffe001bc812 */ /* 0x000fe200078ec0ff */
[C---:B------:R-:W-:Y:S01]  /*a460*/  VIADD R0, R19.reuse, 0x38 ;  /* 0x0000003813007836 */ /* 0x040fe20000000000 */
[----:B------:R-:W-:Y:S01]  /*a470*/  @!P5 LOP3.LUT R131, R18, 0xfffffffe, RZ, 0xc0, !PT ;  /* 0xfffffffe1283d812 */ /* 0x000fe200078ec0ff */
[C---:B------:R-:W-:Y:S01]  /*a480*/  VIADD R18, R19.reuse, 0x40 ;  /* 0x0000004013127836 */ /* 0x040fe20000000000 */
[----:B------:R-:W-:Y:S01]  /*a490*/  @!P6 LOP3.LUT R149, R48, 0xfffffffe, RZ, 0xc0, !PT ;  /* 0xfffffffe3095e812 */ /* 0x000fe200078ec0ff */
[----:B------:R-:W-:Y:S01]  /*a4a0*/  VIADD R48, R19, 0x48 ;  /* 0x0000004813307836 */ /* 0x000fe20000000000 */
[----:B------:R-:W-:Y:S01]  /*a4b0*/  @!P2 LEA.HI R62, R62, R62, RZ, 0x1 ;  /* 0x0000003e3e3ea211 */ /* 0x000fe200078f08ff */
[----:B0-----:R-:W-:Y:S01]  /*a4c0*/  @!P4 IMAD.WIDE R10, R27, 0x4, R144 ;  /* 0x000000041b0ac825 */ /* 0x001fe200078e0290 */
[----:B------:R-:W-:-:S02]  /*a4d0*/  @!P1 LEA.HI R60, R60, R60, RZ, 0x1 ;  /* 0x0000003c3c3c9211 */ /* 0x000fc400078f08ff */
[----:B------:R-:W-:Y:S01]  /*a4e0*/  @!P3 LEA.HI R135, R135, R135, RZ, 0x1 ;  /* 0x000000878787b211 */ /* 0x000fe200078f08ff */
[--C-:B------:R-:W-:Y:S01]  /*a4f0*/  @!P5 IMAD.WIDE R146, R131, 0x4, R144.reuse ;  /* 0x000000048392d825 */ /* 0x100fe200078e0290 */
[----:B------:R0:W-:Y:S01]  /*a500*/  @!P4 ST.E.64 desc[UR40][R10.64], R12 ;  /* 0x0000000c0a00c985 */ /* 0x0001e2000c101b28 */
[----:B------:R-:W-:Y:S02]  /*a510*/  @!P1 LOP3.LUT R27, R60, 0xfffffffe, RZ, 0xc0, !PT ;  /* 0xfffffffe3c1b9812 */ /* 0x000fe400078ec0ff */
[--C-:B------:R-:W-:Y:S01]  /*a520*/  @!P6 IMAD.WIDE R148, R149, 0x4, R144.reuse ;  /* 0x000000049594e825 */ /* 0x100fe200078e0290 */
[----:B------:R3:W-:Y:S01]  /*a530*/  @!P5 ST.E.64 desc[UR40][R146.64], R14 ;  /* 0x0000000e9200d985 */ /* 0x0007e2000c101b28 */
[----:B------:R-:W-:Y:S02]  /*a540*/  ISETP.GE.AND P4, PT, R0, UR4, PT ;  /* 0x0000000400007c0c */ /* 0x000fe4000bf86270 */
[----:B------:R-:W-:Y:S01]  /*a550*/  ISETP.GE.AND P5, PT, R18, UR4, PT ;  /* 0x0000000412007c0c */ /* 0x000fe2000bfa6270 */
[----:B------:R4:W-:Y:S01]  /*a560*/  @!P6 ST.E.64 desc[UR40][R148.64], R20 ;  /* 0x000000149400e985 */ /* 0x0009e2000c101b28 */
[----:B------:R-:W-:Y:S01]  /*a570*/  ISETP.GE.AND P6, PT, R48, UR4, PT ;  /* 0x0000000430007c0c */ /* 0x000fe2000bfc6270 */
[----:B------:R-:W-:Y:S01]  /*a580*/  VIADD R60, R19, 0x60 ;  /* 0x00000060133c7836 */ /* 0x000fe20000000000 */
[----:B0-----:R-:W-:Y:S01]  /*a590*/  @!P2 LOP3.LUT R13, R62, 0xfffffffe, RZ, 0xc0, !PT ;  /* 0xfffffffe3e0da812 */ /* 0x001fe200078ec0ff */
[----:B------:R-:W-:Y:S01]  /*a5a0*/  @!P1 IMAD.WIDE R10, R27, 0x4, R144 ;  /* 0x000000041b0a9825 */ /* 0x000fe200078e0290 */
[----:B---3--:R-:W-:-:S03]  /*a5b0*/  @!P3 LOP3.LUT R15, R135, 0xfffffffe, RZ, 0xc0, !PT ;  /* 0xfffffffe870fb812 */ /* 0x008fc600078ec0ff */
[--C-:B------:R-:W-:Y:S01]  /*a5c0*/  @!P2 IMAD.WIDE R12, R13, 0x4, R144.reuse ;  /* 0x000000040d0ca825 */ /* 0x100fe200078e0290 */
[----:B------:R0:W-:Y:S01]  /*a5d0*/  @!P1 ST.E.64 desc[UR40][R10.64], R22 ;  /* 0x000000160a009985 */ /* 0x0001e2000c101b28 */
[----:B------:R-:W-:Y:S02]  /*a5e0*/  @!P4 LEA.HI R0, R0, R0, RZ, 0x1 ;  /* 0x000000000000c211 */ /* 0x000fe400078f08ff */
[----:B------:R-:W-:Y:S01]  /*a5f0*/  @!P3 IMAD.WIDE R14, R15, 0x4, R144 ;  /* 0x000000040f0eb825 */ /* 0x000fe200078e0290 */
[----:B------:R3:W-:Y:S01]  /*a600*/  @!P2 ST.E.64 desc[UR40][R12.64], R24 ;  /* 0x000000180c00a985 */ /* 0x0007e2000c101b28 */
[----:B------:R-:W-:Y:S02]  /*a610*/  @!P5 LEA.HI R18, R18, R18, RZ, 0x1 ;  /* 0x000000121212d211 */ /* 0x000fe400078f08ff */
[C---:B----4-:R-:W-:Y:S01]  /*a620*/  VIADD R20, R19.reuse, 0x50 ;  /* 0x0000005013147836 */ /* 0x050fe20000000000 */
[----:B------:R4:W-:Y:S01]  /*a630*/  @!P3 ST.E.64 desc[UR40][R14.64], R32 ;  /* 0x000000200e00b985 */ /* 0x0009e2000c101b28 */
[C---:B------:R-:W-:Y:S01]  /*a640*/  VIADD R27, R19.reuse, 0x58 ;  /* 0x00000058131b7836 */ /* 0x040fe20000000000 */
[----:B------:R-:W-:Y:S01]  /*a650*/  @!P4 LOP3.LUT R21, R0, 0xfffffffe, RZ, 0xc0, !PT ;  /* 0xfffffffe0015c812 */ /* 0x000fe200078ec0ff */
[----:B------:R-:W-:Y:S01]  /*a660*/  VIADD R0, R19, 0x68 ;  /* 0x0000006813007836 */ /* 0x000fe20000000000 */
[----:B------:R-:W-:-:S02]  /*a670*/  ISETP.GE.AND P3, PT, R20, UR4, PT ;  /* 0x0000000414007c0c */ /* 0x000fc4000bf66270 */
[----:B------:R-:W-:Y:S01]  /*a680*/  @!P6 LEA.HI R48, R48, R48, RZ, 0x1 ;  /* 0x000000303030e211 */ /* 0x000fe200078f08ff */
[--C-:B0-----:R-:W-:Y:S01]  /*a690*/  @!P4 IMAD.WIDE R10, R21, 0x4, R144.reuse ;  /* 0x00000004150ac825 */ /* 0x101fe200078e0290 */
[----:B------:R-:W-:Y:S02]  /*a6a0*/  @!P5 LOP3.LUT R23, R18, 0xfffffffe, RZ, 0xc0, !PT ;  /* 0xfffffffe1217d812 */ /* 0x000fe400078ec0ff */
[----:B------:R-:W-:Y:S01]  /*a6b0*/  ISETP.GE.AND P1, PT, R27, UR4, PT ;  /* 0x000000041b007c0c */ /* 0x000fe2000bf26270 */
[----:B------:R-:W-:Y:S01]  /*a6c0*/  VIADD R18, R19, 0x70 ;  /* 0x0000007013127836 */ /* 0x000fe20000000000 */
[----:B------:R-:W-:Y:S01]  /*a6d0*/  ISETP.GE.AND P2, PT, R60, UR4, PT ;  /* 0x000000043c007c0c */ /* 0x000fe2000bf46270 */
[--C-:B---3--:R-:W-:Y:S01]  /*a6e0*/  @!P5 IMAD.WIDE R12, R23, 0x4, R144.reuse ;  /* 0x00000004170cd825 */ /* 0x108fe200078e0290 */
[----:B----4-:R-:W-:Y:S01]  /*a6f0*/  @!P6 LOP3.LUT R15, R48, 0xfffffffe, RZ, 0xc0, !PT ;  /* 0xfffffffe300fe812 */ /* 0x010fe200078ec0ff */
[----:B------:R0:W-:Y:S01]  /*a700*/  @!P4 ST.E.64 desc[UR40][R10.64], R34 ;  /* 0x000000220a00c985 */ /* 0x0001e2000c101b28 */
[----:B------:R-:W-:Y:S01]  /*a710*/  ISETP.GE.AND P4, PT, R0, UR4, PT ;  /* 0x0000000400007c0c */ /* 0x000fe2000bf86270 */
[----:B------:R-:W-:Y:S01]  /*a720*/  VIADD R22, R19, 0x80 ;  /* 0x0000008013167836 */ /* 0x000fe20000000000 */
[----:B------:R-:W-:Y:S01]  /*a730*/  @!P3 LEA.HI R20, R20, R20, RZ, 0x1 ;  /* 0x000000141414b211 */ /* 0x000fe200078f08ff */
[----:B------:R-:W-:Y:S01]  /*a740*/  @!P6 IMAD.WIDE R14, R15, 0x4, R144 ;  /* 0x000000040f0ee825 */ /* 0x000fe200078e0290 */
[----:B------:R3:W-:Y:S01]  /*a750*/  @!P5 ST.E.64 desc[UR40][R12.64], R36 ;  /* 0x000000240c00d985 */ /* 0x0007e2000c101b28 */
[----:B------:R-:W-:-:S02]  /*a760*/  ISETP.GE.AND P5, PT, R18, UR4, PT ;  /* 0x0000000412007c0c */ /* 0x000fc4000bfa6270 */
[----:B------:R-:W-:Y:S01]  /*a770*/  @!P3 LOP3.LUT R21, R20, 0xfffffffe, RZ, 0xc0, !PT ;  /* 0xfffffffe1415b812 */ /* 0x000fe200078ec0ff */
[----:B------:R-:W-:Y:S01]  /*a780*/  VIADD R20, R19, 0x78 ;  /* 0x0000007813147836 */ /* 0x000fe20000000000 */
[----:B------:R4:W-:Y:S01]  /*a790*/  @!P6 ST.E.64 desc[UR40][R14.64], R64 ;  /* 0x000000400e00e985 */ /* 0x0009e2000c101b28 */
[----:B------:R-:W-:Y:S01]  /*a7a0*/  @!P1 LEA.HI R27, R27, R27, RZ, 0x1 ;  /* 0x0000001b1b1b9211 */ /* 0x000fe200078f08ff */
[----:B------:R-:W-:Y:S01]  /*a7b0*/  VIADD R23, R19, 0x88 ;  /* 0x0000008813177836 */ /* 0x000fe20000000000 */
[----:B------:R-:W-:Y:S01]  /*a7c0*/  @!P2 LEA.HI R60, R60, R60, RZ, 0x1 ;  /* 0x0000003c3c3ca211 */ /* 0x000fe200078f08ff */
[--C-:B0-----:R-:W-:Y:S01]  /*a7d0*/  @!P3 IMAD.WIDE R10, R21, 0x4, R144.reuse ;  /* 0x00000004150ab825 */ /* 0x101fe200078e0290 */
[----:B------:R-:W-:Y:S02]  /*a7e0*/  @!P1 LOP3.LUT R27, R27, 0xfffffffe, RZ, 0xc0, !PT ;  /* 0xfffffffe1b1b9812 */ /* 0x000fe400078ec0ff */
[----:B------:R-:W-:Y:S02]  /*a7f0*/  @!P4 LEA.HI R0, R0, R0, RZ, 0x1 ;  /* 0x000000000000c211 */ /* 0x000fe400078f08ff */
[----:B------:R0:W-:Y:S01]  /*a800*/  @!P3 ST.E.64 desc[UR40][R10.64], R66 ;  /* 0x000000420a00b985 */ /* 0x0001e2000c101b28 */
[----:B------:R-:W-:Y:S01]  /*a810*/  ISETP.GE.AND P3, PT, R20, UR4, PT ;  /* 0x0000000414007c0c */ /* 0x000fe2000bf66270 */
[----:B---3--:R-:W-:Y:S01]  /*a820*/  @!P1 IMAD.WIDE R12, R27, 0x4, R144 ;  /* 0x000000041b0c9825 */ /* 0x008fe200078e0290 */
[----:B------:R-:W-:-:S02]  /*a830*/  @!P5 LEA.HI R18, R18, R18, RZ, 0x1 ;  /* 0x000000121212d211 */ /* 0x000fc400078f08ff */
[----:B----4-:R-:W-:Y:S02]  /*a840*/  @!P2 LOP3.LUT R15, R60, 0xfffffffe, RZ, 0xc0, !PT ;  /* 0xfffffffe3c0fa812 */ /* 0x010fe400078ec0ff */
[----:B------:R3:W-:Y:S01]  /*a850*/  @!P1 ST.E.64 desc[UR40][R12.64], R68 ;  /* 0x000000440c009985 */ /* 0x0007e2000c101b28 */
[----:B------:R-:W-:Y:S02]  /*a860*/  ISETP.GE.AND P6, PT, R22, UR4, PT ;  /* 0x0000000416007c0c */ /* 0x000fe4000bfc6270 */
[--C-:B------:R-:W-:Y:S01]  /*a870*/  @!P2 IMAD.WIDE R14, R15, 0x4, R144.reuse ;  /* 0x000000040f0ea825 */ /* 0x100fe200078e0290 */
[----:B------:R-:W-:Y:S02]  /*a880*/  @!P4 LOP3.LUT R21, R0, 0xfffffffe, RZ, 0xc0, !PT ;  /* 0xfffffffe0015c812 */ /* 0x000fe400078ec0ff */
[----:B------:R-:W-:Y:S01]  /*a890*/  ISETP.GE.AND P1, PT, R23, UR4, PT ;  /* 0x0000000417007c0c */ /* 0x000fe2000bf26270 */
[----:B------:R-:W-:Y:S01]  /*a8a0*/  VIADD R0, R19, 0x90 ;  /* 0x0000009013007836 */ /* 0x000fe20000000000 */
[----:B------:R-:W-:Y:S01]  /*a8b0*/  @!P3 LEA.HI R20, R20, R20, RZ, 0x1 ;  /* 0x000000141414b211 */ /* 0x000fe200078f08ff */
[----:B------:R4:W-:Y:S01]  /*a8c0*/  @!P2 ST.E.64 desc[UR40][R14.64], R70 ;  /* 0x000000460e00a985 */ /* 0x0009e2000c101b28 */
[----:B0-----:R-:W-:-:S02]  /*a8d0*/  @!P4 IMAD.WIDE R10, R21, 0x4, R144 ;  /* 0x00000004150ac825 */ /* 0x001fc400078e0290 */
[----:B------:R-:W-:Y:S02]  /*a8e0*/  ISETP.GE.AND P2, PT, R0, UR4, PT ;  /* 0x0000000400007c0c */ /* 0x000fe4000bf46270 */
[----:B---3--:R-:W-:Y:S01]  /*a8f0*/  @!P5 LOP3.LUT R13, R18, 0xfffffffe, RZ, 0xc0, !PT ;  /* 0xfffffffe120dd812 */ /* 0x008fe200078ec0ff */
[----:B------:R-:W-:Y:S01]  /*a900*/  VIADD R18, R19, 0x98 ;  /* 0x0000009813127836 */ /* 0x000fe20000000000 */
[----:B------:R0:W-:Y:S01]  /*a910*/  @!P4 ST.E.64 desc[UR40][R10.64], R72 ;  /* 0x000000480a00c985 */ /* 0x0001e2000c101b28 */
[----:B------:R-:W-:Y:S02]  /*a920*/  @!P6 LEA.HI R22, R22, R22, RZ, 0x1 ;  /* 0x000000161616e211 */ /* 0x000fe400078f08ff */
[--C-:B------:R-:W-:Y:S01]  /*a930*/  @!P5 IMAD.WIDE R12, R13, 0x4, R144.reuse ;  /* 0x000000040d0cd825 */ /* 0x100fe200078e0290 */
[----:B------:R-:W-:Y:S02]  /*a940*/  @!P1 LEA.HI R23, R23, R23, RZ, 0x1 ;  /* 0x0000001717179211 */ /* 0x000fe400078f08ff */
[----:B------:R-:W-:Y:S01]  /*a950*/  @!P6 LOP3.LUT R21, R22, 0xfffffffe, RZ, 0xc0, !PT ;  /* 0xfffffffe1615e812 */ /* 0x000fe200078ec0ff */
[----:B------:R-:W-:Y:S01]  /*a960*/  VIADD R22, R19, 0xa0 ;  /* 0x000000a013167836 */ /* 0x000fe20000000000 */
[----:B----4-:R-:W-:Y:S01]  /*a970*/  @!P3 LOP3.LUT R15, R20, 0xfffffffe, RZ, 0xc0, !PT ;  /* 0xfffffffe140fb812 */ /* 0x010fe200078ec0ff */
[----:B------:R3:W-:Y:S01]  /*a980*/  @!P5 ST.E.64 desc[UR40][R12.64], R74 ;  /* 0x0000004a0c00d985 */ /* 0x0007e2000c101b28 */
[----:B------:R-:W-:Y:S01]  /*a990*/  @!P2 LEA.HI R0, R0, R0, RZ, 0x1 ;  /* 0x000000000000a211 */ /* 0x000fe200078f08ff */
[----:B------:R-:W-:Y:S01]  /*a9a0*/  @!P6 IMAD.WIDE R20, R21, 0x4, R144 ;  /* 0x000000041514e825 */ /* 0x000fe200078e0290 */
[----:B------:R-:W-:-:S02]  /*a9b0*/  ISETP.GE.AND P4, PT, R22, UR4, PT ;  /* 0x0000000416007c0c */ /* 0x000fc4000bf86270 */
[----:B0-----:R-:W-:Y:S01]  /*a9c0*/  @!P1 LOP3.LUT R11, R23, 0xfffffffe, RZ, 0xc0, !PT ;  /* 0xfffffffe170b9812 */ /* 0x001fe200078ec0ff */
[----:B------:R-:W-:Y:S01]  /*a9d0*/  @!P3 IMAD.WIDE R14, R15, 0x4, R144 ;  /* 0x000000040f0eb825 */ /* 0x000fe200078e0290 */
[----:B------:R-:W-:-:S03]  /*a9e0*/  @!P2 LOP3.LUT R23, R0, 0xfffffffe, RZ, 0xc0, !PT ;  /* 0xfffffffe0017a812 */ /* 0x000fc600078ec0ff */
[--C-:B------:R-:W-:Y:S01]  /*a9f0*/  @!P1 IMAD.WIDE R10, R11, 0x4, R144.reuse ;  /* 0x000000040b0a9825 */ /* 0x100fe200078e0290 */
[----:B------:R0:W-:Y:S01]  /*aa00*/  @!P3 ST.E.64 desc[UR40][R14.64], R76 ;  /* 0x0000004c0e00b985 */ /* 0x0001e2000c101b28 */
[----:B------:R-:W-:Y:S02]  /*aa10*/  ISETP.GE.AND P3, PT, R18, UR4, PT ;  /* 0x0000000412007c0c */ /* 0x000fe4000bf66270 */
[----:B------:R-:W-:Y:S01]  /*aa20*/  VIADD R0, R19, 0xa8 ;  /* 0x000000a813007836 */ /* 0x000fe20000000000 */
[----:B------:R4:W-:Y:S01]  /*aa30*/  @!P6 ST.E.64 desc[UR40][R20.64], R78 ;  /* 0x0000004e1400e985 */ /* 0x0009e2000c101b28 */
[----:B---3--:R-:W-:Y:S01]  /*aa40*/  @!P2 IMAD.WIDE R12, R23, 0x4, R144 ;  /* 0x00000004170ca825 */ /* 0x008fe200078e0290 */
[----:B------:R-:W-:Y:S02]  /*aa50*/  @!P4 LEA.HI R22, R22, R22, RZ, 0x1 ;  /* 0x000000161616c211 */ /* 0x000fe400078f08ff */
[----:B------:R3:W-:Y:S01]  /*aa60*/  @!P1 ST.E.64 desc[UR40][R10.64], R80 ;  /* 0x000000500a009985 */ /* 0x0007e2000c101b28 */
[----:B------:R-:W-:Y:S01]  /*aa70*/  ISETP.GE.AND P1, PT, R0, UR4, PT ;  /* 0x0000000400007c0c */ /* 0x000fe2000bf26270 */
[----:B------:R-:W-:-:S02]  /*aa80*/  VIADD R23, R19, 0xb8 ;  /* 0x000000b813177836 */ /* 0x000fc40000000000 */
[----:B------:R5:W-:Y:S02]  /*aa90*/  @!P2 ST.E.64 desc[UR40][R12.64], R82 ;  /* 0x000000520c00a985 */ /* 0x000be4000c101b28 */
[----:B------:R-:W-:Y:S01]  /*aaa0*/  @!P3 LEA.HI R18, R18, R18, RZ, 0x1 ;  /* 0x000000121212b211 */ /* 0x000fe200078f08ff */
[----:B0-----:R-:W-:Y:S01]  /*aab0*/  VIADD R14, R19, 0xb0 ;  /* 0x000000b0130e7836 */ /* 0x001fe20000000000 */
[----:B------:R-:W-:Y:S02]  /*aac0*/  ISETP.GE.AND P5, PT, R23, UR4, PT ;  /* 0x0000000417007c0c */ /* 0x000fe4000bfa6270 */
[----:B------:R-:W-:Y:S01]  /*aad0*/  @!P3 LOP3.LUT R15, R18, 0xfffffffe, RZ, 0xc0, !PT ;  /* 0xfffffffe120fb812 */ /* 0x000fe200078ec0ff */
[C---:B----4-:R-:W-:Y:S01]  /*aae0*/  VIADD R20, R19.reuse, 0xc0 ;  /* 0x000000c013147836 */ /* 0x050fe20000000000 */
[----:B------:R-:W-:Y:S01]  /*aaf0*/  ISETP.GE.AND P6, PT, R14, UR4, PT ;  /* 0x000000040e007c0c */ /* 0x000fe2000bfc6270 */
[----:B------:R-:W-:Y:S01]  /*ab00*/  VIADD R18, R19, 0xc8 ;  /* 0x000000c813127836 */ /* 0x000fe20000000000 */
[----:B------:R-:W-:Y:S01]  /*ab10*/  @!P1 LEA.HI R0, R0, R0, RZ, 0x1 ;  /* 0x0000000000009211 */ /* 0x000fe200078f08ff */
[----:B---3--:R-:W-:Y:S01]  /*ab20*/  @!P3 IMAD.WIDE R10, R15, 0x4, R144 ;  /* 0x000000040f0ab825 */ /* 0x008fe200078e0290 */
[----:B------:R-:W-:-:S02]  /*ab30*/  ISETP.GE.AND P2, PT, R20, UR4, PT ;  /* 0x0000000414007c0c */ /* 0x000fc4000bf46270 */
[----:B------:R-:W-:Y:S02]  /*ab40*/  @!P1 LOP3.LUT R15, R0, 0xfffffffe, RZ, 0xc0, !PT ;  /* 0xfffffffe000f9812 */ /* 0x000fe400078ec0ff */
[----:B------:R0:W-:Y:S01]  /*ab50*/  @!P3 ST.E.64 desc[UR40][R10.64], R84 ;  /* 0x000000540a00b985 */ /* 0x0001e2000c101b28 */
[----:B------:R-:W-:Y:S02]  /*ab60*/  ISETP.GE.AND P3, PT, R18, UR4, PT ;  /* 0x0000000412007c0c */ /* 0x000fe4000bf66270 */
[----:B------:R-:W-:Y:S02]  /*ab70*/  @!P5 LEA.HI R23, R23, R23, RZ, 0x1 ;  /* 0x000000171717d211 */ /* 0x000fe400078f08ff */
[----:B------:R-:W-:Y:S01]  /*ab80*/  @!P6 LEA.HI R0, R14, R14, RZ, 0x1 ;  /* 0x0000000e0e00e211 */ /* 0x000fe200078f08ff */
[--C-:B------:R-:W-:Y:S01]  /*ab90*/  @!P1 IMAD.WIDE R14, R15, 0x4, R144.reuse ;  /* 0x000000040f0e9825 */ /* 0x100fe200078e0290 */
[----:B-----5:R-:W-:Y:S02]  /*aba0*/  @!P4 LOP3.LUT R13, R22, 0xfffffffe, RZ, 0xc0, !PT ;  /* 0xfffffffe160dc812 */ /* 0x020fe400078ec0ff */
[----:B------:R-:W-:Y:S01]  /*abb0*/  @!P6 LOP3.LUT R21, R0, 0xfffffffe, RZ, 0xc0, !PT ;  /* 0xfffffffe0015e812 */ /* 0x000fe200078ec0ff */
[----:B------:R-:W-:Y:S01]  /*abc0*/  VIADD R0, R19, 0xd0 ;  /* 0x000000d013007836 */ /* 0x000fe20000000000 */
[----:B------:R-:W-:Y:S01]  /*abd0*/  @!P2 LEA.HI R20, R20, R20, RZ, 0x1 ;  /* 0x000000141414a211 */ /* 0x000fe200078f08ff */
[----:B------:R-:W-:Y:S01]  /*abe0*/  @!P4 IMAD.WIDE R12, R13, 0x4, R144 ;  /* 0x000000040d0cc825 */ /* 0x000fe200078e0290 */
[----:B------:R-:W-:-:S02]  /*abf0*/  @!P5 LOP3.LUT R23, R23, 0xfffffffe, RZ, 0xc0, !PT ;  /* 0xfffffffe1717d812 */ /* 0x000fc400078ec0ff */
[----:B------:R-:W-:Y:S01]  /*ac00*/  @!P3 LEA.HI R18, R18, R18, RZ, 0x1 ;  /* 0x000000121212b211 */ /* 0x000fe200078f08ff */
[--C-:B0-----:R-:W-:Y:S01]  /*ac10*/  @!P6 IMAD.WIDE R10, R21, 0x4, R144.reuse ;  /* 0x00000004150ae825 */ /* 0x101fe200078e0290 */
[----:B------:R-:W-:Y:S01]  /*ac20*/  @!P2 LOP3.LUT R25, R20, 0xfffffffe, RZ, 0xc0, !PT ;  /* 0xfffffffe1419a812 */ /* 0x000fe200078ec0ff */
[----:B------:R0:W-:Y:S02]  /*ac30*/  @!P4 ST.E.64 desc[UR40][R12.64], R86 ;  /* 0x000000560c00c985 */ /* 0x0001e4000c101b28 */
[----:B------:R-:W-:Y:S01]  /*ac40*/  @!P5 IMAD.WIDE R20, R23, 0x4, R144 ;  /* 0x000000041714d825 */ /* 0x000fe200078e0290 */
[----:B------:R-:W-:Y:S01]  /*ac50*/  @!P3 LOP3.LUT R23, R18, 0xfffffffe, RZ, 0xc0, !PT ;  /* 0xfffffffe1217b812 */ /* 0x000fe200078ec0ff */
[----:B------:R3:W-:Y:S01]  /*ac60*/  @!P1 ST.E.64 desc[UR40][R14.64], R88 ;  /* 0x000000580e009985 */ /* 0x0007e2000c101b28 */
[----:B------:R-:W-:Y:S01]  /*ac70*/  ISETP.GE.AND P1, PT, R0, UR4, PT ;  /* 0x0000000400007c0c */ /* 0x000fe2000bf26270 */
[C---:B------:R-:W-:Y:S02]  /*ac80*/  VIADD R18, R19.reuse, 0xd8 ;  /* 0x000000d813127836 */ /* 0x040fe40000000000 */
[----:B------:R4:W-:Y:S01]  /*ac90*/  @!P6 ST.E.64 desc[UR40][R10.64], R90 ;  /* 0x0000005a0a00e985 */ /* 0x0009e2000c101b28 */
[----:B------:R-:W-:-:S03]  /*aca0*/  VIADD R22, R19, 0xe0 ;  /* 0x000000e013167836 */ /* 0x000fc60000000000 */
[----:B------:R-:W-:Y:S01]  /*acb0*/  @!P5 ST.E.64 desc[UR40][R20.64], R92 ;  /* 0x0000005c1400d985 */ /* 0x000fe2000c101b28 */
[----:B0-----:R-:W-:-:S04]  /*acc0*/  @!P2 IMAD.WIDE R12, R25, 0x4, R144 ;  /* 0x00000004190ca825 */ /* 0x001fc800078e0290 */
[----:B---3--:R-:W-:Y:S01]  /*acd0*/  @!P3 IMAD.WIDE R14, R23, 0x4, R144 ;  /* 0x00000004170eb825 */ /* 0x008fe200078e0290 */
[----:B------:R0:W-:Y:S01]  /*ace0*/  @!P2 ST.E.64 desc[UR40][R12.64], R96 ;  /* 0x000000600c00a985 */ /* 0x0001e2000c101b28 */
[----:B------:R-:W-:Y:S02]  /*acf0*/  ISETP.GE.AND P2, PT, R18, UR4, PT ;  /* 0x0000000412007c0c */ /* 0x000fe4000bf46270 */
[C---:B------:R-:W-:Y:S01]  /*ad00*/  VIADD R23, R19.reuse, 0xe8 ;  /* 0x000000e813177836 */ /* 0x040fe20000000000 */
[----:B------:R3:W-:Y:S01]  /*ad10*/  @!P3 ST.E.64 desc[UR40][R14.64], R98 ;  /* 0x000000620e00b985 */ /* 0x0007e2000c101b28 */
[C---:B----4-:R-:W-:Y:S01]  /*ad20*/  VIADD R11, R19.reuse, 0xf8 ;  /* 0x000000f8130b7836 */ /* 0x050fe20000000000 */
[----:B------:R-:W-:Y:S01]  /*ad30*/  ISETP.GE.AND P3, PT, R22, UR4, PT ;  /* 0x0000000416007c0c */ /* 0x000fe2000bf66270 */
[----:B------:R-:W-:Y:S01]  /*ad40*/  VIADD R10, R19, 0xf0 ;  /* 0x000000f0130a7836 */ /* 0x000fe20000000000 */
[----:B------:R-:W-:Y:S02]  /*ad50*/  ISETP.GE.AND P4, PT, R23, UR4, PT ;  /* 0x0000000417007c0c */ /* 0x000fe4000bf86270 */
[----:B------:R-:W-:-:S02]  /*ad60*/  ISETP.GE.AND P6, PT, R11, UR4, PT ;  /* 0x000000040b007c0c */ /* 0x000fc4000bfc6270 */
[----:B------:R-:W-:Y:S02]  /*ad70*/  ISETP.GE.AND P5, PT, R10, UR4, PT ;  /* 0x000000040a007c0c */ /* 0x000fe4000bfa6270 */
[----:B------:R-:W-:Y:S02]  /*ad80*/  @!P1 LEA.HI R0, R0, R0, RZ, 0x1 ;  /* 0x0000000000009211 */ /* 0x000fe400078f08ff */
[----:B------:R-:W-:-:S03]  /*ad90*/  @!P2 LEA.HI R18, R18, R18, RZ, 0x1 ;  /* 0x000000121212a211 */ /* 0x000fc600078f08ff */
[----:B------:R-:W-:Y:S02]  /*ada0*/  @!P3 LEA.HI R22, R22, R22, RZ, 0x1 ;  /* 0x000000161616b211 */ /* 0x000fe400078f08ff */
[----:B------:R-:W-:Y:S02]  /*adb0*/  @!P4 LEA.HI R23, R23, R23, RZ, 0x1 ;  /* 0x000000171717c211 */ /* 0x000fe400078f08ff */
[----:B0-----:R-:W-:Y:S02]  /*adc0*/  @!P6 LEA.HI R12, R11, R11, RZ, 0x1 ;  /* 0x0000000b0b0ce211 */ /* 0x001fe400078f08ff */
[----:B------:R-:W-:Y:S02]  /*add0*/  @!P5 LEA.HI R10, R10, R10, RZ, 0x1 ;  /* 0x0000000a0a0ad211 */ /* 0x000fe400078f08ff */
[----:B------:R-:W-:Y:S02]  /*ade0*/  @!P1 LOP3.LUT R11, R0, 0xfffffffe, RZ, 0xc0, !PT ;  /* 0xfffffffe000b9812 */ /* 0x000fe400078ec0ff */
[----:B------:R-:W-:-:S02]  /*adf0*/  @!P2 LOP3.LUT R13, R18, 0xfffffffe, RZ, 0xc0, !PT ;  /* 0xfffffffe120da812 */ /* 0x000fc400078ec0ff */
[----:B---3--:R-:W-:Y:S02]  /*ae00*/  @!P3 LOP3.LUT R15, R22, 0xfffffffe, RZ, 0xc0, !PT ;  /* 0xfffffffe160fb812 */ /* 0x008fe400078ec0ff */
[----:B------:R-:W-:Y:S02]  /*ae10*/  @!P4 LOP3.LUT R21, R23, 0xfffffffe, RZ, 0xc0, !PT ;  /* 0xfffffffe1715c812 */ /* 0x000fe400078ec0ff */
[----:B------:R-:W-:Y:S01]  /*ae20*/  @!P5 LOP3.LUT R23, R10, 0xfffffffe, RZ, 0xc0, !PT ;  /* 0xfffffffe0a17d812 */ /* 0x000fe200078ec0ff */
[----:B------:R-:W-:Y:S01]  /*ae30*/  @!P1 IMAD.WIDE R10, R11, 0x4, R144 ;  /* 0x000000040b0a9825 */ /* 0x000fe200078e0290 */
[----:B------:R-:W-:-:S03]  /*ae40*/  @!P6 LOP3.LUT R25, R12, 0xfffffffe, RZ, 0xc0, !PT ;  /* 0xfffffffe0c19e812 */ /* 0x000fc600078ec0ff */
[--C-:B------:R-:W-:Y:S01]  /*ae50*/  @!P2 IMAD.WIDE R12, R13, 0x4, R144.reuse ;  /* 0x000000040d0ca825 */ /* 0x100fe200078e0290 */
[----:B------:R3:W-:Y:S03]  /*ae60*/  @!P1 ST.E.64 desc[UR40][R10.64], R100 ;  /* 0x000000640a009985 */ /* 0x0007e6000c101b28 */
[--C-:B------:R-:W-:Y:S01]  /*ae70*/  @!P3 IMAD.WIDE R14, R15, 0x4, R144.reuse ;  /* 0x000000040f0eb825 */ /* 0x100fe200078e0290 */
[----:B------:R3:W-:Y:S03]  /*ae80*/  @!P2 ST.E.64 desc[UR40][R12.64], R102 ;  /* 0x000000660c00a985 */ /* 0x0007e6000c101b28 */
[--C-:B------:R-:W-:Y:S01]  /*ae90*/  @!P4 IMAD.WIDE R20, R21, 0x4, R144.reuse ;  /* 0x000000041514c825 */ /* 0x100fe200078e0290 */
[----:B------:R3:W-:Y:S03]  /*aea0*/  @!P3 ST.E.64 desc[UR40][R14.64], R106 ;  /* 0x0000006a0e00b985 */ /* 0x0007e6000c101b28 */
[--C-:B------:R-:W-:Y:S01]  /*aeb0*/  @!P5 IMAD.WIDE R22, R23, 0x4, R144.reuse ;  /* 0x000000041716d825 */ /* 0x100fe200078e0290 */
[----:B------:R3:W-:Y:S03]  /*aec0*/  @!P4 ST.E.64 desc[UR40][R20.64], R108 ;  /* 0x0000006c1400c985 */ /* 0x0007e6000c101b28 */
[----:B------:R-:W-:Y:S01]  /*aed0*/  @!P6 IMAD.WIDE R144, R25, 0x4, R144 ;  /* 0x000000041990e825 */ /* 0x000fe200078e0290 */
[----:B------:R3:W-:Y:S04]  /*aee0*/  @!P5 ST.E.64 desc[UR40][R22.64], R110 ;  /* 0x0000006e1600d985 */ /* 0x0007e8000c101b28 */
[----:B------:R3:W-:Y:S02]  /*aef0*/  @!P6 ST.E.64 desc[UR40][R144.64], R112 ;  /* 0x000000709000e985 */ /* 0x0007e4000c101b28 */
.L_x_37:
[----:B------:R-:W-:Y:S05]  /*af00*/  BSYNC B0 ;  /* 0x0000000000007941 */ /* 0x000fea0003800000 */
.L_x_36:
[----:B------:R-:W-:Y:S01]  /*af10*/  ISETP.GE.AND P1, PT, R63, R16, PT ;  /* 0x000000103f00720c */ /* 0x000fe20003f26270 */
[----:B---3--:R-:W3:Y:S01]  /*af20*/  SHFL.IDX PT, R11, R52, 0x1, 0x1c1f ;  /* 0x003c1f00340b7f89 */ /* 0x008ee200000e0000 */
[----:B0-----:R-:W-:Y:S02]  /*af30*/  SEL R13, R47, R26, P0 ;  /* 0x0000001a2f0d7207 */ /* 0x001fe40000000000 */
[----:B------:R-:W-:Y:S01]  /*af40*/  SEL R15, R26, R47, P0 ;  /* 0x0000002f1a0f7207 */ /* 0x000fe20000000000 */
[----:B------:R1:W4:Y:S01]  /*af50*/  SHFL.IDX PT, R10, R28, 0x1, 0x1c1f ;  /* 0x003c1f001c0a7f89 */ /* 0x00032200000e0000 */
[----:B------:R-:W-:Y:S02]  /*af60*/  SEL R20, R46, R29, P0 ;  /* 0x0000001d2e147207 */ /* 0x000fe40000000000 */
[----:B------:R-:W-:Y:S02]  /*af70*/  SEL R12, R49, R8, P0 ;  /* 0x00000008310c7207 */ /* 0x000fe40000000000 */
[----:B------:R-:W-:-:S02]  /*af80*/  SEL R14, R8, R49, P0 ;  /* 0x00000031080e7207 */ /* 0x000fc40000000000 */
[----:B------:R-:W-:Y:S02]  /*af90*/  SEL R46, R29, R46, P0 ;  /* 0x0000002e1d2e7207 */ /* 0x000fe40000000000 */
[----:B------:R-:W-:Y:S02]  /*afa0*/  SEL R26, R41, R130, P0 ;  /* 0x00000082291a7207 */ /* 0x000fe40000000000 */
[----:B------:R-:W-:Y:S02]  /*afb0*/  SEL R27, R39, R134, P0 ;  /* 0x00000086271b7207 */ /* 0x000fe40000000000 */
[----:B------:R-:W-:Y:S02]  /*afc0*/  SEL R131, R134, R39, P0 ;  /* 0x0000002786837207 */ /* 0x000fe40000000000 */
[----:B-1----:R-:W-:Y:S02]  /*afd0*/  SEL R28, R38, R61, P0 ;  /* 0x0000003d261c7207 */ /* 0x002fe40000000000 */
        /* <DEDUP_REMOVED lines=8> */
[----:B--2---:R-:W-:Y:S02]  /*b060*/  SEL R29, R31, R142, P0 ;  /* 0x0000008e1f1d7207 */ /* 0x004fe40000000000 */
[----:B------:R-:W-:Y:S02]  /*b070*/  SEL R39, R142, R31, P0 ;  /* 0x0000001f8e277207 */ /* 0x000fe40000000000 */
[----:B------:R-:W-:Y:S02]  /*b080*/  SEL R2, R30, R17, P0 ;  /* 0x000000111e027207 */ /* 0x000fe40000000000 */
[----:B------:R-:W-:Y:S01]  /*b090*/  SEL R8, R17, R30, P0 ;  /* 0x0000001e11087207 */ /* 0x000fe20000000000 */
[----:B---34-:R-:W-:Y:S06]  /*b0a0*/  @P1 BRA `(.L_x_10) ;  /* 0x0000004c008c1947 */ /* 0x018fec0003800000 */
[C---:B------:R-:W-:Y:S01]  /*b0b0*/  VIADD R0, R19.reuse, 0x8 ;  /* 0x0000000813007836 */ /* 0x040fe20000000000 */
[----:B------:R-:W-:Y:S01]  /*b0c0*/  ULDC UR4, c[0x0][0xac8] ;  /* 0x0002b20000047ab9 */ /* 0x000fe20000000800 */
[C---:B------:R-:W-:Y:S01]  /*b0d0*/  VIADD R16, R19.reuse, 0x10 ;  /* 0x0000001013107836 */ /* 0x040fe20000000000 */
[C---:B------:R-:W-:Y:S01]  /*b0e0*/  ISETP.GE.AND P3, PT, R19.reuse, UR4, PT ;  /* 0x0000000413007c0c */ /* 0x040fe2000bf66270 */
[C---:B------:R-:W-:Y:S01]  /*b0f0*/  VIADD R18, R19.reuse, 0x18 ;  /* 0x0000001813127836 */ /* 0x040fe20000000000 */
[----:B------:R-:W-:Y:S01]  /*b100*/  ISETP.GE.AND P4, PT, R0, UR4, PT ;  /* 0x0000000400007c0c */ /* 0x000fe2000bf86270 */
[C---:B------:R-:W-:Y:S01]  /*b110*/  VIADD R34, R19.reuse, 0x20 ;  /* 0x0000002013227836 */ /* 0x040fe20000000000 */
[----:B------:R-:W-:Y:S01]  /*b120*/  ISETP.GE.AND P5, PT, R16, UR4, PT ;  /* 0x0000000410007c0c */ /* 0x000fe2000bfa6270 */
[C---:B------:R-:W-:Y:S01]  /*b130*/  VIADD R35, R19.reuse, 0x28 ;  /* 0x0000002813237836 */ /* 0x040fe20000000000 */
[----:B------:R-:W-:Y:S01]  /*b140*/  ISETP.GE.AND P0, PT, R18, UR4, PT ;  /* 0x0000000412007c0c */ /* 0x000fe2000bf06270 */
[C---:B------:R-:W-:Y:S01]  /*b150*/  VIADD R36, R19.reuse, 0x30 ;  /* 0x0000003013247836 */ /* 0x040fe20000000000 */
[----:B------:R-:W-:Y:S01]  /*b160*/  ISETP.GE.AND P1, PT, R34, UR4, PT ;  /* 0x0000000422007c0c */ /* 0x000fe2000bf26270 */
[----:B------:R-:W-:Y:S01]  /*b170*/  VIADD R40, R19, 0x38 ;  /* 0x0000003813287836 */ /* 0x000fe20000000000 */
[----:B------:R-:W-:Y:S01]  /*b180*/  ISETP.GE.AND P2, PT, R35, UR4, PT ;  /* 0x0000000423007c0c */ /* 0x000fe2000bf46270 */
[----:B------:R-:W-:-:S04]  /*b190*/  VIADD R41, R19, 0x40 ;  /* 0x0000004013297836 */ /* 0x000fc80000000000 */
[----:B------:R-:W-:Y:S02]  /*b1a0*/  @!P4 LEA.HI R0, R0, R0, RZ, 0x1 ;  /* 0x000000000000c211 */ /* 0x000fe400078f08ff */
[----:B------:R-:W-:Y:S02]  /*b1b0*/  @!P5 LEA.HI R16, R16, R16, RZ, 0x1 ;  /* 0x000000101010d211 */ /* 0x000fe400078f08ff */
[----:B------:R-:W-:Y:S02]  /*b1c0*/  @!P4 LOP3.LUT R31, R0, 0xfffffffe, RZ, 0xc0, !PT ;  /* 0xfffffffe001fc812 */ /* 0x000fe400078ec0ff */
[----:B------:R-:W-:Y:S01]  /*b1d0*/  @!P5 LOP3.LUT R33, R16, 0xfffffffe, RZ, 0xc0, !PT ;  /* 0xfffffffe1021d812 */ /* 0x000fe200078ec0ff */
[--C-:B------:R-:W-:Y:S01]  /*b1e0*/  @!P3 IMAD.WIDE R16, R19, 0x4, R10.reuse ;  /* 0x000000041310b825 */ /* 0x100fe200078e020a */
[----:B------:R-:W-:Y:S02]  /*b1f0*/  @!P0 LEA.HI R18, R18, R18, RZ, 0x1 ;  /* 0x0000001212128211 */ /* 0x000fe400078f08ff */
[----:B------:R-:W-:Y:S01]  /*b200*/  @!P1 LEA.HI R34, R34, R34, RZ, 0x1 ;  /* 0x0000002222229211 */ /* 0x000fe200078f08ff */
[----:B------:R-:W-:Y:S01]  /*b210*/  @!P4 IMAD.WIDE R30, R31, 0x4, R10 ;  /* 0x000000041f1ec825 */ /* 0x000fe200078e020a */
[----:B------:R0:W-:Y:S01]  /*b220*/  @!P3 ST.E.64 desc[UR40][R16.64], R116 ;  /* 0x000000741000b985 */ /* 0x0001e2000c101b28 */
[----:B------:R-:W-:-:S02]  /*b230*/  @!P2 LEA.HI R0, R35, R35, RZ, 0x1 ;  /* 0x000000232300a211 */ /* 0x000fc400078f08ff */
[--C-:B------:R-:W-:Y:S01]  /*b240*/  @!P5 IMAD.WIDE R32, R33, 0x4, R10.reuse ;  /* 0x000000042120d825 */ /* 0x100fe200078e020a */
[----:B------:R1:W-:Y:S01]  /*b250*/  @!P4 ST.E.64 desc[UR40][R30.64], R118 ;  /* 0x000000761e00c985 */ /* 0x0003e2000c101b28 */
[----:B------:R-:W-:Y:S02]  /*b260*/  @!P0 LOP3.LUT R35, R18, 0xfffffffe, RZ, 0xc0, !PT ;  /* 0xfffffffe12238812 */ /* 0x000fe400078ec0ff */
[----:B------:R-:W-:Y:S01]  /*b270*/  ISETP.GE.AND P3, PT, R36, UR4, PT ;  /* 0x0000000424007c0c */ /* 0x000fe2000bf66270 */
[----:B------:R2:W-:Y:S01]  /*b280*/  @!P5 ST.E.64 desc[UR40][R32.64], R120 ;  /* 0x000000782000d985 */ /* 0x0005e2000c101b28 */
[----:B------:R-:W-:Y:S01]  /*b290*/  @!P1 LOP3.LUT R37, R34, 0xfffffffe, RZ, 0xc0, !PT ;  /* 0xfffffffe22259812 */ /* 0x000fe200078ec0ff */
[C---:B------:R-:W-:Y:S01]  /*b2a0*/  VIADD R18, R19.reuse, 0x50 ;  /* 0x0000005013127836 */ /* 0x040fe20000000000 */
[----:B------:R-:W-:Y:S01]  /*b2b0*/  ISETP.GE.AND P4, PT, R40, UR4, PT ;  /* 0x0000000428007c0c */ /* 0x000fe2000bf86270 */
[----:B------:R-:W-:Y:S01]  /*b2c0*/  VIADD R34, R19, 0x58 ;  /* 0x0000005813227836 */ /* 0x000fe20000000000 */
[----:B------:R-:W-:Y:S01]  /*b2d0*/  ISETP.GE.AND P5, PT, R41, UR4, PT ;  /* 0x0000000429007c0c */ /* 0x000fe2000bfa6270 */
[----:B0-----:R-:W-:-:S04]  /*b2e0*/  @!P0 IMAD.WIDE R16, R35, 0x4, R10 ;  /* 0x0000000423108825 */ /* 0x001fc800078e020a */
[--C-:B-1----:R-:W-:Y:S01]  /*b2f0*/  @!P1 IMAD.WIDE R30, R37, 0x4, R10.reuse ;  /* 0x00000004251e9825 */ /* 0x102fe200078e020a */
[----:B------:R0:W-:Y:S01]  /*b300*/  @!P0 ST.E.64 desc[UR40][R16.64], R122 ;  /* 0x0000007a10008985 */ /* 0x0001e2000c101b28 */
[----:B------:R-:W-:Y:S02]  /*b310*/  @!P3 LEA.HI R36, R36, R36, RZ, 0x1 ;  /* 0x000000242424b211 */ /* 0x000fe400078f08ff */
[----:B--2---:R-:W-:Y:S01]  /*b320*/  @!P2 LOP3.LUT R33, R0, 0xfffffffe, RZ, 0xc0, !PT ;  /* 0xfffffffe0021a812 */ /* 0x004fe200078ec0ff */
[----:B------:R-:W-:Y:S01]  /*b330*/  VIADD R0, R19, 0x48 ;  /* 0x0000004813007836 */ /* 0x000fe20000000000 */
[----:B------:R1:W-:Y:S01]  /*b340*/  @!P1 ST.E.64 desc[UR40][R30.64], R124 ;  /* 0x0000007c1e009985 */ /* 0x0003e2000c101b28 */
[----:B------:R-:W-:Y:S02]  /*b350*/  ISETP.GE.AND P1, PT, R18, UR4, PT ;  /* 0x0000000412007c0c */ /* 0x000fe4000bf26270 */
[----:B------:R-:W-:Y:S01]  /*b360*/  @!P2 IMAD.WIDE R32, R33, 0x4, R10 ;  /* 0x000000042120a825 */ /* 0x000fe200078e020a */
[----:B------:R-:W-:-:S02]  /*b370*/  ISETP.GE.AND P0, PT, R0, UR4, PT ;  /* 0x0000000400007c0c */ /* 0x000fc4000bf06270 */
[----:B------:R-:W-:Y:S02]  /*b380*/  @!P4 LEA.HI R40, R40, R40, RZ, 0x1 ;  /* 0x000000282828c211 */ /* 0x000fe400078f08ff */
[----:B------:R-:W-:Y:S01]  /*b390*/  @!P5 LEA.HI R41, R41, R41, RZ, 0x1 ;  /* 0x000000292929d211 */ /* 0x000fe200078f08ff */
[----:B------:R2:W-:Y:S01]  /*b3a0*/  @!P2 ST.E.64 desc[UR40][R32.64], R114 ;  /* 0x000000722000a985 */ /* 0x0005e2000c101b28 */
[----:B------:R-:W-:Y:S01]  /*b3b0*/  @!P3 LOP3.LUT R35, R36, 0xfffffffe, RZ, 0xc0, !PT ;  /* 0xfffffffe2423b812 */ /* 0x000fe200078ec0ff */
[C---:B------:R-:W-:Y:S01]  /*b3c0*/  VIADD R36, R19.reuse, 0x60 ;  /* 0x0000006013247836 */ /* 0x040fe20000000000 */
[----:B------:R-:W-:Y:S01]  /*b3d0*/  @!P4 LOP3.LUT R37, R40, 0xfffffffe, RZ, 0xc0, !PT ;  /* 0xfffffffe2825c812 */ /* 0x000fe200078ec0ff */
[----:B------:R-:W-:Y:S01]  /*b3e0*/  VIADD R40, R19, 0x68 ;  /* 0x0000006813287836 */ /* 0x000fe20000000000 */
[----:B------:R-:W-:Y:S01]  /*b3f0*/  ISETP.GE.AND P2, PT, R34, UR4, PT ;  /* 0x0000000422007c0c */ /* 0x000fe2000bf46270 */
[----:B0-----:R-:W-:Y:S01]  /*b400*/  @!P3 IMAD.WIDE R16, R35, 0x4, R10 ;  /* 0x000000042310b825 */ /* 0x001fe200078e020a */
[----:B------:R-:W-:-:S02]  /*b410*/  @!P1 LEA.HI R18, R18, R18, RZ, 0x1 ;  /* 0x0000001212129211 */ /* 0x000fc400078f08ff */
[----:B------:R-:W-:Y:S01]  /*b420*/  @!P0 LEA.HI R0, R0, R0, RZ, 0x1 ;  /* 0x0000000000008211 */ /* 0x000fe200078f08ff */
[--C-:B-1----:R-:W-:Y:S01]  /*b430*/  @!P4 IMAD.WIDE R30, R37, 0x4, R10.reuse ;  /* 0x00000004251ec825 */ /* 0x102fe200078e020a */
[----:B------:R0:W-:Y:S01]  /*b440*/  @!P3 ST.E.64 desc[UR40][R16.64], R126 ;  /* 0x0000007e1000b985 */ /* 0x0001e2000c101b28 */
[----:B------:R-:W-:Y:S02]  /*b450*/  ISETP.GE.AND P3, PT, R36, UR4, PT ;  /* 0x0000000424007c0c */ /* 0x000fe4000bf66270 */
[----:B--2---:R-:W-:Y:S01]  /*b460*/  @!P5 LOP3.LUT R33, R41, 0xfffffffe, RZ, 0xc0, !PT ;  /* 0xfffffffe2921d812 */ /* 0x004fe200078ec0ff */
[----:B------:R1:W-:Y:S01]  /*b470*/  @!P4 ST.E.64 desc[UR40][R30.64], R104 ;  /* 0x000000681e00c985 */ /* 0x0003e2000c101b28 */
[----:B------:R-:W-:Y:S01]  /*b480*/  @!P0 LOP3.LUT R35, R0, 0xfffffffe, RZ, 0xc0, !PT ;  /* 0xfffffffe00238812 */ /* 0x000fe200078ec0ff */
[----:B------:R-:W-:Y:S01]  /*b490*/  VIADD R41, R19, 0x70 ;  /* 0x0000007013297836 */ /* 0x000fe20000000000 */
[----:B------:R-:W-:Y:S01]  /*b4a0*/  @!P1 LOP3.LUT R37, R18, 0xfffffffe, RZ, 0xc0, !PT ;  /* 0xfffffffe12259812 */ /* 0x000fe200078ec0ff */
[----:B------:R-:W-:Y:S01]  /*b4b0*/  @!P5 IMAD.WIDE R32, R33, 0x4, R10 ;  /* 0x000000042120d825 */ /* 0x000fe200078e020a */
[----:B------:R-:W-:-:S02]  /*b4c0*/  @!P2 LEA.HI R34, R34, R34, RZ, 0x1 ;  /* 0x000000222222a211 */ /* 0x000fc400078f08ff */
[----:B------:R-:W-:Y:S01]  /*b4d0*/  ISETP.GE.AND P4, PT, R41, UR4, PT ;  /* 0x0000000429007c0c */ /* 0x000fe2000bf86270 */
[----:B------:R-:W-:Y:S01]  /*b4e0*/  VIADD R0, R19, 0x78 ;  /* 0x0000007813007836 */ /* 0x000fe20000000000 */
[----:B------:R2:W-:Y:S01]  /*b4f0*/  @!P5 ST.E.64 desc[UR40][R32.64], R128 ;  /* 0x000000802000d985 */ /* 0x0005e2000c101b28 */
[----:B------:R-:W-:Y:S01]  /*b500*/  ISETP.GE.AND P5, PT, R40, UR4, PT ;  /* 0x0000000428007c0c */ /* 0x000fe2000bfa6270 */
[--C-:B0-----:R-:W-:Y:S01]  /*b510*/  @!P0 IMAD.WIDE R16, R35, 0x4, R10.reuse ;  /* 0x0000000423108825 */ /* 0x101fe200078e020a */
[----:B------:R-:W-:Y:S02]  /*b520*/  @!P3 LEA.HI R36, R36, R36, RZ, 0x1 ;  /* 0x000000242424b211 */ /* 0x000fe400078f08ff */
[----:B------:R-:W-:Y:S01]  /*b530*/  ISETP.GE.AND P6, PT, R0, UR4, PT ;  /* 0x0000000400007c0c */ /* 0x000fe2000bfc6270 */
[----:B-1----:R-:W-:Y:S01]  /*b540*/  @!P1 IMAD.WIDE R30, R37, 0x4, R10 ;  /* 0x00000004251e9825 */ /* 0x002fe200078e020a */
[----:B------:R0:W-:Y:S01]  /*b550*/  @!P0 ST.E.64 desc[UR40][R16.64], R94 ;  /* 0x0000005e10008985 */ /* 0x0001e2000c101b28 */
[----:B------:R-:W-:-:S02]  /*b560*/  @!P3 LOP3.LUT R35, R36, 0xfffffffe, RZ, 0xc0, !PT ;  /* 0xfffffffe2423b812 */ /* 0x000fc400078ec0ff */
[----:B------:R-:W-:Y:S01]  /*b570*/  VIADD R18, R19, 0x80 ;  /* 0x0000008013127836 */ /* 0x000fe20000000000 */
[----:B------:R1:W-:Y:S01]  /*b580*/  @!P1 ST.E.64 desc[UR40][R30.64], R132 ;  /* 0x000000841e009985 */ /* 0x0003e2000c101b28 */
[----:B------:R-:W-:Y:S01]  /*b590*/  @!P4 LEA.HI R41, R41, R41, RZ, 0x1 ;  /* 0x000000292929c211 */ /* 0x000fe200078f08ff */
[C---:B------:R-:W-:Y:S01]  /*b5a0*/  VIADD R36, R19.reuse, 0x90 ;  /* 0x0000009013247836 */ /* 0x040fe20000000000 */
[----:B--2---:R-:W-:Y:S01]  /*b5b0*/  @!P2 LOP3.LUT R33, R34, 0xfffffffe, RZ, 0xc0, !PT ;  /* 0xfffffffe2221a812 */ /* 0x004fe200078ec0ff */
[----:B------:R-:W-:Y:S01]  /*b5c0*/  VIADD R34, R19, 0x88 ;  /* 0x0000008813227836 */ /* 0x000fe20000000000 */
[----:B------:R-:W-:Y:S02]  /*b5d0*/  ISETP.GE.AND P1, PT, R18, UR4, PT ;  /* 0x0000000412007c0c */ /* 0x000fe4000bf26270 */
[----:B------:R-:W-:Y:S01]  /*b5e0*/  @!P5 LEA.HI R40, R40, R40, RZ, 0x1 ;  /* 0x000000282828d211 */ /* 0x000fe200078f08ff */
[----:B------:R-:W-:Y:S01]  /*b5f0*/  @!P2 IMAD.WIDE R32, R33, 0x4, R10 ;  /* 0x000000042120a825 */ /* 0x000fe200078e020a */
[----:B------:R-:W-:-:S02]  /*b600*/  ISETP.GE.AND P0, PT, R34, UR4, PT ;  /* 0x0000000422007c0c */ /* 0x000fc4000bf06270 */
[----:B------:R-:W-:Y:S01]  /*b610*/  @!P5 LOP3.LUT R37, R40, 0xfffffffe, RZ, 0xc0, !PT ;  /* 0xfffffffe2825d812 */ /* 0x000fe200078ec0ff */
[--C-:B0-----:R-:W-:Y:S01]  /*b620*/  @!P3 IMAD.WIDE R16, R35, 0x4, R10.reuse ;  /* 0x000000042310b825 */ /* 0x101fe200078e020a */
[----:B------:R0:W-:Y:S01]  /*b630*/  @!P2 ST.E.64 desc[UR40][R32.64], R50 ;  /* 0x000000322000a985 */ /* 0x0001e2000c101b28 */
[----:B------:R-:W-:Y:S02]  /*b640*/  @!P6 LEA.HI R0, R0, R0, RZ, 0x1 ;  /* 0x000000000000e211 */ /* 0x000fe400078f08ff */
[----:B-1----:R-:W-:Y:S01]  /*b650*/  @!P5 IMAD.WIDE R30, R37, 0x4, R10 ;  /* 0x00000004251ed825 */ /* 0x002fe200078e020a */
[----:B------:R1:W-:Y:S01]  /*b660*/  @!P3 ST.E.64 desc[UR40][R16.64], R4 ;  /* 0x000000041000b985 */ /* 0x0003e2000c101b28 */
[----:B------:R-:W-:Y:S02]  /*b670*/  @!P1 LEA.HI R18, R18, R18, RZ, 0x1 ;  /* 0x0000001212129211 */ /* 0x000fe400078f08ff */
[----:B------:R-:W-:Y:S01]  /*b680*/  @!P6 LOP3.LUT R35, R0, 0xfffffffe, RZ, 0xc0, !PT ;  /* 0xfffffffe0023e812 */ /* 0x000fe200078ec0ff */
[----:B------:R2:W-:Y:S01]  /*b690*/  @!P5 ST.E.64 desc[UR40][R30.64], R136 ;  /* 0x000000881e00d985 */ /* 0x0005e2000c101b28 */
[----:B------:R-:W-:Y:S01]  /*b6a0*/  @!P0 LEA.HI R34, R34, R34, RZ, 0x1 ;  /* 0x0000002222228211 */ /* 0x000fe200078f08ff */
[C---:B------:R-:W-:Y:S01]  /*b6b0*/  VIADD R0, R19.reuse, 0x98 ;  /* 0x0000009813007836 */ /* 0x040fe20000000000 */
[----:B------:R-:W-:Y:S01]  /*b6c0*/  ISETP.GE.AND P2, PT, R36, UR4, PT ;  /* 0x0000000424007c0c */ /* 0x000fe2000bf46270 */
[----:B------:R-:W-:Y:S01]  /*b6d0*/  VIADD R37, R19, 0xa0 ;  /* 0x000000a013257836 */ /* 0x000fe20000000000 */
[----:B0-----:R-:W-:-:S02]  /*b6e0*/  @!P4 LOP3.LUT R33, R41, 0xfffffffe, RZ, 0xc0, !PT ;  /* 0xfffffffe2921c812 */ /* 0x001fc400078ec0ff */
[----:B------:R-:W-:Y:S02]  /*b6f0*/  ISETP.GE.AND P3, PT, R0, UR4, PT ;  /* 0x0000000400007c0c */ /* 0x000fe4000bf66270 */
[----:B-1----:R-:W-:Y:S01]  /*b700*/  @!P1 LOP3.LUT R17, R18, 0xfffffffe, RZ, 0xc0, !PT ;  /* 0xfffffffe12119812 */ /* 0x002fe200078ec0ff */
[----:B------:R-:W-:Y:S01]  /*b710*/  @!P4 IMAD.WIDE R32, R33, 0x4, R10 ;  /* 0x000000042120c825 */ /* 0x000fe200078e020a */
[----:B--2---:R-:W-:-:S03]  /*b720*/  @!P0 LOP3.LUT R31, R34, 0xfffffffe, RZ, 0xc0, !PT ;  /* 0xfffffffe221f8812 */ /* 0x004fc600078ec0ff */
[----:B------:R-:W-:Y:S01]  /*b730*/  VIADD R18, R19, 0xa8 ;  /* 0x000000a813127836 */ /* 0x000fe20000000000 */
[----:B------:R0:W-:Y:S01]  /*b740*/  @!P4 ST.E.64 desc[UR40][R32.64], R6 ;  /* 0x000000062000c985 */ /* 0x0001e2000c101b28 */
[--C-:B------:R-:W-:Y:S01]  /*b750*/  @!P6 IMAD.WIDE R4, R35, 0x4, R10.reuse ;  /* 0x000000042304e825 */ /* 0x100fe200078e020a */
[----:B------:R-:W-:Y:S02]  /*b760*/  ISETP.GE.AND P4, PT, R37, UR4, PT ;  /* 0x0000000425007c0c */ /* 0x000fe4000bf86270 */
[----:B------:R-:W-:Y:S01]  /*b770*/  ISETP.GE.AND P5, PT, R18, UR4, PT ;  /* 0x0000000412007c0c */ /* 0x000fe2000bfa6270 */
[----:B------:R-:W-:Y:S01]  /*b780*/  VIADD R30, R19, 0xb0 ;  /* 0x000000b0131e7836 */ /* 0x000fe20000000000 */
[----:B------:R1:W-:Y:S01]  /*b790*/  @!P6 ST.E.64 desc[UR40][R4.64], R54 ;  /* 0x000000360400e985 */ /* 0x0003e2000c101b28 */
[----:B------:R-:W-:Y:S02]  /*b7a0*/  @!P2 LEA.HI R36, R36, R36, RZ, 0x1 ;  /* 0x000000242424a211 */ /* 0x000fe400078f08ff */
[----:B------:R-:W-:Y:S01]  /*b7b0*/  @!P3 LEA.HI R0, R0, R0, RZ, 0x1 ;  /* 0x000000000000b211 */ /* 0x000fe200078f08ff */
[----:B0-----:R-:W-:-:S05]  /*b7c0*/  @!P1 IMAD.WIDE R6, R17, 0x4, R10 ;  /* 0x0000000411069825 */ /* 0x001fca00078e020a */
[----:B------:R-:W-:Y:S02]  /*b7d0*/  @!P4 LEA.HI R37, R37, R37, RZ, 0x1 ;  /* 0x000000252525c211 */ /* 0x000fe400078f08ff */
[----:B------:R-:W-:Y:S01]  /*b7e0*/  @!P5 LEA.HI R18, R18, R18, RZ, 0x1 ;  /* 0x000000121212d211 */ /* 0x000fe200078f08ff */
[--C-:B------:R-:W-:Y:S01]  /*b7f0*/  @!P0 IMAD.WIDE R16, R31, 0x4, R10.reuse ;  /* 0x000000041f108825 */ /* 0x100fe200078e020a */
[----:B------:R0:W-:Y:S01]  /*b800*/  @!P1 ST.E.64 desc[UR40][R6.64], R56 ;  /* 0x0000003806009985 */ /* 0x0001e2000c101b28 */
[----:B------:R-:W-:Y:S02]  /*b810*/  ISETP.GE.AND P1, PT, R30, UR4, PT ;  /* 0x000000041e007c0c */ /* 0x000fe4000bf26270 */
[C---:B------:R-:W-:Y:S01]  /*b820*/  VIADD R32, R19.reuse, 0xb8 ;  /* 0x000000b813207836 */ /* 0x040fe20000000000 */
[----:B------:R2:W-:Y:S01]  /*b830*/  @!P0 ST.E.64 desc[UR40][R16.64], R58 ;  /* 0x0000003a10008985 */ /* 0x0005e2000c101b28 */
[----:B-1----:R-:W-:Y:S02]  /*b840*/  @!P2 LOP3.LUT R5, R36, 0xfffffffe, RZ, 0xc0, !PT ;  /* 0xfffffffe2405a812 */ /* 0x002fe400078ec0ff */
[----:B------:R-:W-:Y:S01]  /*b850*/  @!P5 LOP3.LUT R31, R18, 0xfffffffe, RZ, 0xc0, !PT ;  /* 0xfffffffe121fd812 */ /* 0x000fe200078ec0ff */
[----:B------:R-:W-:Y:S01]  /*b860*/  VIADD R18, R19, 0xc0 ;  /* 0x000000c013127836 */ /* 0x000fe20000000000 */
[----:B------:R-:W-:Y:S01]  /*b870*/  ISETP.GE.AND P0, PT, R32, UR4, PT ;  /* 0x0000000420007c0c */ /* 0x000fe2000bf06270 */
[----:B------:R-:W-:Y:S01]  /*b880*/  @!P2 IMAD.WIDE R4, R5, 0x4, R10 ;  /* 0x000000040504a825 */ /* 0x000fe200078e020a */
[----:B0-----:R-:W-:-:S04]  /*b890*/  @!P3 LOP3.LUT R7, R0, 0xfffffffe, RZ, 0xc0, !PT ;  /* 0xfffffffe0007b812 */ /* 0x001fc800078ec0ff */
[----:B------:R0:W-:Y:S01]  /*b8a0*/  @!P2 ST.E.64 desc[UR40][R4.64], R138 ;  /* 0x0000008a0400a985 */ /* 0x0001e2000c101b28 */
[----:B------:R-:W-:Y:S01]  /*b8b0*/  @!P1 LEA.HI R0, R30, R30, RZ, 0x1 ;  /* 0x0000001e1e009211 */ /* 0x000fe200078f08ff */
[--C-:B------:R-:W-:Y:S01]  /*b8c0*/  @!P5 IMAD.WIDE R30, R31, 0x4, R10.reuse ;  /* 0x000000041f1ed825 */ /* 0x100fe200078e020a */
[----:B--2---:R-:W-:Y:S02]  /*b8d0*/  @!P4 LOP3.LUT R17, R37, 0xfffffffe, RZ, 0xc0, !PT ;  /* 0xfffffffe2511c812 */ /* 0x004fe400078ec0ff */
[----:B------:R-:W-:Y:S01]  /*b8e0*/  @!P1 LOP3.LUT R33, R0, 0xfffffffe, RZ, 0xc0, !PT ;  /* 0xfffffffe00219812 */ /* 0x000fe200078ec0ff */
[--C-:B------:R-:W-:Y:S01]  /*b8f0*/  @!P3 IMAD.WIDE R6, R7, 0x4, R10.reuse ;  /* 0x000000040706b825 */ /* 0x100fe200078e020a */
[----:B------:R-:W-:Y:S02]  /*b900*/  @!P0 LEA.HI R32, R32, R32, RZ, 0x1 ;  /* 0x0000002020208211 */ /* 0x000fe400078f08ff */
[----:B------:R-:W-:Y:S01]  /*b910*/  ISETP.GE.AND P2, PT, R18, UR4, PT ;  /* 0x0000000412007c0c */ /* 0x000fe2000bf46270 */
[----:B------:R-:W-:Y:S01]  /*b920*/  @!P4 IMAD.WIDE R16, R17, 0x4, R10 ;  /* 0x000000041110c825 */ /* 0x000fe200078e020a */
[----:B------:R-:W-:Y:S01]  /*b930*/  @!P0 LOP3.LUT R35, R32, 0xfffffffe, RZ, 0xc0, !PT ;  /* 0xfffffffe20238812 */ /* 0x000fe200078ec0ff */
[----:B------:R1:W-:Y:S02]  /*b940*/  @!P3 ST.E.64 desc[UR40][R6.64], R140 ;  /* 0x0000008c0600b985 */ /* 0x0003e4000c101b28 */
[----:B------:R-:W-:-:S02]  /*b950*/  VIADD R0, R19, 0xc8 ;  /* 0x000000c813007836 */ /* 0x000fc40000000000 */
[----:B------:R2:W-:Y:S01]  /*b960*/  @!P4 ST.E.64 desc[UR40][R16.64], R12 ;  /* 0x0000000c1000c985 */ /* 0x0005e2000c101b28 */
[--C-:B0-----:R-:W-:Y:S02]  /*b970*/  @!P1 IMAD.WIDE R4, R33, 0x4, R10.reuse ;  /* 0x0000000421049825 */ /* 0x101fe400078e020a */
[----:B------:R-:W-:Y:S01]  /*b980*/  ISETP.GE.AND P3, PT, R0, UR4, PT ;  /* 0x0000000400007c0c */ /* 0x000fe2000bf66270 */
[----:B------:R0:W-:Y:S02]  /*b990*/  @!P5 ST.E.64 desc[UR40][R30.64], R14 ;  /* 0x0000000e1e00d985 */ /* 0x0001e4000c101b28 */
[----:B------:R-:W-:Y:S02]  /*b9a0*/  @!P2 LEA.HI R18, R18, R18, RZ, 0x1 ;  /* 0x000000121212a211 */ /* 0x000fe400078f08ff */
[----:B------:R-:W-:Y:S01]  /*b9b0*/  @!P1 ST.E.64 desc[UR40][R4.64], R20 ;  /* 0x0000001404009985 */ /* 0x000fe2000c101b28 */
[----:B-1----:R-:W-:-:S04]  /*b9c0*/  @!P0 IMAD.WIDE R6, R35, 0x4, R10 ;  /* 0x0000000423068825 */ /* 0x002fc800078e020a */
[C---:B--2---:R-:W-:Y:S01]  /*b9d0*/  VIADD R12, R19.reuse, 0xd0 ;  /* 0x000000d0130c7836 */ /* 0x044fe20000000000 */
[----:B------:R1:W-:Y:S01]  /*b9e0*/  @!P0 ST.E.64 desc[UR40][R6.64], R46 ;  /* 0x0000002e06008985 */ /* 0x0003e2000c101b28 */
[C---:B------:R-:W-:Y:S01]  /*b9f0*/  VIADD R16, R19.reuse, 0xe8 ;  /* 0x000000e813107836 */ /* 0x040fe20000000000 */
[----:B------:R-:W-:Y:S01]  /*ba00*/  @!P3 LEA.HI R0, R0, R0, RZ, 0x1 ;  /* 0x000000000000b211 */ /* 0x000fe200078f08ff */
[C---:B0-----:R-:W-:Y:S01]  /*ba10*/  VIADD R14, R19.reuse, 0xd8 ;  /* 0x000000d8130e7836 */ /* 0x041fe20000000000 */
[----:B------:R-:W-:Y:S01]  /*ba20*/  ISETP.GE.AND P1, PT, R12, UR4, PT ;  /* 0x000000040c007c0c */ /* 0x000fe2000bf26270 */
[C---:B------:R-:W-:Y:S01]  /*ba30*/  VIADD R15, R19.reuse, 0xe0 ;  /* 0x000000e0130f7836 */ /* 0x040fe20000000000 */
[----:B------:R-:W-:Y:S01]  /*ba40*/  ISETP.GE.AND P5, PT, R16, UR4, PT ;  /* 0x0000000410007c0c */ /* 0x000fe2000bfa6270 */
[C---:B------:R-:W-:Y:S01]  /*ba50*/  VIADD R17, R19.reuse, 0xf0 ;  /* 0x000000f013117836 */ /* 0x040fe20000000000 */
[----:B------:R-:W-:Y:S01]  /*ba60*/  ISETP.GE.AND P0, PT, R14, UR4, PT ;  /* 0x000000040e007c0c */ /* 0x000fe2000bf06270 */
[----:B------:R-:W-:Y:S01]  /*ba70*/  VIADD R19, R19, 0xf8 ;  /* 0x000000f813137836 */ /* 0x000fe20000000000 */
[----:B------:R-:W-:-:S02]  /*ba80*/  ISETP.GE.AND P4, PT, R15, UR4, PT ;  /* 0x000000040f007c0c */ /* 0x000fc4000bf86270 */
[----:B------:R-:W-:Y:S02]  /*ba90*/  ISETP.GE.AND P6, PT, R17, UR4, PT ;  /* 0x0000000411007c0c */ /* 0x000fe4000bfc6270 */
[----:B------:R-:W-:Y:S02]  /*baa0*/  @!P2 LOP3.LUT R13, R18, 0xfffffffe, RZ, 0xc0, !PT ;  /* 0xfffffffe120da812 */ /* 0x000fe400078ec0ff */
[----:B-1----:R-:W-:Y:S02]  /*bab0*/  @!P3 LOP3.LUT R7, R0, 0xfffffffe, RZ, 0xc0, !PT ;  /* 0xfffffffe0007b812 */ /* 0x002fe400078ec0ff */
[----:B------:R-:W-:Y:S01]  /*bac0*/  @!P1 LEA.HI R12, R12, R12, RZ, 0x1 ;  /* 0x0000000c0c0c9211 */ /* 0x000fe200078f08ff */
[--C-:B------:R-:W-:Y:S01]  /*bad0*/  @!P2 IMAD.WIDE R4, R13, 0x4, R10.reuse ;  /* 0x000000040d04a825 */ /* 0x100fe200078e020a */
[----:B------:R-:W-:Y:S02]  /*bae0*/  @!P5 LEA.HI R16, R16, R16, RZ, 0x1 ;  /* 0x000000101010d211 */ /* 0x000fe400078f08ff */
[----:B------:R-:W-:Y:S01]  /*baf0*/  @!P0 LEA.HI R14, R14, R14, RZ, 0x1 ;  /* 0x0000000e0e0e8211 */ /* 0x000fe200078f08ff */
[----:B------:R-:W-:Y:S01]  /*bb00*/  @!P3 IMAD.WIDE R6, R7, 0x4, R10 ;  /* 0x000000040706b825 */ /* 0x000fe200078e020a */
[----:B------:R-:W-:Y:S01]  /*bb10*/  @!P4 LEA.HI R0, R15, R15, RZ, 0x1 ;  /* 0x0000000f0f00c211 */ /* 0x000fe200078f08ff */
[----:B------:R0:W-:Y:S01]  /*bb20*/  @!P2 ST.E.64 desc[UR40][R4.64], R22 ;  /* 0x000000160400a985 */ /* 0x0001e2000c101b28 */
[----:B------:R-:W-:-:S02]  /*bb30*/  @!P1 LOP3.LUT R13, R12, 0xfffffffe, RZ, 0xc0, !PT ;  /* 0xfffffffe0c0d9812 */ /* 0x000fc400078ec0ff */
[----:B------:R-:W-:Y:S01]  /*bb40*/  @!P6 LEA.HI R18, R17, R17, RZ, 0x1 ;  /* 0x000000111112e211 */ /* 0x000fe200078f08ff */
[----:B------:R1:W-:Y:S01]  /*bb50*/  @!P3 ST.E.64 desc[UR40][R6.64], R24 ;  /* 0x000000180600b985 */ /* 0x0003e2000c101b28 */
[----:B------:R-:W-:Y:S01]  /*bb60*/  @!P0 LOP3.LUT R15, R14, 0xfffffffe, RZ, 0xc0, !PT ;  /* 0xfffffffe0e0f8812 */ /* 0x000fe200078ec0ff */
[--C-:B------:R-:W-:Y:S01]  /*bb70*/  @!P1 IMAD.WIDE R12, R13, 0x4, R10.reuse ;  /* 0x000000040d0c9825 */ /* 0x100fe200078e020a */
[----:B------:R-:W-:Y:S02]  /*bb80*/  @!P4 LOP3.LUT R17, R0, 0xfffffffe, RZ, 0xc0, !PT ;  /* 0xfffffffe0011c812 */ /* 0x000fe400078ec0ff */
[----:B------:R-:W-:Y:S01]  /*bb90*/  @!P5 LOP3.LUT R21, R16, 0xfffffffe, RZ, 0xc0, !PT ;  /* 0xfffffffe1015d812 */ /* 0x000fe200078ec0ff */
[--C-:B------:R-:W-:Y:S01]  /*bba0*/  @!P0 IMAD.WIDE R14, R15, 0x4, R10.reuse ;  /* 0x000000040f0e8825 */ /* 0x100fe200078e020a */
[----:B------:R2:W-:Y:S01]  /*bbb0*/  @!P1 ST.E.64 desc[UR40][R12.64], R26 ;  /* 0x0000001a0c009985 */ /* 0x0005e2000c101b28 */
[----:B0-----:R-:W-:Y:S02]  /*bbc0*/  @!P6 LOP3.LUT R23, R18, 0xfffffffe, RZ, 0xc0, !PT ;  /* 0xfffffffe1217e812 */ /* 0x001fe400078ec0ff */
[----:B------:R-:W-:Y:S01]  /*bbd0*/  @!P4 IMAD.WIDE R4, R17, 0x4, R10 ;  /* 0x000000041104c825 */ /* 0x000fe200078e020a */
[----:B------:R2:W-:Y:S01]  /*bbe0*/  @!P0 ST.E.64 desc[UR40][R14.64], R130 ;  /* 0x000000820e008985 */ /* 0x0005e2000c101b28 */
[----:B------:R-:W-:-:S02]  /*bbf0*/  ISETP.GE.AND P0, PT, R19, UR4, PT ;  /* 0x0000000413007c0c */ /* 0x000fc4000bf06270 */
[--C-:B-1----:R-:W-:Y:S01]  /*bc00*/  @!P5 IMAD.WIDE R6, R21, 0x4, R10.reuse ;  /* 0x000000041506d825 */ /* 0x102fe200078e020a */
[----:B------:R2:W-:Y:S03]  /*bc10*/  @!P4 ST.E.64 desc[UR40][R4.64], R28 ;  /* 0x0000001c0400c985 */ /* 0x0005e6000c101b28 */
[----:B------:R-:W-:Y:S01]  /*bc20*/  @!P6 IMAD.WIDE R16, R23, 0x4, R10 ;  /* 0x000000041710e825 */ /* 0x000fe200078e020a */
[----:B------:R2:W-:Y:S04]  /*bc30*/  @!P5 ST.E.64 desc[UR40][R6.64], R38 ;  /* 0x000000260600d985 */ /* 0x0005e8000c101b28 */
[----:B------:R2:W-:Y:S02]  /*bc40*/  @!P6 ST.E.64 desc[UR40][R16.64], R2 ;  /* 0x000000021000e985 */ /* 0x0005e4000c101b28 */
[----:B------:R-:W-:Y:S05]  /*bc50*/  @P0 BRA `(.L_x_10) ;  /* 0x0000004000a00947 */ /* 0x000fea0003800000 */
[----:B------:R-:W-:-:S04]  /*bc60*/  LEA.HI R19, R19, R19, RZ, 0x1 ;  /* 0x0000001313137211 */ /* 0x000fc800078f08ff */
[----:B------:R-:W-:-:S05]  /*bc70*/  LOP3.LUT R19, R19, 0xfffffffe, RZ, 0xc0, !PT ;  /* 0xfffffffe13137812 */ /* 0x000fca00078ec0ff */
[----:B------:R-:W-:-:S05]  /*bc80*/  IMAD.WIDE R10, R19, 0x4, R10 ;  /* 0x00000004130a7825 */ /* 0x000fca00078e020a */
[----:B------:R1:W-:Y:S01]  /*bc90*/  ST.E.64 desc[UR40][R10.64], R8 ;  /* 0x000000080a007985 */ /* 0x0003e2000c101b28 */
[----:B------:R-:W-:Y:S05]  /*bca0*/  BRA `(.L_x_10) ;  /* 0x00000040008c7947 */ /* 0x000fea0003800000 */
.L_x_35:
[----:B------:R-:W0:Y:S02]  /*bcb0*/  S2R R0, SR_TID.X ;  /* 0x0000000000007919 */ /* 0x000e240000002100 */
[----:B0-----:R-:W-:-:S05]  /*bcc0*/  VIADD R2, R0, 0xffffff80 ;  /* 0xffffff8000027836 */ /* 0x001fca0000000000 */
[----:B------:R-:W-:-:S13]  /*bcd0*/  ISETP.GT.AND P0, PT, R2, 0x7f, PT ;  /* 0x0000007f0200780c */ /* 0x000fda0003f04270 */
[----:B------:R-:W-:Y:S05]  /*bce0*/  @P0 BRA `(.L_x_10) ;  /* 0x00000040007c0947 */ /* 0x000fea0003800000 */
[----:B------:R-:W0:Y:S01]  /*bcf0*/  S2R R3, SR_CTAID.X ;  /* 0x0000000000037919 */ /* 0x000e220000002500 */
[----:B------:R-:W1:Y:S01]  /*bd00*/  LDC R6, c[0x0][0xbe8] ;  /* 0x0002fa00ff067b82 */ /* 0x000e620000000800 */
[----:B------:R-:W-:Y:S01]  /*bd10*/  ULDC UR4, c[0x0][0xa88] ;  /* 0x0002a20000047ab9 */ /* 0x000fe20000000800 */
[----:B0-----:R-:W-:Y:S02]  /*bd20*/  IMAD R0, R3, 0x80, R0 ;  /* 0x0000008003007824 */ /* 0x001fe400078e0200 */
[----:B-1----:R-:W-:Y:S02]  /*bd30*/  IMAD R3, R6, UR4, RZ ;  /* 0x0000000406037c24 */ /* 0x002fe4000f8e02ff */
[----:B------:R-:W-:-:S05]  /*bd40*/  VIADD R0, R0, 0xffffff80 ;  /* 0xffffff8000007836 */ /* 0x000fca0000000000 */
[----:B------:R-:W-:-:S13]  /*bd50*/  ISETP.GE.AND P0, PT, R0, R3, PT ;  /* 0x000000030000720c */ /* 0x000fda0003f06270 */
[----:B------:R-:W-:Y:S05]  /*bd60*/  @P0 BRA `(.L_x_10) ;  /* 0x00000040005c0947 */ /* 0x000fea0003800000 */
[----:B------:R-:W-:Y:S01]  /*bd70*/  ISETP.NE.AND P0, PT, R6, 0x1, PT ;  /* 0x000000010600780c */ /* 0x000fe20003f05270 */
[----:B------:R-:W0:Y:S01]  /*bd80*/  LDC.64 R12, c[0x0][0xbd8] ;  /* 0x0002f600ff0c7b82 */ /* 0x000e220000000a00 */
[----:B------:R-:W-:Y:S01]  /*bd90*/  SHF.R.S32.HI R5, RZ, 0x1f, R16 ;  /* 0x0000001fff057819 */ /* 0x000fe20000011410 */
[----:B------:R-:W-:Y:S02]  /*bda0*/  ULDC.64 UR4, c[0x0][0xbd0] ;  /* 0x0002f40000047ab9 */ /* 0x000fe40000000a00 */
[----:B------:R-:W-:-:S04]  /*bdb0*/  IMAD.WIDE.U32 R2, R16, UR4, RZ ;  /* 0x0000000410027c25 */ /* 0x000fc8000f8e00ff */
[----:B------:R-:W1:Y:S01]  /*bdc0*/  S2UR UR6, SR_CTAID.Y ;  /* 0x00000000000679c3 */ /* 0x000e620000002600 */
[----:B------:R-:W-:-:S04]  /*bdd0*/  IMAD R5, R5, UR4, RZ ;  /* 0x0000000405057c24 */ /* 0x000fc8000f8e02ff */
[----:B------:R-:W-:Y:S01]  /*bde0*/  IMAD R5, R16, UR5, R5 ;  /* 0x0000000510057c24 */ /* 0x000fe2000f8e0205 */
[----:B------:R-:W-:Y:S01]  /*bdf0*/  ULDC.64 UR4, c[0x0][0xbe0] ;  /* 0x0002f80000047ab9 */ /* 0x000fe20000000a00 */
[----:B------:R-:W-:Y:S01]  /*be00*/  IMAD.MOV R16, RZ, RZ, -R16 ;  /* 0x000000ffff107224 */ /* 0x000fe200078e0a10 */
[----:B------:R-:W2:Y:S01]  /*be10*/  @P0 LDC R9, c[0x0][0xbec] ;  /* 0x0002fb00ff090b82 */ /* 0x000ea20000000800 */
[----:B------:R-:W-:Y:S02]  /*be20*/  IMAD.IADD R3, R3, 0x1, R5 ;  /* 0x0000000103037824 */ /* 0x000fe400078e0205 */
[----:B------:R-:W-:-:S05]  /*be30*/  IMAD.MOV.U32 R5, RZ, RZ, R0 ;  /* 0x000000ffff057224 */ /* 0x000fca00078e0000 */
[----:B------:R-:W1:Y:S01]  /*be40*/  LDC R7, c[0x0][0xc50] ;  /* 0x00031400ff077b82 */ /* 0x000e620000000800 */
[C---:B0-----:R-:W-:Y:S02]  /*be50*/  IMAD R8, R12.reuse, UR38, RZ ;  /* 0x000000260c087c24 */ /* 0x041fe4000f8e02ff */
[----:B------:R-:W-:-:S04]  /*be60*/  IMAD.WIDE.U32 R2, R12, UR39, R2 ;  /* 0x000000270c027c25 */ /* 0x000fc8000f8e0002 */
[----:B------:R-:W-:Y:S01]  /*be70*/  IMAD R13, R13, UR39, R8 ;  /* 0x000000270d0d7c24 */ /* 0x000fe2000f8e0208 */
[----:B------:R-:W0:Y:S03]  /*be80*/  @P0 LDC R11, c[0x0][0xbf0] ;  /* 0x0002fc00ff0b0b82 */ /* 0x000e260000000800 */
[----:B------:R-:W-:Y:S02]  /*be90*/  IMAD.IADD R3, R13, 0x1, R3 ;  /* 0x000000010d037824 */ /* 0x000fe400078e0203 */
[----:B--2---:R-:W-:-:S04]  /*bea0*/  @P0 IMAD.HI.U32 R4, R0, R9, RZ ;  /* 0x0000000900040227 */ /* 0x004fc800078e00ff */
[----:B-1----:R-:W-:-:S04]  /*beb0*/  IMAD R9, R7, R16, UR6 ;  /* 0x0000000607097e24 */ /* 0x002fc8000f8e0210 */
[----:B------:R-:W-:Y:S01]  /*bec0*/  IMAD.WIDE.U32 R2, R9, UR4, R2 ;  /* 0x0000000409027c25 */ /* 0x000fe2000f8e0002 */
[----:B0-----:R-:W-:Y:S02]  /*bed0*/  @P0 SHF.R.U32.HI R5, RZ, R11, R4 ;  /* 0x0000000bff050219 */ /* 0x001fe40000011604 */
[----:B------:R-:W-:Y:S02]  /*bee0*/  SHF.R.S32.HI R4, RZ, 0x1f, R9 ;  /* 0x0000001fff047819 */ /* 0x000fe40000011409 */
[----:B------:R-:W-:Y:S01]  /*bef0*/  IADD3 R2, P0, R5, R2, RZ ;  /* 0x0000000205027210 */ /* 0x000fe20007f1e0ff */
[----:B------:R-:W-:Y:S02]  /*bf00*/  IMAD.MOV R7, RZ, RZ, -R5 ;  /* 0x000000ffff077224 */ /* 0x000fe400078e0a05 */
[----:B------:R-:W-:Y:S02]  /*bf10*/  IMAD R4, R4, UR4, RZ ;  /* 0x0000000404047c24 */ /* 0x000fe4000f8e02ff */
[----:B------:R-:W-:-:S02]  /*bf20*/  IMAD R7, R6, R7, R0 ;  /* 0x0000000706077224 */ /* 0x000fc400078e0200 */
[----:B------:R-:W-:Y:S01]  /*bf30*/  IMAD R4, R9, UR5, R4 ;  /* 0x0000000509047c24 */ /* 0x000fe2000f8e0204 */
[----:B------:R-:W-:Y:S01]  /*bf40*/  SHF.R.S32.HI R9, RZ, 0x1f, R5 ;  /* 0x0000001fff097819 */ /* 0x000fe20000011405 */
[----:B------:R-:W-:Y:S01]  /*bf50*/  ULDC.64 UR4, c[0x0][0xbc8] ;  /* 0x0002f20000047ab9 */ /* 0x000fe20000000a00 */
[----:B------:R-:W-:Y:S02]  /*bf60*/  SHF.R.S32.HI R0, RZ, 0x1f, R7 ;  /* 0x0000001fff007819 */ /* 0x000fe40000011407 */
[----:B------:R-:W-:-:S03]  /*bf70*/  IADD3.X R3, R9, R3, R4, P0, !PT ;  /* 0x0000000309037210 */ /* 0x000fc600007fe404 */
[----:B------:R-:W-:Y:S02]  /*bf80*/  IMAD R0, R0, UR4, RZ ;  /* 0x0000000400007c24 */ /* 0x000fe4000f8e02ff */
[----:B------:R-:W-:-:S04]  /*bf90*/  IMAD.WIDE.U32 R2, R7, UR4, R2 ;  /* 0x0000000407027c25 */ /* 0x000fc8000f8e0002 */
[----:B------:R-:W-:Y:S01]  /*bfa0*/  IMAD R5, R7, UR5, R0 ;  /* 0x0000000507057c24 */ /* 0x000fe2000f8e0200 */
[----:B------:R-:W-:Y:S02]  /*bfb0*/  ULDC.64 UR4, c[0x0][0xba8] ;  /* 0x0002ea0000047ab9 */ /* 0x000fe40000000a00 */
[----:B------:R-:W-:Y:S01]  /*bfc0*/  LEA R4, P0, R2, UR4, 0x2 ;  /* 0x0000000402047c11 */ /* 0x000fe2000f8010ff */
[----:B------:R-:W-:-:S05]  /*bfd0*/  IMAD.IADD R3, R3, 0x1, R5 ;  /* 0x0000000103037824 */ /* 0x000fca00078e0205 */
[----:B------:R-:W-:Y:S01]  /*bfe0*/  LEA.HI.X R5, R2, UR5, R3, 0x2, P0 ;  /* 0x0000000502057c11 */ /* 0x000fe200080f1403 */
[----:B------:R-:W-:-:S05]  /*bff0*/  IMAD.MOV.U32 R3, RZ, RZ, -0x800000 ;  /* 0xff800000ff037424 */ /* 0x000fca00078e00ff */
[----:B------:R0:W-:Y:S01]  /*c000*/  STG.E desc[UR40][R4.64], R3 ;  /* 0x0000000304007986 */ /* 0x0001e2000c101928 */
[----:B------:R-:W-:Y:S05]  /*c010*/  BRA `(.L_x_10) ;  /* 0x0000003c00b07947 */ /* 0x000fea0003800000 */
.L_x_8:
[----:B------:R-:W-:-:S08]  /*c020*/  NOP ;  /* 0x0000000000007918 */ /* 0x000fd00000000000 */
[----:B--2---:R-:W0:-:S00]  /*c030*/  USETMAXREG.DEALLOC.CTAPOOL 0x18 ;  /* 0x00000018000079c8 */ /* 0x004e0000080e0500 */
[----:B0-----:R-:W-:Y:S01]  /*c040*/  LOP3.LUT R0, R0, 0x3, RZ, 0xc0, !PT ;  /* 0x0000000300007812 */ /* 0x001fe200078ec0ff */
[----:B------:R-:W0:Y:S05]  /*c050*/  S2R R18, SR_CTAID.Z ;  /* 0x0000000000127919 */ /* 0x000e2a0000002700 */
[----:B------:R-:W1:Y:S01]  /*c060*/  S2UR UR6, SR_CTAID.Y ;  /* 0x00000000000679c3 */ /* 0x000e620000002600 */
[----:B------:R-:W2:Y:S02]  /*c070*/  SHFL.IDX PT, R0, R0, RZ, 0x1f ;  /* 0x00001fff00007589 */ /* 0x000ea400000e0000 */
[----:B--2---:R-:W-:-:S13]  /*c080*/  ISETP.NE.AND P0, PT, R0, RZ, PT ;  /* 0x000000ff0000720c */ /* 0x004fda0003f05270 */
[----:B01----:R-:W-:Y:S05]  /*c090*/  @!P0 BRA `(.L_x_38) ;  /* 0x0000000000288947 */ /* 0x003fea0003800000 */
[----:B------:R-:W-:Y:S01]  /*c0a0*/  ULDC UR7, c[0x0][0xc50] ;  /* 0x0003140000077ab9 */ /* 0x000fe20000000800 */
[----:B------:R-:W-:Y:S01]  /*c0b0*/  UMOV UR36, UR6 ;  /* 0x0000000600247c82 */ /* 0x000fe20008000000 */
[----:B------:R-:W-:-:S06]  /*c0c0*/  UISETP.NE.AND UP0, UPT, UR7, 0x1, UPT ;  /* 0x000000010700788c */ /* 0x000fcc000bf05270 */
[----:B------:R-:W-:-:S13]  /*c0d0*/  PLOP3.LUT P0, PT, PT, PT, UP0, 0x80, 0x0 ;  /* 0x000000000000781c */ /* 0x000fda0003f0f008 */
[----:B------:R-:W-:Y:S05]  /*c0e0*/  @!P0 BRA `(.L_x_39) ;  /* 0x0000000000308947 */ /* 0x000fea0003800000 */
[----:B------:R-:W-:Y:S01]  /*c0f0*/  ULDC UR4, c[0x0][0xc54] ;  /* 0x0003150000047ab9 */ /* 0x000fe20000000800 */
[----:B------:R-:W-:Y:S01]  /*c100*/  ULDC UR36, c[0x0][0xc58] ;  /* 0x0003160000247ab9 */ /* 0x000fe20000000800 */
[----:B------:R-:W-:-:S04]  /*c110*/  UIMAD.WIDE.U32 UR4, UR6, UR4, URZ ;  /* 0x00000004060472a5 */ /* 0x000fc8000f8e003f */
[----:B------:R-:W-:Y:S01]  /*c120*/  USHF.R.U32.HI UR36, URZ, UR36, UR5 ;  /* 0x000000243f247299 */ /* 0x000fe20008011605 */
[----:B------:R-:W-:Y:S11]  /*c130*/  BRA `(.L_x_39) ;  /* 0x00000000001c7947 */ /* 0x000ff60003800000 */
.L_x_38:
[----:B------:R-:W-:Y:S01]  /*c140*/  ULDC UR7, c[0x0][0xc50] ;  /* 0x0003140000077ab9 */ /* 0x000fe20000000800 */
[----:B------:R-:W-:Y:S01]  /*c150*/  UMOV UR36, UR6 ;  /* 0x0000000600247c82 */ /* 0x000fe20008000000 */
[----:B------:R-:W-:-:S11]  /*c160*/  UISETP.NE.AND UP0, UPT, UR7, 0x1, UPT ;  /* 0x000000010700788c */ /* 0x000fd6000bf05270 */
[----:B------:R-:W-:Y:S01]  /*c170*/  @UP0 ULDC UR4, c[0x0][0xc54] ;  /* 0x0003150000040ab9 */ /* 0x000fe20000000800 */
[----:B------:R-:W-:Y:S01]  /*c180*/  @UP0 ULDC UR8, c[0x0][0xc58] ;  /* 0x0003160000080ab9 */ /* 0x000fe20000000800 */
[----:B------:R-:W-:-:S04]  /*c190*/  UIMAD.WIDE.U32 UR4, UR6, UR4, URZ ;  /* 0x00000004060472a5 */ /* 0x000fc8000f8e003f */
[----:B------:R-:W-:-:S12]  /*c1a0*/  @UP0 USHF.R.U32.HI UR36, URZ, UR8, UR5 ;  /* 0x000000083f240299 */ /* 0x000fd80008011605 */
.L_x_39:
[----:B------:R-:W-:Y:S01]  /*c1b0*/  ISETP.GE.AND P0, PT, R18, RZ, PT ;  /* 0x000000ff1200720c */ /* 0x000fe20003f06270 */
[----:B------:R-:W-:Y:S01]  /*c1c0*/  UIADD3 UR4, -UR36, URZ, URZ ;  /* 0x0000003f24047290 */ /* 0x000fe2000fffe13f */
[----:B------:R-:W-:Y:S02]  /*c1d0*/  IMAD.MOV.U32 R21, RZ, RZ, 0x1 ;  /* 0x00000001ff157424 */ /* 0x000fe400078e00ff */
[----:B------:R-:W-:Y:S01]  /*c1e0*/  IMAD.MOV.U32 R0, RZ, RZ, RZ ;  /* 0x000000ffff007224 */ /* 0x000fe200078e00ff */
[----:B------:R-:W-:Y:S01]  /*c1f0*/  UIMAD UR4, UR7, UR4, UR6 ;  /* 0x00000004070472a4 */ /* 0x000fe2000f8e0206 */
[----:B------:R-:W-:-:S07]  /*c200*/  IMAD.MOV.U32 R2, RZ, RZ, 0x1 ;  /* 0x00000001ff027424 */ /* 0x000fce00078e00ff */
[----:B------:R-:W-:Y:S05]  /*c210*/  @!P0 BRA `(.L_x_40) ;  /* 0x0000003800648947 */ /* 0x000fea0003800000 */
[----:B------:R-:W-:Y:S01]  /*c220*/  ULDC.64 UR6, c[0x0][0x418] ;  /* 0x0001060000067ab9 */ /* 0x000fe20000000a00 */
[----:B------:R-:W-:Y:S01]  /*c230*/  ULDC UR5, c[0x0][0x424] ;  /* 0x0001090000057ab9 */ /* 0x000fe20000000800 */
[----:B------:R-:W-:Y:S01]  /*c240*/  UISETP.NE.U32.AND UP0, UPT, UR6, URZ, UPT ;  /* 0x0000003f0600728c */ /* 0x000fe2000bf05070 */
[----:B------:R-:W-:Y:S02]  /*c250*/  IMAD.MOV.U32 R17, RZ, RZ, RZ ;  /* 0x000000ffff117224 */ /* 0x000fe400078e00ff */
[----:B------:R-:W-:Y:S01]  /*c260*/  ULDC UR6, c[0x0][0x2f0] ;  /* 0x0000bc0000067ab9 */ /* 0x000fe20000000800 */
[----:B------:R-:W-:Y:S02]  /*c270*/  UISETP.NE.AND.EX UP0, UPT, UR7, URZ, UPT, UP0 ;  /* 0x0000003f0700728c */ /* 0x000fe4000bf05300 */
[----:B------:R-:W-:Y:S02]  /*c280*/  ULOP3.LUT UR7, UR4, 0xffff, URZ, 0xc0, !UPT ;  /* 0x0000ffff04077892 */ /* 0x000fe4000f8ec03f */
[----:B------:R-:W-:-:S04]  /*c290*/  USEL UR5, UR5, 0x1, UP0 ;  /* 0x0000000105057887 */ /* 0x000fc80008000000 */
[----:B------:R-:W-:-:S04]  /*c2a0*/  UIMAD UR5, UR5, UR6, URZ ;  /* 0x00000006050572a4 */ /* 0x000fc8000f8e023f */
[----:B------:R-:W-:Y:S02]  /*c2b0*/  UISETP.GE.AND UP0, UPT, UR5, 0x1, UPT ;  /* 0x000000010500788c */ /* 0x000fe4000bf06270 */
[----:B------:R-:W-:-:S04]  /*c2c0*/  UIADD3 UR5, UR5, 0x7f, URZ ;  /* 0x0000007f05057890 */ /* 0x000fc8000fffe03f */
[----:B------:R-:W-:Y:S01]  /*c2d0*/  PLOP3.LUT P0, PT, PT, PT, UP0, 0x80, 0x0 ;  /* 0x000000000000781c */ /* 0x000fe20003f0f008 */
[----:B------:R-:W-:-:S04]  /*c2e0*/  USHF.R.S32.HI UR6, URZ, 0x1f, UR5 ;  /* 0x0000001f3f067899 */ /* 0x000fc80008011405 */
[----:B------:R-:W-:-:S04]  /*c2f0*/  ULEA.HI UR6, UR6, UR5, URZ, 0x7 ;  /* 0x0000000506067291 */ /* 0x000fc8000f8f383f */
[----:B------:R-:W-:-:S04]  /*c300*/  USHF.R.S32.HI UR6, URZ, 0x7, UR6 ;  /* 0x000000073f067899 */ /* 0x000fc80008011406 */
[----:B------:R-:W-:Y:S08]  /*c310*/  @!P0 BRA `(.L_x_41) ;  /* 0x00000000007c8947 */ /* 0x000ff00003800000 */
[----:B------:R-:W-:-:S04]  /*c320*/  USHF.R.U32.HI UR4, URZ, 0x10, UR4 ;  /* 0x000000103f047899 */ /* 0x000fc80008011604 */
[----:B------:R-:W-:-:S11]  /*c330*/  UISETP.NE.AND UP0, UPT, UR4, URZ, UPT ;  /* 0x0000003f0400728c */ /* 0x000fd6000bf05270 */
[----:B------:R-:W-:Y:S02]  /*c340*/  @!UP0 ULDC UR4, c[0x0][0x9f0] ;  /* 0x00027c0000048ab9 */ /* 0x000fe40000000800 */
[----:B------:R-:W-:Y:S01]  /*c350*/  IMAD.U32 R6, RZ, RZ, UR4 ;  /* 0x00000004ff067e24 */ /* 0x000fe2000f8e00ff */
[----:B------:R-:W-:-:S04]  /*c360*/  UIADD3 UR5, UR6, -0x1, UR4 ;  /* 0xffffffff06057890 */ /* 0x000fc8000fffe004 */
[-C--:B------:R-:W-:Y:S02]  /*c370*/  IABS R0, R6.reuse ;  /* 0x0000000600007213 */ /* 0x080fe40000000000 */
[----:B------:R-:W-:Y:S02]  /*c380*/  IABS R6, R6 ;  /* 0x0000000600067213 */ /* 0x000fe40000000000 */
[----:B------:R-:W0:Y:S08]  /*c390*/  I2F.RP R4, R0 ;  /* 0x0000000000047306 */ /* 0x000e300000209400 */
[----:B0-----:R-:W0:Y:S02]  /*c3a0*/  MUFU.RCP R4, R4 ;  /* 0x0000000400047308 */ /* 0x001e240000001000 */
[----:B0-----:R-:W-:-:S06]  /*c3b0*/  VIADD R2, R4, 0xffffffe ;  /* 0x0ffffffe04027836 */ /* 0x001fcc0000000000 */
[----:B------:R0:W1:Y:S02]  /*c3c0*/  F2I.FTZ.U32.TRUNC.NTZ R3, R2 ;  /* 0x0000000200037305 */ /* 0x000064000021f000 */
[----:B0-----:R-:W-:Y:S02]  /*c3d0*/  IMAD.MOV.U32 R2, RZ, RZ, RZ ;  /* 0x000000ffff027224 */ /* 0x001fe400078e00ff */
[----:B-1----:R-:W-:-:S04]  /*c3e0*/  IMAD.MOV R5, RZ, RZ, -R3 ;  /* 0x000000ffff057224 */ /* 0x002fc800078e0a03 */
[----:B------:R-:W-:-:S04]  /*c3f0*/  IMAD R5, R5, R0, RZ ;  /* 0x0000000005057224 */ /* 0x000fc800078e02ff */
[----:B------:R-:W-:-:S04]  /*c400*/  IMAD.HI.U32 R3, R3, R5, R2 ;  /* 0x0000000503037227 */ /* 0x000fc800078e0002 */
[----:B------:R-:W-:Y:S01]  /*c410*/  IMAD.U32 R5, RZ, RZ, UR5 ;  /* 0x00000005ff057e24 */ /* 0x000fe2000f8e00ff */
[----:B------:R-:W-:-:S04]  /*c420*/  ULOP3.LUT UR5, UR5, UR4, URZ, 0x3c, !UPT ;  /* 0x0000000405057292 */ /* 0x000fc8000f8e3c3f */
[----:B------:R-:W-:Y:S01]  /*c430*/  IABS R2, R5 ;  /* 0x0000000500027213 */ /* 0x000fe20000000000 */
[----:B------:R-:W-:Y:S01]  /*c440*/  IMAD.MOV R5, RZ, RZ, -R6 ;  /* 0x000000ffff057224 */ /* 0x000fe200078e0a06 */
[----:B------:R-:W-:-:S03]  /*c450*/  ISETP.LE.AND P2, PT, RZ, UR5, PT ;  /* 0x00000005ff007c0c */ /* 0x000fc6000bf43270 */
[----:B------:R-:W-:-:S04]  /*c460*/  IMAD.HI.U32 R3, R3, R2, RZ ;  /* 0x0000000203037227 */ /* 0x000fc800078e00ff */
[----:B------:R-:W-:-:S05]  /*c470*/  IMAD R5, R3, R5, R2 ;  /* 0x0000000503057224 */ /* 0x000fca00078e0202 */
[----:B------:R-:W-:-:S13]  /*c480*/  ISETP.GT.U32.AND P1, PT, R0, R5, PT ;  /* 0x000000050000720c */ /* 0x000fda0003f24070 */
[----:B------:R-:W-:Y:S02]  /*c490*/  @!P1 IMAD.IADD R5, R5, 0x1, -R0 ;  /* 0x0000000105059824 */ /* 0x000fe400078e0a00 */
[----:B------:R-:W-:Y:S01]  /*c4a0*/  @!P1 VIADD R3, R3, 0x1 ;  /* 0x0000000103039836 */ /* 0x000fe20000000000 */
[----:B------:R-:W-:Y:S02]  /*c4b0*/  ISETP.NE.AND P1, PT, RZ, UR4, PT ;  /* 0x00000004ff007c0c */ /* 0x000fe4000bf25270 */
[----:B------:R-:W-:-:S13]  /*c4c0*/  ISETP.GE.U32.AND P0, PT, R5, R0, PT ;  /* 0x000000000500720c */ /* 0x000fda0003f06070 */
[----:B------:R-:W-:-:S04]  /*c4d0*/  @P0 VIADD R3, R3, 0x1 ;  /* 0x0000000103030836 */ /* 0x000fc80000000000 */
[----:B------:R-:W-:Y:S01]  /*c4e0*/  @!P2 IMAD.MOV R3, RZ, RZ, -R3 ;  /* 0x000000ffff03a224 */ /* 0x000fe200078e0a03 */
[----:B------:R-:W-:-:S05]  /*c4f0*/  @!P1 LOP3.LUT R3, RZ, UR4, RZ, 0x33, !PT ;  /* 0x00000004ff039c12 */ /* 0x000fca000f8e33ff */
[----:B------:R-:W-:-:S07]  /*c500*/  IMAD.MOV.U32 R17, RZ, RZ, R3 ;  /* 0x000000ffff117224 */ /* 0x000fce00078e0003 */
.L_x_41:
[----:B------:R-:W-:Y:S02]  /*c510*/  IMAD R0, R17, UR7, RZ ;  /* 0x0000000711007c24 */ /* 0x000fe4000f8e02ff */
[----:B------:R-:W-:-:S03]  /*c520*/  IMAD.MOV.U32 R2, RZ, RZ, 0x1 ;  /* 0x00000001ff027424 */ /* 0x000fc600078e00ff */
[----:B------:R-:W-:Y:S01]  /*c530*/  VIADDMNMX R17, R0, R17, UR6, PT ;  /* 0x0000000600117e46 */ /* 0x000fe2000b800111 */
[----:B------:R0:W-:Y:S03]  /*c540*/  STL [R1+0x10], R0 ;  /* 0x0000100001007387 */ /* 0x0001e60000100800 */
[----:B------:R-:W-:Y:S01]  /*c550*/  ISETP.GT.AND P0, PT, R17, R0, PT ;  /* 0x000000001100720c */ /* 0x000fe20003f04270 */
[----:B0-----:R-:W-:-:S12]  /*c560*/  IMAD.MOV.U32 R0, RZ, RZ, RZ ;  /* 0x000000ffff007224 */ /* 0x001fd800078e00ff */
[----:B------:R-:W-:Y:S05]  /*c570*/  @!P0 BRA `(.L_x_40) ;  /* 0x00000034008c8947 */ /* 0x000fea0003800000 */
[----:B------:R-:W0:Y:S01]  /*c580*/  S2UR UR4, SR_CgaCtaId ;  /* 0x00000000000479c3 */ /* 0x000e220000008800 */
[----:B------:R-:W-:Y:S02]  /*c590*/  UMOV UR38, 0x400 ;  /* 0x0000040000267882 */ /* 0x000fe40000000000 */
[----:B0-----:R-:W-:-:S04]  /*c5a0*/  ULEA UR38, UR4, UR38, 0x18 ;  /* 0x0000002604267291 */ /* 0x001fc8000f8ec03f */
[----:B------:R-:W-:-:S04]  /*c5b0*/  UIADD3 UR4, UR38, 0x28400, URZ ;  /* 0x0002840026047890 */ /* 0x000fc8000fffe03f */
[----:B------:R-:W-:-:S06]  /*c5c0*/  ULOP3.LUT UP0, URZ, UR4, 0x3ff, URZ, 0xc0, !UPT ;  /* 0x000003ff043f7892 */ /* 0x000fcc000f80c03f */
[----:B------:R-:W-:-:S13]  /*c5d0*/  PLOP3.LUT P0, PT, PT, PT, UP0, 0x80, 0x0 ;  /* 0x000000000000781c */ /* 0x000fda0003f0f008 */
[----:B------:R-:W-:Y:S05]  /*c5e0*/  @!P0 BRA `(.L_x_42) ;  /* 0x0000000000408947 */ /* 0x000fea0003800000 */
[----:B------:R-:W-:Y:S01]  /*c5f0*/  MOV R2, 0x0 ;  /* 0x0000000000027802 */ /* 0x000fe20000000f00 */
[----:B------:R-:W-:Y:S01]  /*c600*/  ULDC.64 UR6, c[0x4][0xc0] ;  /* 0x0100300000067ab9 */ /* 0x000fe20000000a00 */
[----:B------:R-:W-:Y:S01]  /*c610*/  ULDC.64 UR8, c[0x4][0xc8] ;  /* 0x0100320000087ab9 */ /* 0x000fe20000000a00 */
[----:B------:R-:W-:Y:S01]  /*c620*/  ULDC.64 UR4, c[0x4][0x8] ;  /* 0x0100020000047ab9 */ /* 0x000fe20000000a00 */
[----:B------:R-:W-:Y:S02]  /*c630*/  IMAD.U32 R4, RZ, RZ, UR6 ;  /* 0x00000006ff047e24 */ /* 0x000fe4000f8e00ff */
[----:B------:R-:W0:Y:S01]  /*c640*/  LDC.64 R2, c[0x4][R2] ;  /* 0x0100000002027b82 */ /* 0x000e220000000a00 */
[----:B------:R-:W-:Y:S02]  /*c650*/  IMAD.U32 R5, RZ, RZ, UR7 ;  /* 0x00000007ff057e24 */ /* 0x000fe4000f8e00ff */
[----:B------:R-:W-:Y:S02]  /*c660*/  IMAD.U32 R6, RZ, RZ, UR8 ;  /* 0x00000008ff067e24 */ /* 0x000fe4000f8e00ff */
[----:B------:R-:W-:-:S02]  /*c670*/  IMAD.U32 R7, RZ, RZ, UR9 ;  /* 0x00000009ff077e24 */ /* 0x000fc4000f8e00ff */
[----:B------:R-:W-:Y:S02]  /*c680*/  IMAD.U32 R10, RZ, RZ, UR4 ;  /* 0x00000004ff0a7e24 */ /* 0x000fe4000f8e00ff */
[----:B------:R-:W-:Y:S02]  /*c690*/  IMAD.U32 R11, RZ, RZ, UR5 ;  /* 0x00000005ff0b7e24 */ /* 0x000fe4000f8e00ff */
[----:B------:R-:W-:Y:S02]  /*c6a0*/  IMAD.MOV.U32 R8, RZ, RZ, 0x70 ;  /* 0x00000070ff087424 */ /* 0x000fe400078e00ff */
[----:B------:R-:W-:Y:S02]  /*c6b0*/  IMAD.MOV.U32 R12, RZ, RZ, 0x1 ;  /* 0x00000001ff0c7424 */ /* 0x000fe400078e00ff */
[----:B------:R-:W-:-:S07]  /*c6c0*/  IMAD.MOV.U32 R13, RZ, RZ, RZ ;  /* 0x000000ffff0d7224 */ /* 0x000fce00078e00ff */
[----:B------:R-:W-:-:S07]  /*c6d0*/  LEPC R20, `(.L_x_42) ;  /* 0x000000001014794e */ /* 0x000fce0000000000 */
[----:B0-----:R-:W-:Y:S05]  /*c6e0*/  CALL.ABS.NOINC R2 ;  /* 0x0000000002007343 */ /* 0x001fea0003c00000 */
.L_x_42:
[----:B------:R-:W-:-:S06]  /*c6f0*/  UIADD3 UR4, UR38, 0x10400, URZ ;  /* 0x0001040026047890 */ /* 0x000fcc000fffe03f */
[----:B------:R-:W-:-:S05]  /*c700*/  IMAD.U32 R16, RZ, RZ, UR4 ;  /* 0x00000004ff107e24 */ /* 0x000fca000f8e00ff */
[----:B------:R-:W-:-:S13]  /*c710*/  LOP3.LUT P0, RZ, R16, 0x3ff, RZ, 0xc0, !PT ;  /* 0x000003ff10ff7812 */ /* 0x000fda000780c0ff */
        /* <DEDUP_REMOVED lines=17> */
.L_x_43:
        /* <DEDUP_REMOVED lines=20> */
.L_x_44:
        /* <DEDUP_REMOVED lines=18> */
.L_x_45:
[----:B------:R-:W0:Y:S01]  /*ca90*/  LDC.64 R2, c[0x0][0x9f8] ;  /* 0x00027e00ff027b82 */ /* 0x000e220000000a00 */
[----:B------:R-:W-:Y:S01]  /*caa0*/  IMAD.MOV.U32 R10, RZ, RZ, R18 ;  /* 0x000000ffff0a7224 */ /* 0x000fe200078e0012 */
[----:B0-----:R-:W-:-:S04]  /*cab0*/  ISETP.NE.U32.AND P0, PT, R2, RZ, PT ;  /* 0x000000ff0200720c */ /* 0x001fc80003f05070 */
[----:B------:R-:W-:Y:S01]  /*cac0*/  ISETP.NE.AND.EX P0, PT, R3, RZ, PT, P0 ;  /* 0x000000ff0300720c */ /* 0x000fe20003f05300 */
[----:B------:R-:W-:-:S12]  /*cad0*/  IMAD.SHL.U32 R0, R19, 0x80, RZ ;  /* 0x0000008013007824 */ /* 0x000fd800078e00ff */
[----:B------:R-:W0:Y:S01]  /*cae0*/  @P0 LDC.64 R2, c[0x0][0x9f8] ;  /* 0x00027e00ff020b82 */ /* 0x000e220000000a00 */
[----:B------:R-:W-:Y:S02]  /*caf0*/  LOP3.LUT R8, R19, 0x7f, RZ, 0xc0, !PT ;  /* 0x0000007f13087812 */ /* 0x000fe400078ec0ff */
[C---:B------:R-:W-:Y:S02]  /*cb00*/  LOP3.LUT R4, R0.reuse, 0x380, RZ, 0xc0, !PT ;  /* 0x0000038000047812 */ /* 0x040fe400078ec0ff */
[----:B------:R-:W-:Y:S02]  /*cb10*/  SHF.R.U32.HI R5, RZ, 0x5, R8 ;  /* 0x00000005ff057819 */ /* 0x000fe40000011608 */
[----:B------:R-:W-:-:S03]  /*cb20*/  LOP3.LUT R6, R0, 0x400, RZ, 0xc0, !PT ;  /* 0x0000040000067812 */ /* 0x000fc600078ec0ff */
[C---:B------:R-:W-:Y:S02]  /*cb30*/  IMAD R7, R5.reuse, 0x10, R4 ;  /* 0x0000001005077824 */ /* 0x040fe400078e0204 */
[----:B------:R-:W-:Y:S02]  /*cb40*/  IMAD R6, R5, 0x800, R6 ;  /* 0x0000080005067824 */ /* 0x000fe400078e0206 */
[----:B------:R-:W2:Y:S01]  /*cb50*/  LDL.LU R5, [R1] ;  /* 0x0000000001057983 */ /* 0x000ea20000300800 */
[----:B0-----:R-:W-:-:S05]  /*cb60*/  @P0 IMAD.WIDE R2, R18, 0x4, R2 ;  /* 0x0000000412020825 */ /* 0x001fca00078e0202 */
[----:B------:R0:W3:Y:S01]  /*cb70*/  @P0 LDG.E R10, desc[UR40][R2.64] ;  /* 0x00000028020a0981 */ /* 0x0000e2000c1e1900 */
[----:B------:R-:W-:Y:S01]  /*cb80*/  IMAD.SHL.U32 R18, R19, 0x10, RZ ;  /* 0x0000001013127824 */ /* 0x000fe200078e00ff */
[----:B------:R-:W-:-:S04]  /*cb90*/  LOP3.LUT R9, R4, 0x10, R19, 0xf8, !PT ;  /* 0x0000001004097812 */ /* 0x000fc800078ef813 */
[----:B------:R-:W-:Y:S01]  /*cba0*/  LOP3.LUT R18, R18, 0x70, RZ, 0xc0, !PT ;  /* 0x0000007012127812 */ /* 0x000fe200078ec0ff */
[----:B0-----:R-:W0:Y:S03]  /*cbb0*/  LDC.64 R2, c[0x0][0x418] ;  /* 0x00010600ff027b82 */ /* 0x001e260000000a00 */
[-C--:B------:R-:W-:Y:S02]  /*cbc0*/  LOP3.LUT R7, R7, R18.reuse, RZ, 0x3c, !PT ;  /* 0x0000001207077212 */ /* 0x080fe400078e3cff */
[----:B------:R-:W-:Y:S02]  /*cbd0*/  LOP3.LUT R9, R9, R18, RZ, 0x3c, !PT ;  /* 0x0000001209097212 */ /* 0x000fe400078e3cff */
[----:B------:R-:W-:-:S03]  /*cbe0*/  LOP3.LUT R4, R7, 0xc00, R0, 0xf8, !PT ;  /* 0x00000c0007047812 */ /* 0x000fc600078ef800 */
[----:B------:R-:W-:Y:S02]  /*cbf0*/  IMAD.IADD R0, R6, 0x1, R9 ;  /* 0x0000000106007824 */ /* 0x000fe400078e0209 */
[----:B------:R-:W-:Y:S04]  /*cc00*/  STL [R1+0x18], R4 ;  /* 0x0000180401007387 */ /* 0x000fe80000100800 */
[----:B------:R1:W-:Y:S01]  /*cc10*/  STL [R1+0x1c], R0 ;  /* 0x00001c0001007387 */ /* 0x0003e20000100800 */
[----:B0-----:R-:W-:-:S04]  /*cc20*/  ISETP.NE.U32.AND P0, PT, R2, RZ, PT ;  /* 0x000000ff0200720c */ /* 0x001fc80003f05070 */
[----:B------:R-:W-:Y:S02]  /*cc30*/  R2P PR, R19, 0x6 ;  /* 0x0000000613007804 */ /* 0x000fe40000000000 */
[----:B------:R-:W-:Y:S01]  /*cc40*/  ISETP.NE.AND.EX P3, PT, R3, RZ, PT, P0 ;  /* 0x000000ff0300720c */ /* 0x000fe20003f65300 */
[----:B-1----:R-:W-:Y:S02]  /*cc50*/  IMAD.MOV.U32 R0, RZ, RZ, 0x40 ;  /* 0x00000040ff007424 */ /* 0x002fe400078e00ff */
[----:B------:R-:W-:-:S03]  /*cc60*/  IMAD.MOV.U32 R4, RZ, RZ, 0x20 ;  /* 0x00000020ff047424 */ /* 0x000fc600078e00ff */
[----:B------:R-:W-:-:S05]  /*cc70*/  SEL R0, R0, 0xffffffc0, !P2 ;  /* 0xffffffc000007807 */ /* 0x000fca0005000000 */
[----:B------:R0:W-:Y:S02]  /*cc80*/  STL [R1+0x8], R0 ;  /* 0x0000080001007387 */ /* 0x0001e40000100800 */
[----:B0-----:R-:W-:Y:S01]  /*cc90*/  SEL R0, R4, 0xffffffe0, !P1 ;  /* 0xffffffe004007807 */ /* 0x001fe20004800000 */
[----:B------:R-:W-:Y:S01]  /*cca0*/  UMOV UR4, 0xffffffff ;  /* 0xffffffff00047882 */ /* 0x000fe20000000000 */
[----:B------:R-:W-:-:S04]  /*ccb0*/  SHF.R.U32.HI R7, RZ, 0x5, R19 ;  /* 0x00000005ff077819 */ /* 0x000fc80000011613 */
[----:B------:R-:W-:Y:S02]  /*ccc0*/  LOP3.LUT R7, R7, 0x3, RZ, 0xc0, !PT ;  /* 0x0000000307077812 */ /* 0x000fe400078ec0ff */
[----:B--2---:R-:W-:-:S04]  /*ccd0*/  LOP3.LUT R5, R5, 0xfffffffe, RZ, 0xc0, !PT ;  /* 0xfffffffe05057812 */ /* 0x004fc800078ec0ff */
[----:B------:R-:W-:Y:S02]  /*cce0*/  @P3 LOP3.LUT R5, R5, 0x1, RZ, 0xfc, !PT ;  /* 0x0000000105053812 */ /* 0x000fe400078efcff */
[----:B---3--:R-:W-:Y:S01]  /*ccf0*/  SHF.R.S32.HI R9, RZ, 0x1f, R10 ;  /* 0x0000001fff097819 */ /* 0x008fe2000001140a */
[----:B------:R0:W-:Y:S04]  /*cd00*/  STL [R1+0x4], R10 ;  /* 0x0000040a01007387 */ /* 0x0001e80000100800 */
[----:B------:R0:W-:Y:S04]  /*cd10*/  STL [R1], R5 ;  /* 0x0000000501007387 */ /* 0x0001e80000100800 */
[----:B------:R0:W-:Y:S04]  /*cd20*/  STL [R1+0xc], R0 ;  /* 0x00000c0001007387 */ /* 0x0001e80000100800 */
[----:B------:R0:W-:Y:S01]  /*cd30*/  STL [R1+0x14], R9 ;  /* 0x0000140901007387 */ /* 0x0001e20000100800 */
[----:B------:R-:W-:Y:S01]  /*cd40*/  SEL R16, R10, RZ, !P3 ;  /* 0x000000ff0a107207 */ /* 0x000fe20005800000 */
[----:B------:R-:W-:Y:S06]  /*cd50*/  BRA.DIV UR4, `(.L_x_46) ;  /* 0x0000003204e07947 */ /* 0x000fec000b800000 */
[----:B------:R1:W2:Y:S02]  /*cd60*/  SHFL.IDX PT, R14, R7, RZ, 0x1f ;  /* 0x00001fff070e7589 */ /* 0x0002a400000e0000 */
.L_x_99:
[----:B------:R-:W-:Y:S01]  /*cd70*/  PLOP3.LUT P1, PT, PT, PT, PT, 0x8, 0x0 ;  /* 0x000000000000781c */ /* 0x000fe20003f2e170 */
[----:B0-----:R-:W-:Y:S01]  /*cd80*/  IMAD.MOV.U32 R0, RZ, RZ, R5 ;  /* 0x000000ffff007224 */ /* 0x001fe200078e0005 */
[----:B--2---:R-:W-:-:S04]  /*cd90*/  ISETP.NE.AND P0, PT, R14, RZ, PT ;  /* 0x000000ff0e00720c */ /* 0x004fc80003f05270 */
[----:B------:R-:W-:-:S07]  /*cda0*/  LOP3.LUT R0, R0, 0xfffffffd, RZ, 0xc0, !PT ;  /* 0xfffffffd00007812 */ /* 0x000fce00078ec0ff */
[----:B------:R-:W-:-:S05]  /*cdb0*/  @P1 LOP3.LUT R0, R0, 0x2, RZ, 0xfc, !PT ;  /* 0x0000000200001812 */ /* 0x000fca00078efcff */
[----:B------:R0:W-:Y:S01]  /*cdc0*/  STL [R1], R0 ;  /* 0x0000000001007387 */ /* 0x0001e20000100800 */
[----:B------:R-:W-:Y:S05]  /*cdd0*/  @P0 BRA `(.L_x_47) ;  /* 0x0000000400580947 */ /* 0x000fea0003800000 */
[----:B------:R-:W-:Y:S01]  /*cde0*/  UMOV UR4, 0xffffffff ;  /* 0xffffffff00047882 */ /* 0x000fe20000000000 */
[----:B0-----:R-:W-:Y:S02]  /*cdf0*/  VIADD R0, R17, 0xffffffff ;  /* 0xffffffff11007836 */ /* 0x001fe40000000000 */
[----:B------:R-:W-:Y:S05]  /*ce00*/  BRA.DIV UR4, `(.L_x_48) ;  /* 0x0000003204d47947 */ /* 0x000fea000b800000 */
[----:B------:R-:W-:-:S13]  /*ce10*/  ELECT P6, URZ, PT ;  /* 0x00000000003f782f */ /* 0x000fda00038c0000 */
.L_x_102:
[----:B------:R-:W-:Y:S05]  /*ce20*/  @!P6 BRA `(.L_x_47) ;  /* 0x000000040044e947 */ /* 0x000fea0003800000 */
[----:B------:R-:W-:Y:S01]  /*ce30*/  IMAD.MOV.U32 R16, RZ, RZ, R10 ;  /* 0x000000ffff107224 */ /* 0x000fe200078e000a */
[----:B------:R-:W-:Y:S06]  /*ce40*/  @!P3 BRA `(.L_x_49) ;  /* 0x000000000044b947 */ /* 0x000fec0003800000 */
[----:B-1----:R-:W0:Y:S01]  /*ce50*/  LDC R7, c[0x0][0x43c] ;  /* 0x00010f00ff077b82 */ /* 0x002e220000000800 */
[----:B------:R-:W-:Y:S01]  /*ce60*/  ULDC.64 UR4, c[0x0][0x428] ;  /* 0x00010a0000047ab9 */ /* 0x000fe20000000a00 */
[----:B0-----:R-:W-:-:S13]  /*ce70*/  ISETP.NE.AND P0, PT, R7, 0x1, PT ;  /* 0x000000010700780c */ /* 0x001fda0003f05270 */
[----:B------:R-:W0:Y:S02]  /*ce80*/  @P0 LDC.64 R4, c[0x0][0x440] ;  /* 0x00011000ff040b82 */ /* 0x000e240000000a00 */
[----:B0-----:R-:W-:-:S04]  /*ce90*/  @P0 IMAD.HI.U32 R6, R0, R4, RZ ;  /* 0x0000000400060227 */ /* 0x001fc800078e00ff */
[----:B------:R-:W-:Y:S01]  /*cea0*/  IMAD.MOV.U32 R4, RZ, RZ, R0 ;  /* 0x000000ffff047224 */ /* 0x000fe200078e0000 */
[----:B------:R-:W-:Y:S01]  /*ceb0*/  @P0 SHF.R.U32.HI R4, RZ, R5, R6 ;  /* 0x00000005ff040219 */ /* 0x000fe20000011606 */
[----:B------:R-:W-:-:S04]  /*cec0*/  IMAD R6, R9, UR4, RZ ;  /* 0x0000000409067c24 */ /* 0x000fc8000f8e02ff */
[----:B------:R-:W-:Y:S02]  /*ced0*/  IMAD.MOV R5, RZ, RZ, -R4 ;  /* 0x000000ffff057224 */ /* 0x000fe400078e0a04 */
[----:B------:R-:W-:Y:S02]  /*cee0*/  IMAD R6, R10, UR5, R6 ;  /* 0x000000050a067c24 */ /* 0x000fe4000f8e0206 */
[----:B------:R-:W-:Y:S01]  /*cef0*/  IMAD R0, R7, R5, R0 ;  /* 0x0000000507007224 */ /* 0x000fe200078e0200 */
[----:B------:R-:W-:-:S03]  /*cf00*/  SHF.R.S32.HI R5, RZ, 0x1f, R4 ;  /* 0x0000001fff057819 */ /* 0x000fc60000011404 */
[----:B------:R-:W-:-:S04]  /*cf10*/  IMAD.WIDE.U32 R4, R10, UR4, R4 ;  /* 0x000000040a047c25 */ /* 0x000fc8000f8e0004 */
[----:B------:R-:W-:Y:S01]  /*cf20*/  IMAD.IADD R6, R5, 0x1, R6 ;  /* 0x0000000105067824 */ /* 0x000fe200078e0206 */
[----:B------:R-:W-:-:S04]  /*cf30*/  LEA R2, P0, R4, R2, 0x2 ;  /* 0x0000000204027211 */ /* 0x000fc800078010ff */
[----:B------:R-:W-:-:S05]  /*cf40*/  LEA.HI.X R3, R4, R3, R6, 0x2, P0 ;  /* 0x0000000304037211 */ /* 0x000fca00000f1406 */
[----:B------:R0:W5:Y:S04]  /*cf50*/  LDG.E R16, desc[UR40][R2.64] ;  /* 0x0000002802107981 */ /* 0x000168000c1e1900 */
.L_x_49:
[----:B0-----:R-:W-:Y:S01]  /*cf60*/  IMAD.MOV.U32 R2, RZ, RZ, 0x1 ;  /* 0x00000001ff027424 */ /* 0x001fe200078e00ff */
[----:B------:R-:W-:-:S04]  /*cf70*/  ISETP.NE.AND P1, PT, R8, RZ, PT ;  /* 0x000000ff0800720c */ /* 0x000fc80003f25270 */
[----:B------:R-:W-:-:S04]  /*cf80*/  SHF.L.U32 R2, R2, 0x1f, RZ ;  /* 0x0000001f02027819 */ /* 0x000fc800000006ff */
[----:B------:R-:W0:Y:S02]  /*cf90*/  SYNCS.PHASECHK.TRANS64.TRYWAIT P0, [UR38+0x38880], R2 ;  /* 0x03888002ff0075a7 */ /* 0x000e240008000166 */
[----:B0-----:R-:W-:Y:S05]  /*cfa0*/  @!P0 BRA `(.L_x_50) ;  /* 0x00000030008c8947 */ /* 0x001fea0003800000 */
.L_x_103:
[----:B------:R-:W-:Y:S05]  /*cfb0*/  @P1 BRA `(.L_x_51) ;  /* 0x0000000000141947 */ /* 0x000fea0003800000 */
[----:B------:R-:W-:Y:S01]  /*cfc0*/  LOP3.LUT P0, RZ, R19, 0x1f, RZ, 0xc0, !PT ;  /* 0x0000001f13ff7812 */ /* 0x000fe2000780c0ff */
[----:B0-----:R-:W-:-:S04]  /*cfd0*/  IMAD.MOV.U32 R3, RZ, RZ, 0x8000 ;  /* 0x00008000ff037424 */ /* 0x001fc800078e00ff */
[----:B------:R2:W-:Y:S08]  /*cfe0*/  SYNCS.ARRIVE.TRANS64 RZ, [UR38+0x38870], R3 ;  /* 0x03887003ffff79a7 */ /* 0x0005f00008000026 */
[----:B--2---:R-:W-:Y:S05]  /*cff0*/  @!P0 BRA `(.L_x_51) ;  /* 0x0000000000048947 */ /* 0x004fea0003800000 */
[----:B------:R-:W-:Y:S01]  /*d000*/  BPT.TRAP 0x1 ;  /* 0x000000040000795c */ /* 0x000fe20000300000 */
.L_x_51:
[----:B------:R-:W-:Y:S01]  /*d010*/  IMAD.SHL.U32 R0, R0, 0x80, RZ ;  /* 0x0000008000007824 */ /* 0x000fe200078e00ff */
[----:B------:R-:W-:Y:S01]  /*d020*/  ULDC.64 UR4, c[0x0][0x198] ;  /* 0x0000660000047ab9 */ /* 0x000fe20000000a00 */
[----:B-----5:R-:W-:Y:S01]  /*d030*/  R2UR UR13, R16 ;  /* 0x00000000100d72ca */ /* 0x020fe200000e0000 */
[----:B------:R-:W-:Y:S02]  /*d040*/  UIADD3 UR4, UP0, UR4, 0x470, URZ ;  /* 0x0000047004047890 */ /* 0x000fe4000ff1e03f */
[----:B------:R-:W-:Y:S01]  /*d050*/  R2UR UR11, R0 ;  /* 0x00000000000b72ca */ /* 0x000fe200000e0000 */
[----:B------:R-:W-:Y:S02]  /*d060*/  UIADD3 UR8, UR38, 0x10400, URZ ;  /* 0x0001040026087890 */ /* 0x000fe4000fffe03f */
[----:B------:R-:W-:Y:S02]  /*d070*/  UIADD3 UR9, UR38, 0x38870, URZ ;  /* 0x0003887026097890 */ /* 0x000fe4000fffe03f */
[----:B------:R-:W-:-:S02]  /*d080*/  UIADD3.X UR5, URZ, UR5, URZ, UP0, !UPT ;  /* 0x000000053f057290 */ /* 0x000fc400087fe43f */
[----:B------:R-:W-:Y:S01]  /*d090*/  UIADD3 UR32, UR38, 0x14400, URZ ;  /* 0x0001440026207890 */ /* 0x000fe2000fffe03f */
[----:B------:R-:W-:Y:S01]  /*d0a0*/  UMOV UR6, 0x0 ;  /* 0x0000000000067882 */ /* 0x000fe20000000000 */
[----:B------:R-:W-:Y:S01]  /*d0b0*/  UMOV UR7, 0x14f00000 ;  /* 0x14f0000000077882 */ /* 0x000fe20000000000 */
[----:B------:R-:W-:Y:S01]  /*d0c0*/  UMOV UR10, URZ ;  /* 0x0000003f000a7c82 */ /* 0x000fe20008000000 */
[----:B------:R-:W-:Y:S01]  /*d0d0*/  UMOV UR12, UR36 ;  /* 0x00000024000c7c82 */ /* 0x000fe20008000000 */
[----:B------:R-:W-:Y:S01]  /*d0e0*/  UMOV UR34, 0x80 ;  /* 0x0000008000227882 */ /* 0x000fe20000000000 */
[----:B------:R-:W-:Y:S01]  /*d0f0*/  UMOV UR33, UR9 ;  /* 0x0000000900217c82 */ /* 0x000fe20008000000 */
[----:B------:R-:W-:Y:S01]  /*d100*/  UMOV UR37, UR13 ;  /* 0x0000000d00257c82 */ /* 0x000fe20008000000 */
[----:B------:R-:W-:Y:S01]  /*d110*/  UMOV UR35, UR11 ;  /* 0x0000000b00237c82 */ /* 0x000fe20008000000 */
[----:B------:R2:W-:Y:S01]  /*d120*/  UTMALDG.4D [UR8], [UR4], desc[UR6] ;  /* 0x00000608040075b4 */ /* 0x0005e20008019000 */
[----:B------:R2:W-:Y:S01]  /*d130*/  UTMALDG.4D [UR32], [UR4], desc[UR6] ;  /* 0x00000620040075b4 */ /* 0x0005e20008019000 */
[----:B------:R-:W3:Y:S02]  /*d140*/  SYNCS.PHASECHK.TRANS64.TRYWAIT P0, [UR38+0x38840], R2 ;  /* 0x03884002ff0075a7 */ /* 0x000ee40008000166 */
[----:B--23--:R-:W-:Y:S05]  /*d150*/  @!P0 BRA `(.L_x_52) ;  /* 0x0000003000388947 */ /* 0x00cfea0003800000 */
.L_x_104:
[----:B------:R-:W-:Y:S05]  /*d160*/  @P1 BRA `(.L_x_53) ;  /* 0x0000000000141947 */ /* 0x000fea0003800000 */
[----:B------:R-:W-:Y:S01]  /*d170*/  LOP3.LUT P0, RZ, R19, 0x1f, RZ, 0xc0, !PT ;  /* 0x0000001f13ff7812 */ /* 0x000fe2000780c0ff */
[----:B0-----:R-:W-:-:S04]  /*d180*/  IMAD.MOV.U32 R2, RZ, RZ, 0x8000 ;  /* 0x00008000ff027424 */ /* 0x001fc800078e00ff */
[----:B------:R2:W-:Y:S08]  /*d190*/  SYNCS.ARRIVE.TRANS64 RZ, [UR38+0x38830], R2 ;  /* 0x03883002ffff79a7 */ /* 0x0005f00008000026 */
[----:B--2---:R-:W-:Y:S05]  /*d1a0*/  @!P0 BRA `(.L_x_53) ;  /* 0x0000000000048947 */ /* 0x004fea0003800000 */
[----:B------:R-:W-:Y:S01]  /*d1b0*/  BPT.TRAP 0x1 ;  /* 0x000000040000795c */ /* 0x000fe20000300000 */
.L_x_53:
[----:B0-----:R-:W2:Y:S01]  /*d1c0*/  LDL.LU R2, [R1] ;  /* 0x0000000001027983 */ /* 0x001ea20000300800 */
[----:B------:R-:W-:Y:S01]  /*d1d0*/  PLOP3.LUT P0, PT, PT, PT, PT, 0x80, 0x0 ;  /* 0x000000000000781c */ /* 0x000fe20003f0f070 */
[----:B------:R-:W-:Y:S01]  /*d1e0*/  ULDC.64 UR4, c[0x0][0x198] ;  /* 0x0000660000047ab9 */ /* 0x000fe20000000a00 */
[----:B------:R-:W-:Y:S01]  /*d1f0*/  R2UR UR11, R0 ;  /* 0x00000000000b72ca */ /* 0x000fe200000e0000 */
[----:B------:R-:W-:Y:S01]  /*d200*/  UIADD3 UR4, UP0, UR4, 0x370, URZ ;  /* 0x0000037004047890 */ /* 0x000fe2000ff1e03f */
        /* <DEDUP_REMOVED lines=15> */
[----:B--2---:R-:W-:-:S04]  /*d300*/  LOP3.LUT R2, R2, 0xfffffffd, RZ, 0xc0, !PT ;  /* 0xfffffffd02027812 */ /* 0x004fc800078ec0ff */
[----:B------:R-:W-:-:S05]  /*d310*/  @P0 LOP3.LUT R2, R2, 0x2, RZ, 0xfc, !PT ;  /* 0x0000000202020812 */ /* 0x000fca00078efcff */
[----:B------:R3:W-:Y:S01]  /*d320*/  STL [R1], R2 ;  /* 0x0000000201007387 */ /* 0x0007e20000100800 */
[----:B------:R-:W-:Y:S01]  /*d330*/  NOP ;  /* 0x0000000000007918 */ /* 0x000fe20000000000 */
.L_x_47:
[----:B------:R-:W-:Y:S05]  /*d340*/  WARPSYNC.ALL ;  /* 0x0000000000007948 */ /* 0x000fea0003800000 */
[----:B---3--:R-:W-:Y:S01]  /*d350*/  UIADD3 UR4, UR38, 0x20400, URZ ;  /* 0x0002040026047890 */ /* 0x008fe2000fffe03f */
[----:B------:R-:W-:Y:S03]  /*d360*/  BAR.SYNC.DEFER_BLOCKING 0x8, 0x180 ;  /* 0x0206000000007b1d */ /* 0x000fe60000010000 */
        /* <DEDUP_REMOVED lines=8> */
[----:B------:R-:W2:Y:S01]  /*d3f0*/  LDC.64 R2, c[0x4][R2] ;  /* 0x0100000002027b82 */ /* 0x000ea20000000a00 */
[----:B------:R-:W-:Y:S02]  /*d400*/  IMAD.U32 R5, RZ, RZ, UR7 ;  /* 0x00000007ff057e24 */ /* 0x000fe4000f8e00ff */
[----:B------:R-:W-:Y:S02]  /*d410*/  IMAD.U32 R6, RZ, RZ, UR8 ;  /* 0x00000008ff067e24 */ /* 0x000fe4000f8e00ff */
[----:B-1----:R-:W-:-:S02]  /*d420*/  IMAD.U32 R7, RZ, RZ, UR9 ;  /* 0x00000009ff077e24 */ /* 0x002fc4000f8e00ff */
[----:B------:R-:W-:Y:S02]  /*d430*/  IMAD.U32 R10, RZ, RZ, UR4 ;  /* 0x00000004ff0a7e24 */ /* 0x000fe4000f8e00ff */
[----:B------:R-:W-:Y:S02]  /*d440*/  IMAD.U32 R11, RZ, RZ, UR5 ;  /* 0x00000005ff0b7e24 */ /* 0x000fe4000f8e00ff */
[----:B------:R-:W-:Y:S02]  /*d450*/  IMAD.MOV.U32 R8, RZ, RZ, 0x70 ;  /* 0x00000070ff087424 */ /* 0x000fe400078e00ff */
[----:B------:R-:W-:Y:S02]  /*d460*/  IMAD.MOV.U32 R12, RZ, RZ, 0x1 ;  /* 0x00000001ff0c7424 */ /* 0x000fe400078e00ff */
[----:B------:R-:W-:-:S07]  /*d470*/  IMAD.MOV.U32 R13, RZ, RZ, RZ ;  /* 0x000000ffff0d7224 */ /* 0x000fce00078e00ff */
[----:B------:R-:W-:-:S07]  /*d480*/  LEPC R20, `(.L_x_54) ;  /* 0x000000001014794e */ /* 0x000fce0000000000 */
[----:B0-2---:R-:W-:Y:S05]  /*d490*/  CALL.ABS.NOINC R2 ;  /* 0x0000000002007343 */ /* 0x005fea0003c00000 */
.L_x_54:
[----:B------:R-:W2:Y:S01]  /*d4a0*/  S2R R4, SR_CTAID.Z ;  /* 0x0000000000047919 */ /* 0x000ea20000002700 */
[----:B------:R-:W3:Y:S01]  /*d4b0*/  LDC R8, c[0x0][0x448] ;  /* 0x00011200ff087b82 */ /* 0x000ee20000000800 */
[----:B------:R-:W-:Y:S01]  /*d4c0*/  USHF.R.S32.HI UR4, URZ, 0x1f, UR36 ;  /* 0x0000001f3f047899 */ /* 0x000fe20008011424 */
[----:B-1----:R-:W-:Y:S01]  /*d4d0*/  LOP3.LUT R7, R19, 0x7f, RZ, 0xc0, !PT ;  /* 0x0000007f13077812 */ /* 0x002fe200078ec0ff */
[----:B------:R-:W-:Y:S01]  /*d4e0*/  ULDC.64 UR8, c[0x0][0x2d8] ;  /* 0x0000b60000087ab9 */ /* 0x000fe20000000a00 */
[----:B------:R-:W1:Y:S01]  /*d4f0*/  S2R R10, SR_CTAID.X ;  /* 0x00000000000a7919 */ /* 0x000e620000002500 */
[----:B------:R-:W-:Y:S01]  /*d500*/  UIMAD UR6, UR4, UR8, URZ ;  /* 0x00000008040672a4 */ /* 0x000fe2000f8e023f */
[----:B------:R-:W-:Y:S01]  /*d510*/  SHF.R.U32.HI R9, RZ, 0x3, R19 ;  /* 0x00000003ff097819 */ /* 0x000fe20000011613 */
[----:B------:R-:W-:Y:S01]  /*d520*/  UIMAD.WIDE.U32 UR4, UR36, UR8, URZ ;  /* 0x00000008240472a5 */ /* 0x000fe2000f8e003f */
[----:B------:R-:W0:Y:S01]  /*d530*/  LDC.64 R2, c[0x0][0x2e0] ;  /* 0x0000b800ff027b82 */ /* 0x000e220000000a00 */
[----:B------:R-:W-:-:S04]  /*d540*/  UIMAD UR6, UR36, UR9, UR6 ;  /* 0x00000009240672a4 */ /* 0x000fc8000f8e0206 */
[----:B------:R-:W-:Y:S01]  /*d550*/  UIADD3 UR5, UR5, UR6, URZ ;  /* 0x0000000605057290 */ /* 0x000fe2000fffe03f */
[----:B---3--:R-:W-:Y:S02]  /*d560*/  ISETP.NE.AND P0, PT, R8, 0x1, PT ;  /* 0x000000010800780c */ /* 0x008fe40003f05270 */
[----:B--2---:R-:W-:-:S05]  /*d570*/  SHF.R.S32.HI R5, RZ, 0x1f, R4 ;  /* 0x0000001fff057819 */ /* 0x004fca0000011404 */
[----:B0-----:R-:W-:-:S06]  /*d580*/  IMAD R0, R5, R2, RZ ;  /* 0x0000000205007224 */ /* 0x001fcc00078e02ff */
[----:B------:R-:W0:Y:S01]  /*d590*/  @P0 LDC R6, c[0x0][0x44c] ;  /* 0x00011300ff060b82 */ /* 0x000e220000000800 */
[----:B------:R-:W-:Y:S01]  /*d5a0*/  LEA.HI R5, R7, R18, RZ, 0x1d ;  /* 0x0000001207057211 */ /* 0x000fe200078fe8ff */
[C---:B------:R-:W-:Y:S02]  /*d5b0*/  IMAD R0, R4.reuse, R3, R0 ;  /* 0x0000000304007224 */ /* 0x040fe400078e0200 */
[----:B------:R-:W-:Y:S01]  /*d5c0*/  IMAD.WIDE.U32 R2, R4, R2, UR4 ;  /* 0x0000000404027e25 */ /* 0x000fe2000f8e0002 */
[----:B------:R-:W-:-:S03]  /*d5d0*/  ULDC.64 UR4, c[0x0][0x2d0] ;  /* 0x0000b40000047ab9 */ /* 0x000fc60000000a00 */
[----:B------:R-:W-:Y:S02]  /*d5e0*/  IMAD.IADD R3, R3, 0x1, R0 ;  /* 0x0000000103037824 */ /* 0x000fe400078e0200 */
[----:B------:R-:W2:Y:S01]  /*d5f0*/  @P0 LDC R0, c[0x0][0x450] ;  /* 0x00011400ff000b82 */ /* 0x000ea20000000800 */
[----:B-1----:R-:W-:-:S04]  /*d600*/  IMAD R5, R10, 0x80, R5 ;  /* 0x000000800a057824 */ /* 0x002fc800078e0205 */
[----:B------:R-:W-:Y:S02]  /*d610*/  IMAD.MOV.U32 R4, RZ, RZ, R5 ;  /* 0x000000ffff047224 */ /* 0x000fe400078e0005 */
[----:B0-----:R-:W-:-:S05]  /*d620*/  @P0 IMAD.HI.U32 R6, R5, R6, RZ ;  /* 0x0000000605060227 */ /* 0x001fca00078e00ff */
[----:B--2---:R-:W-:-:S05]  /*d630*/  @P0 SHF.R.U32.HI R4, RZ, R0, R6 ;  /* 0x00000000ff040219 */ /* 0x004fca0000011606 */
[----:B------:R-:W-:Y:S02]  /*d640*/  IMAD.MOV R0, RZ, RZ, -R4 ;  /* 0x000000ffff007224 */ /* 0x000fe400078e0a04 */
[----:B------:R-:W-:-:S04]  /*d650*/  IMAD.WIDE.U32 R2, R4, UR4, R2 ;  /* 0x0000000404027c25 */ /* 0x000fc8000f8e0002 */
[----:B------:R-:W-:Y:S01]  /*d660*/  IMAD R0, R8, R0, R5 ;  /* 0x0000000008007224 */ /* 0x000fe200078e0205 */
[----:B------:R-:W-:-:S05]  /*d670*/  SHF.R.S32.HI R5, RZ, 0x1f, R4 ;  /* 0x0000001fff057819 */ /* 0x000fca0000011404 */
[----:B------:R-:W-:-:S04]  /*d680*/  IMAD R5, R5, UR4, RZ ;  /* 0x0000000405057c24 */ /* 0x000fc8000f8e02ff */
[----:B------:R-:W-:Y:S01]  /*d690*/  IMAD R5, R4, UR5, R5 ;  /* 0x0000000504057c24 */ /* 0x000fe2000f8e0205 */
[----:B------:R-:W-:Y:S01]  /*d6a0*/  SHF.R.S32.HI R4, RZ, 0x1f, R0 ;  /* 0x0000001fff047819 */ /* 0x000fe20000011400 */
[----:B------:R-:W-:Y:S02]  /*d6b0*/  ULDC.64 UR4, c[0x0][0x2c8] ;  /* 0x0000b20000047ab9 */ /* 0x000fe40000000a00 */
[----:B------:R-:W-:Y:S02]  /*d6c0*/  IMAD.IADD R3, R3, 0x1, R5 ;  /* 0x0000000103037824 */ /* 0x000fe400078e0205 */
[----:B------:R-:W-:Y:S02]  /*d6d0*/  IMAD R4, R4, UR4, RZ ;  /* 0x0000000404047c24 */ /* 0x000fe4000f8e02ff */
[----:B------:R-:W-:-:S04]  /*d6e0*/  IMAD.WIDE.U32 R2, R0, UR4, R2 ;  /* 0x0000000400027c25 */ /* 0x000fc8000f8e0002 */
[----:B------:R-:W-:Y:S01]  /*d6f0*/  IMAD R4, R0, UR5, R4 ;  /* 0x0000000500047c24 */ /* 0x000fe2000f8e0204 */
[----:B------:R-:W-:Y:S01]  /*d700*/  ULDC.64 UR4, c[0x0][0x280] ;  /* 0x0000a00000047ab9 */ /* 0x000fe20000000a00 */
[----:B------:R-:W-:Y:S01]  /*d710*/  IMAD.SHL.U32 R5, R9, 0x80, RZ ;  /* 0x0000008009057824 */ /* 0x000fe200078e00ff */
[----:B------:R-:W-:Y:S01]  /*d720*/  IADD3 R0, P0, R2, UR4, RZ ;  /* 0x0000000402007c10 */ /* 0x000fe2000ff1e0ff */
[----:B------:R-:W-:Y:S01]  /*d730*/  ULDC UR4, c[0x0][0x2b8] ;  /* 0x0000ae0000047ab9 */ /* 0x000fe20000000800 */
[----:B------:R-:W-:Y:S02]  /*d740*/  LOP3.LUT R2, R18, 0x80, RZ, 0xfc, !PT ;  /* 0x0000008012027812 */ /* 0x000fe400078efcff */
[----:B------:R-:W-:Y:S02]  /*d750*/  IADD3.X R3, R3, UR5, R4, P0, !PT ;  /* 0x0000000503037c10 */ /* 0x000fe400087fe404 */
[----:B------:R-:W-:Y:S01]  /*d760*/  ISETP.GE.AND P0, PT, R2, UR4, PT ;  /* 0x0000000402007c0c */ /* 0x000fe2000bf06270 */
[----:B------:R-:W-:Y:S01]  /*d770*/  IMAD.SHL.U32 R2, R9, 0x10, RZ ;  /* 0x0000001009027824 */ /* 0x000fe200078e00ff */
[----:B------:R-:W-:-:S02]  /*d780*/  LOP3.LUT R5, R18, 0x380, R5, 0xf8, !PT ;  /* 0x0000038012057812 */ /* 0x000fc400078ef805 */
[----:B------:R-:W-:Y:S01]  /*d790*/  ISETP.GE.AND P1, PT, R18, UR4, PT ;  /* 0x0000000412007c0c */ /* 0x000fe2000bf26270 */
[----:B------:R-:W-:Y:S01]  /*d7a0*/  UMOV UR4, 0xffffffff ;  /* 0xffffffff00047882 */ /* 0x000fe20000000000 */
[----:B------:R-:W-:Y:S01]  /*d7b0*/  LOP3.LUT R2, R5, 0x70, R2, 0x78, !PT ;  /* 0x0000007005027812 */ /* 0x000fe200078e7802 */
[----:B------:R-:W-:-:S05]  /*d7c0*/  IMAD.SHL.U32 R5, R7, 0x10, RZ ;  /* 0x0000001007057824 */ /* 0x000fca00078e00ff */
[----:B------:R-:W-:Y:S02]  /*d7d0*/  LOP3.LUT R4, R2, 0x400, R5, 0xf8, !PT ;  /* 0x0000040002047812 */ /* 0x000fe400078ef805 */
[----:B------:R-:W-:Y:S01]  /*d7e0*/  SHF.R.U32.HI R5, RZ, 0x3, R7 ;  /* 0x00000003ff057819 */ /* 0x000fe20000011607 */
[----:B------:R-:W-:Y:S06]  /*d7f0*/  BRA.DIV UR4, `(.L_x_55) ;  /* 0x0000002a04a87947 */ /* 0x000fec000b800000 */
[----:B------:R-:W0:Y:S01]  /*d800*/  SHFL.IDX PT, R7, R0, RZ, 0x181f ;  /* 0x00181fff00077589 */ /* 0x000e2200000e0000 */
[----:B------:R-:W-:Y:S01]  /*d810*/  ULDC UR4, c[0x0][0x288] ;  /* 0x0000a20000047ab9 */ /* 0x000fe20000000800 */
[----:B------:R-:W-:Y:S02]  /*d820*/  IMAD R5, R10, 0x80, R5 ;  /* 0x000000800a057824 */ /* 0x000fe400078e0205 */
[----:B------:R-:W1:Y:S01]  /*d830*/  SHFL.IDX PT, R6, R3, RZ, 0x181f ;  /* 0x00181fff03067589 */ /* 0x000e6200000e0000 */
[----:B------:R-:W-:Y:S02]  /*d840*/  IMAD R2, R8, UR4, RZ ;  /* 0x0000000408027c24 */ /* 0x000fe4000f8e02ff */
[C---:B------:R-:W-:Y:S01]  /*d850*/  VIADD R9, R5.reuse, 0x10 ;  /* 0x0000001005097836 */ /* 0x040fe20000000000 */
[----:B------:R-:W-:Y:S02]  /*d860*/  SHFL.IDX PT, R14, R0, 0x7, 0x181f ;  /* 0x00f81f00000e7f89 */ /* 0x000fe400000e0000 */
[----:B------:R-:W-:-:S13]  /*d870*/  ISETP.GE.AND P2, PT, R5, R2, PT ;  /* 0x000000020500720c */ /* 0x000fda0003f46270 */
[----:B------:R-:W-:Y:S01]  /*d880*/  @!P2 VIADD R8, R4, UR38 ;  /* 0x000000260408ac36 */ /* 0x000fe20008000000 */
[----:B0-----:R-:W-:-:S05]  /*d890*/  @!P2 IADD3 R7, P3, R18, R7, RZ ;  /* 0x000000071207a210 */ /* 0x001fca0007f7e0ff */
[----:B-1----:R-:W-:-:S05]  /*d8a0*/  @!P2 IMAD.X R6, RZ, RZ, R6, P3 ;  /* 0x000000ffff06a224 */ /* 0x002fca00018e0606 */
[----:B------:R-:W-:-:S04]  /*d8b0*/  @!P2 LOP3.LUT R7, R7, R6, RZ, 0x3c, !PT ;  /* 0x000000060707a212 */ /* 0x000fc800078e3cff */
[----:B------:R-:W-:-:S04]  /*d8c0*/  @!P2 LOP3.LUT R6, R7, R6, RZ, 0x3c, !PT ;  /* 0x000000060706a212 */ /* 0x000fc800078e3cff */
[----:B------:R-:W-:-:S05]  /*d8d0*/  @!P2 LOP3.LUT R7, R7, R6, RZ, 0x3c, !PT ;  /* 0x000000060707a212 */ /* 0x000fca00078e3cff */
[----:B------:R-:W-:Y:S04]  /*d8e0*/  @!P2 LDGSTS.E.BYPASS.LTC128B.128 [R8+0x20400], desc[UR40][R6.64], !P1 ;  /* 0x204000000608afae */ /* 0x000fe8000c901d68 */
[----:B------:R0:W-:Y:S01]  /*d8f0*/  @!P2 LDGSTS.E.BYPASS.LTC128B.128 [R8+0x24400], desc[UR40][R6.64+0x80], !P0 ;  /* 0x244000800608afae */ /* 0x0001e2000c101d68 */
[----:B------:R-:W-:Y:S01]  /*d900*/  ISETP.GE.AND P2, PT, R9, R2, PT ;  /* 0x000000020900720c */ /* 0x000fe20003f46270 */
[----:B------:R-:W-:Y:S02]  /*d910*/  VIADD R9, R5, 0x20 ;  /* 0x0000002005097836 */ /* 0x000fe40000000000 */
[----:B0-----:R-:W0:Y:S10]  /*d920*/  SHFL.IDX PT, R7, R0, 0x1, 0x181f ;  /* 0x00381f0000077f89 */ /* 0x001e3400000e0000 */
[----:B------:R-:W-:Y:S01]  /*d930*/  @!P2 VIADD R8, R4, UR38 ;  /* 0x000000260408ac36 */ /* 0x000fe20008000000 */
[----:B------:R-:W1:Y:S01]  /*d940*/  SHFL.IDX PT, R6, R3, 0x1, 0x181f ;  /* 0x00381f0003067f89 */ /* 0x000e6200000e0000 */
        /* <DEDUP_REMOVED lines=55> */
[----:B------:R-:W-:-:S03]  /*dcc0*/  ISETP.GE.AND P2, PT, R9, R2, PT ;  /* 0x000000020900720c */ /* 0x000fc60003f46270 */
[----:B0-----:R-:W0:Y:S10]  /*dcd0*/  SHFL.IDX PT, R7, R0, 0x6, 0x181f ;  /* 0x00d81f0000077f89 */ /* 0x001e3400000e0000 */
[----:B------:R-:W-:Y:S01]  /*dce0*/  @!P2 VIADD R8, R4, UR38 ;  /* 0x000000260408ac36 */ /* 0x000fe20008000000 */
[----:B------:R-:W1:Y:S04]  /*dcf0*/  SHFL.IDX PT, R6, R3, 0x6, 0x181f ;  /* 0x00d81f0003067f89 */ /* 0x000e6800000e0000 */
[----:B------:R-:W2:Y:S01]  /*dd00*/  SHFL.IDX PT, R3, R3, 0x7, 0x181f ;  /* 0x00f81f0003037f89 */ /* 0x000ea200000e0000 */
[----:B0-----:R-:W-:-:S05]  /*dd10*/  @!P2 IADD3 R7, P3, R18, R7, RZ ;  /* 0x000000071207a210 */ /* 0x001fca0007f7e0ff */
[----:B-1----:R-:W-:-:S05]  /*dd20*/  @!P2 IMAD.X R6, RZ, RZ, R6, P3 ;  /* 0x000000ffff06a224 */ /* 0x002fca00018e0606 */
[----:B------:R-:W-:-:S04]  /*dd30*/  @!P2 LOP3.LUT R7, R7, R6, RZ, 0x3c, !PT ;  /* 0x000000060707a212 */ /* 0x000fc800078e3cff */
[----:B------:R-:W-:-:S04]  /*dd40*/  @!P2 LOP3.LUT R6, R7, R6, RZ, 0x3c, !PT ;  /* 0x000000060706a212 */ /* 0x000fc800078e3cff */
[----:B------:R-:W-:-:S05]  /*dd50*/  @!P2 LOP3.LUT R7, R7, R6, RZ, 0x3c, !PT ;  /* 0x000000060707a212 */ /* 0x000fca00078e3cff */
[----:B------:R0:W-:Y:S04]  /*dd60*/  @!P2 LDGSTS.E.BYPASS.LTC128B.128 [R8+0x23400], desc[UR40][R6.64], !P1 ;  /* 0x234000000608afae */ /* 0x0001e8000c901d68 */
[----:B--2---:R0:W-:Y:S02]  /*dd70*/  @!P2 LDGSTS.E.BYPASS.LTC128B.128 [R8+0x27400], desc[UR40][R6.64+0x80], !P0 ;  /* 0x274000800608afae */ /* 0x0041e4000c101d68 */
.L_x_121:
[----:B------:R-:W-:Y:S01]  /*dd80*/  VIADD R5, R5, 0x70 ;  /* 0x0000007005057836 */ /* 0x000fe20000000000 */
[----:B------:R-:W-:Y:S04]  /*dd90*/  BSSY B0, `(.L_x_56) ;  /* 0x000000b000007945 */ /* 0x000fe80003800000 */
[----:B------:R-:W-:-:S13]  /*dda0*/  ISETP.GE.AND P2, PT, R5, R2, PT ;  /* 0x000000020500720c */ /* 0x000fda0003f46270 */
[----:B------:R-:W-:Y:S05]  /*ddb0*/  @P2 BRA `(.L_x_57) ;  /* 0x0000000000202947 */ /* 0x000fea0003800000 */
[----:B------:R-:W-:Y:S01]  /*ddc0*/  IADD3 R2, P2, R18, R14, RZ ;  /* 0x0000000e12027210 */ /* 0x000fe20007f5e0ff */
[----:B------:R-:W-:-:S04]  /*ddd0*/  VIADD R5, R4, UR38 ;  /* 0x0000002604057c36 */ /* 0x000fc80008000000 */
[----:B------:R-:W-:-:S05]  /*dde0*/  IMAD.X R3, RZ, RZ, R3, P2 ;  /* 0x000000ffff037224 */ /* 0x000fca00010e0603 */
[----:B------:R-:W-:Y:S01]  /*ddf0*/  @!PT LDS RZ, [RZ] ;  /* 0x00000000fffff984 */ /* 0x000fe20000000800 */
[----:B------:R-:W-:Y:S01]  /*de00*/  @!PT LDS RZ, [RZ] ;  /* 0x00000000fffff984 */ /* 0x000fe20000000800 */
[----:B------:R-:W-:Y:S01]  /*de10*/  @!PT LDS RZ, [RZ] ;  /* 0x00000000fffff984 */ /* 0x000fe20000000800 */
[----:B------:R1:W-:Y:S04]  /*de20*/  LDGSTS.E.BYPASS.LTC128B.128 [R5+0x23c00], desc[UR40][R2.64], !P1 ;  /* 0x23c0000002057fae */ /* 0x0003e8000c901d68 */
[----:B------:R1:W-:Y:S02]  /*de30*/  LDGSTS.E.BYPASS.LTC128B.128 [R5+0x27c00], desc[UR40][R2.64+0x80], !P0 ;  /* 0x27c0008002057fae */ /* 0x0003e4000c101d68 */
.L_x_57:
[----:B------:R-:W-:Y:S05]  /*de40*/  BSYNC B0 ;  /* 0x0000000000007941 */ /* 0x000fea0003800000 */
.L_x_56:
[----:B------:R-:W-:Y:S01]  /*de50*/  NOP ;  /* 0x0000000000007918 */ /* 0x000fe20000000000 */
[----:B------:R-:W-:Y:S01]  /*de60*/  SYNCS.ARRIVE.TRANS64.RED.A0T1 RZ, [UR38+0x38800], RZ ;  /* 0x038800ffffff79a7 */ /* 0x000fe20008200426 */
[----:B------:R-:W-:Y:S01]  /*de70*/  IMAD.MOV.U32 R0, RZ, RZ, 0x1 ;  /* 0x00000001ff007424 */ /* 0x000fe200078e00ff */
[----:B------:R-:W-:Y:S04]  /*de80*/  ARRIVES.LDGSTSBAR.64.TRANSCNT [UR38+0x38800] ;  /* 0x03880000ff0079b0 */ /* 0x000fe80008000aa6 */
[----:B------:R-:W-:Y:S01]  /*de90*/  SHF.L.U32 R0, R0, 0x1f, RZ ;  /* 0x0000001f00007819 */ /* 0x000fe200000006ff */
[----:B------:R-:W-:Y:S01]  /*dea0*/  NOP ;  /* 0x0000000000007918 */ /* 0x000fe20000000000 */
[----:B-1----:R-:W2:Y:S01]  /*deb0*/  LDL R3, [R1+0x10] ;  /* 0x0000100001037983 */ /* 0x002ea20000100800 */
[----:B------:R-:W-:Y:S01]  /*dec0*/  SYNCS.ARRIVE.TRANS64.A1T0 RZ, [UR38+0x38800], RZ ;  /* 0x038800ffffff79a7 */ /* 0x000fe20008100026 */
[----:B------:R-:W-:Y:S01]  /*ded0*/  VIADD R17, R17, 0xfffffffe ;  /* 0xfffffffe11117836 */ /* 0x000fe20000000000 */
[----:B------:R-:W1:Y:S04]  /*dee0*/  SYNCS.PHASECHK.TRANS64.TRYWAIT P0, [UR38+0x38820], R0 ;  /* 0x03882000ff0075a7 */ /* 0x000e680008000166 */
[----:B--2---:R-:W-:Y:S01]  /*def0*/  ISETP.GE.AND P1, PT, R17, R3, PT ;  /* 0x000000031100720c */ /* 0x004fe20003f26270 */
[----:B-1----:R-:W-:-:S12]  /*df00*/  @!P0 BRA `(.L_x_58) ;  /* 0x0000002c00c08947 */ /* 0x002fd80003800000 */
.L_x_122:
[----:B------:R-:W-:Y:S01]  /*df10*/  IMAD.MOV.U32 R21, RZ, RZ, 0x1 ;  /* 0x00000001ff157424 */ /* 0x000fe200078e00ff */
[----:B------:R-:W-:Y:S06]  /*df20*/  @!P1 BRA `(.L_x_59) ;  /* 0x0000001000a09947 */ /* 0x000fec0003800000 */
[----:B------:R-:W2:Y:S01]  /*df30*/  LDL R2, [R1+0x20] ;  /* 0x0000200001027983 */ /* 0x000ea20000100800 */
[----:B-1----:R-:W-:Y:S02]  /*df40*/  IMAD.MOV.U32 R0, RZ, RZ, 0x1 ;  /* 0x00000001ff007424 */ /* 0x002fe400078e00ff */
[----:B0-----:R-:W-:Y:S01]  /*df50*/  IMAD.MOV.U32 R6, RZ, RZ, RZ ;  /* 0x000000ffff067224 */ /* 0x001fe200078e00ff */
[C---:B--2---:R-:W-:Y:S02]  /*df60*/  LOP3.LUT R3, R2.reuse, 0x1, RZ, 0xfc, !PT ;  /* 0x0000000102037812 */ /* 0x044fe400078efcff */
[----:B------:R-:W-:-:S03]  /*df70*/  LOP3.LUT R2, R2, 0x2, RZ, 0xfc, !PT ;  /* 0x0000000202027812 */ /* 0x000fc600078efcff */
[----:B------:R0:W-:Y:S04]  /*df80*/  STL [R1+0x28], R3 ;  /* 0x0000280301007387 */ /* 0x0001e80000100800 */
[----:B------:R0:W-:Y:S02]  /*df90*/  STL [R1+0x24], R2 ;  /* 0x0000240201007387 */ /* 0x0001e40000100800 */
.L_x_78:
[----:B0-----:R-:W2:Y:S01]  /*dfa0*/  LDL R2, [R1] ;  /* 0x0000000001027983 */ /* 0x001ea20000100800 */
[----:B------:R-:W-:Y:S01]  /*dfb0*/  VIADD R20, R6, 0x1 ;  /* 0x0000000106147836 */ /* 0x000fe20000000000 */
[----:B------:R-:W-:Y:S04]  /*dfc0*/  BSSY B0, `(.L_x_60) ;  /* 0x0000081000007945 */ /* 0x000fe80003800000 */
[----:B------:R-:W-:-:S04]  /*dfd0*/  ISETP.NE.AND P0, PT, R20, 0x2, PT ;  /* 0x000000021400780c */ /* 0x000fc80003f05270 */
[----:B------:R-:W-:Y:S02]  /*dfe0*/  SEL R21, RZ, 0x1, P0 ;  /* 0x00000001ff157807 */ /* 0x000fe40000000000 */
[----:B------:R-:W-:Y:S02]  /*dff0*/  SEL R20, R20, RZ, P0 ;  /* 0x000000ff14147207 */ /* 0x000fe40000000000 */
[----:B------:R-:W-:Y:S02]  /*e000*/  LOP3.LUT R21, R0, R21, RZ, 0x3c, !PT ;  /* 0x0000001500157212 */ /* 0x000fe400078e3cff */
[----:B--2---:R-:W-:-:S13]  /*e010*/  LOP3.LUT P1, RZ, R2, 0x2, RZ, 0xc0, !PT ;  /* 0x0000000202ff7812 */ /* 0x004fda000782c0ff */
[----:B------:R-:W-:Y:S05]  /*e020*/  @!P1 BRA `(.L_x_61) ;  /* 0x0000000400e89947 */ /* 0x000fea0003800000 */
[----:B------:R-:W-:Y:S01]  /*e030*/  LOP3.LUT P1, RZ, R2, 0x1, RZ, 0xc0, !PT ;  /* 0x0000000102ff7812 */ /* 0x000fe2000782c0ff */
[----:B------:R-:W-:-:S12]  /*e040*/  IMAD.MOV.U32 R7, RZ, RZ, R17 ;  /* 0x000000ffff077224 */ /* 0x000fd800078e0011 */
[----:B------:R-:W-:Y:S05]  /*e050*/  @!P1 BRA `(.L_x_62) ;  /* 0x0000000000509947 */ /* 0x000fea0003800000 */
[----:B------:R-:W2:Y:S01]  /*e060*/  LDL R8, [R1+0x14] ;  /* 0x0000140001087983 */ /* 0x000ea20000100800 */
[----:B------:R-:W0:Y:S01]  /*e070*/  LDC R7, c[0x0][0x43c] ;  /* 0x00010f00ff077b82 */ /* 0x000e220000000800 */
[----:B------:R-:W-:Y:S02]  /*e080*/  ULDC.64 UR4, c[0x0][0x428] ;  /* 0x00010a0000047ab9 */ /* 0x000fe40000000a00 */
[----:B------:R-:W3:Y:S01]  /*e090*/  LDL R9, [R1+0x4] ;  /* 0x0000040001097983 */ /* 0x000ee20000100800 */
[----:B0-----:R-:W-:-:S13]  /*e0a0*/  ISETP.NE.AND P0, PT, R7, 0x1, PT ;  /* 0x000000010700780c */ /* 0x001fda0003f05270 */
[----:B------:R-:W0:Y:S02]  /*e0b0*/  @P0 LDC.64 R2, c[0x0][0x440] ;  /* 0x00011000ff020b82 */ /* 0x000e240000000a00 */
[----:B0-----:R-:W-:-:S04]  /*e0c0*/  @P0 IMAD.HI.U32 R4, R17, R2, RZ ;  /* 0x0000000211040227 */ /* 0x001fc800078e00ff */
[----:B------:R-:W-:Y:S01]  /*e0d0*/  IMAD.MOV.U32 R2, RZ, RZ, R17 ;  /* 0x000000ffff027224 */ /* 0x000fe200078e0011 */
[----:B------:R-:W-:Y:S02]  /*e0e0*/  @P0 SHF.R.U32.HI R2, RZ, R3, R4 ;  /* 0x00000003ff020219 */ /* 0x000fe40000011604 */
[----:B------:R-:W0:Y:S03]  /*e0f0*/  LDC.64 R4, c[0x0][0x418] ;  /* 0x00010600ff047b82 */ /* 0x000e260000000a00 */
[----:B------:R-:W-:-:S04]  /*e100*/  IMAD.MOV R3, RZ, RZ, -R2 ;  /* 0x000000ffff037224 */ /* 0x000fc800078e0a02 */
[----:B------:R-:W-:Y:S01]  /*e110*/  IMAD R7, R7, R3, R17 ;  /* 0x0000000307077224 */ /* 0x000fe200078e0211 */
[----:B------:R-:W-:Y:S01]  /*e120*/  SHF.R.S32.HI R3, RZ, 0x1f, R2 ;  /* 0x0000001fff037819 */ /* 0x000fe20000011402 */
[----:B--2---:R-:W-:-:S04]  /*e130*/  IMAD R8, R8, UR4, RZ ;  /* 0x0000000408087c24 */ /* 0x004fc8000f8e02ff */
[C---:B---3--:R-:W-:Y:S02]  /*e140*/  IMAD R8, R9.reuse, UR5, R8 ;  /* 0x0000000509087c24 */ /* 0x048fe4000f8e0208 */
[----:B------:R-:W-:-:S04]  /*e150*/  IMAD.WIDE.U32 R2, R9, UR4, R2 ;  /* 0x0000000409027c25 */ /* 0x000fc8000f8e0002 */
[----:B------:R-:W-:Y:S01]  /*e160*/  IMAD.IADD R8, R8, 0x1, R3 ;  /* 0x0000000108087824 */ /* 0x000fe200078e0203 */
[----:B0-----:R-:W-:-:S04]  /*e170*/  LEA R4, P0, R2, R4, 0x2 ;  /* 0x0000000402047211 */ /* 0x001fc800078010ff */
[----:B------:R-:W-:-:S05]  /*e180*/  LEA.HI.X R5, R2, R5, R8, 0x2, P0 ;  /* 0x0000000502057211 */ /* 0x000fca00000f1408 */
[----:B------:R0:W5:Y:S04]  /*e190*/  LDG.E R16, desc[UR40][R4.64] ;  /* 0x0000002804107981 */ /* 0x000168000c1e1900 */
.L_x_62:
[----:B0-----:R-:W-:Y:S01]  /*e1a0*/  LEA R4, R20, UR38, 0x3 ;  /* 0x0000002614047c11 */ /* 0x001fe2000f8e18ff */
[----:B------:R-:W0:Y:S01]  /*e1b0*/  S2R R2, SR_TID.X ;  /* 0x0000000000027919 */ /* 0x000e220000002100 */
[----:B------:R-:W-:-:S04]  /*e1c0*/  SHF.L.U32 R3, R21, 0x1f, RZ ;  /* 0x0000001f15037819 */ /* 0x000fc800000006ff */
[----:B------:R-:W1:Y:S01]  /*e1d0*/  SYNCS.PHASECHK.TRANS64.TRYWAIT P0, [R4+URZ+0x38880], R3 ;  /* 0x03888003040075a7 */ /* 0x000e62000800017f */
[----:B0-----:R-:W-:-:S04]  /*e1e0*/  LOP3.LUT R2, R2, 0x7f, RZ, 0xc0, !PT ;  /* 0x0000007f02027812 */ /* 0x001fc800078ec0ff */
[----:B------:R-:W-:Y:S01]  /*e1f0*/  ISETP.NE.AND P1, PT, R2, RZ, PT ;  /* 0x000000ff0200720c */ /* 0x000fe20003f25270 */
[----:B-1----:R-:W-:-:S12]  /*e200*/  @!P0 BRA `(.L_x_63) ;  /* 0x0000002c00188947 */ /* 0x002fd80003800000 */
.L_x_123:
[----:B------:R-:W-:Y:S04]  /*e210*/  BSSY B1, `(.L_x_64) ;  /* 0x0000009000017945 */ /* 0x000fe80003800000 */
[----:B------:R-:W-:Y:S05]  /*e220*/  @P1 BRA `(.L_x_65) ;  /* 0x00000000001c1947 */ /* 0x000fea0003800000 */
[----:B------:R-:W1:Y:S01]  /*e230*/  S2R R5, SR_TID.X ;  /* 0x0000000000057919 */ /* 0x000e620000002100 */
[----:B------:R-:W-:-:S04]  /*e240*/  IMAD.MOV.U32 R2, RZ, RZ, 0x8000 ;  /* 0x00008000ff027424 */ /* 0x000fc800078e00ff */
[----:B------:R2:W-:Y:S01]  /*e250*/  SYNCS.ARRIVE.TRANS64 RZ, [R4+URZ+0x38870], R2 ;  /* 0x0388700204ff79a7 */ /* 0x0005e2000800003f */
[----:B-1----:R-:W-:-:S04]  /*e260*/  LOP3.LUT R5, R5, 0x1f, RZ, 0xc0, !PT ;  /* 0x0000001f05057812 */ /* 0x002fc800078ec0ff */
[----:B------:R-:W-:-:S13]  /*e270*/  ISETP.NE.AND P0, PT, R5, RZ, PT ;  /* 0x000000ff0500720c */ /* 0x000fda0003f05270 */
[----:B--2---:R-:W-:Y:S05]  /*e280*/  @!P0 BRA `(.L_x_65) ;  /* 0x0000000000048947 */ /* 0x004fea0003800000 */
[----:B------:R-:W-:Y:S01]  /*e290*/  BPT.TRAP 0x1 ;  /* 0x000000040000795c */ /* 0x000fe20000300000 */
.L_x_65:
[----:B------:R-:W-:Y:S05]  /*e2a0*/  BSYNC B1 ;  /* 0x0000000000017941 */ /* 0x000fea0003800000 */
.L_x_64:
[----:B------:R-:W-:Y:S01]  /*e2b0*/  LEA R2, R20, UR38, 0xf ;  /* 0x0000002614027c11 */ /* 0x000fe2000f8e78ff */
[----:B------:R-:W-:Y:S01]  /*e2c0*/  IMAD.SHL.U32 R5, R7, 0x80, RZ ;  /* 0x0000008007057824 */ /* 0x000fe200078e00ff */
[----:B------:R-:W-:Y:S01]  /*e2d0*/  R2UR UR33, R4 ;  /* 0x00000000042172ca */ /* 0x000fe200000e0000 */
[----:B------:R-:W-:Y:S01]  /*e2e0*/  IMAD.MOV.U32 R10, RZ, RZ, RZ ;  /* 0x000000ffff0a7224 */ /* 0x000fe200078e00ff */
[----:B------:R-:W-:Y:S01]  /*e2f0*/  R2UR UR8, R2 ;  /* 0x00000000020872ca */ /* 0x000fe200000e0000 */
[----:B------:R-:W-:Y:S01]  /*e300*/  ULDC.64 UR4, c[0x0][0x198] ;  /* 0x0000660000047ab9 */ /* 0x000fe20000000a00 */
[----:B------:R-:W-:Y:S01]  /*e310*/  R2UR UR35, R5 ;  /* 0x00000000052372ca */ /* 0x000fe200000e0000 */
[----:B------:R-:W-:Y:S01]  /*e320*/  UIADD3 UR4, UP0, UR4, 0x470, URZ ;  /* 0x0000047004047890 */ /* 0x000fe2000ff1e03f */
[----:B------:R-:W-:Y:S01]  /*e330*/  R2UR UR34, R10 ;  /* 0x000000000a2272ca */ /* 0x000fe200000e0000 */
[----:B------:R-:W-:Y:S01]  /*e340*/  UMOV UR6, 0x0 ;  /* 0x0000000000067882 */ /* 0x000fe20000000000 */
[----:B------:R-:W-:Y:S01]  /*e350*/  PLOP3.LUT P0, PT, PT, PT, PT, 0x80, 0x0 ;  /* 0x000000000000781c */ /* 0x000fe20003f0f070 */
[----:B------:R-:W-:Y:S01]  /*e360*/  UIADD3.X UR5, URZ, UR5, URZ, UP0, !UPT ;  /* 0x000000053f057290 */ /* 0x000fe200087fe43f */
[----:B------:R-:W-:-:S03]  /*e370*/  UMOV UR7, 0x14f00000 ;  /* 0x14f0000000077882 */ /* 0x000fc60000000000 */
[----:B------:R-:W-:Y:S02]  /*e380*/  UIADD3 UR33, UR33, 0x38870, URZ ;  /* 0x0003887021217890 */ /* 0x000fe4000fffe03f */
[----:B------:R-:W-:-:S12]  /*e390*/  UIADD3 UR32, UR8, 0x10400, URZ ;  /* 0x0001040008207890 */ /* 0x000fd8000fffe03f */
.L_x_66:
[----:B------:R-:W-:-:S13]  /*e3a0*/  @P0 ELECT P2, URZ, PT ;  /* 0x00000000003f082f */ /* 0x000fda0003840000 */
[----:B-----5:R-:W-:Y:S02]  /*e3b0*/  @P2 R2UR UR37, R16 ;  /* 0x00000000102522ca */ /* 0x020fe400000e0000 */
[----:B------:R-:W-:-:S11]  /*e3c0*/  @P2 PLOP3.LUT P0, PT, P2, PT, PT, 0x8, 0x0 ;  /* 0x000000000000281c */ /* 0x000fd6000170e170 */
[----:B------:R1:W-:Y:S01]  /*e3d0*/  UTMALDG.4D [UR32], [UR4], desc[UR6] ;  /* 0x00000620040075b4 */ /* 0x0003e20008019000 */
[----:B------:R-:W-:Y:S01]  /*e3e0*/  PLOP3.LUT P2, PT, PT, PT, PT, 0x8, 0x0 ;  /* 0x000000000000781c */ /* 0x000fe20003f4e170 */
[----:B-1----:R-:W-:-:S12]  /*e3f0*/  @P0 BRA.U.ANY `(.L_x_66) ;  /* 0xfffffffd00e80947 */ /* 0x002fd8000393ffff */
[----:B------:R-:W-:Y:S01]  /*e400*/  IMAD.MOV.U32 R7, RZ, RZ, 0x80 ;  /* 0x00000080ff077424 */ /* 0x000fe200078e00ff */
[----:B------:R-:W-:Y:S01]  /*e410*/  R2UR UR11, R5 ;  /* 0x00000000050b72ca */ /* 0x000fe200000e0000 */
[----:B------:R-:W-:Y:S01]  /*e420*/  UIADD3 UR8, UR8, 0x14400, URZ ;  /* 0x0001440008087890 */ /* 0x000fe2000fffe03f */
[----:B------:R-:W-:Y:S01]  /*e430*/  PLOP3.LUT P0, PT, PT, PT, PT, 0x80, 0x0 ;  /* 0x000000000000781c */ /* 0x000fe20003f0f070 */
[----:B------:R-:W-:Y:S01]  /*e440*/  UMOV UR6, 0x0 ;  /* 0x0000000000067882 */ /* 0x000fe20000000000 */
[----:B------:R-:W-:Y:S01]  /*e450*/  R2UR UR10, R7 ;  /* 0x00000000070a72ca */ /* 0x000fe200000e0000 */
[----:B------:R-:W-:-:S14]  /*e460*/  UMOV UR7, 0x14f00000 ;  /* 0x14f0000000077882 */ /* 0x000fdc0000000000 */
.L_x_67:
[----:B------:R-:W-:-:S13]  /*e470*/  @P0 ELECT P2, URZ, PT ;  /* 0x00000000003f082f */ /* 0x000fda0003840000 */
[----:B------:R-:W-:Y:S01]  /*e480*/  @P2 R2UR UR13, R16 ;  /* 0x00000000100d22ca */ /* 0x000fe200000e0000 */
[----:B------:R-:W-:Y:S01]  /*e490*/  UMOV UR9, UR33 ;  /* 0x0000002100097c82 */ /* 0x000fe20008000000 */
[----:B------:R-:W-:Y:S01]  /*e4a0*/  UMOV UR12, UR36 ;  /* 0x00000024000c7c82 */ /* 0x000fe20008000000 */
[----:B------:R-:W-:-:S10]  /*e4b0*/  @P2 PLOP3.LUT P0, PT, P2, PT, PT, 0x8, 0x0 ;  /* 0x000000000000281c */ /* 0x000fd4000170e170 */
[----:B------:R1:W-:Y:S01]  /*e4c0*/  UTMALDG.4D [UR8], [UR4], desc[UR6] ;  /* 0x00000608040075b4 */ /* 0x0003e20008019000 */
[----:B------:R-:W-:Y:S02]  /*e4d0*/  PLOP3.LUT P2, PT, PT, PT, PT, 0x8, 0x0 ;  /* 0x000000000000781c */ /* 0x000fe40003f4e170 */
[----:B-1----:R-:W-:Y:S11]  /*e4e0*/  @P0 BRA.U.ANY `(.L_x_67) ;  /* 0xfffffffd00e00947 */ /* 0x002ff6000393ffff */
[----:B------:R-:W1:Y:S02]  /*e4f0*/  SYNCS.PHASECHK.TRANS64.TRYWAIT P0, [R4+URZ+0x38840], R3 ;  /* 0x03884003040075a7 */ /* 0x000e64000800017f */
[----:B-1----:R-:W-:Y:S05]  /*e500*/  @!P0 BRA `(.L_x_68) ;  /* 0x00000028006c8947 */ /* 0x002fea0003800000 */
.L_x_124:
[----:B------:R-:W-:Y:S01]  /*e510*/  BSSY B1, `(.L_x_69) ;  /* 0x000000b000017945 */ /* 0x000fe20003800000 */
[----:B------:R-:W-:Y:S02]  /*e520*/  IMAD.MOV.U32 R8, RZ, RZ, 0x0 ;  /* 0x00000000ff087424 */ /* 0x000fe400078e00ff */
[----:B------:R-:W-:Y:S01]  /*e530*/  IMAD.MOV.U32 R9, RZ, RZ, 0x14f00000 ;  /* 0x14f00000ff097424 */ /* 0x000fe200078e00ff */
[----:B------:R-:W-:Y:S06]  /*e540*/  @P1 BRA `(.L_x_70) ;  /* 0x00000000001c1947 */ /* 0x000fec0003800000 */
[----:B------:R-:W2:Y:S01]  /*e550*/  S2R R11, SR_TID.X ;  /* 0x00000000000b7919 */ /* 0x000ea20000002100 */
[----:B01----:R-:W-:-:S04]  /*e560*/  IMAD.MOV.U32 R3, RZ, RZ, 0x8000 ;  /* 0x00008000ff037424 */ /* 0x003fc800078e00ff */
[----:B------:R3:W-:Y:S01]  /*e570*/  SYNCS.ARRIVE.TRANS64 RZ, [R4+URZ+0x38830], R3 ;  /* 0x0388300304ff79a7 */ /* 0x0007e2000800003f */
[----:B--2---:R-:W-:-:S04]  /*e580*/  LOP3.LUT R11, R11, 0x1f, RZ, 0xc0, !PT ;  /* 0x0000001f0b0b7812 */ /* 0x004fc800078ec0ff */
[----:B------:R-:W-:-:S13]  /*e590*/  ISETP.NE.AND P0, PT, R11, RZ, PT ;  /* 0x000000ff0b00720c */ /* 0x000fda0003f05270 */
[----:B---3--:R-:W-:Y:S05]  /*e5a0*/  @!P0 BRA `(.L_x_70) ;  /* 0x0000000000048947 */ /* 0x008fea0003800000 */
[----:B------:R-:W-:Y:S01]  /*e5b0*/  BPT.TRAP 0x1 ;  /* 0x000000040000795c */ /* 0x000fe20000300000 */
.L_x_70:
[----:B------:R-:W-:Y:S05]  /*e5c0*/  BSYNC B1 ;  /* 0x0000000000017941 */ /* 0x000fea0003800000 */
.L_x_69:
[----:B------:R-:W-:Y:S01]  /*e5d0*/  R2UR UR4, R2 ;  /* 0x00000000020472ca */ /* 0x000fe200000e0000 */
[----:B------:R-:W-:Y:S01]  /*e5e0*/  ULDC.64 UR6, c[0x0][0x198] ;  /* 0x0000660000067ab9 */ /* 0x000fe20000000a00 */
[----:B------:R-:W-:Y:S01]  /*e5f0*/  R2UR UR9, R4 ;  /* 0x00000000040972ca */ /* 0x000fe200000e0000 */
[----:B------:R-:W-:Y:S01]  /*e600*/  UIADD3 UR6, UP0, UR6, 0x370, URZ ;  /* 0x0000037006067890 */ /* 0x000fe2000ff1e03f */
[----:B------:R-:W-:Y:S02]  /*e610*/  R2UR UR10, R10 ;  /* 0x000000000a0a72ca */ /* 0x000fe400000e0000 */
[----:B------:R-:W-:Y:S01]  /*e620*/  R2UR UR14, R8 ;  /* 0x00000000080e72ca */ /* 0x000fe200000e0000 */
[----:B------:R-:W-:Y:S01]  /*e630*/  UIADD3.X UR7, URZ, UR7, URZ, UP0, !UPT ;  /* 0x000000073f077290 */ /* 0x000fe200087fe43f */
[----:B------:R-:W-:Y:S02]  /*e640*/  R2UR UR15, R9 ;  /* 0x00000000090f72ca */ /* 0x000fe400000e0000 */
[----:B------:R-:W-:-:S02]  /*e650*/  R2UR UR11, R5 ;  /* 0x00000000050b72ca */ /* 0x000fc400000e0000 */
[----:B------:R-:W-:Y:S01]  /*e660*/  PLOP3.LUT P0, PT, PT, PT, PT, 0x80, 0x0 ;  /* 0x000000000000781c */ /* 0x000fe20003f0f070 */
[----:B------:R-:W-:Y:S02]  /*e670*/  UIADD3 UR8, UR4, 0x28400, URZ ;  /* 0x0002840004087890 */ /* 0x000fe4000fffe03f */
[----:B------:R-:W-:-:S12]  /*e680*/  UIADD3 UR9, UR9, 0x38830, URZ ;  /* 0x0003883009097890 */ /* 0x000fd8000fffe03f */
.L_x_71:
[----:B------:R-:W-:-:S13]  /*e690*/  @P0 ELECT P1, URZ, PT ;  /* 0x00000000003f082f */ /* 0x000fda0003820000 */
[----:B------:R-:W-:Y:S01]  /*e6a0*/  @P1 R2UR UR13, R16 ;  /* 0x00000000100d12ca */ /* 0x000fe200000e0000 */
[----:B------:R-:W-:Y:S01]  /*e6b0*/  UMOV UR12, UR36 ;  /* 0x00000024000c7c82 */ /* 0x000fe20008000000 */
[----:B------:R-:W-:-:S11]  /*e6c0*/  @P1 PLOP3.LUT P0, PT, P1, PT, PT, 0x8, 0x0 ;  /* 0x000000000000181c */ /* 0x000fd60000f0e170 */
[----:B------:R2:W-:Y:S01]  /*e6d0*/  UTMALDG.4D [UR8], [UR6], desc[UR14] ;  /* 0x00000e08060075b4 */ /* 0x0005e20008019000 */
[----:B------:R-:W-:Y:S01]  /*e6e0*/  PLOP3.LUT P1, PT, PT, PT, PT, 0x8, 0x0 ;  /* 0x000000000000781c */ /* 0x000fe20003f2e170 */
[----:B--2---:R-:W-:-:S12]  /*e6f0*/  @P0 BRA.U.ANY `(.L_x_71) ;  /* 0xfffffffd00e40947 */ /* 0x004fd8000393ffff */
[----:B------:R-:W-:Y:S01]  /*e700*/  R2UR UR10, R7 ;  /* 0x00000000070a72ca */ /* 0x000fe200000e0000 */
[----:B------:R-:W-:Y:S01]  /*e710*/  UIADD3 UR8, UR4, 0x2c400, URZ ;  /* 0x0002c40004087890 */ /* 0x000fe2000fffe03f */
[----:B------:R-:W-:Y:S02]  /*e720*/  R2UR UR14, R8 ;  /* 0x00000000080e72ca */ /* 0x000fe400000e0000 */
[----:B------:R-:W-:Y:S02]  /*e730*/  R2UR UR15, R9 ;  /* 0x00000000090f72ca */ /* 0x000fe400000e0000 */
[----:B------:R-:W-:Y:S02]  /*e740*/  R2UR UR11, R5 ;  /* 0x00000000050b72ca */ /* 0x000fe400000e0000 */
[----:B------:R-:W-:-:S13]  /*e750*/  PLOP3.LUT P0, PT, PT, PT, PT, 0x80, 0x0 ;  /* 0x000000000000781c */ /* 0x000fda0003f0f070 */
.L_x_72:
[----:B------:R-:W-:-:S13]  /*e760*/  @P0 ELECT P1, URZ, PT ;  /* 0x00000000003f082f */ /* 0x000fda0003820000 */
[----:B------:R-:W-:Y:S01]  /*e770*/  @P1 R2UR UR13, R16 ;  /* 0x00000000100d12ca */ /* 0x000fe200000e0000 */
[----:B------:R-:W-:Y:S01]  /*e780*/  UMOV UR12, UR36 ;  /* 0x00000024000c7c82 */ /* 0x000fe20008000000 */
[----:B------:R-:W-:-:S11]  /*e790*/  @P1 PLOP3.LUT P0, PT, P1, PT, PT, 0x8, 0x0 ;  /* 0x000000000000181c */ /* 0x000fd60000f0e170 */
[----:B------:R2:W-:Y:S01]  /*e7a0*/  UTMALDG.4D [UR8], [UR6], desc[UR14] ;  /* 0x00000e08060075b4 */ /* 0x0005e20008019000 */
[----:B------:R-:W-:Y:S01]  /*e7b0*/  PLOP3.LUT P1, PT, PT, PT, PT, 0x8, 0x0 ;  /* 0x000000000000781c */ /* 0x000fe20003f2e170 */
[----:B--2---:R-:W-:-:S12]  /*e7c0*/  @P0 BRA.U.ANY `(.L_x_72) ;  /* 0xfffffffd00e40947 */ /* 0x004fd8000393ffff */
.L_x_61:
[----:B------:R-:W-:Y:S05]  /*e7d0*/  BSYNC B0 ;  /* 0x0000000000007941 */ /* 0x000fea0003800000 */
.L_x_60:
[----:B------:R-:W2:Y:S02]  /*e7e0*/  LDL R2, [R1+0x28] ;  /* 0x0000280001027983 */ /* 0x000ea40000100800 */
[----:B--2---:R-:W-:-:S13]  /*e7f0*/  ISETP.NE.AND P0, PT, R2, 0x3, PT ;  /* 0x000000030200780c */ /* 0x004fda0003f05270 */
[----:B------:R-:W-:Y:S05]  /*e800*/  @!P0 BRA `(.L_x_73) ;  /* 0x0000000000048947 */ /* 0x000fea0003800000 */
[----:B------:R-:W-:Y:S01]  /*e810*/  BPT.TRAP 0x1 ;  /* 0x000000040000795c */ /* 0x000fe20000300000 */
.L_x_73:
[----:B01----:R-:W2:Y:S01]  /*e820*/  LDL R3, [R1+0x24] ;  /* 0x0000240001037983 */ /* 0x003ea20000100800 */
[----:B------:R-:W-:Y:S02]  /*e830*/  LOP3.LUT R2, R0, 0x1, RZ, 0x3c, !PT ;  /* 0x0000000100027812 */ /* 0x000fe400078e3cff */
[----:B------:R-:W-:Y:S02]  /*e840*/  LEA R19, R6, UR38, 0x3 ;  /* 0x0000002606137c11 */ /* 0x000fe4000f8e18ff */
[----:B------:R-:W-:-:S04]  /*e850*/  SHF.L.U32 R2, R2, 0x1f, RZ ;  /* 0x0000001f02027819 */ /* 0x000fc800000006ff */
[----:B------:R-:W0:Y:S01]  /*e860*/  SYNCS.PHASECHK.TRANS64.TRYWAIT P0, [R19+URZ+0x38870], R2 ;  /* 0x03887002130075a7 */ /* 0x000e22000800017f */
[----:B--2---:R-:W-:Y:S01]  /*e870*/  ISETP.NE.AND P1, PT, R3, 0x3, PT ;  /* 0x000000030300780c */ /* 0x004fe20003f25270 */
[----:B0-----:R-:W-:-:S12]  /*e880*/  @!P0 BRA `(.L_x_74) ;  /* 0x0000002400a08947 */ /* 0x001fd80003800000 */
.L_x_125:
[----:B------:R-:W-:Y:S05]  /*e890*/  @!P1 BRA `(.L_x_75) ;  /* 0x0000000000049947 */ /* 0x000fea0003800000 */
[----:B------:R-:W-:Y:S01]  /*e8a0*/  BPT.TRAP 0x1 ;  /* 0x000000040000795c */ /* 0x000fe20000300000 */
.L_x_75:
[----:B------:R-:W-:Y:S01]  /*e8b0*/  SHF.L.U32 R0, R0, 0x1f, RZ ;  /* 0x0000001f00007819 */ /* 0x000fe200000006ff */
[----:B------:R-:W-:-:S03]  /*e8c0*/  IMAD.SHL.U32 R3, R6, 0x8000, RZ ;  /* 0x0000800006037824 */ /* 0x000fc600078e00ff */
[----:B------:R-:W1:Y:S02]  /*e8d0*/  SYNCS.PHASECHK.TRANS64.TRYWAIT P0, [R19+URZ+0x38860], R0 ;  /* 0x03886000130075a7 */ /* 0x000e64000800017f */
[----:B-1----:R-:W-:Y:S05]  /*e8e0*/  @!P0 BRA `(.L_x_76) ;  /* 0x00000024009c8947 */ /* 0x002fea0003800000 */
.L_x_126:
[----:B0-----:R-:W1:Y:S04]  /*e8f0*/  LDL R2, [R1+0x18] ;  /* 0x0000180001027983 */ /* 0x001e680000100800 */
[----:B------:R-:W2:Y:S04]  /*e900*/  LDL R18, [R1+0x8] ;  /* 0x0000080001127983 */ /* 0x000ea80000100800 */
[----:B------:R-:W3:Y:S01]  /*e910*/  LDL R12, [R1+0x1c] ;  /* 0x00001c00010c7983 */ /* 0x000ee20000100800 */
[----:B------:R-:W-:Y:S05]  /*e920*/  WARPSYNC.ALL ;  /* 0x0000000000007948 */ /* 0x000fea0003800000 */
[----:B-1----:R-:W-:-:S05]  /*e930*/  LOP3.LUT R0, R3, R2, RZ, 0xfc, !PT ;  /* 0x0000000203007212 */ /* 0x002fca00078efcff */
[----:B------:R-:W0:Y:S01]  /*e940*/  LDSM.16.MT88.4 R8, [R0+UR38+0x10400] ;  /* 0x010400260008783b */ /* 0x000e220008004200 */
[----:B------:R-:W-:-:S04]  /*e950*/  VIADD R2, R0, UR38 ;  /* 0x0000002600027c36 */ /* 0x000fc80008000000 */
[----:B--2---:R-:W-:Y:S01]  /*e960*/  IMAD.IADD R2, R18, 0x1, R2 ;  /* 0x0000000112027824 */ /* 0x004fe200078e0202 */
[C-C-:B0-----:R-:W-:Y:S02]  /*e970*/  PRMT R4, R8.reuse, 0x6420, R9.reuse ;  /* 0x0000642008047816 */ /* 0x141fe40000000009 */
[----:B------:R-:W-:Y:S02]  /*e980*/  PRMT R5, R8, 0x7531, R9 ;  /* 0x0000753108057816 */ /* 0x000fe40000000009 */
[C-C-:B------:R-:W-:Y:S02]  /*e990*/  PRMT R6, R10.reuse, 0x6420, R11.reuse ;  /* 0x000064200a067816 */ /* 0x140fe4000000000b */
[----:B------:R-:W-:Y:S02]  /*e9a0*/  PRMT R7, R10, 0x7531, R11 ;  /* 0x000075310a077816 */ /* 0x000fe4000000000b */
[----:B------:R-:W0:Y:S01]  /*e9b0*/  LDSM.16.MT88.4 R8, [R2+0x10400] ;  /* 0x010400000208783b */ /* 0x000e220000004200 */
[----:B---3--:R-:W-:-:S05]  /*e9c0*/  IADD3 R3, R3, UR38, R12 ;  /* 0x0000002603037c10 */ /* 0x008fca000fffe00c */
[----:B------:R-:W-:Y:S01]  /*e9d0*/  STSM.16.M88.4 [R3+0x400], R4 ;  /* 0x0004000403007844 */ /* 0x000fe20000000200 */
[C-C-:B0-----:R-:W-:Y:S02]  /*e9e0*/  PRMT R12, R8.reuse, 0x6420, R9.reuse ;  /* 0x00006420080c7816 */ /* 0x141fe40000000009 */
[----:B------:R-:W-:Y:S02]  /*e9f0*/  PRMT R13, R8, 0x7531, R9 ;  /* 0x00007531080d7816 */ /* 0x000fe40000000009 */
[C-C-:B------:R-:W-:Y:S02]  /*ea00*/  PRMT R14, R10.reuse, 0x6420, R11.reuse ;  /* 0x000064200a0e7816 */ /* 0x140fe4000000000b */
[----:B------:R-:W-:-:S05]  /*ea10*/  PRMT R15, R10, 0x7531, R11 ;  /* 0x000075310a0f7816 */ /* 0x000fca000000000b */
[----:B------:R-:W-:Y:S04]  /*ea20*/  STSM.16.M88.4 [R3+0x2400], R12 ;  /* 0x0024000c03007844 */ /* 0x000fe80000000200 */
[----:B------:R-:W0:Y:S02]  /*ea30*/  LDSM.16.MT88.4 R8, [R0+UR38+0x14400] ;  /* 0x014400260008783b */ /* 0x000e240008004200 */
[C-C-:B0-----:R-:W-:Y:S02]  /*ea40*/  PRMT R4, R8.reuse, 0x6420, R9.reuse ;  /* 0x0000642008047816 */ /* 0x141fe40000000009 */
[----:B------:R-:W-:Y:S02]  /*ea50*/  PRMT R5, R8, 0x7531, R9 ;  /* 0x0000753108057816 */ /* 0x000fe40000000009 */
[----:B------:R-:W-:-:S02]  /*ea60*/  PRMT R6, R10, 0x6420, R11 ;  /* 0x000064200a067816 */ /* 0x000fc4000000000b */
[----:B------:R-:W-:Y:S02]  /*ea70*/  PRMT R7, R10, 0x7531, R11 ;  /* 0x000075310a077816 */ /* 0x000fe4000000000b */
[----:B------:R-:W0:Y:S04]  /*ea80*/  LDSM.16.MT88.4 R8, [R2+0x14400] ;  /* 0x014400000208783b */ /* 0x000e280000004200 */
[----:B------:R-:W-:Y:S01]  /*ea90*/  STSM.16.M88.4 [R3+0x4400], R4 ;  /* 0x0044000403007844 */ /* 0x000fe20000000200 */
[C-C-:B0-----:R-:W-:Y:S02]  /*eaa0*/  PRMT R12, R8.reuse, 0x6420, R9.reuse ;  /* 0x00006420080c7816 */ /* 0x141fe40000000009 */
[----:B------:R-:W-:Y:S02]  /*eab0*/  PRMT R13, R8, 0x7531, R9 ;  /* 0x00007531080d7816 */ /* 0x000fe40000000009 */
[----:B------:R-:W-:-:S02]  /*eac0*/  PRMT R14, R10, 0x6420, R11 ;  /* 0x000064200a0e7816 */ /* 0x000fc4000000000b */
[----:B------:R-:W-:-:S05]  /*ead0*/  PRMT R15, R10, 0x7531, R11 ;  /* 0x000075310a0f7816 */ /* 0x000fca000000000b */
[----:B------:R0:W-:Y:S04]  /*eae0*/  STSM.16.M88.4 [R3+0x6400], R12 ;  /* 0x0064000c03007844 */ /* 0x0001e80000000200 */
[----:B------:R-:W1:Y:S04]  /*eaf0*/  LDSM.16.MT88.4 R8, [R0+UR38+0x11400] ;  /* 0x011400260008783b */ /* 0x000e680008004200 */
[----:B0-----:R-:W2:Y:S01]  /*eb00*/  LDL R15, [R1+0xc] ;  /* 0x00000c00010f7983 */ /* 0x001ea20000100800 */
[C-C-:B-1----:R-:W-:Y:S02]  /*eb10*/  PRMT R4, R8.reuse, 0x6420, R9.reuse ;  /* 0x0000642008047816 */ /* 0x142fe40000000009 */
[----:B------:R-:W-:-:S02]  /*eb20*/  PRMT R5, R8, 0x7531, R9 ;  /* 0x0000753108057816 */ /* 0x000fc40000000009 */
[C-C-:B------:R-:W-:Y:S02]  /*eb30*/  PRMT R6, R10.reuse, 0x6420, R11.reuse ;  /* 0x000064200a067816 */ /* 0x140fe4000000000b */
[----:B------:R-:W-:Y:S02]  /*eb40*/  PRMT R7, R10, 0x7531, R11 ;  /* 0x000075310a077816 */ /* 0x000fe4000000000b */
[----:B------:R-:W0:Y:S01]  /*eb50*/  LDSM.16.MT88.4 R8, [R2+0x11400] ;  /* 0x011400000208783b */ /* 0x000e220000004200 */
[----:B------:R-:W-:Y:S01]  /*eb60*/  IMAD.MOV.U32 R14, RZ, RZ, R18 ;  /* 0x000000ffff0e7224 */ /* 0x000fe200078e0012 */
[C-C-:B0-----:R-:W-:Y:S02]  /*eb70*/  PRMT R12, R8.reuse, 0x6420, R9.reuse ;  /* 0x00006420080c7816 */ /* 0x141fe40000000009 */
[----:B------:R-:W-:Y:S02]  /*eb80*/  PRMT R13, R8, 0x7531, R9 ;  /* 0x00007531080d7816 */ /* 0x000fe40000000009 */
[----:B--2---:R-:W-:-:S05]  /*eb90*/  IADD3 R18, R15, 0x400, R3 ;  /* 0x000004000f127810 */ /* 0x004fca0007ffe003 */
[----:B------:R0:W-:Y:S02]  /*eba0*/  STSM.16.M88.4 [R18], R4 ;  /* 0x0000000412007844 */ /* 0x0001e40000000200 */
[----:B0-----:R-:W-:Y:S01]  /*ebb0*/  IMAD.MOV.U32 R6, RZ, RZ, R14 ;  /* 0x000000ffff067224 */ /* 0x001fe200078e000e */
[C---:B------:R-:W-:Y:S01]  /*ebc0*/  PRMT R14, R10.reuse, 0x6420, R11 ;  /* 0x000064200a0e7816 */ /* 0x040fe2000000000b */
[----:B------:R-:W-:Y:S01]  /*ebd0*/  IMAD.MOV.U32 R7, RZ, RZ, R15 ;  /* 0x000000ffff077224 */ /* 0x000fe200078e000f */
[----:B------:R-:W-:-:S05]  /*ebe0*/  PRMT R15, R10, 0x7531, R11 ;  /* 0x000075310a0f7816 */ /* 0x000fca000000000b */
[----:B------:R0:W-:Y:S04]  /*ebf0*/  STSM.16.M88.4 [R18+0x2000], R12 ;  /* 0x0020000c12007844 */ /* 0x0001e80000000200 */
[----:B------:R-:W1:Y:S01]  /*ec00*/  LDSM.16.MT88.4 R8, [R0+UR38+0x15400] ;  /* 0x015400260008783b */ /* 0x000e620008004200 */
[----:B0-----:R-:W-:Y:S02]  /*ec10*/  IMAD.MOV.U32 R14, RZ, RZ, R6 ;  /* 0x000000ffff0e7224 */ /* 0x001fe400078e0006 */
[----:B------:R-:W-:Y:S01]  /*ec20*/  IMAD.MOV.U32 R15, RZ, RZ, R7 ;  /* 0x000000ffff0f7224 */ /* 0x000fe200078e0007 */
[C-C-:B-1----:R-:W-:Y:S02]  /*ec30*/  PRMT R4, R8.reuse, 0x6420, R9.reuse ;  /* 0x0000642008047816 */ /* 0x142fe40000000009 */
[----:B------:R-:W-:-:S02]  /*ec40*/  PRMT R5, R8, 0x7531, R9 ;  /* 0x0000753108057816 */ /* 0x000fc40000000009 */
[C-C-:B------:R-:W-:Y:S02]  /*ec50*/  PRMT R6, R10.reuse, 0x6420, R11.reuse ;  /* 0x000064200a067816 */ /* 0x140fe4000000000b */
[----:B------:R-:W-:Y:S02]  /*ec60*/  PRMT R7, R10, 0x7531, R11 ;  /* 0x000075310a077816 */ /* 0x000fe4000000000b */
[----:B------:R-:W0:Y:S04]  /*ec70*/  LDSM.16.MT88.4 R8, [R2+0x15400] ;  /* 0x015400000208783b */ /* 0x000e280000004200 */
[----:B------:R1:W-:Y:S02]  /*ec80*/  STSM.16.M88.4 [R18+0x4000], R4 ;  /* 0x0040000412007844 */ /* 0x0003e40000000200 */
[----:B-1----:R-:W-:-:S02]  /*ec90*/  IMAD.MOV.U32 R6, RZ, RZ, R14 ;  /* 0x000000ffff067224 */ /* 0x002fc400078e000e */
[----:B------:R-:W-:Y:S01]  /*eca0*/  IMAD.MOV.U32 R7, RZ, RZ, R15 ;  /* 0x000000ffff077224 */ /* 0x000fe200078e000f */
[C-C-:B0-----:R-:W-:Y:S02]  /*ecb0*/  PRMT R12, R8.reuse, 0x6420, R9.reuse ;  /* 0x00006420080c7816 */ /* 0x141fe40000000009 */
[----:B------:R-:W-:Y:S02]  /*ecc0*/  PRMT R13, R8, 0x7531, R9 ;  /* 0x00007531080d7816 */ /* 0x000fe40000000009 */
[C-C-:B------:R-:W-:Y:S02]  /*ecd0*/  PRMT R14, R10.reuse, 0x6420, R11.reuse ;  /* 0x000064200a0e7816 */ /* 0x140fe4000000000b */
        /* <DEDUP_REMOVED lines=9> */
[----:B------:R-:W0:Y:S01]  /*ed70*/  LDSM.16.MT88.4 R8, [R2+0x12400] ;  /* 0x012400000208783b */ /* 0x000e220000004200 */
[----:B------:R-:W-:-:S05]  /*ed80*/  IADD3 R3, R15, 0x400, R3 ;  /* 0x000004000f037810 */ /* 0x000fca0007ffe003 */
[----:B------:R-:W-:Y:S01]  /*ed90*/  STSM.16.M88.4 [R3], R4 ;  /* 0x0000000403007844 */ /* 0x000fe20000000200 */
        /* <DEDUP_REMOVED lines=16> */
[----:B------:R-:W-:Y:S04]  /*eea0*/  STSM.16.M88.4 [R3+0x6000], R12 ;  /* 0x0060000c03007844 */ /* 0x000fe80000000200 */
[----:B------:R-:W0:Y:S02]  /*eeb0*/  LDSM.16.MT88.4 R8, [R0+UR38+0x13400] ;  /* 0x013400260008783b */ /* 0x000e240008004200 */
[C-C-:B0-----:R-:W-:Y:S02]  /*eec0*/  PRMT R4, R8.reuse, 0x6420, R9.reuse ;  /* 0x0000642008047816 */ /* 0x141fe40000000009 */
[----:B------:R-:W-:Y:S02]  /*eed0*/  PRMT R5, R8, 0x7531, R9 ;  /* 0x0000753108057816 */ /* 0x000fe40000000009 */
[----:B------:R-:W-:-:S02]  /*eee0*/  PRMT R6, R10, 0x6420, R11 ;  /* 0x000064200a067816 */ /* 0x000fc4000000000b */
[----:B------:R-:W-:Y:S02]  /*eef0*/  PRMT R7, R10, 0x7531, R11 ;  /* 0x000075310a077816 */ /* 0x000fe4000000000b */
[----:B------:R-:W0:Y:S01]  /*ef00*/  LDSM.16.MT88.4 R8, [R2+0x13400] ;  /* 0x013400000208783b */ /* 0x000e220000004200 */
[----:B------:R-:W-:-:S05]  /*ef10*/  IMAD.IADD R3, R18, 0x1, R3 ;  /* 0x0000000112037824 */ /* 0x000fca00078e0203 */
[----:B------:R0:W-:Y:S02]  /*ef20*/  STSM.16.M88.4 [R3], R4 ;  /* 0x0000000403007844 */ /* 0x0001e40000000200 */
[C-C-:B0-----:R-:W-:Y:S02]  /*ef30*/  PRMT R4, R8.reuse, 0x6420, R9.reuse ;  /* 0x0000642008047816 */ /* 0x141fe40000000009 */
[----:B------:R-:W-:Y:S02]  /*ef40*/  PRMT R5, R8, 0x7531, R9 ;  /* 0x0000753108057816 */ /* 0x000fe40000000009 */
[C-C-:B------:R-:W-:Y:S02]  /*ef50*/  PRMT R6, R10.reuse, 0x6420, R11.reuse ;  /* 0x000064200a067816 */ /* 0x140fe4000000000b */
[----:B------:R-:W-:-:S05]  /*ef60*/  PRMT R7, R10, 0x7531, R11 ;  /* 0x000075310a077816 */ /* 0x000fca000000000b */
[----:B------:R-:W-:Y:S04]  /*ef70*/  STSM.16.M88.4 [R3+0x2000], R4 ;  /* 0x0020000403007844 */ /* 0x000fe80000000200 */
[----:B------:R-:W0:Y:S04]  /*ef80*/  LDSM.16.MT88.4 R8, [R0+UR38+0x17400] ;  /* 0x017400260008783b */ /* 0x000e280008004200 */
[----:B------:R-:W1:Y:S01]  /*ef90*/  LDSM.16.MT88.4 R4, [R2+0x17400] ;  /* 0x017400000204783b */ /* 0x000e620000004200 */
[C-C-:B0-----:R-:W-:Y:S02]  /*efa0*/  PRMT R12, R8.reuse, 0x6420, R9.reuse ;  /* 0x00006420080c7816 */ /* 0x141fe40000000009 */
[----:B------:R-:W-:-:S02]  /*efb0*/  PRMT R13, R8, 0x7531, R9 ;  /* 0x00007531080d7816 */ /* 0x000fc40000000009 */
[C-C-:B------:R-:W-:Y:S02]  /*efc0*/  PRMT R14, R10.reuse, 0x6420, R11.reuse ;  /* 0x000064200a0e7816 */ /* 0x140fe4000000000b */
[----:B------:R-:W-:Y:S02]  /*efd0*/  PRMT R15, R10, 0x7531, R11 ;  /* 0x000075310a0f7816 */ /* 0x000fe4000000000b */
[C-C-:B-1----:R-:W-:Y:S02]  /*efe0*/  PRMT R8, R4.reuse, 0x6420, R5.reuse ;  /* 0x0000642004087816 */ /* 0x142fe40000000005 */
[----:B------:R-:W-:Y:S02]  /*eff0*/  PRMT R9, R4, 0x7531, R5 ;  /* 0x0000753104097816 */ /* 0x000fe40000000005 */
[C-C-:B------:R-:W-:Y:S02]  /*f000*/  PRMT R10, R6.reuse, 0x6420, R7.reuse ;  /* 0x00006420060a7816 */ /* 0x140fe40000000007 */
[----:B------:R-:W-:Y:S01]  /*f010*/  PRMT R11, R6, 0x7531, R7 ;  /* 0x00007531060b7816 */ /* 0x000fe20000000007 */
[----:B------:R0:W-:Y:S04]  /*f020*/  STSM.16.M88.4 [R3+0x4000], R12 ;  /* 0x0040000c03007844 */ /* 0x0001e80000000200 */
[----:B------:R0:W-:Y:S01]  /*f030*/  STSM.16.M88.4 [R3+0x6000], R8 ;  /* 0x0060000803007844 */ /* 0x0001e20000000200 */
[----:B------:R-:W-:Y:S01]  /*f040*/  @!PT LDS RZ, [RZ] ;  /* 0x00000000fffff984 */ /* 0x000fe20000000800 */
[----:B------:R-:W-:Y:S01]  /*f050*/  @!PT LDS RZ, [RZ] ;  /* 0x00000000fffff984 */ /* 0x000fe20000000800 */
[----:B------:R-:W-:Y:S01]  /*f060*/  @!PT LDS RZ, [RZ] ;  /* 0x00000000fffff984 */ /* 0x000fe20000000800 */
[----:B------:R-:W-:Y:S01]  /*f070*/  @!PT LDS RZ, [RZ] ;  /* 0x00000000fffff984 */ /* 0x000fe20000000800 */
[----:B------:R1:W-:Y:S06]  /*f080*/  MEMBAR.ALL.CTA ;  /* 0x0000000000007992 */ /* 0x0003ec0000008000 */
[----:B-1----:R-:W1:Y:S01]  /*f090*/  FENCE.VIEW.ASYNC.S ;  /* 0x00000000000073c6 */ /* 0x002e620000000000 */
[----:B------:R-:W-:Y:S05]  /*f0a0*/  @!P1 BRA `(.L_x_77) ;  /* 0x0000000000049947 */ /* 0x000fea0003800000 */
[----:B------:R-:W-:Y:S01]  /*f0b0*/  BPT.TRAP 0x1 ;  /* 0x000000040000795c */ /* 0x000fe20000300000 */
.L_x_77:
[----:B------:R-:W2:Y:S01]  /*f0c0*/  LDL R0, [R1+0x10] ;  /* 0x0000100001007983 */ /* 0x000ea20000100800 */
[----:B-1----:R1:W-:Y:S01]  /*f0d0*/  SYNCS.ARRIVE.TRANS64.A1T0 RZ, [R19+URZ+0x38850], RZ ;  /* 0x038850ff13ff79a7 */ /* 0x0023e2000810003f */
[----:B------:R-:W3:Y:S02]  /*f0e0*/  S2R R2, SR_TID.X ;  /* 0x0000000000027919 */ /* 0x000ee40000002100 */
[----:B---3--:R-:W-:Y:S01]  /*f0f0*/  LOP3.LUT R2, R2, 0x7f, RZ, 0xc0, !PT ;  /* 0x0000007f02027812 */ /* 0x008fe200078ec0ff */
[----:B------:R-:W-:Y:S03]  /*f100*/  BAR.SYNC.DEFER_BLOCKING 0x2, 0x80 ;  /* 0x0082000000007b1d */ /* 0x000fe60000010000 */
[----:B------:R-:W-:-:S13]  /*f110*/  ISETP.NE.AND P0, PT, R2, RZ, PT ;  /* 0x000000ff0200720c */ /* 0x000fda0003f05270 */
[----:B-1----:R-:W-:-:S05]  /*f120*/  @!P0 VIADD R19, R19, 0x38880 ;  /* 0x0003888013138836 */ /* 0x002fca0000000000 */
[----:B------:R-:W-:-:S04]  /*f130*/  @!P0 PRMT R19, RZ, 0x654, R19 ;  /* 0x00000654ff138816 */ /* 0x000fc80000000013 */
[----:B------:R1:W-:Y:S01]  /*f140*/  @!P0 SYNCS.ARRIVE.TRANS64.RED.A1T0 RZ, [R19+URZ], RZ ;  /* 0x000000ff13ff89a7 */ /* 0x0003e2000810043f */
[----:B------:R-:W-:Y:S01]  /*f150*/  IMAD.MOV.U32 R6, RZ, RZ, R20 ;  /* 0x000000ffff067224 */ /* 0x000fe200078e0014 */
[C---:B--2---:R-:W-:Y:S01]  /*f160*/  ISETP.GT.AND P0, PT, R17.reuse, R0, PT ;  /* 0x000000001100720c */ /* 0x044fe20003f04270 */
[----:B------:R-:W-:Y:S02]  /*f170*/  VIADD R17, R17, 0xffffffff ;  /* 0xffffffff11117836 */ /* 0x000fe40000000000 */
[----:B------:R-:W-:-:S10]  /*f180*/  IMAD.MOV.U32 R0, RZ, RZ, R21 ;  /* 0x000000ffff007224 */ /* 0x000fd400078e0015 */
[----:B-1----:R-:W-:Y:S05]  /*f190*/  @P0 BRA `(.L_x_78) ;  /* 0xffffffec00800947 */ /* 0x002fea000383ffff */
[----:B------:R-:W-:Y:S05]  /*f1a0*/  BRA `(.L_x_79) ;  /* 0x0000000000047947 */ /* 0x000fea0003800000 */
.L_x_59:
[----:B------:R-:W-:-:S07]  /*f1b0*/  IMAD.MOV.U32 R20, RZ, RZ, RZ ;  /* 0x000000ffff147224 */ /* 0x000fce00078e00ff */
.L_x_79:
[----:B------:R-:W1:Y:S02]  /*f1c0*/  LDL R2, [R1+0x20] ;  /* 0x0000200001027983 */ /* 0x000e640000100800 */
[----:B-1----:R-:W-:-:S04]  /*f1d0*/  LOP3.LUT R0, R2, 0x1, RZ, 0xfc, !PT ;  /* 0x0000000102007812 */ /* 0x002fc800078efcff */
[----:B------:R-:W-:-:S13]  /*f1e0*/  ISETP.NE.AND P0, PT, R0, 0x3, PT ;  /* 0x000000030000780c */ /* 0x000fda0003f05270 */
[----:B------:R-:W-:Y:S05]  /*f1f0*/  @!P0 BRA `(.L_x_80) ;  /* 0x0000000000048947 */ /* 0x000fea0003800000 */
[----:B------:R-:W-:Y:S01]  /*f200*/  BPT.TRAP 0x1 ;  /* 0x000000040000795c */ /* 0x000fe20000300000 */
.L_x_80:
[----:B------:R-:W-:Y:S01]  /*f210*/  LOP3.LUT R0, R21, 0x1, RZ, 0x3c, !PT ;  /* 0x0000000115007812 */ /* 0x000fe200078e3cff */
[----:B------:R-:W-:Y:S01]  /*f220*/  BSSY B0, `(.L_x_81) ;  /* 0x0000008000007945 */ /* 0x000fe20003800000 */
[----:B0-----:R-:W-:Y:S02]  /*f230*/  LEA R3, R20, UR38, 0x3 ;  /* 0x0000002614037c11 */ /* 0x001fe4000f8e18ff */
[----:B------:R-:W-:Y:S02]  /*f240*/  SHF.L.U32 R0, R0, 0x1f, RZ ;  /* 0x0000001f00007819 */ /* 0x000fe400000006ff */
[----:B------:R-:W-:Y:S01]  /*f250*/  LOP3.LUT R2, R2, 0x2, RZ, 0xfc, !PT ;  /* 0x0000000202027812 */ /* 0x000fe200078efcff */
[----:B------:R0:W-:Y:S01]  /*f260*/  STL [R1+0x4], R3 ;  /* 0x0000040301007387 */ /* 0x0001e20000100800 */
[----:B------:R-:W1:Y:S02]  /*f270*/  SYNCS.PHASECHK.TRANS64.TRYWAIT P0, [R3+URZ+0x38870], R0 ;  /* 0x03887000030075a7 */ /* 0x000e64000800017f */
[----:B------:R-:W-:Y:S01]  /*f280*/  ISETP.NE.AND P1, PT, R2, 0x3, PT ;  /* 0x000000030200780c */ /* 0x000fe20003f25270 */
[----:B01----:R-:W-:-:S12]  /*f290*/  @!P0 BRA `(.L_x_82) ;  /* 0x0000001c00448947 */ /* 0x003fd80003800000 */
.L_x_127:
[----:B------:R-:W-:Y:S05]  /*f2a0*/  BSYNC B0 ;  /* 0x0000000000007941 */ /* 0x000fea0003800000 */
.L_x_81:
[----:B------:R-:W-:Y:S05]  /*f2b0*/  @!P1 BRA `(.L_x_83) ;  /* 0x0000000000049947 */ /* 0x000fea0003800000 */
[----:B------:R-:W-:Y:S01]  /*f2c0*/  BPT.TRAP 0x1 ;  /* 0x000000040000795c */ /* 0x000fe20000300000 */
.L_x_83:
[----:B0-----:R-:W2:Y:S01]  /*f2d0*/  LDL R2, [R1+0x4] ;  /* 0x0000040001027983 */ /* 0x001ea20000100800 */
[----:B------:R-:W-:-:S04]  /*f2e0*/  SHF.L.U32 R0, R21, 0x1f, RZ ;  /* 0x0000001f15007819 */ /* 0x000fc800000006ff */
[----:B--2---:R-:W0:Y:S02]  /*f2f0*/  SYNCS.PHASECHK.TRANS64.TRYWAIT P0, [R2+URZ+0x38860], R0 ;  /* 0x03886000020075a7 */ /* 0x004e24000800017f */
[----:B0-----:R-:W-:Y:S05]  /*f300*/  @!P0 BRA `(.L_x_84) ;  /* 0x0000001c00408947 */ /* 0x001fea0003800000 */
.L_x_128:
[----:B------:R-:W2:Y:S04]  /*f310*/  LDL.LU R4, [R1+0x18] ;  /* 0x0000180001047983 */ /* 0x000ea80000300800 */
[----:B0-----:R-:W3:Y:S04]  /*f320*/  LDL.LU R2, [R1+0x1c] ;  /* 0x00001c0001027983 */ /* 0x001ee80000300800 */
[----:B------:R-:W4:Y:S01]  /*f330*/  LDL.LU R12, [R1+0x8] ;  /* 0x00000800010c7983 */ /* 0x000f220000300800 */
[----:B------:R-:W-:Y:S01]  /*f340*/  IMAD.SHL.U32 R3, R20, 0x8000, RZ ;  /* 0x0000800014037824 */ /* 0x000fe200078e00ff */
[----:B------:R-:W-:Y:S05]  /*f350*/  WARPSYNC.ALL ;  /* 0x0000000000007948 */ /* 0x000fea0003800000 */
[----:B--2---:R-:W-:-:S02]  /*f360*/  LOP3.LUT R0, R3, R4, RZ, 0xfc, !PT ;  /* 0x0000000403007212 */ /* 0x004fc400078efcff */
[----:B---3--:R-:W-:-:S03]  /*f370*/  IADD3 R3, R3, UR38, R2 ;  /* 0x0000002603037c10 */ /* 0x008fc6000fffe002 */
[----:B------:R-:W0:Y:S01]  /*f380*/  LDSM.16.MT88.4 R4, [R0+UR38+0x10400] ;  /* 0x010400260004783b */ /* 0x000e220008004200 */
[----:B------:R-:W-:-:S04]  /*f390*/  VIADD R2, R0, UR38 ;  /* 0x0000002600027c36 */ /* 0x000fc80008000000 */
[----:B----4-:R-:W-:Y:S01]  /*f3a0*/  IMAD.IADD R2, R12, 0x1, R2 ;  /* 0x000000010c027824 */ /* 0x010fe200078e0202 */
[C-C-:B0-----:R-:W-:Y:S02]  /*f3b0*/  PRMT R8, R4.reuse, 0x6420, R5.reuse ;  /* 0x0000642004087816 */ /* 0x141fe40000000005 */
[----:B------:R-:W-:Y:S02]  /*f3c0*/  PRMT R9, R4, 0x7531, R5 ;  /* 0x0000753104097816 */ /* 0x000fe40000000005 */
[C-C-:B------:R-:W-:Y:S02]  /*f3d0*/  PRMT R10, R6.reuse, 0x6420, R7.reuse ;  /* 0x00006420060a7816 */ /* 0x140fe40000000007 */
[----:B------:R-:W-:Y:S02]  /*f3e0*/  PRMT R11, R6, 0x7531, R7 ;  /* 0x00007531060b7816 */ /* 0x000fe40000000007 */
[----:B------:R-:W0:Y:S04]  /*f3f0*/  LDSM.16.MT88.4 R4, [R2+0x10400] ;  /* 0x010400000204783b */ /* 0x000e280000004200 */
[----:B------:R0:W-:Y:S02]  /*f400*/  STSM.16.M88.4 [R3+0x400], R8 ;  /* 0x0004000803007844 */ /* 0x0001e40000000200 */
[----:B0-----:R-:W-:-:S02]  /*f410*/  PRMT R8, R4, 0x6420, R5 ;  /* 0x0000642004087816 */ /* 0x001fc40000000005 */
        /* <DEDUP_REMOVED lines=10> */
[----:B------:R1:W-:Y:S04]  /*f4c0*/  STSM.16.M88.4 [R3+0x4400], R16 ;  /* 0x0044001003007844 */ /* 0x0003e80000000200 */
[----:B-1----:R-:W2:Y:S01]  /*f4d0*/  LDL.LU R19, [R1+0xc] ;  /* 0x00000c0001137983 */ /* 0x002ea20000300800 */
[----:B------:R-:W-:Y:S01]  /*f4e0*/  IMAD.MOV.U32 R18, RZ, RZ, R12 ;  /* 0x000000ffff127224 */ /* 0x000fe200078e000c */
[----:B0-----:R-:W-:-:S02]  /*f4f0*/  PRMT R8, R4, 0x6420, R5 ;  /* 0x0000642004087816 */ /* 0x001fc40000000005 */
[----:B------:R-:W-:Y:S02]  /*f500*/  PRMT R9, R4, 0x7531, R5 ;  /* 0x0000753104097816 */ /* 0x000fe40000000005 */
[C-C-:B------:R-:W-:Y:S02]  /*f510*/  PRMT R10, R6.reuse, 0x6420, R7.reuse ;  /* 0x00006420060a7816 */ /* 0x140fe40000000007 */
[----:B------:R-:W-:-:S05]  /*f520*/  PRMT R11, R6, 0x7531, R7 ;  /* 0x00007531060b7816 */ /* 0x000fca0000000007 */
[----:B------:R-:W-:Y:S04]  /*f530*/  STSM.16.M88.4 [R3+0x6400], R8 ;  /* 0x0064000803007844 */ /* 0x000fe80000000200 */
[----:B------:R-:W0:Y:S01]  /*f540*/  LDSM.16.MT88.4 R4, [R0+UR38+0x11400] ;  /* 0x011400260004783b */ /* 0x000e220008004200 */
[----:B------:R-:W-:Y:S02]  /*f550*/  IADD3 R18, R18, 0x400, R3 ;  /* 0x0000040012127810 */ /* 0x000fe40007ffe003 */
[C-C-:B0-----:R-:W-:Y:S02]  /*f560*/  PRMT R12, R4.reuse, 0x6420, R5.reuse ;  /* 0x00006420040c7816 */ /* 0x141fe40000000005 */
[----:B------:R-:W-:Y:S02]  /*f570*/  PRMT R13, R4, 0x7531, R5 ;  /* 0x00007531040d7816 */ /* 0x000fe40000000005 */
[----:B------:R-:W-:-:S02]  /*f580*/  PRMT R14, R6, 0x6420, R7 ;  /* 0x00006420060e7816 */ /* 0x000fc40000000007 */
[----:B------:R-:W-:Y:S02]  /*f590*/  PRMT R15, R6, 0x7531, R7 ;  /* 0x00007531060f7816 */ /* 0x000fe40000000007 */
[----:B------:R-:W0:Y:S02]  /*f5a0*/  LDSM.16.MT88.4 R4, [R2+0x11400] ;  /* 0x011400000204783b */ /* 0x000e240000004200 */
[C-C-:B0-----:R-:W-:Y:S02]  /*f5b0*/  PRMT R8, R4.reuse, 0x6420, R5.reuse ;  /* 0x0000642004087816 */ /* 0x141fe40000000005 */
[----:B------:R-:W-:Y:S02]  /*f5c0*/  PRMT R9, R4, 0x7531, R5 ;  /* 0x0000753104097816 */ /* 0x000fe40000000005 */
[C-C-:B------:R-:W-:Y:S02]  /*f5d0*/  PRMT R10, R6.reuse, 0x6420, R7.reuse ;  /* 0x00006420060a7816 */ /* 0x140fe40000000007 */
[----:B------:R-:W-:-:S02]  /*f5e0*/  PRMT R11, R6, 0x7531, R7 ;  /* 0x00007531060b7816 */ /* 0x000fc40000000007 */
[----:B--2---:R-:W-:-:S05]  /*f5f0*/  IADD3 R3, R19, 0x400, R3 ;  /* 0x0000040013037810 */ /* 0x004fca0007ffe003 */
[----:B------:R0:W-:Y:S04]  /*f600*/  STSM.16.M88.4 [R3], R12 ;  /* 0x0000000c03007844 */ /* 0x0001e80000000200 */
[----:B------:R-:W-:Y:S04]  /*f610*/  STSM.16.M88.4 [R3+0x2000], R8 ;  /* 0x0020000803007844 */ /* 0x000fe80000000200 */
[----:B------:R-:W1:Y:S01]  /*f620*/  LDSM.16.MT88.4 R4, [R0+UR38+0x15400] ;  /* 0x015400260004783b */ /* 0x000e620008004200 */
[----:B0-----:R-:W-:Y:S02]  /*f630*/  IMAD.MOV.U32 R14, RZ, RZ, R18 ;  /* 0x000000ffff0e7224 */ /* 0x001fe400078e0012 */
[----:B------:R-:W-:Y:S01]  /*f640*/  IMAD.MOV.U32 R15, RZ, RZ, R19 ;  /* 0x000000ffff0f7224 */ /* 0x000fe200078e0013 */
[----:B-1----:R-:W-:-:S02]  /*f650*/  PRMT R16, R4, 0x6420, R5 ;  /* 0x0000642004107816 */ /* 0x002fc40000000005 */
[----:B------:R-:W-:Y:S02]  /*f660*/  PRMT R17, R4, 0x7531, R5 ;  /* 0x0000753104117816 */ /* 0x000fe40000000005 */
[C-C-:B------:R-:W-:Y:S02]  /*f670*/  PRMT R18, R6.reuse, 0x6420, R7.reuse ;  /* 0x0000642006127816 */ /* 0x140fe40000000007 */
[----:B------:R-:W-:Y:S02]  /*f680*/  PRMT R19, R6, 0x7531, R7 ;  /* 0x0000753106137816 */ /* 0x000fe40000000007 */
[----:B------:R-:W0:Y:S04]  /*f690*/  LDSM.16.MT88.4 R4, [R2+0x15400] ;  /* 0x015400000204783b */ /* 0x000e280000004200 */
[----:B------:R1:W-:Y:S01]  /*f6a0*/  STSM.16.M88.4 [R3+0x4000], R16 ;  /* 0x0040001003007844 */ /* 0x0003e20000000200 */
[----:B0-----:R-:W-:-:S02]  /*f6b0*/  PRMT R8, R4, 0x6420, R5 ;  /* 0x0000642004087816 */ /* 0x001fc40000000005 */
[----:B------:R-:W-:Y:S02]  /*f6c0*/  PRMT R9, R4, 0x7531, R5 ;  /* 0x0000753104097816 */ /* 0x000fe40000000005 */
[C-C-:B------:R-:W-:Y:S02]  /*f6d0*/  PRMT R10, R6.reuse, 0x6420, R7.reuse ;  /* 0x00006420060a7816 */ /* 0x140fe40000000007 */
[----:B------:R-:W-:-:S05]  /*f6e0*/  PRMT R11, R6, 0x7531, R7 ;  /* 0x00007531060b7816 */ /* 0x000fca0000000007 */
[----:B------:R0:W-:Y:S04]  /*f6f0*/  STSM.16.M88.4 [R3+0x6000], R8 ;  /* 0x0060000803007844 */ /* 0x0001e80000000200 */
[----:B------:R-:W2:Y:S01]  /*f700*/  LDSM.16.MT88.4 R4, [R0+UR38+0x12400] ;  /* 0x012400260004783b */ /* 0x000ea20008004200 */
[----:B-1----:R-:W-:Y:S02]  /*f710*/  IMAD.MOV.U32 R19, RZ, RZ, R14 ;  /* 0x000000ffff137224 */ /* 0x002fe400078e000e */
[----:B0-----:R-:W-:Y:S01]  /*f720*/  IMAD.MOV.U32 R3, RZ, RZ, R15 ;  /* 0x000000ffff037224 */ /* 0x001fe200078e000f */
[C-C-:B--2---:R-:W-:Y:S02]  /*f730*/  PRMT R12, R4.reuse, 0x6420, R5.reuse ;  /* 0x00006420040c7816 */ /* 0x144fe40000000005 */
[----:B------:R-:W-:-:S02]  /*f740*/  PRMT R13, R4, 0x7531, R5 ;  /* 0x00007531040d7816 */ /* 0x000fc40000000005 */
[C-C-:B------:R-:W-:Y:S02]  /*f750*/  PRMT R14, R6.reuse, 0x6420, R7.reuse ;  /* 0x00006420060e7816 */ /* 0x140fe40000000007 */
[----:B------:R-:W-:Y:S02]  /*f760*/  PRMT R15, R6, 0x7531, R7 ;  /* 0x00007531060f7816 */ /* 0x000fe40000000007 */
[----:B------:R-:W0:Y:S04]  /*f770*/  LDSM.16.MT88.4 R4, [R2+0x12400] ;  /* 0x012400000204783b */ /* 0x000e280000004200 */
[----:B------:R1:W-:Y:S02]  /*f780*/  STSM.16.M88.4 [R19], R12 ;  /* 0x0000000c13007844 */ /* 0x0003e40000000200 */
[----:B-1----:R-:W-:Y:S01]  /*f790*/  IMAD.MOV.U32 R15, RZ, RZ, R19 ;  /* 0x000000ffff0f7224 */ /* 0x002fe200078e0013 */
        /* <DEDUP_REMOVED lines=17> */
[----:B------:R-:W0:Y:S04]  /*f8b0*/  LDSM.16.MT88.4 R8, [R0+UR38+0x13400] ;  /* 0x013400260008783b */ /* 0x000e280008004200 */
[----:B------:R-:W1:Y:S01]  /*f8c0*/  LDSM.16.MT88.4 R4, [R2+0x13400] ;  /* 0x013400000204783b */ /* 0x000e620000004200 */
[----:B------:R-:W-:Y:S01]  /*f8d0*/  IMAD.IADD R3, R3, 0x1, R15 ;  /* 0x0000000103037824 */ /* 0x000fe200078e020f */
[----:B0-----:R-:W-:-:S02]  /*f8e0*/  PRMT R12, R8, 0x6420, R9 ;  /* 0x00006420080c7816 */ /* 0x001fc40000000009 */
[----:B------:R-:W-:Y:S02]  /*f8f0*/  PRMT R13, R8, 0x7531, R9 ;  /* 0x00007531080d7816 */ /* 0x000fe40000000009 */
[C-C-:B------:R-:W-:Y:S02]  /*f900*/  PRMT R14, R10.reuse, 0x6420, R11.reuse ;  /* 0x000064200a0e7816 */ /* 0x140fe4000000000b */
[----:B------:R-:W-:Y:S02]  /*f910*/  PRMT R15, R10, 0x7531, R11 ;  /* 0x000075310a0f7816 */ /* 0x000fe4000000000b */
[C-C-:B-1----:R-:W-:Y:S02]  /*f920*/  PRMT R8, R4.reuse, 0x6420, R5.reuse ;  /* 0x0000642004087816 */ /* 0x142fe40000000005 */
[----:B------:R-:W-:Y:S02]  /*f930*/  PRMT R9, R4, 0x7531, R5 ;  /* 0x0000753104097816 */ /* 0x000fe40000000005 */
[----:B------:R-:W-:-:S02]  /*f940*/  PRMT R10, R6, 0x6420, R7 ;  /* 0x00006420060a7816 */ /* 0x000fc40000000007 */
[----:B------:R-:W-:Y:S01]  /*f950*/  PRMT R11, R6, 0x7531, R7 ;  /* 0x00007531060b7816 */ /* 0x000fe20000000007 */
[----:B------:R-:W-:Y:S04]  /*f960*/  STSM.16.M88.4 [R3], R12 ;  /* 0x0000000c03007844 */ /* 0x000fe80000000200 */
[----:B------:R-:W-:Y:S04]  /*f970*/  STSM.16.M88.4 [R3+0x2000], R8 ;  /* 0x0020000803007844 */ /* 0x000fe80000000200 */
[----:B------:R-:W0:Y:S04]  /*f980*/  LDSM.16.MT88.4 R8, [R0+UR38+0x17400] ;  /* 0x017400260008783b */ /* 0x000e280008004200 */
[----:B------:R-:W1:Y:S01]  /*f990*/  LDSM.16.MT88.4 R4, [R2+0x17400] ;  /* 0x017400000204783b */ /* 0x000e620000004200 */
        /* <DEDUP_REMOVED lines=18> */
.L_x_85:
[----:B------:R-:W1:Y:S01]  /*fac0*/  LDL.LU R2, [R1+0x4] ;  /* 0x0000040001027983 */ /* 0x000e620000300800 */
[----:B------:R-:W2:Y:S02]  /*fad0*/  S2R R0, SR_TID.X ;  /* 0x0000000000007919 */ /* 0x000ea40000002100 */
[----:B--2---:R-:W-:-:S04]  /*fae0*/  LOP3.LUT R0, R0, 0x7f, RZ, 0xc0, !PT ;  /* 0x0000007f00007812 */ /* 0x004fc800078ec0ff */
[----:B------:R-:W-:Y:S01]  /*faf0*/  ISETP.NE.AND P0, PT, R0, RZ, PT ;  /* 0x000000ff0000720c */ /* 0x000fe20003f05270 */
[----:B-1----:R-:W-:-:S12]  /*fb00*/  SYNCS.ARRIVE.TRANS64.A1T0 RZ, [R2+URZ+0x38850], RZ ;  /* 0x038850ff02ff79a7 */ /* 0x002fd8000810003f */
[----:B------:R-:W-:-:S05]  /*fb10*/  @!P0 VIADD R0, R2, 0x38880 ;  /* 0x0003888002008836 */ /* 0x000fca0000000000 */
[----:B------:R-:W-:Y:S01]  /*fb20*/  @!P0 PRMT R0, RZ, 0x654, R0 ;  /* 0x00000654ff008816 */ /* 0x000fe20000000000 */
[----:B------:R-:W-:Y:S06]  /*fb30*/  BAR.SYNC.DEFER_BLOCKING 0x2, 0x80 ;  /* 0x0082000000007b1d */ /* 0x000fec0000010000 */
[----:B------:R1:W-:Y:S02]  /*fb40*/  @!P0 SYNCS.ARRIVE.TRANS64.RED.A1T0 RZ, [R0+URZ], RZ ;  /* 0x000000ff00ff89a7 */ /* 0x0003e4000810043f */
[----:B-1----:R-:W-:-:S05]  /*fb50*/  VIADD R0, R20, 0x1 ;  /* 0x0000000114007836 */ /* 0x002fca0000000000 */
[----:B------:R-:W-:-:S04]  /*fb60*/  ISETP.NE.AND P0, PT, R0, 0x2, PT ;  /* 0x000000020000780c */ /* 0x000fc80003f05270 */
[----:B------:R-:W-:Y:S02]  /*fb70*/  SEL R2, RZ, 0x1, P0 ;  /* 0x00000001ff027807 */ /* 0x000fe40000000000 */
[----:B------:R-:W-:Y:S02]  /*fb80*/  SEL R0, R0, RZ, P0 ;  /* 0x000000ff00007207 */ /* 0x000fe40000000000 */
[----:B------:R-:W-:Y:S01]  /*fb90*/  LOP3.LUT R21, R21, R2, RZ, 0x3c, !PT ;  /* 0x0000000215157212 */ /* 0x000fe200078e3cff */
[----:B------:R-:W-:-:S07]  /*fba0*/  IMAD.MOV.U32 R2, RZ, RZ, RZ ;  /* 0x000000ffff027224 */ /* 0x000fce00078e00ff */
.L_x_40:
[----:B------:R-:W1:Y:S01]  /*fbb0*/  S2R R4, SR_CgaCtaId ;  /* 0x0000000000047919 */ /* 0x000e620000008800 */
[----:B0-----:R-:W-:Y:S02]  /*fbc0*/  MOV R3, 0x400 ;  /* 0x0000040000037802 */ /* 0x001fe40000000f00 */
[----:B------:R-:W-:Y:S02]  /*fbd0*/  SHF.L.U32 R2, R2, 0x1f, RZ ;  /* 0x0000001f02027819 */ /* 0x000fe400000006ff */
[----:B-1----:R-:W-:-:S04]  /*fbe0*/  LEA R7, R4, R3, 0x18 ;  /* 0x0000000304077211 */ /* 0x002fc800078ec0ff */
[----:B------:R-:W0:Y:S02]  /*fbf0*/  SYNCS.PHASECHK.TRANS64.TRYWAIT P0, [R7+URZ+0x38820], R2 ;  /* 0x03882002070075a7 */ /* 0x000e24000800017f */
[----:B0-----:R-:W-:Y:S05]  /*fc00*/  @!P0 BRA `(.L_x_86) ;  /* 0x0000001400188947 */ /* 0x001fea0003800000 */
.L_x_129:
[----:B------:R-:W1:Y:S02]  /*fc10*/  S2R R3, SR_TID.X ;  /* 0x0000000000037919 */ /* 0x000e640000002100 */
[----:B-1----:R-:W-:-:S04]  /*fc20*/  SHF.R.U32.HI R3, RZ, 0x5, R3 ;  /* 0x00000005ff037819 */ /* 0x002fc80000011603 */
[----:B------:R-:W-:-:S05]  /*fc30*/  LOP3.LUT R3, R3, 0x3, RZ, 0xc0, !PT ;  /* 0x0000000303037812 */ /* 0x000fca00078ec0ff */
[----:B0-----:R-:W0:Y:S02]  /*fc40*/  SHFL.IDX PT, R2, R3, RZ, 0x1f ;  /* 0x00001fff03027589 */ /* 0x001e2400000e0000 */
[----:B0-----:R-:W-:-:S13]  /*fc50*/  ISETP.NE.AND P0, PT, R2, RZ, PT ;  /* 0x000000ff0200720c */ /* 0x001fda0003f05270 */
[----:B------:R-:W-:Y:S05]  /*fc60*/  @P0 BRA `(.L_x_10) ;  /* 0x00000000009c0947 */ /* 0x000fea0003800000 */
[----:B------:R-:W-:-:S13]  /*fc70*/  ELECT P0, URZ, PT ;  /* 0x00000000003f782f */ /* 0x000fda0003800000 */
[----:B------:R-:W-:Y:S05]  /*fc80*/  @!P0 BRA `(.L_x_10) ;  /* 0x0000000000948947 */ /* 0x000fea0003800000 */
[----:B------:R-:W2:Y:S02]  /*fc90*/  LDL.LU R3, [R1+0x20] ;  /* 0x0000200001037983 */ /* 0x000ea40000300800 */
[----:B--2---:R-:W-:-:S04]  /*fca0*/  LOP3.LUT R2, R3, 0x2, RZ, 0xfc, !PT ;  /* 0x0000000203027812 */ /* 0x004fc800078efcff */
[----:B------:R-:W-:-:S13]  /*fcb0*/  ISETP.NE.AND P0, PT, R2, 0x3, PT ;  /* 0x000000030200780c */ /* 0x000fda0003f05270 */
[----:B------:R-:W-:Y:S05]  /*fcc0*/  @!P0 BRA `(.L_x_87) ;  /* 0x0000000000048947 */ /* 0x000fea0003800000 */
[----:B------:R-:W-:Y:S01]  /*fcd0*/  BPT.TRAP 0x1 ;  /* 0x000000040000795c */ /* 0x000fe20000300000 */
.L_x_87:
[----:B------:R-:W-:Y:S01]  /*fce0*/  VIADD R5, R7, 0x38840 ;  /* 0x0003884007057836 */ /* 0x000fe20000000000 */
[----:B------:R-:W-:Y:S01]  /*fcf0*/  SHF.L.U32 R3, R21, 0x1f, RZ ;  /* 0x0000001f15037819 */ /* 0x000fe200000006ff */
[C---:B------:R-:W-:Y:S02]  /*fd00*/  VIADD R2, R0.reuse, 0x1 ;  /* 0x0000000100027836 */ /* 0x040fe40000000000 */
[----:B------:R-:W-:-:S03]  /*fd10*/  IMAD R6, R0, 0x8, R5 ;  /* 0x0000000800067824 */ /* 0x000fc600078e0205 */
[----:B------:R-:W-:Y:S01]  /*fd20*/  ISETP.NE.AND P2, PT, R2, 0x2, PT ;  /* 0x000000020200780c */ /* 0x000fe20003f45270 */
[----:B------:R-:W0:Y:S03]  /*fd30*/  SYNCS.PHASECHK.TRANS64.TRYWAIT P1, [R6+URZ], R3 ;  /* 0x00000003060075a7 */ /* 0x000e26000802017f */
[----:B------:R-:W-:-:S04]  /*fd40*/  SEL R4, RZ, 0x1, P2 ;  /* 0x00000001ff047807 */ /* 0x000fc80001000000 */
[----:B------:R-:W-:Y:S02]  /*fd50*/  LOP3.LUT R21, R21, R4, RZ, 0x3c, !PT ;  /* 0x0000000415157212 */ /* 0x000fe400078e3cff */
[----:B------:R-:W-:Y:S02]  /*fd60*/  SEL R4, R2, RZ, P2 ;  /* 0x000000ff02047207 */ /* 0x000fe40001000000 */
[----:B------:R-:W-:-:S03]  /*fd70*/  SHF.L.U32 R2, R21, 0x1f, RZ ;  /* 0x0000001f15027819 */ /* 0x000fc600000006ff */
[----:B------:R-:W-:Y:S01]  /*fd80*/  IMAD R5, R4, 0x8, R5 ;  /* 0x0000000804057824 */ /* 0x000fe200078e0205 */
[----:B0-----:R-:W-:Y:S06]  /*fd90*/  @!P1 BRA `(.L_x_88) ;  /* 0x0000001000c89947 */ /* 0x001fec0003800000 */
.L_x_130:
[----:B------:R-:W1:Y:S02]  /*fda0*/  SYNCS.PHASECHK.TRANS64.TRYWAIT P1, [R5+URZ], R2 ;  /* 0x00000002050075a7 */ /* 0x000e64000802017f */
[----:B-1----:R-:W-:Y:S05]  /*fdb0*/  @!P1 BRA `(.L_x_89) ;  /* 0x0000001000d49947 */ /* 0x002fea0003800000 */
.L_x_131:
[----:B------:R-:W-:Y:S05]  /*fdc0*/  @!P0 BRA `(.L_x_90) ;  /* 0x0000000000048947 */ /* 0x000fea0003800000 */
[----:B------:R-:W-:Y:S01]  /*fdd0*/  BPT.TRAP 0x1 ;  /* 0x000000040000795c */ /* 0x000fe20000300000 */
.L_x_90:
[----:B------:R-:W-:-:S04]  /*fde0*/  IMAD R0, R0, 0x8, R7 ;  /* 0x0000000800007824 */ /* 0x000fc800078e0207 */
[----:B------:R-:W2:Y:S02]  /*fdf0*/  SYNCS.PHASECHK.TRANS64.TRYWAIT P1, [R0+URZ+0x38860], R3 ;  /* 0x03886003000075a7 */ /* 0x000ea4000802017f */
[----:B--2---:R-:W-:Y:S05]  /*fe00*/  @!P1 BRA `(.L_x_91) ;  /* 0x0000001000d49947 */ /* 0x004fea0003800000 */
.L_x_132:
[----:B------:R-:W-:Y:S05]  /*fe10*/  @!P0 BRA `(.L_x_92) ;  /* 0x0000000000048947 */ /* 0x000fea0003800000 */
[----:B------:R-:W-:Y:S01]  /*fe20*/  BPT.TRAP 0x1 ;  /* 0x000000040000795c */ /* 0x000fe20000300000 */
.L_x_92:
[----:B-1----:R-:W-:-:S04]  /*fe30*/  IMAD R5, R4, 0x8, R7 ;  /* 0x0000000804057824 */ /* 0x002fc800078e0207 */
[----:B------:R-:W1:Y:S02]  /*fe40*/  SYNCS.PHASECHK.TRANS64.TRYWAIT P1, [R5+URZ+0x38860], R2 ;  /* 0x03886002050075a7 */ /* 0x000e64000802017f */
[----:B-1----:R-:W-:Y:S05]  /*fe50*/  @!P1 BRA `(.L_x_93) ;  /* 0x0000001000d49947 */ /* 0x002fea0003800000 */
.L_x_133:
[----:B------:R-:W-:Y:S05]  /*fe60*/  @!P0 BRA `(.L_x_94) ;  /* 0x0000000000048947 */ /* 0x000fea0003800000 */
[----:B------:R-:W-:Y:S01]  /*fe70*/  BPT.TRAP 0x1 ;  /* 0x000000040000795c */ /* 0x000fe20000300000 */
.L_x_94:
[----:B------:R-:W3:Y:S02]  /*fe80*/  SYNCS.PHASECHK.TRANS64.TRYWAIT P0, [R0+URZ+0x38880], R3 ;  /* 0x03888003000075a7 */ /* 0x000ee4000800017f */
[----:B---3--:R-:W-:Y:S05]  /*fe90*/  @!P0 BRA `(.L_x_95) ;  /* 0x0000001000d88947 */ /* 0x008fea0003800000 */
.L_x_96:
[----:B----4-:R4:W0:Y:S02]  /*fea0*/  SYNCS.PHASECHK.TRANS64.TRYWAIT P0, [R5+URZ+0x38880], R2 ;  /* 0x03888002050075a7 */ /* 0x010824000800017f */
[----:B0-----:R-:W-:Y:S05]  /*feb0*/  @!P0 NANOSLEEP.SYNCS 0x989680 ;  /* 0x009896800000895d */ /* 0x001fea0003900000 */
[----:B------:R-:W0:Y:S02]  /*fec0*/  @!P0 SYNCS.PHASECHK.TRANS64 P0, [R5+URZ+0x38880], R2 ;  /* 0x03888002050085a7 */ /* 0x000e24000800007f */
[----:B0-----:R-:W-:Y:S05]  /*fed0*/  @!P0 BRA `(.L_x_96) ;  /* 0xfffffffc00f08947 */ /* 0x001fea000383ffff */
.L_x_10:
[----:B------:R-:W-:Y:S05]  /*fee0*/  BSYNC B6 ;  /* 0x0000000000067941 */ /* 0x000fea0003800000 */
.L_x_7:
[----:B------:R-:W-:Y:S05]  /*fef0*/  EXIT ;  /* 0x000000000000794d */ /* 0x000fea0003800000 */
.L_x_14:
[----:B0-----:R-:W-:-:S04]  /*ff00*/  IMAD.U32 R3, RZ, RZ, UR36 ;  /* 0x00000024ff037e24 */ /* 0x001fc8000f8e00ff */
[----:B------:R0:W1:Y:S03]  /*ff10*/  SYNCS.PHASECHK.TRANS64.TRYWAIT P1, [R3+URZ+0x38800], R6 ;  /* 0x03880006030075a7 */ /* 0x000066000802017f */
[----:B-1----:R-:W-:Y:S05]  /*ff20*/  @!P1 NANOSLEEP.SYNCS 0x989680 ;  /* 0x009896800000995d */ /* 0x002fea0003900000 */
[----:B------:R-:W1:Y:S02]  /*ff30*/  @!P1 SYNCS.PHASECHK.TRANS64 P1, [R3+URZ+0x38800], R6 ;  /* 0x03880006030095a7 */ /* 0x000e64000802007f */
[----:B-1----:R-:W-:Y:S05]  /*ff40*/  @!P1 BRA `(.L_x_14) ;  /* 0xfffffffc00ec9947 */ /* 0x002fea000383ffff */
[----:B------:R-:W-:Y:S05]  /*ff50*/  BRA `(.L_x_97) ;  /* 0xffffff18000c7947 */ /* 0x000fea000383ffff */
.L_x_18:
[----:B0-----:R-:W-:-:S04]  /*ff60*/  IMAD.U32 R3, RZ, RZ, UR36 ;  /* 0x00000024ff037e24 */ /* 0x001fc8000f8e00ff */
[----:B------:R0:W2:Y:S03]  /*ff70*/  SYNCS.PHASECHK.TRANS64.TRYWAIT P2, [R3+URZ+0x38830], R6 ;  /* 0x03883006030075a7 */ /* 0x0000a6000804017f */
[----:B--2---:R-:W-:Y:S05]  /*ff80*/  @!P2 NANOSLEEP.SYNCS 0x989680 ;  /* 0x009896800000a95d */ /* 0x004fea0003900000 */
[----:B------:R-:W2:Y:S02]  /*ff90*/  @!P2 SYNCS.PHASECHK.TRANS64 P2, [R3+URZ+0x38830], R6 ;  /* 0x038830060300a5a7 */ /* 0x000ea4000804007f */
[----:B--2---:R-:W-:Y:S05]  /*ffa0*/  @!P2 BRA `(.L_x_18) ;  /* 0xfffffffc00eca947 */ /* 0x004fea000383ffff */
[----:B------:R-:W-:Y:S05]  /*ffb0*/  BRA `(.L_x_17) ;  /* 0xffffff1800247947 */ /* 0x000fea000383ffff */
.L_x_23:
[----:B-1----:R-:W-:-:S04]  /*ffc0*/  IMAD.U32 R12, RZ, RZ, UR7 ;  /* 0x00000007ff0c7e24 */ /* 0x002fc8000f8e00ff */
[----:B------:R1:W2:Y:S03]  /*ffd0*/  SYNCS.PHASECHK.TRANS64.TRYWAIT P2, [R12+URZ+0x38830], R11 ;  /* 0x0388300b0c0075a7 */ /* 0x0002a6000804017f */
[----:B--2---:R-:W-:Y:S05]  /*ffe0*/  @!P2 NANOSLEEP.SYNCS 0x989680 ;  /* 0x009896800000a95d */ /* 0x004fea0003900000 */
[----:B------:R-:W2:Y:S02]  /*fff0*/  @!P2 SYNCS.PHASECHK.TRANS64 P2, [R12+URZ+0x38830], R11 ;  /* 0x0388300b0c00a5a7 */ /* 0x000ea4000804007f */
[----:B--2---:R-:W-:Y:S05]  /*10000*/  @!P2 BRA `(.L_x_23) ;  /* 0xfffffffc00eca947 */ /* 0x004fea000383ffff */
[----:B------:R-:W-:Y:S05]  /*10010*/  BRA `(.L_x_20) ;  /* 0xffffff4800ec7947 */ /* 0x000fea000383ffff */
.L_x_27:
[----:B-1----:R-:W-:-:S04]  /*10020*/  IMAD.U32 R11, RZ, RZ, UR10 ;  /* 0x0000000aff0b7e24 */ /* 0x002fc8000f8e00ff */
[----:B------:R1:W2:Y:S03]  /*10030*/  SYNCS.PHASECHK.TRANS64.TRYWAIT P2, [R11+URZ+0x38850], R10 ;  /* 0x0388500a0b0075a7 */ /* 0x0002a6000804017f */
[----:B--2---:R-:W-:Y:S05]  /*10040*/  @!P2 NANOSLEEP.SYNCS 0x989680 ;  /* 0x009896800000a95d */ /* 0x004fea0003900000 */
[----:B------:R-:W2:Y:S02]  /*10050*/  @!P2 SYNCS.PHASECHK.TRANS64 P2, [R11+URZ+0x38850], R10 ;  /* 0x0388500a0b00a5a7 */ /* 0x000ea4000804007f */
[----:B--2---:R-:W-:Y:S05]  /*10060*/  @!P2 BRA `(.L_x_27) ;  /* 0xfffffffc00eca947 */ /* 0x004fea000383ffff */
[----:B------:R-:W-:Y:S05]  /*10070*/  BRA `(.L_x_24) ;  /* 0xffffff4c00bc7947 */ /* 0x000fea000383ffff */
.L_x_33:
[----:B-1----:R-:W-:-:S04]  /*10080*/  IMAD.U32 R0, RZ, RZ, UR7 ;  /* 0x00000007ff007e24 */ /* 0x002fc8000f8e00ff */
[----:B------:R1:W2:Y:S03]  /*10090*/  SYNCS.PHASECHK.TRANS64.TRYWAIT P1, [R0+URZ+0x38850], R5 ;  /* 0x03885005000075a7 */ /* 0x0002a6000802017f */
[----:B--2---:R-:W-:Y:S05]  /*100a0*/  @!P1 NANOSLEEP.SYNCS 0x989680 ;  /* 0x009896800000995d */ /* 0x004fea0003900000 */
[----:B------:R-:W2:Y:S02]  /*100b0*/  @!P1 SYNCS.PHASECHK.TRANS64 P1, [R0+URZ+0x38850], R5 ;  /* 0x03885005000095a7 */ /* 0x000ea4000802007f */
[----:B--2---:R-:W-:Y:S05]  /*100c0*/  @!P1 BRA `(.L_x_33) ;  /* 0xfffffffc00ec9947 */ /* 0x004fea000383ffff */
[----:B------:R-:W-:Y:S05]  /*100d0*/  BRA `(.L_x_32) ;  /* 0xffffff74004c7947 */ /* 0x000fea000383ffff */
.L_x_46:
[----:B------:R-:W-:Y:S02]  /*100e0*/  IMAD.MOV.U32 R13, RZ, RZ, R7 ;  /* 0x000000ffff0d7224 */ /* 0x000fe400078e0007 */
[----:B------:R-:W-:Y:S02]  /*100f0*/  IMAD.MOV.U32 R12, RZ, RZ, RZ ;  /* 0x000000ffff0c7224 */ /* 0x000fe400078e00ff */
[----:B------:R-:W-:Y:S02]  /*10100*/  IMAD.MOV.U32 R11, RZ, RZ, 0x1f ;  /* 0x0000001fff0b7424 */ /* 0x000fe400078e00ff */
[----:B------:R-:W-:-:S07]  /*10110*/  IMAD.MOV.U32 R15, RZ, RZ, -0x1 ;  /* 0xffffffffff0f7424 */ /* 0x000fce00078e00ff */
[----:B0-----:R-:W-:Y:S05]  /*10120*/  WARPSYNC.COLLECTIVE R15, `(.L_x_98) ;  /* 0x000000000f087348 */ /* 0x001fea0003c00000 */
[----:B------:R1:W2:Y:S02]  /*10130*/  SHFL.IDX P6, R14, R13, R12, R11 ;  /* 0x0000000c0d0e7389 */ /* 0x0002a400000c000b */
[----:B012---:R-:W-:Y:S01]  /*10140*/  ENDCOLLECTIVE ;  /* 0x000000000000791b */ /* 0x007fe20003800000 */
.L_x_98:
[----:B------:R-:W-:Y:S05]  /*10150*/  BRA `(.L_x_99) ;  /* 0xffffffcc00047947 */ /* 0x000fea000383ffff */
.L_x_48:
[----:B------:R-:W-:Y:S01]  /*10160*/  BSSY B0, `(.L_x_100) ;  /* 0x0000006000007945 */ /* 0x000fe20003800000 */
[----:B------:R-:W-:-:S07]  /*10170*/  IMAD.MOV.U32 R15, RZ, RZ, -0x1 ;  /* 0xffffffffff0f7424 */ /* 0x000fce00078e00ff */
[----:B-1----:R-:W-:Y:S05]  /*10180*/  WARPSYNC.COLLECTIVE R15, `(.L_x_101) ;  /* 0x000000000f0c7348 */ /* 0x002fea0003c00000 */
[----:B------:R-:W-:Y:S02]  /*10190*/  ELECT P6, UR62, PT ;  /* 0x00000000003e782f */ /* 0x000fe400038c0000 */
[----:B------:R-:W-:Y:S01]  /*101a0*/  MOV R14, UR62 ;  /* 0x0000003e000e7c02 */ /* 0x000fe20008000f00 */
[----:B-1----:R-:W-:Y:S10]  /*101b0*/  ENDCOLLECTIVE ;  /* 0x000000000000791b */ /* 0x002ff40003800000 */
.L_x_101:
[----:B------:R-:W-:Y:S05]  /*101c0*/  BSYNC B0 ;  /* 0x0000000000007941 */ /* 0x000fea0003800000 */
.L_x_100:
[----:B------:R-:W-:Y:S05]  /*101d0*/  BRA `(.L_x_102) ;  /* 0xffffffcc00107947 */ /* 0x000fea000383ffff */
.L_x_50:
[----:B0-----:R-:W-:-:S04]  /*101e0*/  IMAD.U32 R3, RZ, RZ, UR38 ;  /* 0x00000026ff037e24 */ /* 0x001fc8000f8e00ff */
[----:B------:R0:W2:Y:S03]  /*101f0*/  SYNCS.PHASECHK.TRANS64.TRYWAIT P0, [R3+URZ+0x38880], R2 ;  /* 0x03888002030075a7 */ /* 0x0000a6000800017f */
[----:B--2---:R-:W-:Y:S05]  /*10200*/  @!P0 NANOSLEEP.SYNCS 0x989680 ;  /* 0x009896800000895d */ /* 0x004fea0003900000 */
[----:B------:R-:W2:Y:S02]  /*10210*/  @!P0 SYNCS.PHASECHK.TRANS64 P0, [R3+URZ+0x38880], R2 ;  /* 0x03888002030085a7 */ /* 0x000ea4000800007f */
[----:B--2---:R-:W-:Y:S05]  /*10220*/  @!P0 BRA `(.L_x_50) ;  /* 0xfffffffc00ec8947 */ /* 0x004fea000383ffff */
[----:B------:R-:W-:Y:S05]  /*10230*/  BRA `(.L_x_103) ;  /* 0xffffffcc005c7947 */ /* 0x000fea000383ffff */
.L_x_52:
[----:B0-----:R-:W-:-:S04]  /*10240*/  IMAD.U32 R3, RZ, RZ, UR38 ;  /* 0x00000026ff037e24 */ /* 0x001fc8000f8e00ff */
[----:B------:R0:W2:Y:S03]  /*10250*/  SYNCS.PHASECHK.TRANS64.TRYWAIT P0, [R3+URZ+0x38840], R2 ;  /* 0x03884002030075a7 */ /* 0x0000a6000800017f */
[----:B--2---:R-:W-:Y:S05]  /*10260*/  @!P0 NANOSLEEP.SYNCS 0x989680 ;  /* 0x009896800000895d */ /* 0x004fea0003900000 */
[----:B------:R-:W2:Y:S02]  /*10270*/  @!P0 SYNCS.PHASECHK.TRANS64 P0, [R3+URZ+0x38840], R2 ;  /* 0x03884002030085a7 */ /* 0x000ea4000800007f */
[----:B--2---:R-:W-:Y:S05]  /*10280*/  @!P0 BRA `(.L_x_52) ;  /* 0xfffffffc00ec8947 */ /* 0x004fea000383ffff */
[----:B------:R-:W-:Y:S05]  /*10290*/  BRA `(.L_x_104) ;  /* 0xffffffcc00b07947 */ /* 0x000fea000383ffff */
.L_x_55:
[----:B------:R-:W-:Y:S02]  /*102a0*/  IMAD.MOV.U32 R13, RZ, RZ, R3 ;  /* 0x000000ffff0d7224 */ /* 0x000fe400078e0003 */
[----:B------:R-:W-:Y:S02]  /*102b0*/  IMAD.MOV.U32 R12, RZ, RZ, RZ ;  /* 0x000000ffff0c7224 */ /* 0x000fe400078e00ff */
[----:B------:R-:W-:Y:S02]  /*102c0*/  IMAD.MOV.U32 R11, RZ, RZ, 0x181f ;  /* 0x0000181fff0b7424 */ /* 0x000fe400078e00ff */
[----:B------:R-:W-:Y:S02]  /*102d0*/  IMAD.MOV.U32 R15, RZ, RZ, -0x1 ;  /* 0xffffffffff0f7424 */ /* 0x000fe400078e00ff */
[----:B------:R-:W-:-:S07]  /*102e0*/  IMAD R5, R10, 0x80, R5 ;  /* 0x000000800a057824 */ /* 0x000fce00078e0205 */
[----:B------:R-:W-:Y:S05]  /*102f0*/  WARPSYNC.COLLECTIVE R15, `(.L_x_105) ;  /* 0x000000000f087348 */ /* 0x000fea0003c00000 */
[----:B------:R0:W1:Y:S02]  /*10300*/  SHFL.IDX P6, R14, R13, R12, R11 ;  /* 0x0000000c0d0e7389 */ /* 0x00006400000c000b */
[----:B01----:R-:W-:Y:S01]  /*10310*/  ENDCOLLECTIVE ;  /* 0x000000000000791b */ /* 0x003fe20003800000 */
.L_x_105:
[----:B------:R-:W-:Y:S02]  /*10320*/  VIADD R9, R5, 0x10 ;  /* 0x0000001005097836 */ /* 0x000fe40000000000 */
[----:B------:R-:W-:Y:S02]  /*10330*/  IMAD.MOV.U32 R13, RZ, RZ, R0 ;  /* 0x000000ffff0d7224 */ /* 0x000fe400078e0000 */
[----:B------:R-:W-:-:S07]  /*10340*/  IMAD.MOV.U32 R6, RZ, RZ, R14 ;  /* 0x000000ffff067224 */ /* 0x000fce00078e000e */
[----:B------:R-:W-:Y:S05]  /*10350*/  WARPSYNC.COLLECTIVE R15, `(.L_x_106) ;  /* 0x000000000f087348 */ /* 0x000fea0003c00000 */
[----:B------:R0:W1:Y:S02]  /*10360*/  SHFL.IDX P6, R14, R13, R12, R11 ;  /* 0x0000000c0d0e7389 */ /* 0x00006400000c000b */
[----:B01----:R-:W-:Y:S01]  /*10370*/  ENDCOLLECTIVE ;  /* 0x000000000000791b */ /* 0x003fe20003800000 */
.L_x_106:
[----:B------:R-:W-:Y:S02]  /*10380*/  ULDC UR4, c[0x0][0x288] ;  /* 0x0000a20000047ab9 */ /* 0x000fe40000000800 */
[----:B------:R-:W-:-:S05]  /*10390*/  IMAD R2, R8, UR4, RZ ;  /* 0x0000000408027c24 */ /* 0x000fca000f8e02ff */
[----:B------:R-:W-:Y:S01]  /*103a0*/  ISETP.GE.AND P2, PT, R5, R2, PT ;  /* 0x000000020500720c */ /* 0x000fe20003f46270 */
[----:B------:R-:W-:Y:S02]  /*103b0*/  IMAD.MOV.U32 R13, RZ, RZ, R3 ;  /* 0x000000ffff0d7224 */ /* 0x000fe400078e0003 */
[----:B------:R-:W-:-:S10]  /*103c0*/  IMAD.MOV.U32 R12, RZ, RZ, 0x1 ;  /* 0x00000001ff0c7424 */ /* 0x000fd400078e00ff */
[----:B------:R-:W-:Y:S02]  /*103d0*/  @!P2 VIADD R8, R4, UR38 ;  /* 0x000000260408ac36 */ /* 0x000fe40008000000 */
[----:B------:R-:W-:-:S07]  /*103e0*/  IMAD.MOV.U32 R7, RZ, RZ, R14 ;  /* 0x000000ffff077224 */ /* 0x000fce00078e000e */
[----:B------:R-:W-:Y:S05]  /*103f0*/  WARPSYNC.COLLECTIVE R15, `(.L_x_107) ;  /* 0x000000000f087348 */ /* 0x000fea0003c00000 */
[----:B------:R0:W1:Y:S02]  /*10400*/  SHFL.IDX P6, R14, R13, R12, R11 ;  /* 0x0000000c0d0e7389 */ /* 0x00006400000c000b */
[----:B01----:R-:W-:Y:S01]  /*10410*/  ENDCOLLECTIVE ;  /* 0x000000000000791b */ /* 0x003fe20003800000 */
.L_x_107:
[----:B------:R-:W-:-:S05]  /*10420*/  @!P2 IADD3 R7, P3, R18, R7, RZ ;  /* 0x000000071207a210 */ /* 0x000fca0007f7e0ff */
[----:B------:R-:W-:-:S05]  /*10430*/  @!P2 IMAD.X R6, RZ, RZ, R6, P3 ;  /* 0x000000ffff06a224 */ /* 0x000fca00018e0606 */
[----:B------:R-:W-:Y:S01]  /*10440*/  @!P2 LOP3.LUT R7, R7, R6, RZ, 0x3c, !PT ;  /* 0x000000060707a212 */ /* 0x000fe200078e3cff */
[----:B------:R-:W-:-:S03]  /*10450*/  IMAD.MOV.U32 R13, RZ, RZ, R0 ;  /* 0x000000ffff0d7224 */ /* 0x000fc600078e0000 */
[----:B------:R-:W-:-:S04]  /*10460*/  @!P2 LOP3.LUT R6, R7, R6, RZ, 0x3c, !PT ;  /* 0x000000060706a212 */ /* 0x000fc800078e3cff */
[----:B------:R-:W-:-:S05]  /*10470*/  @!P2 LOP3.LUT R7, R7, R6, RZ, 0x3c, !PT ;  /* 0x000000060707a212 */ /* 0x000fca00078e3cff */
[----:B------:R-:W-:Y:S01]  /*10480*/  @!PT LDS RZ, [RZ] ;  /* 0x00000000fffff984 */ /* 0x000fe20000000800 */
[----:B------:R-:W-:Y:S01]  /*10490*/  @!PT LDS RZ, [RZ] ;  /* 0x00000000fffff984 */ /* 0x000fe20000000800 */
[----:B------:R-:W-:Y:S01]  /*104a0*/  @!PT LDS RZ, [RZ] ;  /* 0x00000000fffff984 */ /* 0x000fe20000000800 */
[----:B------:R-:W-:Y:S04]  /*104b0*/  @!P2 LDGSTS.E.BYPASS.LTC128B.128 [R8+0x20400], desc[UR40][R6.64], !P1 ;  /* 0x204000000608afae */ /* 0x000fe8000c901d68 */
[----:B------:R0:W-:Y:S01]  /*104c0*/  @!P2 LDGSTS.E.BYPASS.LTC128B.128 [R8+0x24400], desc[UR40][R6.64+0x80], !P0 ;  /* 0x244000800608afae */ /* 0x0001e2000c101d68 */
[----:B------:R-:W-:Y:S01]  /*104d0*/  ISETP.GE.AND P2, PT, R9, R2, PT ;  /* 0x000000020900720c */ /* 0x000fe20003f46270 */
[----:B------:R-:W-:Y:S02]  /*104e0*/  VIADD R9, R5, 0x20 ;  /* 0x0000002005097836 */ /* 0x000fe40000000000 */
[----:B0-----:R-:W-:-:S10]  /*104f0*/  IMAD.MOV.U32 R6, RZ, RZ, R14 ;  /* 0x000000ffff067224 */ /* 0x001fd400078e000e */
[----:B------:R-:W-:Y:S05]  /*10500*/  WARPSYNC.COLLECTIVE R15, `(.L_x_108) ;  /* 0x000000000f087348 */ /* 0x000fea0003c00000 */
[----:B------:R0:W1:Y:S02]  /*10510*/  SHFL.IDX P6, R14, R13, R12, R11 ;  /* 0x0000000c0d0e7389 */ /* 0x00006400000c000b */
[----:B01----:R-:W-:Y:S01]  /*10520*/  ENDCOLLECTIVE ;  /* 0x000000000000791b */ /* 0x003fe20003800000 */
.L_x_108:
[----:B------:R-:W-:Y:S02]  /*10530*/  @!P2 VIADD R8, R4, UR38 ;  /* 0x000000260408ac36 */ /* 0x000fe40008000000 */
[----:B------:R-:W-:Y:S02]  /*10540*/  IMAD.MOV.U32 R13, RZ, RZ, R3 ;  /* 0x000000ffff0d7224 */ /* 0x000fe400078e0003 */
[----:B------:R-:W-:Y:S02]  /*10550*/  IMAD.MOV.U32 R12, RZ, RZ, 0x2 ;  /* 0x00000002ff0c7424 */ /* 0x000fe400078e00ff */
[----:B------:R-:W-:-:S07]  /*10560*/  IMAD.MOV.U32 R7, RZ, RZ, R14 ;  /* 0x000000ffff077224 */ /* 0x000fce00078e000e */
[----:B------:R-:W-:Y:S05]  /*10570*/  WARPSYNC.COLLECTIVE R15, `(.L_x_109) ;  /* 0x000000000f087348 */ /* 0x000fea0003c00000 */
[----:B------:R0:W1:Y:S02]  /*10580*/  SHFL.IDX P6, R14, R13, R12, R11 ;  /* 0x0000000c0d0e7389 */ /* 0x00006400000c000b */
[----:B01----:R-:W-:Y:S01]  /*10590*/  ENDCOLLECTIVE ;  /* 0x000000000000791b */ /* 0x003fe20003800000 */
.L_x_109:
        /* <DEDUP_REMOVED lines=17> */
.L_x_110:
[----:B------:R-:W-:Y:S02]  /*106b0*/  @!P2 VIADD R8, R4, UR38 ;  /* 0x000000260408ac36 */ /* 0x000fe40008000000 */
[----:B------:R-:W-:Y:S02]  /*106c0*/  IMAD.MOV.U32 R13, RZ, RZ, R3 ;  /* 0x000000ffff0d7224 */ /* 0x000fe400078e0003 */
[----:B------:R-:W-:Y:S02]  /*106d0*/  IMAD.MOV.U32 R12, RZ, RZ, 0x3 ;  /* 0x00000003ff0c7424 */ /* 0x000fe400078e00ff */
[----:B------:R-:W-:-:S07]  /*106e0*/  IMAD.MOV.U32 R7, RZ, RZ, R14 ;  /* 0x000000ffff077224 */ /* 0x000fce00078e000e */
[----:B------:R-:W-:Y:S05]  /*106f0*/  WARPSYNC.COLLECTIVE R15, `(.L_x_111) ;  /* 0x000000000f087348 */ /* 0x000fea0003c00000 */
[----:B------:R0:W1:Y:S02]  /*10700*/  SHFL.IDX P6, R14, R13, R12, R11 ;  /* 0x0000000c0d0e7389 */ /* 0x00006400000c000b */
[----:B01----:R-:W-:Y:S01]  /*10710*/  ENDCOLLECTIVE ;  /* 0x000000000000791b */ /* 0x003fe20003800000 */
.L_x_111:
        /* <DEDUP_REMOVED lines=17> */
.L_x_112:
[----:B------:R-:W-:Y:S02]  /*10830*/  @!P2 VIADD R8, R4, UR38 ;  /* 0x000000260408ac36 */ /* 0x000fe40008000000 */
[----:B------:R-:W-:Y:S02]  /*10840*/  IMAD.MOV.U32 R13, RZ, RZ, R3 ;  /* 0x000000ffff0d7224 */ /* 0x000fe400078e0003 */
[----:B------:R-:W-:Y:S02]  /*10850*/  IMAD.MOV.U32 R12, RZ, RZ, 0x4 ;  /* 0x00000004ff0c7424 */ /* 0x000fe400078e00ff */
[----:B------:R-:W-:-:S07]  /*10860*/  IMAD.MOV.U32 R7, RZ, RZ, R14 ;  /* 0x000000ffff077224 */ /* 0x000fce00078e000e */
[----:B------:R-:W-:Y:S05]  /*10870*/  WARPSYNC.COLLECTIVE R15, `(.L_x_113) ;  /* 0x000000000f087348 */ /* 0x000fea0003c00000 */
[----:B------:R0:W1:Y:S02]  /*10880*/  SHFL.IDX P6, R14, R13, R12, R11 ;  /* 0x0000000c0d0e7389 */ /* 0x00006400000c000b */
[----:B01----:R-:W-:Y:S01]  /*10890*/  ENDCOLLECTIVE ;  /* 0x000000000000791b */ /* 0x003fe20003800000 */
.L_x_113:
        /* <DEDUP_REMOVED lines=17> */
.L_x_114:
[----:B------:R-:W-:Y:S02]  /*109b0*/  @!P2 VIADD R8, R4, UR38 ;  /* 0x000000260408ac36 */ /* 0x000fe40008000000 */
[----:B------:R-:W-:Y:S02]  /*109c0*/  IMAD.MOV.U32 R13, RZ, RZ, R3 ;  /* 0x000000ffff0d7224 */ /* 0x000fe400078e0003 */
[----:B------:R-:W-:Y:S02]  /*109d0*/  IMAD.MOV.U32 R12, RZ, RZ, 0x5 ;  /* 0x00000005ff0c7424 */ /* 0x000fe400078e00ff */
[----:B------:R-:W-:-:S07]  /*109e0*/  IMAD.MOV.U32 R7, RZ, RZ, R14 ;  /* 0x000000ffff077224 */ /* 0x000fce00078e000e */
[----:B------:R-:W-:Y:S05]  /*109f0*/  WARPSYNC.COLLECTIVE R15, `(.L_x_115) ;  /* 0x000000000f087348 */ /* 0x000fea0003c00000 */
[----:B------:R0:W1:Y:S02]  /*10a00*/  SHFL.IDX P6, R14, R13, R12, R11 ;  /* 0x0000000c0d0e7389 */ /* 0x00006400000c000b */
[----:B01----:R-:W-:Y:S01]  /*10a10*/  ENDCOLLECTIVE ;  /* 0x000000000000791b */ /* 0x003fe20003800000 */
.L_x_115:
        /* <DEDUP_REMOVED lines=17> */
.L_x_116:
[----:B------:R-:W-:Y:S02]  /*10b30*/  @!P2 VIADD R8, R4, UR38 ;  /* 0x000000260408ac36 */ /* 0x000fe40008000000 */
[----:B------:R-:W-:Y:S02]  /*10b40*/  IMAD.MOV.U32 R13, RZ, RZ, R3 ;  /* 0x000000ffff0d7224 */ /* 0x000fe400078e0003 */
[----:B------:R-:W-:Y:S02]  /*10b50*/  IMAD.MOV.U32 R12, RZ, RZ, 0x6 ;  /* 0x00000006ff0c7424 */ /* 0x000fe400078e00ff */
[----:B------:R-:W-:-:S07]  /*10b60*/  IMAD.MOV.U32 R7, RZ, RZ, R14 ;  /* 0x000000ffff077224 */ /* 0x000fce00078e000e */
[----:B------:R-:W-:Y:S05]  /*10b70*/  WARPSYNC.COLLECTIVE R15, `(.L_x_117) ;  /* 0x000000000f087348 */ /* 0x000fea0003c00000 */
[----:B------:R0:W1:Y:S02]  /*10b80*/  SHFL.IDX P6, R14, R13, R12, R11 ;  /* 0x0000000c0d0e7389 */ /* 0x00006400000c000b */
[----:B01----:R-:W-:Y:S01]  /*10b90*/  ENDCOLLECTIVE ;  /* 0x000000000000791b */ /* 0x003fe20003800000 */
.L_x_117:
        /* <DEDUP_REMOVED lines=12> */
[----:B0-----:R-:W-:-:S12]  /*10c60*/  IMAD.MOV.U32 R6, RZ, RZ, R14 ;  /* 0x000000ffff067224 */ /* 0x001fd800078e000e */
[----:B------:R-:W-:Y:S05]  /*10c70*/  WARPSYNC.COLLECTIVE R15, `(.L_x_118) ;  /* 0x000000000f087348 */ /* 0x000fea0003c00000 */
[----:B------:R0:W1:Y:S02]  /*10c80*/  SHFL.IDX P6, R14, R13, R12, R11 ;  /* 0x0000000c0d0e7389 */ /* 0x00006400000c000b */
[----:B01----:R-:W-:Y:S01]  /*10c90*/  ENDCOLLECTIVE ;  /* 0x000000000000791b */ /* 0x003fe20003800000 */
.L_x_118:
[----:B------:R-:W-:Y:S02]  /*10ca0*/  @!P2 VIADD R8, R4, UR38 ;  /* 0x000000260408ac36 */ /* 0x000fe40008000000 */
[----:B------:R-:W-:Y:S02]  /*10cb0*/  IMAD.MOV.U32 R13, RZ, RZ, R3 ;  /* 0x000000ffff0d7224 */ /* 0x000fe400078e0003 */
[----:B------:R-:W-:Y:S02]  /*10cc0*/  IMAD.MOV.U32 R12, RZ, RZ, 0x7 ;  /* 0x00000007ff0c7424 */ /* 0x000fe400078e00ff */
[----:B------:R-:W-:-:S07]  /*10cd0*/  IMAD.MOV.U32 R7, RZ, RZ, R14 ;  /* 0x000000ffff077224 */ /* 0x000fce00078e000e */
[----:B------:R-:W-:Y:S05]  /*10ce0*/  WARPSYNC.COLLECTIVE R15, `(.L_x_119) ;  /* 0x000000000f087348 */ /* 0x000fea0003c00000 */
[----:B------:R0:W1:Y:S02]  /*10cf0*/  SHFL.IDX P6, R14, R13, R12, R11 ;  /* 0x0000000c0d0e7389 */ /* 0x00006400000c000b */
[----:B01----:R-:W-:Y:S01]  /*10d00*/  ENDCOLLECTIVE ;  /* 0x000000000000791b */ /* 0x003fe20003800000 */
.L_x_119:
[----:B------:R-:W-:-:S05]  /*10d10*/  @!P2 IADD3 R7, P3, R18, R7, RZ ;  /* 0x000000071207a210 */ /* 0x000fca0007f7e0ff */
[----:B------:R-:W-:-:S05]  /*10d20*/  @!P2 IMAD.X R6, RZ, RZ, R6, P3 ;  /* 0x000000ffff06a224 */ /* 0x000fca00018e0606 */
[----:B------:R-:W-:Y:S01]  /*10d30*/  @!P2 LOP3.LUT R7, R7, R6, RZ, 0x3c, !PT ;  /* 0x000000060707a212 */ /* 0x000fe200078e3cff */
[----:B------:R-:W-:-:S03]  /*10d40*/  IMAD.MOV.U32 R13, RZ, RZ, R0 ;  /* 0x000000ffff0d7224 */ /* 0x000fc600078e0000 */
[----:B------:R-:W-:-:S04]  /*10d50*/  @!P2 LOP3.LUT R6, R7, R6, RZ, 0x3c, !PT ;  /* 0x000000060706a212 */ /* 0x000fc800078e3cff */
[----:B------:R-:W-:Y:S01]  /*10d60*/  @!P2 LOP3.LUT R7, R7, R6, RZ, 0x3c, !PT ;  /* 0x000000060707a212 */ /* 0x000fe200078e3cff */
[----:B------:R-:W-:-:S04]  /*10d70*/  IMAD.MOV.U32 R3, RZ, RZ, R14 ;  /* 0x000000ffff037224 */ /* 0x000fc800078e000e */
[----:B------:R-:W-:Y:S01]  /*10d80*/  @!PT LDS RZ, [RZ] ;  /* 0x00000000fffff984 */ /* 0x000fe20000000800 */
[----:B------:R-:W-:Y:S01]  /*10d90*/  @!PT LDS RZ, [RZ] ;  /* 0x00000000fffff984 */ /* 0x000fe20000000800 */
[----:B------:R-:W-:Y:S01]  /*10da0*/  @!PT LDS RZ, [RZ] ;  /* 0x00000000fffff984 */ /* 0x000fe20000000800 */
[----:B------:R0:W-:Y:S04]  /*10db0*/  @!P2 LDGSTS.E.BYPASS.LTC128B.128 [R8+0x23400], desc[UR40][R6.64], !P1 ;  /* 0x234000000608afae */ /* 0x0001e8000c901d68 */
[----:B------:R0:W-:Y:S02]  /*10dc0*/  @!P2 LDGSTS.E.BYPASS.LTC128B.128 [R8+0x27400], desc[UR40][R6.64+0x80], !P0 ;  /* 0x274000800608afae */ /* 0x0001e4000c101d68 */
[----:B0-----:R-:W-:Y:S05]  /*10dd0*/  WARPSYNC.COLLECTIVE R15, `(.L_x_120) ;  /* 0x000000000f087348 */ /* 0x001fea0003c00000 */
[----:B------:R1:W2:Y:S02]  /*10de0*/  SHFL.IDX P6, R14, R13, R12, R11 ;  /* 0x0000000c0d0e7389 */ /* 0x0002a400000c000b */
[----:B012---:R-:W-:Y:S01]  /*10df0*/  ENDCOLLECTIVE ;  /* 0x000000000000791b */ /* 0x007fe20003800000 */
.L_x_120:
[----:B------:R-:W-:Y:S05]  /*10e00*/  BRA `(.L_x_121) ;  /* 0xffffffcc00dc7947 */ /* 0x000fea000383ffff */
.L_x_58:
[----:B-1----:R-:W-:-:S04]  /*10e10*/  IMAD.U32 R3, RZ, RZ, UR38 ;  /* 0x00000026ff037e24 */ /* 0x002fc8000f8e00ff */
[----:B------:R1:W2:Y:S03]  /*10e20*/  SYNCS.PHASECHK.TRANS64.TRYWAIT P0, [R3+URZ+0x38820], R0 ;  /* 0x03882000030075a7 */ /* 0x0002a6000800017f */
[----:B--2---:R-:W-:Y:S05]  /*10e30*/  @!P0 NANOSLEEP.SYNCS 0x989680 ;  /* 0x009896800000895d */ /* 0x004fea0003900000 */
[----:B------:R-:W2:Y:S02]  /*10e40*/  @!P0 SYNCS.PHASECHK.TRANS64 P0, [R3+URZ+0x38820], R0 ;  /* 0x03882000030085a7 */ /* 0x000ea4000800007f */
[----:B--2---:R-:W-:Y:S05]  /*10e50*/  @!P0 BRA `(.L_x_58) ;  /* 0xfffffffc00ec8947 */ /* 0x004fea000383ffff */
[----:B------:R-:W-:Y:S05]  /*10e60*/  BRA `(.L_x_122) ;  /* 0xffffffd000287947 */ /* 0x000fea000383ffff */
.L_x_63:
[----:B0-----:R0:W1:Y:S02]  /*10e70*/  SYNCS.PHASECHK.TRANS64.TRYWAIT P0, [R4+URZ+0x38880], R3 ;  /* 0x03888003040075a7 */ /* 0x001064000800017f */
[----:B-1----:R-:W-:Y:S05]  /*10e80*/  @!P0 NANOSLEEP.SYNCS 0x989680 ;  /* 0x009896800000895d */ /* 0x002fea0003900000 */
[----:B------:R-:W1:Y:S02]  /*10e90*/  @!P0 SYNCS.PHASECHK.TRANS64 P0, [R4+URZ+0x38880], R3 ;  /* 0x03888003040085a7 */ /* 0x000e64000800007f */
[----:B-1----:R-:W-:Y:S05]  /*10ea0*/  @!P0 BRA `(.L_x_63) ;  /* 0xfffffffc00f08947 */ /* 0x002fea000383ffff */
[----:B------:R-:W-:Y:S05]  /*10eb0*/  BRA `(.L_x_123) ;  /* 0xffffffd000d47947 */ /* 0x000fea000383ffff */
.L_x_68:
[----:B-1----:R1:W2:Y:S02]  /*10ec0*/  SYNCS.PHASECHK.TRANS64.TRYWAIT P0, [R4+URZ+0x38840], R3 ;  /* 0x03884003040075a7 */ /* 0x0022a4000800017f */
[----:B--2---:R-:W-:Y:S05]  /*10ed0*/  @!P0 NANOSLEEP.SYNCS 0x989680 ;  /* 0x009896800000895d */ /* 0x004fea0003900000 */
[----:B------:R-:W2:Y:S02]  /*10ee0*/  @!P0 SYNCS.PHASECHK.TRANS64 P0, [R4+URZ+0x38840], R3 ;  /* 0x03884003040085a7 */ /* 0x000ea4000800007f */
[----:B--2---:R-:W-:Y:S05]  /*10ef0*/  @!P0 BRA `(.L_x_68) ;  /* 0xfffffffc00f08947 */ /* 0x004fea000383ffff */
[----:B------:R-:W-:Y:S05]  /*10f00*/  BRA `(.L_x_124) ;  /* 0xffffffd400807947 */ /* 0x000fea000383ffff */
.L_x_74:
[----:B0-----:R0:W1:Y:S02]  /*10f10*/  SYNCS.PHASECHK.TRANS64.TRYWAIT P0, [R19+URZ+0x38870], R2 ;  /* 0x03887002130075a7 */ /* 0x001064000800017f */
[----:B-1----:R-:W-:Y:S05]  /*10f20*/  @!P0 NANOSLEEP.SYNCS 0x989680 ;  /* 0x009896800000895d */ /* 0x002fea0003900000 */
[----:B------:R-:W1:Y:S02]  /*10f30*/  @!P0 SYNCS.PHASECHK.TRANS64 P0, [R19+URZ+0x38870], R2 ;  /* 0x03887002130085a7 */ /* 0x000e64000800007f */
[----:B-1----:R-:W-:Y:S05]  /*10f40*/  @!P0 BRA `(.L_x_74) ;  /* 0xfffffffc00f08947 */ /* 0x002fea000383ffff */
[----:B------:R-:W-:Y:S05]  /*10f50*/  BRA `(.L_x_125) ;  /* 0xffffffd8004c7947 */ /* 0x000fea000383ffff */
.L_x_76:
[----:B-1----:R1:W2:Y:S02]  /*10f60*/  SYNCS.PHASECHK.TRANS64.TRYWAIT P0, [R19+URZ+0x38860], R0 ;  /* 0x03886000130075a7 */ /* 0x0022a4000800017f */
[----:B--2---:R-:W-:Y:S05]  /*10f70*/  @!P0 NANOSLEEP.SYNCS 0x989680 ;  /* 0x009896800000895d */ /* 0x004fea0003900000 */
[----:B------:R-:W2:Y:S02]  /*10f80*/  @!P0 SYNCS.PHASECHK.TRANS64 P0, [R19+URZ+0x38860], R0 ;  /* 0x03886000130085a7 */ /* 0x000ea4000800007f */
[----:B--2---:R-:W-:Y:S05]  /*10f90*/  @!P0 BRA `(.L_x_76) ;  /* 0xfffffffc00f08947 */ /* 0x004fea000383ffff */
[----:B------:R-:W-:Y:S05]  /*10fa0*/  BRA `(.L_x_126) ;  /* 0xffffffd800507947 */ /* 0x000fea000383ffff */
.L_x_82:
[----:B0-----:R-:W2:Y:S02]  /*10fb0*/  LDL R2, [R1+0x4] ;  /* 0x0000040001027983 */ /* 0x001ea40000100800 */
[----:B--2---:R0:W1:Y:S02]  /*10fc0*/  SYNCS.PHASECHK.TRANS64.TRYWAIT P0, [R2+URZ+0x38870], R0 ;  /* 0x03887000020075a7 */ /* 0x004064000800017f */
[----:B-1----:R-:W-:Y:S05]  /*10fd0*/  @!P0 NANOSLEEP.SYNCS 0x989680 ;  /* 0x009896800000895d */ /* 0x002fea0003900000 */
[----:B------:R-:W1:Y:S02]  /*10fe0*/  @!P0 SYNCS.PHASECHK.TRANS64 P0, [R2+URZ+0x38870], R0 ;  /* 0x03887000020085a7 */ /* 0x000e64000800007f */
[----:B-1----:R-:W-:Y:S05]  /*10ff0*/  @!P0 BRA `(.L_x_82) ;  /* 0xfffffffc00ec8947 */ /* 0x002fea000383ffff */
[----:B------:R-:W-:Y:S05]  /*11000*/  BRA `(.L_x_127) ;  /* 0xffffffe000a47947 */ /* 0x000fea000383ffff */
.L_x_84:
[----:B0-----:R-:W2:Y:S02]  /*11010*/  LDL R2, [R1+0x4] ;  /* 0x0000040001027983 */ /* 0x001ea40000100800 */
[----:B--2---:R0:W1:Y:S02]  /*11020*/  SYNCS.PHASECHK.TRANS64.TRYWAIT P0, [R2+URZ+0x38860], R0 ;  /* 0x03886000020075a7 */ /* 0x004064000800017f */
[----:B-1----:R-:W-:Y:S05]  /*11030*/  @!P0 NANOSLEEP.SYNCS 0x989680 ;  /* 0x009896800000895d */ /* 0x002fea0003900000 */
[----:B------:R-:W1:Y:S02]  /*11040*/  @!P0 SYNCS.PHASECHK.TRANS64 P0, [R2+URZ+0x38860], R0 ;  /* 0x03886000020085a7 */ /* 0x000e64000800007f */
[----:B-1----:R-:W-:Y:S05]  /*11050*/  @!P0 BRA `(.L_x_84) ;  /* 0xfffffffc00ec8947 */ /* 0x002fea000383ffff */
[----:B------:R-:W-:Y:S05]  /*11060*/  BRA `(.L_x_128) ;  /* 0xffffffe000a87947 */ /* 0x000fea000383ffff */
.L_x_86:
[----:B0-----:R0:W1:Y:S02]  /*11070*/  SYNCS.PHASECHK.TRANS64.TRYWAIT P0, [R7+URZ+0x38820], R2 ;  /* 0x03882002070075a7 */ /* 0x001064000800017f */
[----:B-1----:R-:W-:Y:S05]  /*11080*/  @!P0 NANOSLEEP.SYNCS 0x989680 ;  /* 0x009896800000895d */ /* 0x002fea0003900000 */
[----:B------:R-:W1:Y:S02]  /*11090*/  @!P0 SYNCS.PHASECHK.TRANS64 P0, [R7+URZ+0x38820], R2 ;  /* 0x03882002070085a7 */ /* 0x000e64000800007f */
[----:B-1----:R-:W-:Y:S05]  /*110a0*/  @!P0 BRA `(.L_x_86) ;  /* 0xfffffffc00f08947 */ /* 0x002fea000383ffff */
[----:B------:R-:W-:Y:S05]  /*110b0*/  BRA `(.L_x_129) ;  /* 0xffffffe800d47947 */ /* 0x000fea000383ffff */
.L_x_88:
[----:B0-----:R0:W1:Y:S02]  /*110c0*/  SYNCS.PHASECHK.TRANS64.TRYWAIT P1, [R6+URZ], R3 ;  /* 0x00000003060075a7 */ /* 0x001064000802017f */
[----:B-1----:R-:W-:Y:S05]  /*110d0*/  @!P1 NANOSLEEP.SYNCS 0x989680 ;  /* 0x009896800000995d */ /* 0x002fea0003900000 */
[----:B------:R-:W1:Y:S02]  /*110e0*/  @!P1 SYNCS.PHASECHK.TRANS64 P1, [R6+URZ], R3 ;  /* 0x00000003060095a7 */ /* 0x000e64000802007f */
[----:B-1----:R-:W-:Y:S05]  /*110f0*/  @!P1 BRA `(.L_x_88) ;  /* 0xfffffffc00f09947 */ /* 0x002fea000383ffff */
[----:B------:R-:W-:Y:S05]  /*11100*/  BRA `(.L_x_130) ;  /* 0xffffffec00247947 */ /* 0x000fea000383ffff */
.L_x_89:
[----:B-1----:R1:W2:Y:S02]  /*11110*/  SYNCS.PHASECHK.TRANS64.TRYWAIT P1, [R5+URZ], R2 ;  /* 0x00000002050075a7 */ /* 0x0022a4000802017f */
[----:B--2---:R-:W-:Y:S05]  /*11120*/  @!P1 NANOSLEEP.SYNCS 0x989680 ;  /* 0x009896800000995d */ /* 0x004fea0003900000 */
[----:B------:R-:W2:Y:S02]  /*11130*/  @!P1 SYNCS.PHASECHK.TRANS64 P1, [R5+URZ], R2 ;  /* 0x00000002050095a7 */ /* 0x000ea4000802007f */
[----:B--2---:R-:W-:Y:S05]  /*11140*/  @!P1 BRA `(.L_x_89) ;  /* 0xfffffffc00f09947 */ /* 0x004fea000383ffff */
[----:B------:R-:W-:Y:S05]  /*11150*/  BRA `(.L_x_131) ;  /* 0xffffffec00187947 */ /* 0x000fea000383ffff */
.L_x_91:
[----:B--2---:R2:W3:Y:S02]  /*11160*/  SYNCS.PHASECHK.TRANS64.TRYWAIT P1, [R0+URZ+0x38860], R3 ;  /* 0x03886003000075a7 */ /* 0x0044e4000802017f */
[----:B---3--:R-:W-:Y:S05]  /*11170*/  @!P1 NANOSLEEP.SYNCS 0x989680 ;  /* 0x009896800000995d */ /* 0x008fea0003900000 */
[----:B------:R-:W3:Y:S02]  /*11180*/  @!P1 SYNCS.PHASECHK.TRANS64 P1, [R0+URZ+0x38860], R3 ;  /* 0x03886003000095a7 */ /* 0x000ee4000802007f */
[----:B---3--:R-:W-:Y:S05]  /*11190*/  @!P1 BRA `(.L_x_91) ;  /* 0xfffffffc00f09947 */ /* 0x008fea000383ffff */
[----:B------:R-:W-:Y:S05]  /*111a0*/  BRA `(.L_x_132) ;  /* 0xffffffec00187947 */ /* 0x000fea000383ffff */
.L_x_93:
[----:B-1----:R1:W3:Y:S02]  /*111b0*/  SYNCS.PHASECHK.TRANS64.TRYWAIT P1, [R5+URZ+0x38860], R2 ;  /* 0x03886002050075a7 */ /* 0x0022e4000802017f */
[----:B---3--:R-:W-:Y:S05]  /*111c0*/  @!P1 NANOSLEEP.SYNCS 0x989680 ;  /* 0x009896800000995d */ /* 0x008fea0003900000 */
[----:B------:R-:W3:Y:S02]  /*111d0*/  @!P1 SYNCS.PHASECHK.TRANS64 P1, [R5+URZ+0x38860], R2 ;  /* 0x03886002050095a7 */ /* 0x000ee4000802007f */
[----:B---3--:R-:W-:Y:S05]  /*111e0*/  @!P1 BRA `(.L_x_93) ;  /* 0xfffffffc00f09947 */ /* 0x008fea000383ffff */
[----:B------:R-:W-:Y:S05]  /*111f0*/  BRA `(.L_x_133) ;  /* 0xffffffec00187947 */ /* 0x000fea000383ffff */
.L_x_95:
[----:B---3--:R3:W4:Y:S02]  /*11200*/  SYNCS.PHASECHK.TRANS64.TRYWAIT P0, [R0+URZ+0x38880], R3 ;  /* 0x03888003000075a7 */ /* 0x008724000800017f */
[----:B----4-:R-:W-:Y:S05]  /*11210*/  @!P0 NANOSLEEP.SYNCS 0x989680 ;  /* 0x009896800000895d */ /* 0x010fea0003900000 */
[----:B------:R-:W4:Y:S02]  /*11220*/  @!P0 SYNCS.PHASECHK.TRANS64 P0, [R0+URZ+0x38880], R3 ;  /* 0x03888003000085a7 */ /* 0x000f24000800007f */
[----:B----4-:R-:W-:Y:S05]  /*11230*/  @!P0 BRA `(.L_x_95) ;  /* 0xfffffffc00f08947 */ /* 0x010fea000383ffff */
[----:B------:R-:W-:Y:S05]  /*11240*/  BRA `(.L_x_96) ;  /* 0xffffffec00147947 */ /* 0x000fea000383ffff */
.L_x_134:
[----:B------:R-:W-:-:S00]  /*11250*/  BRA `(.L_x_134) ;  /* 0xfffffffc00fc7947 */ /* 0x000fc0000383ffff */
[----:B------:R-:W-:-:S00]  /*11260*/  NOP ;  /* 0x0000000000007918 */ /* 0x000fc00000000000 */
        /* <DEDUP_REMOVED lines=9> */
.L_x_3134:


//--------------------- .text._ZN7cutlass13device_kernelIN5flash11enable_sm90INS1_16FlashAttnFwdSm90INS1_25CollectiveMainloopFwdSm90ILi2EN4cute5tupleIJNS5_1CILi1EEES8_S8_EEENS6_IJNS7_ILi128EEESA_NS7_ILi256EEEEEELi256ENS_12float_e4m3_tEfNS_4arch4Sm90ELb0ELb0ELb1ELb1ELb0ELb0ELb0ELb1ELb1ELb1ELb1ELb0EEENS1_21CollectiveEpilogueFwdINS6_IJSA_SB_SA_EEES9_NS_10bfloat16_tESF_Li256ELb1ELb1ELb1ELb1EEENS1_36VarlenDynamicPersistentTileSchedulerILi128ELi128ELi256ELi128ELb1ELb1ELb1ELb0ELb1ELb1EEEEEEEEEvNT_6ParamsE --------------------------
	.section	.text._ZN7cutlass13device_kernelIN5flash11enable_sm90INS1_16FlashAttnFwdSm90INS1_25CollectiveMainloopFwdSm90ILi2EN4cute5tupleIJNS5_1CILi1EEES8_S8_EEENS6_IJNS7_ILi128EEESA_NS7_ILi256EEEEEELi256ENS_12float_e4m3_tEfNS_4arch4Sm90ELb0ELb0ELb1ELb1ELb0ELb0ELb0ELb1ELb1ELb1ELb1ELb0EEENS1_21CollectiveEpilogueFwdINS6_IJSA_SB_SA_EEES9_NS_10bfloat16_tESF_Li256ELb1ELb1ELb1ELb1EEENS1_36VarlenDynamicPersistentTileSchedulerILi128ELi128ELi256ELi128ELb1ELb1ELb1ELb0ELb1ELb1EEEEEEEEEvNT_6ParamsE,"ax",@progbits
	.align	128
.text._ZN7cutlass13device_kernelIN5flash11enable_sm90INS1_16FlashAttnFwdSm90INS1_25CollectiveMainloopFwdSm90ILi2EN4cute5tupleIJNS5_1CILi1EEES8_S8_EEENS6_IJNS7_ILi128EEESA_NS7_ILi256EEEEEELi256ENS_12float_e4m3_tEfNS_4arch4Sm90ELb0ELb0ELb1ELb1ELb0ELb0ELb0ELb1ELb1ELb1ELb1ELb0EEENS1_21CollectiveEpilogueFwdINS6_IJSA_SB_SA_EEES9_NS_10bfloat16_tESF_Li256ELb1ELb1ELb1ELb1EEENS1_36VarlenDynamicPersistentTileSchedulerILi128ELi128ELi256ELi128ELb1ELb1ELb1ELb0ELb1ELb1EEEEEEEEEvNT_6ParamsE:
        .type           _ZN7cutlass13device_kernelIN5flash11enable_sm90INS1_16FlashAttnFwdSm90INS1_25CollectiveMainloopFwdSm90ILi2EN4cute5tupleIJNS5_1CILi1EEES8_S8_EEENS6_IJNS7_ILi128EEESA_NS7_ILi256EEEEEELi256ENS_12float_e4m3_tEfNS_4arch4Sm90ELb0ELb0ELb1ELb1ELb0ELb0ELb0ELb1ELb1ELb1ELb1ELb0EEENS1_21CollectiveEpilogueFwdINS6_IJSA_SB_SA_EEES9_NS_10bfloat16_tESF_Li256ELb1ELb1ELb1ELb1EEENS1_36VarlenDynamicPersistentTileSchedulerILi128ELi128ELi256ELi128ELb1ELb1ELb1ELb0ELb1ELb1EEEEEEEEEvNT_6ParamsE,@function
        .size           _ZN7cutlass13device_kernelIN5flash11enable_sm90INS1_16FlashAttnFwdSm90INS1_25CollectiveMainloopFwdSm90ILi2EN4cute5tupleIJNS5_1CILi1EEES8_S8_EEENS6_IJNS7_ILi128EEESA_NS7_ILi256EEEEEELi256ENS_12float_e4m3_tEfNS_4arch4Sm90ELb0ELb0ELb1ELb1ELb0ELb0ELb0ELb1ELb1ELb1ELb1ELb0EEENS1_21CollectiveEpilogueFwdINS6_IJSA_SB_SA_EEES9_NS_10bfloat16_tESF_Li256ELb1ELb1ELb1ELb1EEENS1_36VarlenDynamicPersistentTileSchedulerILi128ELi128ELi256ELi128ELb1ELb1ELb1ELb0ELb1ELb1EEEEEEEEEvNT_6ParamsE,(.L_x_3135 - _ZN7cutlass13device_kernelIN5flash11enable_sm90INS1_16FlashAttnFwdSm90INS1_25CollectiveMainloopFwdSm90ILi2EN4cute5tupleIJNS5_1CILi1EEES8_S8_EEENS6_IJNS7_ILi128EEESA_NS7_ILi256EEEEEELi256ENS_12float_e4m3_tEfNS_4arch4Sm90ELb0ELb0ELb1ELb1ELb0ELb0ELb0ELb1ELb1ELb1ELb1ELb0EEENS1_21CollectiveEpilogueFwdINS6_IJSA_SB_SA_EEES9_NS_10bfloat16_tESF_Li256ELb1ELb1ELb1ELb1EEENS1_36VarlenDynamicPersistentTileSchedulerILi128ELi128ELi256ELi128ELb1ELb1ELb1ELb0ELb1ELb1EEEEEEEEEvNT_6ParamsE)
        .other          _ZN7cutlass13device_kernelIN5flash11enable_sm90INS1_16FlashAttnFwdSm90INS1_25CollectiveMainloopFwdSm90ILi2EN4cute5tupleIJNS5_1CILi1EEES8_S8_EEENS6_IJNS7_ILi128EEESA_NS7_ILi256EEEEEELi256ENS_12float_e4m3_tEfNS_4arch4Sm90ELb0ELb0ELb1ELb1ELb0ELb0ELb0ELb1ELb1ELb1ELb1ELb0EEENS1_21CollectiveEpilogueFwdINS6_IJSA_SB_SA_EEES9_NS_10bfloat16_tESF_Li256ELb1ELb1ELb1ELb1EEENS1_36VarlenDynamicPersistentTileSchedulerILi128ELi128ELi256ELi128ELb1ELb1ELb1ELb0ELb1ELb1EEEEEEEEEvNT_6ParamsE,@"STO_CUDA_ENTRY STV_DEFAULT"
_ZN7cutlass13device_kernelIN5flash11enable_sm90INS1_16FlashAttnFwdSm90INS1_25CollectiveMainloopFwdSm90ILi2EN4cute5tupleIJNS5_1CILi1EEES8_S8_EEENS6_IJNS7_ILi128EEESA_NS7_ILi256EEEEEELi256ENS_12float_e4m3_tEfNS_4arch4Sm90ELb0ELb0ELb1ELb1ELb0ELb0ELb0ELb1ELb1ELb1ELb1ELb0EEENS1_21CollectiveEpilogueFwdINS6_IJSA_SB_SA_EEES9_NS_10bfloat16_tESF_Li256ELb1ELb1ELb1ELb1EEENS1_36VarlenDynamicPersistentTileSchedulerILi128ELi128ELi256ELi128ELb1ELb1ELb1ELb0ELb1ELb1EEEEEEEEEvNT_6ParamsE:
[----:B------:R-:W0:Y:S02]  /*0000*/  LDC R1, c[0x0][0x28] ;  /* 0x00000a00ff017b82 */ /* 0x000e240000000800 */
[----:B0-----:R-:W-:Y:S01]  /*0010*/  VIADD R1, R1, 0xffffffb8 ;  /* 0xffffffb801017836 */ /* 0x001fe20000000000 */
[----:B------:R-:W0:Y:S01]  /*0020*/  S2R R3, SR_TID.X ;  /* 0x0000000000037919 */ /* 0x000e220000002100 */
[----:B------:R-:W-:Y:S01]  /*0030*/  ELECT P0, URZ, PT ;  /* 0x00000000003f782f */ /* 0x000fe20003800000 */
[----:B------:R-:W-:Y:S01]  /*0040*/  BSSY B0, `(.L_x_135) ;  /* 0x000000e000007945 */ /* 0x000fe20003800000 */
[--C-:B0-----:R-:W-:Y:S02]  /*0050*/  SHF.R.U32.HI R0, RZ, 0x5, R3.reuse ;  /* 0x00000005ff007819 */ /* 0x101fe40000011603 */
[----:B------:R-:W-:-:S03]  /*0060*/  SHF.R.U32.HI R3, RZ, 0x7, R3 ;  /* 0x00000007ff037819 */ /* 0x000fc60000011603 */
        /* <DEDUP_REMOVED lines=11> */
.L_x_136:
[----:B------:R-:W-:Y:S05]  /*0120*/  BSYNC B0 ;  /* 0x0000000000007941 */ /* 0x000fea0003800000 */
.L_x_135:
[----:B------:R-:W-:Y:S01]  /*0130*/  VOTEU.ANY UP0, P0 ;  /* 0x00000000003f7886 */ /* 0x000fe20000000100 */
[----:B------:R-:W0:Y:S01]  /*0140*/  SHFL.IDX PT, R3, R3, RZ, 0x1f ;  /* 0x00001fff03037589 */ /* 0x000e2200000e0000 */
[----:B------:R-:W-:Y:S01]  /*0150*/  UMOV UR4, 0x80 ;  /* 0x0000008000047882 */ /* 0x000fe20000000000 */
[----:B------:R-:W-:Y:S01]  /*0160*/  UMOV UR7, 0x100 ;  /* 0x0000010000077882 */ /* 0x000fe20000000000 */
[----:B------:R-:W-:Y:S01]  /*0170*/  VOTEU.ANY UP1, P0 ;  /* 0x00000000003f7886 */ /* 0x000fe20000020100 */
[----:B------:R-:W1:Y:S01]  /*0180*/  @UP0 S2UR UR8, SR_CgaCtaId ;  /* 0x00000000000809c3 */ /* 0x000e620000008800 */
[----:B------:R-:W2:Y:S01]  /*0190*/  SHFL.IDX PT, R2, R0, RZ, 0x1f ;  /* 0x00001fff00027589 */ /* 0x000ea200000e0000 */
[----:B------:R-:W-:Y:S01]  /*01a0*/  @UP0 UMOV UR6, 0x400 ;  /* 0x0000040000060882 */ /* 0x000fe20000000000 */
[----:B------:R-:W-:-:S04]  /*01b0*/  @UP0 UIADD3 UR4, -UR4, 0x100000, URZ ;  /* 0x0010000004040890 */ /* 0x000fc8000fffe13f */
[----:B------:R-:W-:Y:S02]  /*01c0*/  @UP0 USHF.L.U32 UR5, UR4, 0xb, URZ ;  /* 0x0000000b04050899 */ /* 0x000fe4000800063f */
[----:B------:R-:W-:Y:S01]  /*01d0*/  @UP0 USHF.L.U32 UR4, UR4, 0x1, URZ ;  /* 0x0000000104040899 */ /* 0x000fe2000800063f */
[----:B------:R-:W-:Y:S01]  /*01e0*/  VOTEU.ANY UP2, P0 ;  /* 0x00000000003f7886 */ /* 0x000fe20000040100 */
[----:B0-----:R-:W-:Y:S01]  /*01f0*/  R2UR UR9, R3 ;  /* 0x00000000030972ca */ /* 0x001fe200000e0000 */
[----:B-1----:R-:W-:Y:S01]  /*0200*/  @UP0 ULEA UR8, UR8, UR6, 0x18 ;  /* 0x0000000608080291 */ /* 0x002fe2000f8ec03f */
[----:B--2---:R-:W-:Y:S01]  /*0210*/  ISETP.NE.AND P1, PT, R2, RZ, PT ;  /* 0x000000ff0200720c */ /* 0x004fe20003f25270 */
[----:B------:R-:W-:-:S04]  /*0220*/  @UP0 UIADD3 UR6, -UR7, 0x100000, URZ ;  /* 0x0010000007060890 */ /* 0x000fc8000fffe13f */
[----:B------:R-:W-:Y:S02]  /*0230*/  @UP0 USHF.L.U32 UR7, UR6, 0xb, URZ ;  /* 0x0000000b06070899 */ /* 0x000fe4000800063f */
[----:B------:R-:W-:-:S04]  /*0240*/  @UP0 USHF.L.U32 UR6, UR6, 0x1, URZ ;  /* 0x0000000106060899 */ /* 0x000fc8000800063f */
[----:B------:R-:W-:Y:S01]  /*0250*/  UISETP.NE.AND UP0, UPT, UR9, URZ, UPT ;  /* 0x0000003f0900728c */ /* 0x000fe2000bf05270 */
[----:B------:R-:W0:Y:S02]  /*0260*/  FENCE.VIEW.ASYNC.S ;  /* 0x00000000000073c6 */ /* 0x000e240000000000 */
[----:B0-----:R0:W1:Y:S05]  /*0270*/  @UP1 SYNCS.EXCH.64 URZ, [UR8+0x38800], UR4 ;  /* 0x03880004083f15b2 */ /* 0x00106a0008000100 */
[----:B------:R0:W2:Y:S01]  /*0280*/  @UP2 SYNCS.EXCH.64 URZ, [UR8+0x38820], UR6 ;  /* 0x03882006083f25b2 */ /* 0x0000a20008000100 */
        /* <DEDUP_REMOVED lines=17> */
[----:B------:R3:W0:Y:S02]  /*03a0*/  SYNCS.EXCH.64 URZ, [UR8+0x38848], UR6 ;  /* 0x03884806083f75b2 */ /* 0x0006240008000100 */
[----:B---3--:R-:W-:Y:S01]  /*03b0*/  NOP ;  /* 0x0000000000007918 */ /* 0x008fe20000000000 */
.L_x_137:
[----:B------:R-:W3:Y:S01]  /*03c0*/  SHFL.IDX PT, R2, R0, RZ, 0x1f ;  /* 0x00001fff00027589 */ /* 0x000ee200000e0000 */
[----:B------:R-:W-:Y:S01]  /*03d0*/  NOP ;  /* 0x0000000000007918 */ /* 0x000fe20000000000 */
[----:B---3--:R-:W-:-:S13]  /*03e0*/  ISETP.NE.AND P0, PT, R2, RZ, PT ;  /* 0x000000ff0200720c */ /* 0x008fda0003f05270 */
        /* <DEDUP_REMOVED lines=17> */
[----:B------:R3:W0:Y:S02]  /*0500*/  SYNCS.EXCH.64 URZ, [UR8+0x38868], UR6 ;  /* 0x03886806083f75b2 */ /* 0x0006240008000100 */
[----:B---3--:R-:W-:Y:S01]  /*0510*/  NOP ;  /* 0x0000000000007918 */ /* 0x008fe20000000000 */
.L_x_138:
[----:B------:R-:W3:Y:S01]  /*0520*/  SHFL.IDX PT, R2, R0, RZ, 0x1f ;  /* 0x00001fff00027589 */ /* 0x000ee200000e0000 */
[----:B------:R-:W-:Y:S01]  /*0530*/  NOP ;  /* 0x0000000000007918 */ /* 0x000fe20000000000 */
[----:B---3--:R-:W-:-:S13]  /*0540*/  ISETP.NE.AND P0, PT, R2, RZ, PT ;  /* 0x000000ff0200720c */ /* 0x008fda0003f05270 */
        /* <DEDUP_REMOVED lines=13> */
[----:B------:R3:W0:Y:S02]  /*0620*/  SYNCS.EXCH.64 URZ, [UR6+0x38888], UR4 ;  /* 0x03888804063f75b2 */ /* 0x0006240008000100 */
[----:B---3--:R-:W-:Y:S01]  /*0630*/  NOP ;  /* 0x0000000000007918 */ /* 0x008fe20000000000 */
.L_x_139:
        /* <DEDUP_REMOVED lines=22> */
.L_x_140:
        /* <DEDUP_REMOVED lines=22> */
.L_x_141:
[----:B------:R-:W-:Y:S01]  /*0900*/  PLOP3.LUT P0, PT, PT, PT, UP0, 0x80, 0x0 ;  /* 0x000000000000781c */ /* 0x000fe20003f0f008 */
[----:B------:R-:W-:Y:S01]  /*0910*/  UMOV UR38, 0x1 ;  /* 0x0000000100267882 */ /* 0x000fe20000000000 */
[----:B------:R-:W-:Y:S01]  /*0920*/  NOP ;  /* 0x0000000000007918 */ /* 0x000fe20000000000 */
[----:B------:R-:W-:Y:S01]  /*0930*/  USEL UR38, UR38, 0x2, !UP0 ;  /* 0x0000000226267887 */ /* 0x000fe2000c000000 */
[----:B------:R-:W-:Y:S01]  /*0940*/  ULDC.64 UR48, c[0x0][0x208] ;  /* 0x0000820000307ab9 */ /* 0x000fe20000000a00 */
[----:B012-4-:R-:W-:Y:S08]  /*0950*/  BAR.SYNC.DEFER_BLOCKING 0x0 ;  /* 0x0000000000007b1d */ /* 0x017ff00000010000 */
[----:B------:R-:W-:Y:S05]  /*0960*/  @!P0 BRA `(.L_x_142) ;  /* 0x000000e8006c8947 */ /* 0x000fea0003800000 */
.L_x_143:
[----:B------:R-:W-:-:S08]  /*0970*/  NOP ;  /* 0x0000000000007918 */ /* 0x000fd00000000000 */
[----:B------:R-:W0:Y:S02]  /*0980*/  USETMAXREG.TRY_ALLOC.CTAPOOL UP0, 0xf0 ;  /* 0x000000f0000079c8 */ /* 0x000e240008000600 */
[----:B0-----:R-:W-:-:S13]  /*0990*/  PLOP3.LUT P0, PT, PT, PT, UP0, 0x80, 0x0 ;  /* 0x000000000000781c */ /* 0x001fda0003f0f008 */
[----:B------:R-:W-:Y:S05]  /*09a0*/  @!P0 BRA `(.L_x_143) ;  /* 0xfffffffc00f08947 */ /* 0x000fea000383ffff */
[----:B------:R-:W0:Y:S01]  /*09b0*/  S2R R2, SR_TID.X ;  /* 0x0000000000027919 */ /* 0x000e220000002100 */
[----:B------:R-:W1:Y:S01]  /*09c0*/  S2UR UR5, SR_CgaCtaId ;  /* 0x00000000000579c3 */ /* 0x000e620000008800 */
[----:B------:R-:W-:-:S07]  /*09d0*/  UMOV UR4, 0x400 ;  /* 0x0000040000047882 */ /* 0x000fce0000000000 */
[----:B------:R-:W-:Y:S06]  /*09e0*/  BAR.ARV 0x8, 0x180 ;  /* 0x0206000000007b1d */ /* 0x000fec0000002000 */
[----:B-1----:R-:W-:Y:S01]  /*09f0*/  ULEA UR4, UR5, UR4, 0x18 ;  /* 0x0000000405047291 */ /* 0x002fe2000f8ec03f */
[----:B0-----:R-:W-:-:S04]  /*0a00*/  LOP3.LUT R0, R2, 0xffffff80, RZ, 0xc0, !PT ;  /* 0xffffff8002007812 */ /* 0x001fc800078ec0ff */
[----:B------:R-:W-:-:S13]  /*0a10*/  ISETP.NE.AND P0, PT, R0, 0x80, PT ;  /* 0x000000800000780c */ /* 0x000fda0003f05270 */
[----:B------:R-:W-:Y:S08]  /*0a20*/  @!P0 BAR.ARV 0x9, 0x100 ;  /* 0x0244000000008b1d */ /* 0x000ff00000002000 */
[----:B------:R-:W-:Y:S06]  /*0a30*/  BAR.SYNC.DEFER_BLOCKING 0x5, 0x180 ;  /* 0x0146000000007b1d */ /* 0x000fec0000010000 */
[----:B------:R-:W0:Y:S01]  /*0a40*/  LDS.128 R8, [UR4+0x388d0] ;  /* 0x0388d004ff087984 */ /* 0x000e220008000c00 */
[----:B------:R-:W-:Y:S01]  /*0a50*/  ULDC UR4, c[0x0][0xc3c] ;  /* 0x00030f0000047ab9 */ /* 0x000fe20000000800 */
[----:B------:R-:W-:Y:S06]  /*0a60*/  BAR.ARV 0x4, 0x180 ;  /* 0x0106000000007b1d */ /* 0x000fec0000002000 */
[----:B0-----:R-:W-:-:S13]  /*0a70*/  ISETP.GE.AND P0, PT, R11, UR4, PT ;  /* 0x000000040b007c0c */ /* 0x001fda000bf06270 */
[----:B------:R-:W-:Y:S05]  /*0a80*/  @P0 EXIT ;  /* 0x000000000000094d */ /* 0x000fea0003800000 */
[----:B------:R-:W-:Y:S01]  /*0a90*/  VIADD R0, R2, 0xffffff80 ;  /* 0xffffff8002007836 */ /* 0x000fe20000000000 */
[----:B------:R-:W-:Y:S01]  /*0aa0*/  R2UR UR7, R11 ;  /* 0x000000000b0772ca */ /* 0x000fe200000e0000 */
[----:B------:R-:W-:Y:S01]  /*0ab0*/  ULOP3.LUT UR47, UR38, 0x1, URZ, 0xfc, !UPT ;  /* 0x00000001262f7892 */ /* 0x000fe2000f8efc3f */
[----:B------:R-:W-:Y:S01]  /*0ac0*/  R2UR UR5, R9 ;  /* 0x00000000090572ca */ /* 0x000fe200000e0000 */
[----:B------:R-:W-:Y:S01]  /*0ad0*/  UMOV UR46, URZ ;  /* 0x0000003f002e7c82 */ /* 0x000fe20008000000 */
[----:B------:R-:W-:Y:S01]  /*0ae0*/  SHF.R.S32.HI R3, RZ, 0x1f, R0 ;  /* 0x0000001fff037819 */ /* 0x000fe20000011400 */
[----:B------:R-:W-:Y:S01]  /*0af0*/  UMOV UR45, URZ ;  /* 0x0000003f002d7c82 */ /* 0x000fe20008000000 */
[----:B------:R-:W-:Y:S01]  /*0b00*/  R2UR UR6, R10 ;  /* 0x000000000a0672ca */ /* 0x000fe200000e0000 */
[----:B------:R-:W-:Y:S01]  /*0b10*/  UMOV UR53, URZ ;  /* 0x0000003f00357c82 */ /* 0x000fe20008000000 */
[CC--:B------:R-:W-:Y:S02]  /*0b20*/  LEA.HI R2, R3.reuse, R0.reuse, RZ, 0x7 ;  /* 0x0000000003027211 */ /* 0x0c0fe400078f38ff */
[----:B------:R-:W-:-:S02]  /*0b30*/  LEA.HI R4, R3, R0, RZ, 0x5 ;  /* 0x0000000003047211 */ /* 0x000fc400078f28ff */
[----:B------:R-:W-:-:S03]  /*0b40*/  LOP3.LUT R5, R2, 0xffffff80, RZ, 0xc0, !PT ;  /* 0xffffff8002057812 */ /* 0x000fc600078ec0ff */
[----:B------:R-:W-:Y:S02]  /*0b50*/  IMAD.SHL.U32 R6, R4, 0x20, RZ ;  /* 0x0000002004067824 */ /* 0x000fe400078e00ff */
[----:B------:R-:W-:Y:S01]  /*0b60*/  IMAD.IADD R13, R0, 0x1, -R5 ;  /* 0x00000001000d7824 */ /* 0x000fe200078e0a05 */
[CC--:B------:R-:W-:Y:S02]  /*0b70*/  LEA.HI R5, R3.reuse, R0.reuse, RZ, 0x2 ;  /* 0x0000000003057211 */ /* 0x0c0fe400078f10ff */
[----:B------:R-:W-:Y:S02]  /*0b80*/  LEA.HI R3, R3, R0, RZ, 0x4 ;  /* 0x0000000003037211 */ /* 0x000fe400078f20ff */
[----:B------:R-:W-:Y:S01]  /*0b90*/  SHF.R.S32.HI R8, RZ, 0x1f, R13 ;  /* 0x0000001fff087819 */ /* 0x000fe2000001140d */
[----:B------:R-:W-:Y:S01]  /*0ba0*/  STL [R1+0x38], R13 ;  /* 0x0000380d01007387 */ /* 0x000fe20000100800 */
[----:B------:R-:W-:Y:S02]  /*0bb0*/  LOP3.LUT R11, R5, 0xfffffffc, RZ, 0xc0, !PT ;  /* 0xfffffffc050b7812 */ /* 0x000fe400078ec0ff */
[----:B------:R-:W-:-:S02]  /*0bc0*/  LOP3.LUT R5, R3, 0x3fffff0, RZ, 0xc0, !PT ;  /* 0x03fffff003057812 */ /* 0x000fc400078ec0ff */
[----:B------:R-:W-:Y:S01]  /*0bd0*/  SHF.R.S32.HI R4, RZ, 0x4, R3 ;  /* 0x00000004ff047819 */ /* 0x000fe20000011403 */
[----:B------:R-:W-:Y:S01]  /*0be0*/  IMAD.IADD R12, R0, 0x1, -R11 ;  /* 0x00000001000c7824 */ /* 0x000fe200078e0a0b */
[----:B------:R-:W-:Y:S01]  /*0bf0*/  LEA.HI R9, R8, R13, RZ, 0x2 ;  /* 0x0000000d08097211 */ /* 0x000fe200078f10ff */
[----:B------:R-:W-:Y:S01]  /*0c00*/  IMAD.IADD R5, R0, 0x1, -R5 ;  /* 0x0000000100057824 */ /* 0x000fe200078e0a05 */
[----:B------:R-:W-:Y:S02]  /*0c10*/  LEA.HI R0, R3, R4, RZ, 0x1 ;  /* 0x0000000403007211 */ /* 0x000fe400078f08ff */
[--C-:B------:R-:W-:Y:S02]  /*0c20*/  SHF.R.S32.HI R10, RZ, 0x2, R9.reuse ;  /* 0x00000002ff0a7819 */ /* 0x100fe40000011409 */
[----:B------:R-:W-:Y:S02]  /*0c30*/  SHF.R.S32.HI R7, RZ, 0x1f, R9 ;  /* 0x0000001fff077819 */ /* 0x000fe40000011409 */
[----:B------:R-:W-:-:S02]  /*0c40*/  SHF.R.S32.HI R3, RZ, 0x7, R2 ;  /* 0x00000007ff037819 */ /* 0x000fc40000011402 */
[----:B------:R-:W-:Y:S02]  /*0c50*/  LEA.HI R11, R7, R10, RZ, 0x3 ;  /* 0x0000000a070b7211 */ /* 0x000fe400078f18ff */
[----:B------:R-:W-:Y:S02]  /*0c60*/  LEA.HI R2, R2, R3, RZ, 0x1 ;  /* 0x0000000302027211 */ /* 0x000fe400078f08ff */
[----:B------:R-:W-:Y:S02]  /*0c70*/  LOP3.LUT R6, R6, 0xfffffc00, RZ, 0xc0, !PT ;  /* 0xfffffc0006067812 */ /* 0x000fe400078ec0ff */
[----:B------:R-:W-:Y:S02]  /*0c80*/  LOP3.LUT R7, R0, 0x1ffffffe, RZ, 0xc0, !PT ;  /* 0x1ffffffe00077812 */ /* 0x000fe400078ec0ff */
[----:B------:R-:W-:Y:S01]  /*0c90*/  LOP3.LUT R11, R11, 0xfffffff8, RZ, 0xc0, !PT ;  /* 0xfffffff80b0b7812 */ /* 0x000fe200078ec0ff */
[----:B------:R-:W-:Y:S01]  /*0ca0*/  IMAD R6, R5, 0x40, R6 ;  /* 0x0000004005067824 */ /* 0x000fe200078e0206 */
[----:B------:R-:W-:Y:S01]  /*0cb0*/  LEA.HI R8, R8, R13, RZ, 0x5 ;  /* 0x0000000d08087211 */ /* 0x000fe200078f28ff */
[----:B------:R-:W-:Y:S01]  /*0cc0*/  IMAD.IADD R7, R4, 0x1, -R7 ;  /* 0x0000000104077824 */ /* 0x000fe200078e0a07 */
[----:B------:R-:W-:Y:S01]  /*0cd0*/  LOP3.LUT R2, R2, 0x3fffffe, RZ, 0xc0, !PT ;  /* 0x03fffffe02027812 */ /* 0x000fe200078ec0ff */
[----:B------:R-:W-:Y:S01]  /*0ce0*/  IMAD.IADD R11, R10, 0x1, -R11 ;  /* 0x000000010a0b7824 */ /* 0x000fe200078e0a0b */
[----:B------:R-:W-:-:S02]  /*0cf0*/  LEA.HI R0, R12, R12, RZ, 0x1 ;  /* 0x0000000c0c007211 */ /* 0x000fc400078f08ff */
[----:B------:R-:W-:Y:S01]  /*0d00*/  SHF.R.S32.HI R8, RZ, 0x5, R8 ;  /* 0x00000005ff087819 */ /* 0x000fe20000011408 */
[----:B------:R-:W-:Y:S01]  /*0d10*/  IMAD.IADD R2, R3, 0x1, -R2 ;  /* 0x0000000103027824 */ /* 0x000fe200078e0a02 */
[----:B------:R-:W-:Y:S01]  /*0d20*/  LOP3.LUT R3, R0, 0x1ffffffe, RZ, 0xc0, !PT ;  /* 0x1ffffffe00037812 */ /* 0x000fe200078ec0ff */
[----:B------:R-:W-:Y:S01]  /*0d30*/  IMAD R0, R7, 0x8, R6 ;  /* 0x0000000807007824 */ /* 0x000fe200078e0206 */
[----:B------:R-:W-:Y:S01]  /*0d40*/  LOP3.LUT R9, R9, 0x7ffffffc, RZ, 0xc0, !PT ;  /* 0x7ffffffc09097812 */ /* 0x000fe200078ec0ff */
[----:B------:R-:W-:Y:S02]  /*0d50*/  IMAD R11, R8, 0x10, R11 ;  /* 0x00000010080b7824 */ /* 0x000fe400078e020b */
[----:B------:R-:W-:Y:S01]  /*0d60*/  IMAD.IADD R3, R12, 0x1, -R3 ;  /* 0x000000010c037824 */ /* 0x000fe200078e0a03 */
[----:B------:R0:W-:Y:S01]  /*0d70*/  STL [R1+0x44], R0 ;  /* 0x0000440001007387 */ /* 0x0001e20000100800 */
[----:B------:R-:W-:-:S04]  /*0d80*/  IMAD.IADD R9, R13, 0x1, -R9 ;  /* 0x000000010d097824 */ /* 0x000fc800078e0a09 */
[----:B------:R-:W-:-:S04]  /*0d90*/  IMAD.SHL.U32 R16, R9, 0x2, RZ ;  /* 0x0000000209107824 */ /* 0x000fc800078e00ff */
[----:B------:R-:W-:Y:S02]  /*0da0*/  VIADD R32, R16, 0x8 ;  /* 0x0000000810207836 */ /* 0x000fe40000000000 */
[----:B0-----:R-:W-:Y:S02]  /*0db0*/  IMAD R0, R2, 0x40, R11 ;  /* 0x0000004002007824 */ /* 0x001fe400078e020b */
[C---:B------:R-:W-:Y:S01]  /*0dc0*/  VIADD R29, R16.reuse, 0x20 ;  /* 0x00000020101d7836 */ /* 0x040fe20000000000 */
[----:B------:R-:W-:Y:S01]  /*0dd0*/  SHF.R.S32.HI R2, RZ, 0x1f, R32 ;  /* 0x0000001fff027819 */ /* 0x000fe20000011420 */
[C---:B------:R-:W-:Y:S01]  /*0de0*/  VIADD R26, R16.reuse, 0x38 ;  /* 0x00000038101a7836 */ /* 0x040fe20000000000 */
[----:B------:R0:W-:Y:S01]  /*0df0*/  STL [R1+0x3c], R0 ;  /* 0x00003c0001007387 */ /* 0x0001e20000100800 */
[C---:B------:R-:W-:Y:S01]  /*0e00*/  VIADD R21, R16.reuse, 0x50 ;  /* 0x0000005010157836 */ /* 0x040fe20000000000 */
[----:B------:R-:W-:Y:S01]  /*0e10*/  SHF.R.S32.HI R2, RZ, 0x1f, R29 ;  /* 0x0000001fff027819 */ /* 0x000fe2000001141d */
        /* <DEDUP_REMOVED lines=8> */
[----:B0-----:R-:W-:Y:S01]  /*0ea0*/  IMAD R0, R3, 0x8, R0 ;  /* 0x0000000803007824 */ /* 0x001fe200078e0200 */
[----:B------:R-:W-:Y:S01]  /*0eb0*/  SHF.R.S32.HI R6, RZ, 0x1f, R30 ;  /* 0x0000001fff067819 */ /* 0x000fe2000001141e */
        /* <DEDUP_REMOVED lines=40> */
[----:B------:R-:W-:Y:S01]  /*1140*/  VIADD R17, R16, 0xe8 ;  /* 0x000000e810117836 */ /* 0x000fe20000000000 */
[----:B------:R-:W-:-:S02]  /*1150*/  SHF.R.S32.HI R4, RZ, 0x1f, R19 ;  /* 0x0000001fff047819 */ /* 0x000fc40000011413 */
[----:B0-----:R-:W-:-:S07]  /*1160*/  SHF.R.S32.HI R2, RZ, 0x1f, R18 ;  /* 0x0000001fff027819 */ /* 0x001fce0000011412 */
.L_x_191:
[----:B------:R-:W-:Y:S01]  /*1170*/  ULDC.64 UR8, c[0x0][0xc88] ;  /* 0x0003220000087ab9 */ /* 0x000fe20000000a00 */
[----:B------:R-:W-:Y:S01]  /*1180*/  ULDC.64 UR10, c[0x0][0xa20] ;  /* 0x00028800000a7ab9 */ /* 0x000fe20000000a00 */
[----:B------:R-:W-:Y:S01]  /*1190*/  UIMAD.WIDE UR8, UR7, 0x4, UR8 ;  /* 0x00000004070878a5 */ /* 0x000fe2000f8e0208 */
[----:B------:R-:W-:-:S05]  /*11a0*/  ULDC UR4, c[0x0][0x424] ;  /* 0x0001090000047ab9 */ /* 0x000fca0000000800 */
[----:B0-23--:R-:W-:Y:S02]  /*11b0*/  IMAD.U32 R2, RZ, RZ, UR8 ;  /* 0x00000008ff027e24 */ /* 0x00dfe4000f8e00ff */
[----:B-1----:R-:W-:Y:S01]  /*11c0*/  IMAD.U32 R3, RZ, RZ, UR9 ;  /* 0x00000009ff037e24 */ /* 0x002fe2000f8e00ff */
[----:B------:R-:W-:-:S04]  /*11d0*/  ULDC.64 UR8, c[0x0][0xa28] ;  /* 0x00028a0000087ab9 */ /* 0x000fc80000000a00 */
[----:B------:R-:W2:Y:S01]  /*11e0*/  LDG.E R2, desc[UR48][R2.64] ;  /* 0x0000003002027981 */ /* 0x000ea2000c1e1900 */
[----:B------:R-:W-:Y:S02]  /*11f0*/  UISETP.NE.U32.AND UP0, UPT, UR8, URZ, UPT ;  /* 0x0000003f0800728c */ /* 0x000fe4000bf05070 */
[----:B------:R-:W-:Y:S02]  /*1200*/  UISETP.NE.U32.AND UP1, UPT, UR10, URZ, UPT ;  /* 0x0000003f0a00728c */ /* 0x000fe4000bf25070 */
[----:B------:R-:W-:Y:S02]  /*1210*/  UISETP.NE.AND.EX UP0, UPT, UR9, URZ, UPT, UP0 ;  /* 0x0000003f0900728c */ /* 0x000fe4000bf05300 */
[----:B------:R-:W-:-:S04]  /*1220*/  UISETP.NE.AND.EX UP1, UPT, UR11, URZ, UPT, UP1 ;  /* 0x0000003f0b00728c */ /* 0x000fc8000bf25310 */
[----:B------:R-:W-:Y:S02]  /*1230*/  PLOP3.LUT P0, PT, PT, PT, UP0, 0x80, 0x0 ;  /* 0x000000000000781c */ /* 0x000fe40003f0f008 */
[----:B------:R-:W-:Y:S02]  /*1240*/  PLOP3.LUT P1, PT, PT, PT, UP1, 0x80, 0x0 ;  /* 0x000000000000781c */ /* 0x000fe40003f2f018 */
[----:B--2---:R-:W-:-:S13]  /*1250*/  R2UR UR36, R2 ;  /* 0x00000000022472ca */ /* 0x004fda00000e0000 */
[----:B------:R-:W-:Y:S02]  /*1260*/  USHF.R.S32.HI UR37, URZ, 0x1f, UR36 ;  /* 0x0000001f3f257899 */ /* 0x000fe40008011424 */
[----:B------:R-:W-:-:S04]  /*1270*/  @UP0 ULEA UR8, UP2, UR36, UR8, 0x2 ;  /* 0x0000000824080291 */ /* 0x000fc8000f84103f */
[----:B------:R-:W-:Y:S02]  /*1280*/  @UP0 ULEA.HI.X UR9, UR36, UR9, UR37, 0x2, UP2 ;  /* 0x0000000924090291 */ /* 0x000fe400090f1425 */
[----:B------:R-:W-:Y:S01]  /*1290*/  @UP1 ULEA UR10, UP0, UR36, UR10, 0x2 ;  /* 0x0000000a240a1291 */ /* 0x000fe2000f80103f */
[----:B------:R-:W-:-:S03]  /*12a0*/  IMAD.U32 R2, RZ, RZ, UR8 ;  /* 0x00000008ff027e24 */ /* 0x000fc6000f8e00ff */
[----:B------:R-:W-:Y:S01]  /*12b0*/  @UP1 ULEA.HI.X UR11, UR36, UR11, UR37, 0x2, UP0 ;  /* 0x0000000b240b1291 */ /* 0x000fe200080f1425 */
[----:B------:R-:W-:Y:S01]  /*12c0*/  IMAD.U32 R3, RZ, RZ, UR9 ;  /* 0x00000009ff037e24 */ /* 0x000fe2000f8e00ff */
[----:B------:R-:W-:Y:S01]  /*12d0*/  ULDC.64 UR8, c[0x0][0x418] ;  /* 0x0001060000087ab9 */ /* 0x000fe20000000a00 */
[----:B------:R-:W-:-:S03]  /*12e0*/  IMAD.U32 R4, RZ, RZ, UR10 ;  /* 0x0000000aff047e24 */ /* 0x000fc6000f8e00ff */
[----:B------:R-:W-:Y:S01]  /*12f0*/  IMAD.U32 R5, RZ, RZ, UR11 ;  /* 0x0000000bff057e24 */ /* 0x000fe2000f8e00ff */
[----:B------:R-:W2:Y:S04]  /*1300*/  @P0 LDG.E R2, desc[UR48][R2.64] ;  /* 0x0000003002020981 */ /* 0x000ea8000c1e1900 */
[----:B------:R-:W3:Y:S01]  /*1310*/  @P1 LDG.E R4, desc[UR48][R4.64] ;  /* 0x0000003004041981 */ /* 0x000ee2000c1e1900 */
[----:B------:R-:W-:Y:S01]  /*1320*/  UISETP.NE.U32.AND UP0, UPT, UR8, URZ, UPT ;  /* 0x0000003f0800728c */ /* 0x000fe2000bf05070 */
[----:B------:R-:W-:Y:S01]  /*1330*/  UMOV UR42, UR5 ;  /* 0x00000005002a7c82 */ /* 0x000fe20008000000 */
[----:B------:R-:W-:Y:S02]  /*1340*/  ULDC UR5, c[0x0][0x2f0] ;  /* 0x0000bc0000057ab9 */ /* 0x000fe40000000800 */
[----:B------:R-:W-:Y:S01]  /*1350*/  UISETP.NE.AND.EX UP0, UPT, UR9, URZ, UPT, UP0 ;  /* 0x0000003f0900728c */ /* 0x000fe2000bf05300 */
[----:B------:R-:W-:Y:S01]  /*1360*/  UMOV UR52, URZ ;  /* 0x0000003f00347c82 */ /* 0x000fe20008000000 */
[----:B------:R-:W-:-:S02]  /*1370*/  ULOP3.LUT UR39, UR6, 0xffff, URZ, 0xc0, !UPT ;  /* 0x0000ffff06277892 */ /* 0x000fc4000f8ec03f */
[----:B------:R-:W-:Y:S02]  /*1380*/  USEL UR4, UR4, 0x1, UP0 ;  /* 0x0000000104047887 */ /* 0x000fe40008000000 */
[----:B------:R-:W-:Y:S02]  /*1390*/  ULOP3.LUT UR7, UR6, 0xff0000, URZ, 0xc0, !UPT ;  /* 0x00ff000006077892 */ /* 0x000fe4000f8ec03f */
[----:B------:R-:W-:Y:S02]  /*13a0*/  UIMAD UR4, UR4, UR5, URZ ;  /* 0x00000005040472a4 */ /* 0x000fe4000f8e023f */
[----:B------:R-:W-:Y:S01]  /*13b0*/  ULOP3.LUT UR6, UR6, 0xff000000, URZ, 0xc0, !UPT ;  /* 0xff00000006067892 */ /* 0x000fe2000f8ec03f */
[----:B--2---:R-:W-:-:S04]  /*13c0*/  @P0 R2UR UR52, R2 ;  /* 0x00000000023402ca */ /* 0x004fc800000e0000 */
[----:B---3--:R-:W-:Y:S01]  /*13d0*/  @P1 R2UR UR4, R4 ;  /* 0x00000000040412ca */ /* 0x008fe200000e0000 */
[----:B----45:R-:W-:-:S14]  /*13e0*/  @P1 BRA `(.L_x_144) ;  /* 0x0000000000341947 */ /* 0x030fdc0003800000 */
[----:B------:R-:W-:Y:S02]  /*13f0*/  ULDC.64 UR8, c[0x0][0xa08] ;  /* 0x0002820000087ab9 */ /* 0x000fe40000000a00 */
[----:B------:R-:W-:-:S04]  /*1400*/  ISETP.NE.U32.AND P0, PT, RZ, UR8, PT ;  /* 0x00000008ff007c0c */ /* 0x000fc8000bf05070 */
[----:B------:R-:W-:-:S13]  /*1410*/  ISETP.NE.AND.EX P0, PT, RZ, UR9, PT, P0 ;  /* 0x00000009ff007c0c */ /* 0x000fda000bf05300 */
[----:B------:R-:W-:Y:S05]  /*1420*/  @!P0 BRA `(.L_x_144) ;  /* 0x0000000000248947 */ /* 0x000fea0003800000 */
[----:B------:R-:W-:Y:S02]  /*1430*/  ULDC.64 UR4, c[0x0][0xa08] ;  /* 0x0002820000047ab9 */ /* 0x000fe40000000a00 */
[----:B------:R-:W-:-:S06]  /*1440*/  UIMAD.WIDE UR4, UR36, 0x4, UR4 ;  /* 0x00000004240478a5 */ /* 0x000fcc000f8e0204 */
[----:B------:R-:W-:Y:S02]  /*1450*/  IMAD.U32 R2, RZ, RZ, UR4 ;  /* 0x00000004ff027e24 */ /* 0x000fe4000f8e00ff */
[----:B------:R-:W-:-:S05]  /*1460*/  IMAD.U32 R3, RZ, RZ, UR5 ;  /* 0x00000005ff037e24 */ /* 0x000fca000f8e00ff */
[----:B------:R-:W2:Y:S04]  /*1470*/  LDG.E R4, desc[UR48][R2.64] ;  /* 0x0000003002047981 */ /* 0x000ea8000c1e1900 */
[----:B------:R-:W3:Y:S01]  /*1480*/  LDG.E R0, desc[UR48][R2.64+0x4] ;  /* 0x0000043002007981 */ /* 0x000ee2000c1e1900 */
[----:B--2---:R-:W-:Y:S02]  /*1490*/  R2UR UR4, R4 ;  /* 0x00000000040472ca */ /* 0x004fe400000e0000 */
[----:B---3--:R-:W-:-:S13]  /*14a0*/  R2UR UR5, R0 ;  /* 0x00000000000572ca */ /* 0x008fda00000e0000 */
[----:B------:R-:W-:-:S12]  /*14b0*/  UIADD3 UR4, -UR4, UR5, URZ ;  /* 0x0000000504047290 */ /* 0x000fd8000fffe13f */
.L_x_144:
[----:B------:R-:W-:Y:S02]  /*14c0*/  UIADD3 UR52, -UR52, UR4, URZ ;  /* 0x0000000434347290 */ /* 0x000fe4000fffe13f */
[----:B------:R-:W-:Y:S02]  /*14d0*/  USHF.R.U32.HI UR6, URZ, 0x8, UR6 ;  /* 0x000000083f067899 */ /* 0x000fe40008011606 */
[----:B------:R-:W-:Y:S02]  /*14e0*/  UISETP.GE.AND UP0, UPT, UR52, 0x1, UPT ;  /* 0x000000013400788c */ /* 0x000fe4000bf06270 */
[----:B------:R-:W-:Y:S02]  /*14f0*/  UIADD3 UR4, UR52, 0x7f, URZ ;  /* 0x0000007f34047890 */ /* 0x000fe4000fffe03f */
[----:B------:R-:W-:Y:S02]  /*1500*/  ULEA.HI UR6, UR7, UR6, URZ, 0x10 ;  /* 0x0000000607067291 */ /* 0x000fe4000f8f803f */
[----:B------:R-:W-:Y:S01]  /*1510*/  PLOP3.LUT P0, PT, PT, PT, UP0, 0x80, 0x0 ;  /* 0x000000000000781c */ /* 0x000fe20003f0f008 */
[----:B------:R-:W-:-:S02]  /*1520*/  USHF.R.S32.HI UR5, URZ, 0x1f, UR4 ;  /* 0x0000001f3f057899 */ /* 0x000fc40008011404 */
[----:B------:R-:W-:Y:S02]  /*1530*/  ULOP3.LUT UR40, UR6, 0xff, URZ, 0xc0, !UPT ;  /* 0x000000ff06287892 */ /* 0x000fe4000f8ec03f */
[----:B------:R-:W-:Y:S02]  /*1540*/  ULEA.HI UR5, UR5, UR4, URZ, 0x7 ;  /* 0x0000000405057291 */ /* 0x000fe4000f8f383f */
[----:B------:R-:W-:Y:S01]  /*1550*/  USHF.R.U32.HI UR44, URZ, 0x10, UR6 ;  /* 0x000000103f2c7899 */ /* 0x000fe20008011606 */
[----:B------:R-:W-:Y:S01]  /*1560*/  UMOV UR4, URZ ;  /* 0x0000003f00047c82 */ /* 0x000fe20008000000 */
[----:B------:R-:W-:-:S04]  /*1570*/  USHF.R.S32.HI UR9, URZ, 0x7, UR5 ;  /* 0x000000073f097899 */ /* 0x000fc80008011405 */
[----:B------:R-:W-:Y:S08]  /*1580*/  @!P0 BRA `(.L_x_145) ;  /* 0x0000000000908947 */ /* 0x000ff00003800000 */
[----:B------:R-:W-:Y:S01]  /*1590*/  UISETP.NE.AND UP0, UPT, UR44, URZ, UPT ;  /* 0x0000003f2c00728c */ /* 0x000fe2000bf05270 */
[----:B------:R-:W-:-:S03]  /*15a0*/  ULDC UR4, c[0x0][0x9f0] ;  /* 0x00027c0000047ab9 */ /* 0x000fc60000000800 */
[----:B------:R-:W-:-:S03]  /*15b0*/  USEL UR10, UR44, UR4, UP0 ;  /* 0x000000042c0a7287 */ /* 0x000fc60008000000 */
[----:B------:R-:W-:Y:S01]  /*15c0*/  UMOV UR4, URZ ;  /* 0x0000003f00047c82 */ /* 0x000fe20008000000 */
[----:B------:R-:W-:Y:S02]  /*15d0*/  UIADD3 UR6, UR9, -0x1, UR10 ;  /* 0xffffffff09067890 */ /* 0x000fe4000fffe00a */
[----:B------:R-:W-:-:S04]  /*15e0*/  IMAD.U32 R3, RZ, RZ, UR10 ;  /* 0x0000000aff037e24 */ /* 0x000fc8000f8e00ff */
[----:B------:R-:W-:Y:S01]  /*15f0*/  IMAD.U32 R4, RZ, RZ, UR6 ;  /* 0x00000006ff047e24 */ /* 0x000fe2000f8e00ff */
[-C--:B------:R-:W-:Y:S01]  /*1600*/  IABS R0, R3.reuse ;  /* 0x0000000300007213 */ /* 0x080fe20000000000 */
[----:B------:R-:W-:Y:S01]  /*1610*/  ULOP3.LUT UR6, UR6, UR10, URZ, 0x3c, !UPT ;  /* 0x0000000a06067292 */ /* 0x000fe2000f8e3c3f */
[----:B------:R-:W-:Y:S02]  /*1620*/  IABS R5, R3 ;  /* 0x0000000300057213 */ /* 0x000fe40000000000 */
[----:B------:R-:W-:Y:S02]  /*1630*/  R2UR UR11, R0 ;  /* 0x00000000000b72ca */ /* 0x000fe400000e0000 */
[----:B------:R-:W-:-:S05]  /*1640*/  IABS R4, R4 ;  /* 0x0000000400047213 */ /* 0x000fca0000000000 */
[----:B------:R-:W-:-:S05]  /*1650*/  IMAD.MOV.U32 R3, RZ, RZ, R4 ;  /* 0x000000ffff037224 */ /* 0x000fca00078e0004 */
[----:B------:R-:W-:Y:S01]  /*1660*/  R2UR UR8, R3 ;  /* 0x00000000030872ca */ /* 0x000fe200000e0000 */
[----:B------:R-:W0:Y:S08]  /*1670*/  I2F.RP R0, UR11 ;  /* 0x0000000b00007d06 */ /* 0x000e300008209400 */
[----:B0-----:R-:W0:Y:S02]  /*1680*/  MUFU.RCP R0, R0 ;  /* 0x0000000000007308 */ /* 0x001e240000001000 */
[----:B0-----:R-:W-:-:S02]  /*1690*/  VIADD R2, R0, 0xffffffe ;  /* 0x0ffffffe00027836 */ /* 0x001fc40000000000 */
[----:B------:R-:W-:-:S04]  /*16a0*/  IMAD.MOV R0, RZ, RZ, -R5 ;  /* 0x000000ffff007224 */ /* 0x000fc800078e0a05 */
[----:B------:R-:W0:Y:S02]  /*16b0*/  F2I.FTZ.U32.TRUNC.NTZ R2, R2 ;  /* 0x0000000200027305 */ /* 0x000e24000021f000 */
[----:B0-----:R-:W-:-:S13]  /*16c0*/  R2UR UR5, R2 ;  /* 0x00000000020572ca */ /* 0x001fda00000e0000 */
[----:B------:R-:W-:-:S04]  /*16d0*/  UIADD3 UR7, URZ, -UR5, URZ ;  /* 0x800000053f077290 */ /* 0x000fc8000fffe03f */
[----:B------:R-:W-:-:S04]  /*16e0*/  UIMAD UR7, UR7, UR11, URZ ;  /* 0x0000000b070772a4 */ /* 0x000fc8000f8e023f */
[----:B------:R-:W-:-:S03]  /*16f0*/  UIMAD.WIDE.U32 UR4, UR5, UR7, UR4 ;  /* 0x00000007050472a5 */ /* 0x000fc6000f8e0004 */
[----:B------:R-:W-:Y:S01]  /*1700*/  R2UR UR7, R0 ;  /* 0x00000000000772ca */ /* 0x000fe200000e0000 */
[----:B------:R-:W-:-:S12]  /*1710*/  UIMAD.WIDE.U32 UR4, UR5, UR8, URZ ;  /* 0x00000008050472a5 */ /* 0x000fd8000f8e003f */
[----:B------:R-:W-:-:S04]  /*1720*/  UIMAD UR4, UR5, UR7, UR8 ;  /* 0x00000007050472a4 */ /* 0x000fc8000f8e0208 */
[----:B------:R-:W-:-:S11]  /*1730*/  UISETP.GT.U32.AND UP1, UPT, UR11, UR4, UPT ;  /* 0x000000040b00728c */ /* 0x000fd6000bf24070 */
[----:B------:R-:W-:Y:S02]  /*1740*/  @!UP1 UIADD3 UR4, UR4, -UR11, URZ ;  /* 0x8000000b04049290 */ /* 0x000fe4000fffe03f */
[----:B------:R-:W-:Y:S02]  /*1750*/  @!UP1 UIADD3 UR5, UR5, 0x1, URZ ;  /* 0x0000000105059890 */ /* 0x000fe4000fffe03f */
[----:B------:R-:W-:Y:S02]  /*1760*/  UISETP.GE.U32.AND UP0, UPT, UR4, UR11, UPT ;  /* 0x0000000b0400728c */ /* 0x000fe4000bf06070 */
[----:B------:R-:W-:-:S09]  /*1770*/  UISETP.GE.AND UP1, UPT, UR6, URZ, UPT ;  /* 0x0000003f0600728c */ /* 0x000fd2000bf26270 */
[----:B------:R-:W-:Y:S02]  /*1780*/  @UP0 UIADD3 UR5, UR5, 0x1, URZ ;  /* 0x0000000105050890 */ /* 0x000fe4000fffe03f */
[----:B------:R-:W-:-:S05]  /*1790*/  UISETP.NE.AND UP0, UPT, UR10, URZ, UPT ;  /* 0x0000003f0a00728c */ /* 0x000fca000bf05270 */
[----:B------:R-:W-:Y:S02]  /*17a0*/  UMOV UR4, UR5 ;  /* 0x0000000500047c82 */ /* 0x000fe40008000000 */
[----:B------:R-:W-:-:S04]  /*17b0*/  @!UP1 UIADD3 UR4, -UR4, URZ, URZ ;  /* 0x0000003f04049290 */ /* 0x000fc8000fffe13f */
[----:B------:R-:W-:-:S12]  /*17c0*/  @!UP0 ULOP3.LUT UR4, URZ, UR10, URZ, 0x33, !UPT ;  /* 0x0000000a3f048292 */ /* 0x000fd8000f8e333f */
.L_x_145:
[----:B------:R-:W-:Y:S01]  /*17d0*/  UIMAD UR41, UR40, UR4, URZ ;  /* 0x00000004282972a4 */ /* 0x000fe2000f8e023f */
[----:B------:R-:W-:Y:S01]  /*17e0*/  IMAD.U32 R0, RZ, RZ, UR9 ;  /* 0x00000009ff007e24 */ /* 0x000fe2000f8e00ff */
[----:B------:R-:W-:Y:S01]  /*17f0*/  PLOP3.LUT P0, PT, PT, PT, PT, 0x80, 0x0 ;  /* 0x000000000000781c */ /* 0x000fe20003f0f070 */
[----:B------:R-:W-:Y:S01]  /*1800*/  IMAD.U32 R3, RZ, RZ, UR4 ;  /* 0x00000004ff037e24 */ /* 0x000fe2000f8e00ff */
[----:B------:R-:W-:Y:S01]  /*1810*/  CS2R R28, SRZ ;  /* 0x00000000001c7805 */ /* 0x000fe2000001ff00 */
[----:B------:R-:W-:Y:S01]  /*1820*/  IMAD.MOV.U32 R160, RZ, RZ, RZ ;  /* 0x000000ffffa07224 */ /* 0x000fe200078e00ff */
[----:B------:R-:W-:Y:S02]  /*1830*/  CS2R R4, SRZ ;  /* 0x0000000000047805 */ /* 0x000fe4000001ff00 */
[----:B------:R-:W-:Y:S02]  /*1840*/  CS2R R30, SRZ ;  /* 0x00000000001e7805 */ /* 0x000fe4000001ff00 */
[----:B------:R-:W-:-:S02]  /*1850*/  VIADDMNMX R0, R3, UR41, R0, PT ;  /* 0x0000002903007c46 */ /* 0x000fc4000b800100 */
[----:B------:R-:W-:Y:S02]  /*1860*/  CS2R R26, SRZ ;  /* 0x00000000001a7805 */ /* 0x000fe4000001ff00 */
[----:B------:R-:W-:Y:S02]  /*1870*/  CS2R R24, SRZ ;  /* 0x0000000000187805 */ /* 0x000fe4000001ff00 */
[----:B------:R-:W-:Y:S02]  /*1880*/  CS2R R36, SRZ ;  /* 0x0000000000247805 */ /* 0x000fe4000001ff00 */
[----:B------:R-:W-:Y:S01]  /*1890*/  R2UR UR51, R0 ;  /* 0x00000000003372ca */ /* 0x000fe200000e0000 */
        /* <DEDUP_REMOVED lines=11> */
[----:B------:R-:W-:Y:S01]  /*1950*/  CS2R R52, SRZ ;  /* 0x0000000000347805 */ /* 0x000fe2000001ff00 */
[----:B------:R-:W-:Y:S01]  /*1960*/  UISETP.GT.AND UP0, UPT, UR51, UR41, UPT ;  /* 0x000000293300728c */ /* 0x000fe2000bf04270 */
[----:B------:R-:W-:Y:S02]  /*1970*/  CS2R R54, SRZ ;  /* 0x0000000000367805 */ /* 0x000fe4000001ff00 */
[----:B------:R-:W-:Y:S02]  /*1980*/  CS2R R50, SRZ ;  /* 0x0000000000327805 */ /* 0x000fe4000001ff00 */
[----:B------:R-:W-:Y:S02]  /*1990*/  CS2R R10, SRZ ;  /* 0x00000000000a7805 */ /* 0x000fe4000001ff00 */
[----:B------:R-:W-:-:S02]  /*19a0*/  CS2R R48, SRZ ;  /* 0x0000000000307805 */ /* 0x000fc4000001ff00 */
[----:B------:R-:W-:Y:S02]  /*19b0*/  CS2R R60, SRZ ;  /* 0x00000000003c7805 */ /* 0x000fe4000001ff00 */
[----:B------:R-:W-:Y:S02]  /*19c0*/  PLOP3.LUT P1, PT, PT, PT, UP0, 0x80, 0x0 ;  /* 0x000000000000781c */ /* 0x000fe40003f2f008 */
        /* <DEDUP_REMOVED lines=24> */
[----:B------:R-:W-:Y:S01]  /*1b50*/  CS2R R98, SRZ ;  /* 0x0000000000627805 */ /* 0x000fe2000001ff00 */
[----:B------:R-:W-:Y:S01]  /*1b60*/  IMAD.MOV.U32 R108, RZ, RZ, RZ ;  /* 0x000000ffff6c7224 */ /* 0x000fe200078e00ff */
        /* <DEDUP_REMOVED lines=23> */
[----:B------:R-:W0:Y:S01]  /*1ce0*/  S2R R2, SR_TID.X ;  /* 0x0000000000027919 */ /* 0x000e220000002100 */
[----:B------:R-:W1:Y:S01]  /*1cf0*/  S2UR UR6, SR_CgaCtaId ;  /* 0x00000000000679c3 */ /* 0x000e620000008800 */
[----:B------:R-:W-:Y:S02]  /*1d00*/  UMOV UR5, 0x400 ;  /* 0x0000040000057882 */ /* 0x000fe40000000000 */
[----:B-1----:R-:W-:-:S04]  /*1d10*/  ULEA UR5, UR6, UR5, 0x18 ;  /* 0x0000000506057291 */ /* 0x002fc8000f8ec03f */
[----:B------:R-:W-:Y:S01]  /*1d20*/  UIADD3 UR5, UR5, 0x20400, URZ ;  /* 0x0002040005057890 */ /* 0x000fe2000fffe03f */
[----:B0-----:R-:W-:-:S03]  /*1d30*/  VIADD R0, R2, 0xffffff80 ;  /* 0xffffff8002007836 */ /* 0x001fc60000000000 */
[----:B------:R-:W-:Y:S02]  /*1d40*/  ULOP3.LUT UP0, URZ, UR5, 0x3ff, URZ, 0xc0, !UPT ;  /* 0x000003ff053f7892 */ /* 0x000fe4000f80c03f */
[----:B------:R-:W-:-:S04]  /*1d50*/  SHF.R.S32.HI R3, RZ, 0x1f, R0 ;  /* 0x0000001fff037819 */ /* 0x000fc80000011400 */
[----:B------:R-:W-:Y:S02]  /*1d60*/  PLOP3.LUT P0, PT, PT, PT, UP0, 0x80, 0x0 ;  /* 0x000000000000781c */ /* 0x000fe40003f0f008 */
[----:B------:R-:W-:-:S04]  /*1d70*/  LEA.HI R3, R3, R0, RZ, 0x7 ;  /* 0x0000000003037211 */ /* 0x000fc800078f38ff */
[----:B------:R-:W-:-:S06]  /*1d80*/  SHF.R.S32.HI R3, RZ, 0x7, R3 ;  /* 0x00000007ff037819 */ /* 0x000fcc0000011403 */
[----:B------:R-:W0:Y:S02]  /*1d90*/  SHFL.IDX PT, R3, R3, RZ, 0x1f ;  /* 0x00001fff03037589 */ /* 0x000e2400000e0000 */
[----:B0-----:R-:W-:-:S13]  /*1da0*/  R2UR UR43, R3 ;  /* 0x00000000032b72ca */ /* 0x001fda00000e0000 */
        /* <DEDUP_REMOVED lines=23> */
.L_x_147:
[----:B------:R-:W-:Y:S01]  /*1f20*/  ULDC.64 UR6, c[0x0][0x998] ;  /* 0x0002660000067ab9 */ /* 0x000fe20000000a00 */
[----:B------:R-:W-:Y:S01]  /*1f30*/  ULDC.64 UR4, c[0x0][0x990] ;  /* 0x0002640000047ab9 */ /* 0x000fe20000000a00 */
[----:B------:R-:W-:Y:S02]  /*1f40*/  ISETP.NE.U32.AND P1, PT, RZ, UR6, PT ;  /* 0x00000006ff007c0c */ /* 0x000fe4000bf25070 */
[----:B------:R-:W-:Y:S02]  /*1f50*/  ISETP.NE.U32.AND P0, PT, RZ, UR4, PT ;  /* 0x00000004ff007c0c */ /* 0x000fe4000bf05070 */
[----:B------:R-:W-:Y:S02]  /*1f60*/  ISETP.NE.AND.EX P1, PT, RZ, UR7, PT, P1 ;  /* 0x00000007ff007c0c */ /* 0x000fe4000bf25310 */
[----:B------:R-:W-:-:S11]  /*1f70*/  ISETP.NE.AND.EX P0, PT, RZ, UR5, PT, P0 ;  /* 0x00000005ff007c0c */ /* 0x000fd6000bf05300 */
[----:B------:R-:W0:Y:S08]  /*1f80*/  @P1 LDC.64 R8, c[0x0][0x9b8] ;  /* 0x00026e00ff081b82 */ /* 0x000e300000000a00 */
[----:B------:R-:W1:Y:S08]  /*1f90*/  @P0 LDC.64 R6, c[0x0][0x9a8] ;  /* 0x00026a00ff060b82 */ /* 0x000e700000000a00 */
[----:B------:R-:W2:Y:S08]  /*1fa0*/  @P0 LDC.64 R10, c[0x0][0x9b0] ;  /* 0x00026c00ff0a0b82 */ /* 0x000eb00000000a00 */
[----:B------:R-:W3:Y:S01]  /*1fb0*/  @P1 LDC.64 R12, c[0x0][0x9c0] ;  /* 0x00027000ff0c1b82 */ /* 0x000ee20000000a00 */
[----:B0-----:R-:W-:-:S02]  /*1fc0*/  @P1 IMAD R2, R8, UR37, RZ ;  /* 0x0000002508021c24 */ /* 0x001fc4000f8e02ff */
[----:B------:R-:W-:-:S04]  /*1fd0*/  @P1 IMAD.WIDE.U32 R4, R8, UR36, RZ ;  /* 0x0000002408041c25 */ /* 0x000fc8000f8e00ff */
[----:B------:R-:W-:Y:S02]  /*1fe0*/  @P1 IMAD R9, R9, UR36, R2 ;  /* 0x0000002409091c24 */ /* 0x000fe4000f8e0202 */
[C---:B-1----:R-:W-:Y:S02]  /*1ff0*/  @P0 IMAD R0, R6.reuse, UR37, RZ ;  /* 0x0000002506000c24 */ /* 0x042fe4000f8e02ff */
[----:B------:R-:W-:-:S04]  /*2000*/  @P0 IMAD.WIDE.U32 R2, R6, UR36, RZ ;  /* 0x0000002406020c25 */ /* 0x000fc8000f8e00ff */
[----:B------:R-:W-:Y:S02]  /*2010*/  @P0 IMAD R7, R7, UR36, R0 ;  /* 0x0000002407070c24 */ /* 0x000fe4000f8e0200 */
[----:B------:R-:W-:Y:S02]  /*2020*/  @P1 IMAD.IADD R5, R5, 0x1, R9 ;  /* 0x0000000105051824 */ /* 0x000fe400078e0209 */
[----:B------:R-:W-:Y:S02]  /*2030*/  @P0 IMAD.IADD R3, R3, 0x1, R7 ;  /* 0x0000000103030824 */ /* 0x000fe400078e0207 */
[----:B------:R-:W-:Y:S02]  /*2040*/  IMAD.MOV.U32 R0, RZ, RZ, 0x3f800000 ;  /* 0x3f800000ff007424 */ /* 0x000fe400078e00ff */
[----:B--2---:R-:W-:-:S04]  /*2050*/  @P0 IMAD.WIDE.U32 R2, R10, UR39, R2 ;  /* 0x000000270a020c25 */ /* 0x004fc8000f8e0002 */
[----:B---3--:R-:W-:Y:S01]  /*2060*/  @P1 IMAD.WIDE.U32 R6, R12, UR39, R4 ;  /* 0x000000270c061c25 */ /* 0x008fe2000f8e0004 */
[----:B------:R-:W-:-:S03]  /*2070*/  @P0 LEA R4, P2, R2, UR4, 0x2 ;  /* 0x0000000402040c11 */ /* 0x000fc6000f8410ff */
[----:B------:R-:W-:Y:S01]  /*2080*/  @P0 IMAD R5, R11, UR39, R3 ;  /* 0x000000270b050c24 */ /* 0x000fe2000f8e0203 */
[----:B------:R-:W-:Y:S01]  /*2090*/  @P1 LEA R8, P3, R6, UR6, 0x2 ;  /* 0x0000000606081c11 */ /* 0x000fe2000f8610ff */
[----:B------:R-:W-:Y:S02]  /*20a0*/  @P1 IMAD R3, R13, UR39, R7 ;  /* 0x000000270d031c24 */ /* 0x000fe4000f8e0207 */
[----:B------:R-:W-:Y:S01]  /*20b0*/  IMAD.MOV.U32 R7, RZ, RZ, 0x3f800000 ;  /* 0x3f800000ff077424 */ /* 0x000fe200078e00ff */
[----:B------:R-:W-:Y:S02]  /*20c0*/  @P0 LEA.HI.X R5, R2, UR5, R5, 0x2, P2 ;  /* 0x0000000502050c11 */ /* 0x000fe400090f1405 */
[----:B------:R-:W-:-:S03]  /*20d0*/  @P1 LEA.HI.X R9, R6, UR7, R3, 0x2, P3 ;  /* 0x0000000706091c11 */ /* 0x000fc600098f1403 */
[----:B------:R0:W2:Y:S04]  /*20e0*/  @P0 LDG.E R7, desc[UR48][R4.64] ;  /* 0x0000003004070981 */ /* 0x0000a8000c1e1900 */
[----:B------:R-:W2:Y:S01]  /*20f0*/  @P1 LDG.E R0, desc[UR48][R8.64] ;  /* 0x0000003008001981 */ /* 0x000ea2000c1e1900 */
[----:B------:R-:W1:Y:S01]  /*2100*/  S2UR UR5, SR_CgaCtaId ;  /* 0x00000000000579c3 */ /* 0x000e620000008800 */
[----:B------:R-:W-:Y:S01]  /*2110*/  ULEA.HI UR4, UR46, UR46, URZ, 0x1 ;  /* 0x0000002e2e047291 */ /* 0x000fe2000f8f083f */
[----:B------:R-:W-:-:S03]  /*2120*/  MOV R2, 0x400 ;  /* 0x0000040000027802 */ /* 0x000fc60000000f00 */
[----:B------:R-:W-:Y:S01]  /*2130*/  ULOP3.LUT UR4, UR4, 0xfffffffe, URZ, 0xc0, !UPT ;  /* 0xfffffffe04047892 */ /* 0x000fe2000f8ec03f */
[----:B0-----:R-:W-:-:S03]  /*2140*/  IMAD.U32 R4, RZ, RZ, UR47 ;  /* 0x0000002fff047e24 */ /* 0x001fc6000f8e00ff */
[----:B------:R-:W-:Y:S02]  /*2150*/  UIADD3 UR4, UR46, -UR4, URZ ;  /* 0x800000042e047290 */ /* 0x000fe4000fffe03f */
[----:B------:R-:W-:-:S04]  /*2160*/  ISETP.NE.AND P0, PT, R4, 0x3, PT ;  /* 0x000000030400780c */ /* 0x000fc80003f05270 */
[----:B------:R-:W-:Y:S01]  /*2170*/  IMAD.U32 R11, RZ, RZ, UR4 ;  /* 0x00000004ff0b7e24 */ /* 0x000fe2000f8e00ff */
[----:B------:R-:W-:-:S04]  /*2180*/  ULDC UR4, c[0x0][0x9d8] ;  /* 0x0002760000047ab9 */ /* 0x000fc80000000800 */
[----:B------:R-:W-:Y:S01]  /*2190*/  SHF.L.U32 R11, R11, 0x1f, RZ ;  /* 0x0000001f0b0b7819 */ /* 0x000fe200000006ff */
[----:B-1----:R-:W-:-:S05]  /*21a0*/  IMAD.U32 R3, RZ, RZ, UR5 ;  /* 0x00000005ff037e24 */ /* 0x002fca000f8e00ff */
[----:B------:R-:W-:-:S04]  /*21b0*/  LEA R2, R3, R2, 0x18 ;  /* 0x0000000203027211 */ /* 0x000fc800078ec0ff */
[----:B------:R-:W0:Y:S01]  /*21c0*/  SYNCS.PHASECHK.TRANS64.TRYWAIT P1, [R2+URZ+0x38800], R11 ;  /* 0x0388000b020075a7 */ /* 0x000e22000802017f */
[----:B--2---:R-:W-:-:S04]  /*21d0*/  FMUL.FTZ R0, R7, R0 ;  /* 0x0000000007007220 */ /* 0x004fc80000410000 */
[----:B------:R-:W-:Y:S01]  /*21e0*/  FMUL.FTZ R0, R0, UR4 ;  /* 0x0000000400007c20 */ /* 0x000fe20008410000 */
[----:B0-----:R-:W-:Y:S06]  /*21f0*/  @!P1 BRA `(.L_x_148) ;  /* 0x0000013000b09947 */ /* 0x001fec0003800000 */
.L_x_286:
[----:B------:R-:W-:Y:S05]  /*2200*/  @!P0 BRA `(.L_x_149) ;  /* 0x0000000000048947 */ /* 0x000fea0003800000 */
[----:B------:R-:W-:Y:S01]  /*2210*/  BPT.TRAP 0x1 ;  /* 0x000000040000795c */ /* 0x000fe20000300000 */
.L_x_149:
[----:B------:R-:W-:Y:S02]  /*2220*/  IMAD.U32 R5, RZ, RZ, UR53 ;  /* 0x00000035ff057e24 */ /* 0x000fe4000f8e00ff */
[----:B------:R-:W-:Y:S02]  /*2230*/  IMAD.U32 R6, RZ, RZ, UR45 ;  /* 0x0000002dff067e24 */ /* 0x000fe4000f8e00ff */
[----:B------:R-:W-:-:S03]  /*2240*/  IMAD R4, R5, 0x8, R2 ;  /* 0x0000000805047824 */ /* 0x000fc600078e0202 */
[----:B------:R-:W-:-:S04]  /*2250*/  SHF.L.U32 R5, R6, 0x1f, RZ ;  /* 0x0000001f06057819 */ /* 0x000fc800000006ff */
[----:B------:R1:W2:Y:S01]  /*2260*/  SYNCS.PHASECHK.TRANS64.TRYWAIT P1, [R4+URZ+0x38830], R5 ;  /* 0x03883005040075a7 */ /* 0x0002a2000802017f */
[----:B------:R-:W-:Y:S05]  /*2270*/  @!P0 BRA `(.L_x_150) ;  /* 0x0000000000048947 */ /* 0x000fea0003800000 */
[----:B------:R-:W-:Y:S01]  /*2280*/  BPT.TRAP 0x1 ;  /* 0x000000040000795c */ /* 0x000fe20000300000 */
.L_x_150:
[----:B------:R-:W3:Y:S01]  /*2290*/  S2R R6, SR_TID.X ;  /* 0x0000000000067919 */ /* 0x000ee20000002100 */
[----:B------:R-:W-:Y:S01]  /*22a0*/  IMAD.MOV.U32 R25, RZ, RZ, RZ ;  /* 0x000000ffff197224 */ /* 0x000fe200078e00ff */
[----:B---3--:R-:W-:Y:S01]  /*22b0*/  LOP3.LUT P2, RZ, R6, 0x7f, RZ, 0xc0, !PT ;  /* 0x0000007f06ff7812 */ /* 0x008fe2000784c0ff */
[----:B--2---:R-:W-:-:S12]  /*22c0*/  @P1 BRA `(.L_x_151) ;  /* 0x0000000000081947 */ /* 0x004fd80003800000 */
[----:B------:R-:W2:Y:S02]  /*22d0*/  SYNCS.PHASECHK.TRANS64.TRYWAIT P1, [R4+URZ+0x38830], R5 ;  /* 0x03883005040075a7 */ /* 0x000ea4000802017f */
[----:B--2---:R-:W-:Y:S05]  /*22e0*/  @!P1 BRA `(.L_x_152) ;  /* 0x0000013000889947 */ /* 0x004fea0003800000 */
.L_x_151:
[----:B------:R-:W-:Y:S05]  /*22f0*/  WARPSYNC.ALL ;  /* 0x0000000000007948 */ /* 0x000fea0003800000 */
[----:B------:R-:W-:Y:S01]  /*2300*/  R2UR UR4, R2 ;  /* 0x00000000020472ca */ /* 0x000fe200000e0000 */
[----:B------:R-:W-:Y:S01]  /*2310*/  ULOP3.LUT UR32, UR54, 0x10000, URZ, 0xfc, !UPT ;  /* 0x0001000036207892 */ /* 0x000fe2000f8efc3f */
[----:B------:R-:W-:Y:S01]  /*2320*/  WARPGROUP.ARRIVE ;  /* 0x00000000000079c5 */ /* 0x000fe20000000000 */
[----:B------:R-:W-:Y:S01]  /*2330*/  UMOV UR33, 0x40000040 ;  /* 0x4000004000217882 */ /* 0x000fe20000000000 */
[----:B------:R-:W-:Y:S01]  /*2340*/  UMOV UR35, 0x40000040 ;  /* 0x4000004000237882 */ /* 0x000fe20000000000 */
[----:B------:R-:W-:Y:S01]  /*2350*/  UMOV UR5, 0x40000040 ;  /* 0x4000004000057882 */ /* 0x000fe20000000000 */
[----:B------:R-:W-:Y:S01]  /*2360*/  UMOV UR7, 0x40000040 ;  /* 0x4000004000077882 */ /* 0x000fe20000000000 */
[----:B------:R-:W-:Y:S01]  /*2370*/  UIADD3 UR8, UR32, 0x4, URZ ;  /* 0x0000000420087890 */ /* 0x000fe2000fffe03f */
[----:B------:R-:W3:Y:S01]  /*2380*/  S2R R92, SR_TID.X ;  /* 0x00000000005c7919 */ /* 0x000ee20000002100 */
        /* <DEDUP_REMOVED lines=8> */
[----:B------:R-:W-:Y:S01]  /*2410*/  USHF.R.U32.HI UR4, URZ, 0x4, UR4 ;  /* 0x000000043f047899 */ /* 0x000fe20008011604 */
[--C-:B------:R-:W-:Y:S01]  /*2420*/  IMAD.MOV.U32 R94, RZ, RZ, R25.reuse ;  /* 0x000000ffff5e7224 */ /* 0x100fe200078e0019 */
[----:B------:R-:W-:Y:S01]  /*2430*/  UIADD3 UR16, UR32, 0x400, URZ ;  /* 0x0000040020107890 */ /* 0x000fe2000fffe03f */
[--C-:B------:R-:W-:Y:S01]  /*2440*/  IMAD.MOV.U32 R97, RZ, RZ, R25.reuse ;  /* 0x000000ffff617224 */ /* 0x100fe200078e0019 */
[----:B------:R-:W-:Y:S01]  /*2450*/  ULOP3.LUT UR4, UR4, 0x3fff, URZ, 0xc0, !UPT ;  /* 0x00003fff04047892 */ /* 0x000fe2000f8ec03f */
[--C-:B------:R-:W-:Y:S01]  /*2460*/  IMAD.MOV.U32 R96, RZ, RZ, R25.reuse ;  /* 0x000000ffff607224 */ /* 0x100fe200078e0019 */
[----:B------:R-:W-:Y:S01]  /*2470*/  UMOV UR17, 0x40000040 ;  /* 0x4000004000117882 */ /* 0x000fe20000000000 */
[----:B------:R-:W-:Y:S01]  /*2480*/  UMOV UR19, 0x40000040 ;  /* 0x4000004000137882 */ /* 0x000fe20000000000 */
[----:B------:R-:W-:Y:S01]  /*2490*/  ULOP3.LUT UR50, UR4, 0x10000, URZ, 0xfc, !UPT ;  /* 0x0001000004327892 */ /* 0x000fe2000f8efc3f */
[--C-:B------:R-:W-:Y:S01]  /*24a0*/  IMAD.MOV.U32 R99, RZ, RZ, R25.reuse ;  /* 0x000000ffff637224 */ /* 0x100fe200078e0019 */
[----:B------:R-:W-:Y:S01]  /*24b0*/  UIADD3 UR4, UR32, 0x2, URZ ;  /* 0x0000000220047890 */ /* 0x000fe2000fffe03f */
[--C-:B------:R-:W-:Y:S01]  /*24c0*/  IMAD.MOV.U32 R98, RZ, RZ, R25.reuse ;  /* 0x000000ffff627224 */ /* 0x100fe200078e0019 */
[----:B------:R-:W-:Y:S01]  /*24d0*/  ULEA UR34, UR53, UR50, 0xb ;  /* 0x0000003235227291 */ /* 0x000fe2000f8e583f */
[--C-:B------:R-:W-:Y:S01]  /*24e0*/  IMAD.MOV.U32 R101, RZ, RZ, R25.reuse ;  /* 0x000000ffff657224 */ /* 0x100fe200078e0019 */
[----:B------:R-:W-:Y:S01]  /*24f0*/  UIADD3 UR20, UR32, 0x402, URZ ;  /* 0x0000040220147890 */ /* 0x000fe2000fffe03f */
[--C-:B------:R-:W-:Y:S01]  /*2500*/  IMAD.MOV.U32 R100, RZ, RZ, R25.reuse ;  /* 0x000000ffff647224 */ /* 0x100fe200078e0019 */
[----:B------:R-:W-:Y:S01]  /*2510*/  UIADD3 UR6, UR34, 0x2, URZ ;  /* 0x0000000222067890 */ /* 0x000fe2000fffe03f */
[--C-:B------:R-:W-:Y:S01]  /*2520*/  IMAD.MOV.U32 R103, RZ, RZ, R25.reuse ;  /* 0x000000ffff677224 */ /* 0x100fe200078e0019 */
[----:B------:R-:W-:Y:S01]  /*2530*/  UIADD3 UR10, UR34, 0x4, URZ ;  /* 0x00000004220a7890 */ /* 0x000fe2000fffe03f */
[----:B------:R-:W-:Y:S01]  /*2540*/  IMAD.MOV.U32 R102, RZ, RZ, R25 ;  /* 0x000000ffff667224 */ /* 0x000fe200078e0019 */
[----:B------:R-:W-:-:S02]  /*2550*/  UIADD3 UR14, UR34, 0x6, URZ ;  /* 0x00000006220e7890 */ /* 0x000fc4000fffe03f */
[----:B------:R-:W-:Y:S01]  /*2560*/  QGMMA.64x128x32.F32.E4M3.E4M3 R28, gdesc[UR32], RZ, !UPT, gsb0 ;  /* 0x01e00000201c79f3 */ /* 0x000fe2000c0008ff */
        /* <DEDUP_REMOVED lines=94> */
[----:B------:R-:W5:Y:S01]  /*2b50*/  MUFU.TANH R28, R28 ;  /* 0x0000001c001c7308 */ /* 0x000f620000002400 */
[----:B----4-:R-:W-:-:S02]  /*2b60*/  IMAD.U32 R31, RZ, RZ, UR52 ;  /* 0x00000034ff1f7e24 */ /* 0x010fc4000f8e00ff */
[C---:B------:R-:W-:Y:S01]  /*2b70*/  FMUL.FTZ R34, R0.reuse, R34 ;  /* 0x0000002200227220 */ /* 0x040fe20000410000 */
[C---:B------:R-:W-:Y:S01]  /*2b80*/  FMUL.FTZ R44, R0.reuse, R44 ;  /* 0x0000002c002c7220 */ /* 0x040fe20000410000 */
[C---:B------:R-:W-:Y:S01]  /*2b90*/  FMUL.FTZ R39, R0.reuse, R39 ;  /* 0x0000002700277220 */ /* 0x040fe20000410000 */
[C---:B------:R-:W-:Y:S01]  /*2ba0*/  FMUL.FTZ R43, R0.reuse, R43 ;  /* 0x0000002b002b7220 */ /* 0x040fe20000410000 */
[C---:B------:R-:W-:Y:S01]  /*2bb0*/  FMUL.FTZ R48, R0.reuse, R48 ;  /* 0x0000003000307220 */ /* 0x040fe20000410000 */
[C---:B------:R-:W-:Y:S01]  /*2bc0*/  FMUL.FTZ R41, R0.reuse, R41 ;  /* 0x0000002900297220 */ /* 0x040fe20000410000 */
[----:B------:R-:W4:Y:S01]  /*2bd0*/  MUFU.TANH R29, R29 ;  /* 0x0000001d001d7308 */ /* 0x000f220000002400 */
        /* <DEDUP_REMOVED lines=16> */
[----:B0-----:R-:W-:Y:S01]  /*2ce0*/  IADD3 R42, R31, 0x80, -R16 ;  /* 0x000000801f2a7810 */ /* 0x001fe20007ffe810 */
[C---:B------:R-:W-:Y:S01]  /*2cf0*/  FMUL.FTZ R55, R0.reuse, R55 ;  /* 0x0000003700377220 */ /* 0x040fe20000410000 */
[C---:B------:R-:W-:Y:S01]  /*2d00*/  FMUL.FTZ R58, R0.reuse, R58 ;  /* 0x0000003a003a7220 */ /* 0x040fe20000410000 */
[C---:B------:R-:W-:Y:S01]  /*2d10*/  FMUL.FTZ R64, R0.reuse, R64 ;  /* 0x0000004000407220 */ /* 0x040fe20000410000 */
[C---:B------:R-:W-:Y:S01]  /*2d20*/  FMUL.FTZ R65, R0.reuse, R65 ;  /* 0x0000004100417220 */ /* 0x040fe20000410000 */
[C---:B------:R-:W-:Y:S01]  /*2d30*/  FMUL.FTZ R59, R0.reuse, R59 ;  /* 0x0000003b003b7220 */ /* 0x040fe20000410000 */
[----:B------:R-:W-:Y:S01]  /*2d40*/  FMUL.FTZ R62, R0, R62 ;  /* 0x0000003e003e7220 */ /* 0x000fe20000410000 */
[----:B------:R-:W0:Y:S01]  /*2d50*/  MUFU.TANH R32, R32 ;  /* 0x0000002000207308 */ /* 0x000e220000002400 */
[----:B-1----:R-:W-:-:S02]  /*2d60*/  IMAD.U32 R35, RZ, RZ, UR51 ;  /* 0x00000033ff237e24 */ /* 0x002fc4000f8e00ff */
[C---:B------:R-:W-:Y:S01]  /*2d70*/  FMUL.FTZ R68, R0.reuse, R68 ;  /* 0x0000004400447220 */ /* 0x040fe20000410000 */
[C---:B------:R-:W-:Y:S01]  /*2d80*/  FMUL.FTZ R69, R0.reuse, R69 ;  /* 0x0000004500457220 */ /* 0x040fe20000410000 */
[C---:B------:R-:W-:Y:S01]  /*2d90*/  FMUL.FTZ R63, R0.reuse, R63 ;  /* 0x0000003f003f7220 */ /* 0x040fe20000410000 */
[----:B------:R-:W-:Y:S02]  /*2da0*/  IMAD R42, R35, -0x80, R42 ;  /* 0xffffff80232a7824 */ /* 0x000fe400078e022a */
[C---:B------:R-:W-:Y:S01]  /*2db0*/  FMUL.FTZ R70, R0.reuse, R70 ;  /* 0x0000004600467220 */ /* 0x040fe20000410000 */
[C---:B------:R-:W-:Y:S01]  /*2dc0*/  FMUL.FTZ R72, R0.reuse, R72 ;  /* 0x0000004800487220 */ /* 0x040fe20000410000 */
[----:B------:R-:W-:Y:S01]  /*2dd0*/  MUFU.TANH R33, R33 ;  /* 0x0000002100217308 */ /* 0x000fe20000002400 */
[----:B------:R-:W-:Y:S01]  /*2de0*/  FMUL.FTZ R66, R0, R66 ;  /* 0x0000004200427220 */ /* 0x000fe20000410000 */
[----:B------:R-:W-:Y:S01]  /*2df0*/  ISETP.GT.AND P4, PT, R42, RZ, PT ;  /* 0x000000ff2a00720c */ /* 0x000fe20003f84270 */
[----:B------:R-:W-:Y:S01]  /*2e00*/  FMUL.FTZ R67, R0, R67 ;  /* 0x0000004300437220 */ /* 0x000fe20000410000 */
[----:B------:R-:W-:Y:S01]  /*2e10*/  ISETP.GT.AND P5, PT, R42, 0x1, PT ;  /* 0x000000012a00780c */ /* 0x000fe20003fa4270 */
[----:B------:R-:W-:Y:S01]  /*2e20*/  FMUL.FTZ R73, R0, R73 ;  /* 0x0000004900497220 */ /* 0x000fe20000410000 */
[----:B------:R-:W-:Y:S01]  /*2e30*/  ISETP.GT.AND P1, PT, R42, 0x8, PT ;  /* 0x000000082a00780c */ /* 0x000fe20003f24270 */
[----:B------:R-:W-:Y:S01]  /*2e40*/  FMUL.FTZ R76, R0, R76 ;  /* 0x0000004c004c7220 */ /* 0x000fe20000410000 */
[----:B--2---:R-:W1:Y:S01]  /*2e50*/  MUFU.TANH R5, R30 ;  /* 0x0000001e00057308 */ /* 0x004e620000002400 */
[----:B-----5:R-:W-:Y:S01]  /*2e60*/  FSEL R28, R28, -INF , P4 ;  /* 0xff8000001c1c7808 */ /* 0x020fe20002000000 */
[C---:B------:R-:W-:Y:S01]  /*2e70*/  FMUL.FTZ R77, R0.reuse, R77 ;  /* 0x0000004d004d7220 */ /* 0x040fe20000410000 */
[----:B----4-:R-:W-:Y:S01]  /*2e80*/  FSEL R31, R29, -INF , P5 ;  /* 0xff8000001d1f7808 */ /* 0x010fe20002800000 */
[----:B------:R-:W-:Y:S01]  /*2e90*/  FMUL.FTZ R71, R0, R71 ;  /* 0x0000004700477220 */ /* 0x000fe20000410000 */
[----:B------:R-:W-:Y:S01]  /*2ea0*/  ISETP.GT.AND P2, PT, R42, 0x9, PT ;  /* 0x000000092a00780c */ /* 0x000fe20003f44270 */
[----:B------:R-:W-:Y:S01]  /*2eb0*/  FMUL.FTZ R74, R0, R74 ;  /* 0x0000004a004a7220 */ /* 0x000fe20000410000 */
[----:B0-----:R-:W-:Y:S01]  /*2ec0*/  FSEL R32, R32, -INF , P1 ;  /* 0xff80000020207808 */ /* 0x001fe20000800000 */
[----:B------:R-:W0:Y:S01]  /*2ed0*/  MUFU.TANH R40, R40 ;  /* 0x0000002800287308 */ /* 0x000e220000002400 */
[----:B------:R-:W-:Y:S01]  /*2ee0*/  FMNMX.FTZ R29, R28, R31, !PT ;  /* 0x0000001f1c1d7209 */ /* 0x000fe20007810000 */
[----:B------:R-:W-:Y:S01]  /*2ef0*/  FMUL.FTZ R80, R0, R80 ;  /* 0x0000005000507220 */ /* 0x000fe20000410000 */
[----:B------:R-:W-:Y:S01]  /*2f00*/  FSEL R6, R6, -INF , P5 ;  /* 0xff80000006067808 */ /* 0x000fe20002800000 */
[----:B------:R-:W-:Y:S01]  /*2f10*/  FMUL.FTZ R81, R0, R81 ;  /* 0x0000005100517220 */ /* 0x000fe20000410000 */
[----:B------:R-:W-:Y:S01]  /*2f20*/  ISETP.GT.AND P5, PT, R42, 0x18, PT ;  /* 0x000000182a00780c */ /* 0x000fe20003fa4270 */
[----:B------:R-:W-:Y:S01]  /*2f30*/  FMUL.FTZ R75, R0, R75 ;  /* 0x0000004b004b7220 */ /* 0x000fe20000410000 */
[----:B------:R-:W-:Y:S01]  /*2f40*/  ISETP.GT.AND P3, PT, R42, 0x10, PT ;  /* 0x000000102a00780c */ /* 0x000fe20003f64270 */
[----:B------:R-:W2:Y:S01]  /*2f50*/  MUFU.TANH R36, R36 ;  /* 0x0000002400247308 */ /* 0x000ea20000002400 */
[----:B------:R-:W-:Y:S01]  /*2f60*/  FMNMX.FTZ R29, R32, R29, !PT ;  /* 0x0000001d201d7209 */ /* 0x000fe20007810000 */
[C---:B------:R-:W-:Y:S01]  /*2f70*/  FMUL.FTZ R78, R0.reuse, R78 ;  /* 0x0000004e004e7220 */ /* 0x040fe20000410000 */
[----:B-1----:R-:W-:Y:S01]  /*2f80*/  FSEL R5, R5, -INF , P4 ;  /* 0xff80000005057808 */ /* 0x002fe20002000000 */
[----:B------:R-:W-:Y:S01]  /*2f90*/  FMUL.FTZ R84, R0, R84 ;  /* 0x0000005400547220 */ /* 0x000fe20000410000 */
[----:B------:R-:W-:Y:S01]  /*2fa0*/  ISETP.GT.AND P4, PT, R42, 0x11, PT ;  /* 0x000000112a00780c */ /* 0x000fe20003f84270 */
[----:B------:R-:W-:Y:S01]  /*2fb0*/  FMUL.FTZ R79, R0, R79 ;  /* 0x0000004f004f7220 */ /* 0x000fe20000410000 */
[----:B------:R-:W-:Y:S01]  /*2fc0*/  FSEL R8, R8, -INF , P2 ;  /* 0xff80000008087808 */ /* 0x000fe20001000000 */
[----:B------:R2:W1:Y:S01]  /*2fd0*/  MUFU.TANH R11, R37 ;  /* 0x00000025000b7308 */ /* 0x0004620000002400 */
[----:B0-----:R-:W-:Y:S01]  /*2fe0*/  FSEL R35, R40, -INF , P5 ;  /* 0xff80000028237808 */ /* 0x001fe20002800000 */
[C---:B------:R-:W-:Y:S01]  /*2ff0*/  FMUL.FTZ R85, R0.reuse, R85 ;  /* 0x0000005500557220 */ /* 0x040fe20000410000 */
[C---:B------:R-:W-:Y:S01]  /*3000*/  FMUL.FTZ R82, R0.reuse, R82 ;  /* 0x0000005200527220 */ /* 0x040fe20000410000 */
[C---:B------:R-:W-:Y:S01]  /*3010*/  FMUL.FTZ R88, R0.reuse, R88 ;  /* 0x0000005800587220 */ /* 0x040fe20000410000 */
[C---:B------:R-:W-:Y:S01]  /*3020*/  FMUL.FTZ R89, R0.reuse, R89 ;  /* 0x0000005900597220 */ /* 0x040fe20000410000 */
[----:B------:R-:W-:Y:S01]  /*3030*/  ULDC UR52, c[0x0][0x988] ;  /* 0x0002620000347ab9 */ /* 0x000fe20000000800 */
[----:B------:R-:W-:Y:S01]  /*3040*/  FMUL.FTZ R83, R0, R83 ;  /* 0x0000005300537220 */ /* 0x000fe20000410000 */
[----:B------:R0:W4:Y:S01]  /*3050*/  MUFU.TANH R7, R34 ;  /* 0x0000002200077308 */ /* 0x0001220000002400 */
[----:B--2---:R-:W-:Y:S01]  /*3060*/  FSEL R37, R36, -INF , P3 ;  /* 0xff80000024257808 */ /* 0x004fe20001800000 */
[C---:B------:R-:W-:Y:S01]  /*3070*/  FMUL.FTZ R86, R0.reuse, R86 ;  /* 0x0000005600567220 */ /* 0x040fe20000410000 */
[C---:B------:R-:W-:Y:S01]  /*3080*/  FMUL.FTZ R87, R0.reuse, R87 ;  /* 0x0000005700577220 */ /* 0x040fe20000410000 */
[C---:B------:R-:W-:Y:S01]  /*3090*/  FMUL.FTZ R90, R0.reuse, R90 ;  /* 0x0000005a005a7220 */ /* 0x040fe20000410000 */
[----:B------:R-:W-:Y:S01]  /*30a0*/  FMUL.FTZ R91, R0, R91 ;  /* 0x0000005b005b7220 */ /* 0x000fe20000410000 */
[----:B------:R-:W-:-:S02]  /*30b0*/  UIADD3 UR51, UR51, -0x2, URZ ;  /* 0xfffffffe33337890 */ /* 0x000fc4000fffe03f */
[----:B------:R-:W2:Y:S01]  /*30c0*/  MUFU.TANH R10, R39 ;  /* 0x00000027000a7308 */ /* 0x000ea20000002400 */
[----:B0-----:R-:W-:Y:S01]  /*30d0*/  FSEL R34, R33, -INF , P2 ;  /* 0xff80000021227808 */ /* 0x001fe20001000000 */
[----:B------:R-:W-:Y:S01]  /*30e0*/  UISETP.GE.AND UP0, UPT, UR51, UR41, UPT ;  /* 0x000000293300728c */ /* 0x000fe2000bf06270 */
[----:B------:R-:W-:Y:S02]  /*30f0*/  ISETP.GT.AND P2, PT, R42, 0x20, PT ;  /* 0x000000202a00780c */ /* 0x000fe40003f44270 */
[----:B------:R-:W-:Y:S02]  /*3100*/  FMNMX.FTZ R40, R34, R29, !PT ;  /* 0x0000001d22287209 */ /* 0x000fe40007810000 */
[----:B-1----:R-:W-:Y:S01]  /*3110*/  FSEL R36, R11, -INF , P4 ;  /* 0xff8000000b247808 */ /* 0x002fe20002000000 */
[----:B------:R-:W0:Y:S01]  /*3120*/  MUFU.TANH R44, R44 ;  /* 0x0000002c002c7308 */ /* 0x000e220000002400 */
[----:B------:R-:W-:Y:S02]  /*3130*/  FMNMX.FTZ R29, R37, R40, !PT ;  /* 0x00000028251d7209 */ /* 0x000fe40007810000 */
[----:B----4-:R-:W-:-:S02]  /*3140*/  FSEL R7, R7, -INF , P1 ;  /* 0xff80000007077808 */ /* 0x010fc40000800000 */
[----:B------:R-:W-:Y:S02]  /*3150*/  ISETP.GT.AND P1, PT, R42, 0x19, PT ;  /* 0x000000192a00780c */ /* 0x000fe40003f24270 */
[----:B------:R-:W-:Y:S01]  /*3160*/  FSEL R11, R12, -INF , P5 ;  /* 0xff8000000c0b7808 */ /* 0x000fe20002800000 */
[----:B------:R-:W1:Y:S01]  /*3170*/  MUFU.TANH R43, R43 ;  /* 0x0000002b002b7308 */ /* 0x000e620000002400 */
[----:B--2---:R-:W-:Y:S02]  /*3180*/  FSEL R10, R10, -INF , P4 ;  /* 0xff8000000a0a7808 */ /* 0x004fe40002000000 */
[C---:B------:R-:W-:Y:S02]  /*3190*/  ISETP.GT.AND P4, PT, R42.reuse, 0x28, PT ;  /* 0x000000282a00780c */ /* 0x040fe40003f84270 */
[----:B------:R-:W-:-:S03]  /*31a0*/  ISETP.GT.AND P5, PT, R42, 0x29, PT ;  /* 0x000000292a00780c */ /* 0x000fc60003fa4270 */
[----:B------:R-:W2:Y:S01]  /*31b0*/  MUFU.TANH R48, R48 ;  /* 0x0000003000307308 */ /* 0x000ea20000002400 */
[----:B0-----:R-:W-:Y:S02]  /*31c0*/  FSEL R39, R44, -INF , P2 ;  /* 0xff8000002c277808 */ /* 0x001fe40001000000 */
[----:B------:R-:W-:-:S05]  /*31d0*/  FMNMX.FTZ R44, R36, R29, !PT ;  /* 0x0000001d242c7209 */ /* 0x000fca0007810000 */
[----:B------:R-:W0:Y:S01]  /*31e0*/  MUFU.TANH R41, R41 ;  /* 0x0000002900297308 */ /* 0x000e220000002400 */
[----:B-1----:R-:W-:-:S07]  /*31f0*/  FSEL R12, R43, -INF , P1 ;  /* 0xff8000002b0c7808 */ /* 0x002fce0000800000 */
[----:B------:R-:W1:Y:S01]  /*3200*/  MUFU.TANH R9, R38 ;  /* 0x0000002600097308 */ /* 0x000e620000002400 */
[----:B--2---:R-:W-:Y:S02]  /*3210*/  FSEL R43, R48, -INF , P4 ;  /* 0xff800000302b7808 */ /* 0x004fe40002000000 */
[----:B------:R-:W-:-:S05]  /*3220*/  FMNMX.FTZ R48, R35, R44, !PT ;  /* 0x0000002c23307209 */ /* 0x000fca0007810000 */
[----:B------:R-:W2:Y:S01]  /*3230*/  MUFU.TANH R45, R45 ;  /* 0x0000002d002d7308 */ /* 0x000ea20000002400 */
[----:B0-----:R-:W-:Y:S02]  /*3240*/  FSEL R33, R41, -INF , P1 ;  /* 0xff80000029217808 */ /* 0x001fe40000800000 */
[----:B------:R-:W-:Y:S02]  /*3250*/  ISETP.GT.AND P1, PT, R42, 0x30, PT ;  /* 0x000000302a00780c */ /* 0x000fe40003f24270 */
[----:B------:R-:W-:-:S03]  /*3260*/  FMNMX.FTZ R48, R33, R48, !PT ;  /* 0x0000003021307209 */ /* 0x000fc60007810000 */
[----:B------:R-:W-:Y:S01]  /*3270*/  MUFU.TANH R52, R52 ;  /* 0x0000003400347308 */ /* 0x000fe20000002400 */
[----:B-1----:R-:W-:Y:S02]  /*3280*/  FSEL R9, R9, -INF , P3 ;  /* 0xff80000009097808 */ /* 0x002fe40001800000 */
[----:B------:R-:W-:Y:S02]  /*3290*/  ISETP.GT.AND P3, PT, R42, 0x21, PT ;  /* 0x000000212a00780c */ /* 0x000fe40003f64270 */
[----:B------:R-:W-:-:S03]  /*32a0*/  FMNMX.FTZ R29, R39, R48, !PT ;  /* 0x00000030271d7209 */ /* 0x000fc60007810000 */
[----:B------:R-:W0:Y:S01]  /*32b0*/  MUFU.TANH R49, R49 ;  /* 0x0000003100317308 */ /* 0x000e220000002400 */
[----:B--2---:R-:W-:-:S07]  /*32c0*/  FSEL R40, R45, -INF , P3 ;  /* 0xff8000002d287808 */ /* 0x004fce0001800000 */
[----:B------:R-:W1:Y:S08]  /*32d0*/  MUFU.TANH R13, R46 ;  /* 0x0000002e000d7308 */ /* 0x000e700000002400 */
[----:B------:R2:W4:Y:S01]  /*32e0*/  MUFU.TANH R14, R47 ;  /* 0x0000002f000e7308 */ /* 0x0005220000002400 */
[----:B0-----:R-:W-:-:S07]  /*32f0*/  FSEL R44, R49, -INF , P5 ;  /* 0xff800000312c7808 */ /* 0x001fce0002800000 */
[----:B------:R-:W0:Y:S01]  /*3300*/  MUFU.TANH R53, R53 ;  /* 0x0000003500357308 */ /* 0x000e220000002400 */
[----:B--2---:R-:W-:Y:S02]  /*3310*/  FSEL R47, R52, -INF , P1 ;  /* 0xff800000342f7808 */ /* 0x004fe40000800000 */
[----:B------:R-:W-:Y:S02]  /*3320*/  FMNMX.FTZ R52, R40, R29, !PT ;  /* 0x0000001d28347209 */ /* 0x000fe40007810000 */
[----:B-1----:R-:W-:Y:S02]  /*3330*/  FSEL R13, R13, -INF , P2 ;  /* 0xff8000000d0d7808 */ /* 0x002fe40001000000 */
[----:B------:R-:W-:Y:S01]  /*3340*/  FMNMX.FTZ R29, R43, R52, !PT ;  /* 0x000000342b1d7209 */ /* 0x000fe20007810000 */
[----:B------:R-:W1:Y:S01]  /*3350*/  MUFU.TANH R15, R50 ;  /* 0x00000032000f7308 */ /* 0x000e620000002400 */
[----:B------:R-:W-:Y:S02]  /*3360*/  ISETP.GT.AND P2, PT, R42, 0x31, PT ;  /* 0x000000312a00780c */ /* 0x000fe40003f44270 */
[----:B------:R-:W-:-:S02]  /*3370*/  FMNMX.FTZ R52, R44, R29, !PT ;  /* 0x0000001d2c347209 */ /* 0x000fc40007810000 */
[----:B----4-:R-:W-:Y:S02]  /*3380*/  FSEL R14, R14, -INF , P3 ;  /* 0xff8000000e0e7808 */ /* 0x010fe40001800000 */
[----:B------:R-:W-:Y:S01]  /*3390*/  ISETP.GT.AND P3, PT, R42, 0x38, PT ;  /* 0x000000382a00780c */ /* 0x000fe20003f64270 */
[----:B------:R-:W2:Y:S01]  /*33a0*/  MUFU.TANH R56, R56 ;  /* 0x0000003800387308 */ /* 0x000ea20000002400 */
[----:B0-----:R-:W-:Y:S02]  /*33b0*/  FSEL R48, R53, -INF , P2 ;  /* 0xff80000035307808 */ /* 0x001fe40001000000 */
[----:B------:R-:W-:-:S05]  /*33c0*/  FMNMX.FTZ R29, R47, R52, !PT ;  /* 0x000000342f1d7209 */ /* 0x000fca0007810000 */
[----:B------:R-:W0:Y:S01]  /*33d0*/  MUFU.TANH R20, R51 ;  /* 0x0000003300147308 */ /* 0x000e220000002400 */
[----:B-1----:R-:W-:Y:S02]  /*33e0*/  FSEL R15, R15, -INF , P4 ;  /* 0xff8000000f0f7808 */ /* 0x002fe40002000000 */
[----:B------:R-:W-:-:S05]  /*33f0*/  ISETP.GT.AND P4, PT, R42, 0x39, PT ;  /* 0x000000392a00780c */ /* 0x000fca0003f84270 */
[----:B------:R-:W1:Y:S01]  /*3400*/  MUFU.TANH R51, R57 ;  /* 0x0000003900337308 */ /* 0x000e620000002400 */
[----:B--2---:R-:W-:Y:S02]  /*3410*/  FSEL R49, R56, -INF , P3 ;  /* 0xff80000038317808 */ /* 0x004fe40001800000 */
[----:B------:R-:W-:-:S04]  /*3420*/  FMNMX.FTZ R56, R48, R29, !PT ;  /* 0x0000001d30387209 */ /* 0x000fc80007810000 */
[----:B------:R-:W-:Y:S01]  /*3430*/  FMNMX.FTZ R56, R49, R56, !PT ;  /* 0x0000003831387209 */ /* 0x000fe20007810000 */
[----:B------:R-:W2:Y:S01]  /*3440*/  MUFU.TANH R21, R54 ;  /* 0x0000003600157308 */ /* 0x000ea20000002400 */
[----:B0-----:R-:W-:Y:S02]  /*3450*/  FSEL R20, R20, -INF , P5 ;  /* 0xff80000014147808 */ /* 0x001fe40002800000 */
[----:B------:R-:W-:-:S05]  /*3460*/  ISETP.GT.AND P5, PT, R42, 0x40, PT ;  /* 0x000000402a00780c */ /* 0x000fca0003fa4270 */
[----:B------:R-:W0:Y:S01]  /*3470*/  MUFU.TANH R60, R60 ;  /* 0x0000003c003c7308 */ /* 0x000e220000002400 */
[----:B-1----:R-:W-:-:S04]  /*3480*/  FSEL R51, R51, -INF , P4 ;  /* 0xff80000033337808 */ /* 0x002fc80002000000 */
[----:B------:R-:W-:-:S03]  /*3490*/  FMNMX.FTZ R41, R51, R56, !PT ;  /* 0x0000003833297209 */ /* 0x000fc60007810000 */
[----:B------:R-:W1:Y:S01]  /*34a0*/  MUFU.TANH R24, R55 ;  /* 0x0000003700187308 */ /* 0x000e620000002400 */
[----:B--2---:R-:W-:Y:S02]  /*34b0*/  FSEL R21, R21, -INF , P1 ;  /* 0xff80000015157808 */ /* 0x004fe40000800000 */
[----:B------:R-:W-:-:S05]  /*34c0*/  ISETP.GT.AND P1, PT, R42, 0x41, PT ;  /* 0x000000412a00780c */ /* 0x000fca0003f24270 */
[----:B------:R-:W2:Y:S01]  /*34d0*/  MUFU.TANH R61, R61 ;  /* 0x0000003d003d7308 */ /* 0x000ea20000002400 */
[----:B0-----:R-:W-:-:S04]  /*34e0*/  FSEL R52, R60, -INF , P5 ;  /* 0xff8000003c347808 */ /* 0x001fc80002800000 */
[----:B------:R-:W-:-:S03]  /*34f0*/  FMNMX.FTZ R56, R52, R41, !PT ;  /* 0x0000002934387209 */ /* 0x000fc60007810000 */
[----:B------:R-:W0:Y:S01]  /*3500*/  MUFU.TANH R26, R58 ;  /* 0x0000003a001a7308 */ /* 0x000e220000002400 */
[----:B-1----:R-:W-:Y:S02]  /*3510*/  FSEL R24, R24, -INF , P2 ;  /* 0xff80000018187808 */ /* 0x002fe40001000000 */
[----:B------:R-:W-:-:S05]  /*3520*/  ISETP.GT.AND P2, PT, R42, 0x48, PT ;  /* 0x000000482a00780c */ /* 0x000fca0003f44270 */
[----:B------:R-:W1:Y:S01]  /*3530*/  MUFU.TANH R55, R64 ;  /* 0x0000004000377308 */ /* 0x000e620000002400 */
[----:B--2---:R-:W-:-:S04]  /*3540*/  FSEL R53, R61, -INF , P1 ;  /* 0xff8000003d357808 */ /* 0x004fc80000800000 */
[----:B------:R-:W-:-:S03]  /*3550*/  FMNMX.FTZ R60, R53, R56, !PT ;  /* 0x00000038353c7209 */ /* 0x000fc60007810000 */
        /* <DEDUP_REMOVED lines=22> */
[----:B-1----:R-:W-:-:S07]  /*36c0*/  FSEL R60, R69, -INF , P5 ;  /* 0xff800000453c7808 */ /* 0x002fce0002800000 */
[----:B------:R-:W1:Y:S01]  /*36d0*/  MUFU.TANH R72, R72 ;  /* 0x0000004800487308 */ /* 0x000e620000002400 */
[----:B--2---:R-:W-:Y:S02]  /*36e0*/  FSEL R38, R38, -INF , P2 ;  /* 0xff80000026267808 */ /* 0x004fe40001000000 */
[----:B------:R-:W-:-:S05]  /*36f0*/  ISETP.GT.AND P2, PT, R42, 0x59, PT ;  /* 0x000000592a00780c */ /* 0x000fca0003f44270 */
[----:B------:R-:W2:Y:S01]  /*3700*/  MUFU.TANH R67, R67 ;  /* 0x0000004300437308 */ /* 0x000ea20000002400 */
[----:B0-----:R-:W-:Y:S02]  /*3710*/  FSEL R45, R70, -INF , P4 ;  /* 0xff800000462d7808 */ /* 0x001fe40002000000 */
[----:B------:R-:W-:Y:S02]  /*3720*/  FMNMX.FTZ R70, R60, R65, !PT ;  /* 0x000000413c467209 */ /* 0x000fe40007810000 */
[----:B------:R-:W-:-:S03]  /*3730*/  ISETP.GT.AND P4, PT, R42, 0x61, PT ;  /* 0x000000612a00780c */ /* 0x000fc60003f84270 */
[----:B------:R-:W0:Y:S01]  /*3740*/  MUFU.TANH R63, R73 ;  /* 0x00000049003f7308 */ /* 0x000e220000002400 */
[----:B-1----:R-:W-:-:S04]  /*3750*/  FSEL R61, R72, -INF , P1 ;  /* 0xff800000483d7808 */ /* 0x002fc80000800000 */
[----:B------:R-:W-:-:S03]  /*3760*/  FMNMX.FTZ R70, R61, R70, !PT ;  /* 0x000000463d467209 */ /* 0x000fc60007810000 */
[----:B------:R1:W4:Y:S01]  /*3770*/  MUFU.TANH R64, R76 ;  /* 0x0000004c00407308 */ /* 0x0003220000002400 */
[----:B--2---:R-:W-:Y:S02]  /*3780*/  FSEL R41, R67, -INF , P3 ;  /* 0xff80000043297808 */ /* 0x004fe40001800000 */
[----:B------:R-:W-:-:S05]  /*3790*/  ISETP.GT.AND P3, PT, R42, 0x60, PT ;  /* 0x000000602a00780c */ /* 0x000fca0003f64270 */
[----:B------:R-:W2:Y:S01]  /*37a0*/  MUFU.TANH R46, R71 ;  /* 0x00000047002e7308 */ /* 0x000ea20000002400 */
[----:B0-----:R-:W-:Y:S01]  /*37b0*/  FSEL R63, R63, -INF , P2 ;  /* 0xff8000003f3f7808 */ /* 0x001fe20001000000 */
[----:B-1----:R-:W-:-:S03]  /*37c0*/  IMAD.MOV.U32 R76, RZ, RZ, R25 ;  /* 0x000000ffff4c7224 */ /* 0x002fc600078e0019 */
[----:B------:R-:W-:-:S03]  /*37d0*/  FMNMX.FTZ R67, R63, R70, !PT ;  /* 0x000000463f437209 */ /* 0x000fc60007810000 */
[----:B------:R-:W0:Y:S01]  /*37e0*/  MUFU.TANH R77, R77 ;  /* 0x0000004d004d7308 */ /* 0x000e220000002400 */
[----:B----4-:R-:W-:-:S04]  /*37f0*/  FSEL R64, R64, -INF , P3 ;  /* 0xff80000040407808 */ /* 0x010fc80001800000 */
[----:B------:R-:W-:-:S03]  /*3800*/  FMNMX.FTZ R70, R64, R67, !PT ;  /* 0x0000004340467209 */ /* 0x000fc60007810000 */
[----:B------:R-:W1:Y:S01]  /*3810*/  MUFU.TANH R50, R74 ;  /* 0x0000004a00327308 */ /* 0x000e620000002400 */
[----:B--2---:R-:W-:Y:S02]  /*3820*/  FSEL R46, R46, -INF , P5 ;  /* 0xff8000002e2e7808 */ /* 0x004fe40002800000 */
[----:B------:R-:W-:-:S05]  /*3830*/  ISETP.GT.AND P5, PT, R42, 0x68, PT ;  /* 0x000000682a00780c */ /* 0x000fca0003fa4270 */
[----:B------:R2:W4:Y:S01]  /*3840*/  MUFU.TANH R66, R80 ;  /* 0x0000005000427308 */ /* 0x0005220000002400 */
[----:B0-----:R-:W-:Y:S01]  /*3850*/  FSEL R65, R77, -INF , P4 ;  /* 0xff8000004d417808 */ /* 0x001fe20002000000 */
[----:B------:R-:W-:-:S03]  /*3860*/  IMAD.MOV.U32 R77, RZ, RZ, R25 ;  /* 0x000000ffff4d7224 */ /* 0x000fc600078e0019 */
[----:B------:R-:W-:-:S03]  /*3870*/  FMNMX.FTZ R71, R65, R70, !PT ;  /* 0x0000004641477209 */ /* 0x000fc60007810000 */
[----:B------:R-:W0:Y:S01]  /*3880*/  MUFU.TANH R54, R75 ;  /* 0x0000004b00367308 */ /* 0x000e220000002400 */
[----:B-1----:R-:W-:Y:S01]  /*3890*/  FSEL R50, R50, -INF , P1 ;  /* 0xff80000032327808 */ /* 0x002fe20000800000 */
[----:B--2---:R-:W-:Y:S01]  /*38a0*/  IMAD.MOV.U32 R80, RZ, RZ, R25 ;  /* 0x000000ffff507224 */ /* 0x004fe200078e0019 */
[----:B------:R-:W-:-:S05]  /*38b0*/  ISETP.GT.AND P1, PT, R42, 0x69, PT ;  /* 0x000000692a00780c */ /* 0x000fca0003f24270 */
[----:B------:R-:W1:Y:S01]  /*38c0*/  MUFU.TANH R81, R81 ;  /* 0x0000005100517308 */ /* 0x000e620000002400 */
[----:B----4-:R-:W-:-:S04]  /*38d0*/  FSEL R66, R66, -INF , P5 ;  /* 0xff80000042427808 */ /* 0x010fc80002800000 */
[----:B------:R-:W-:-:S03]  /*38e0*/  FMNMX.FTZ R72, R66, R71, !PT ;  /* 0x0000004742487209 */ /* 0x000fc60007810000 */
[----:B------:R2:W4:Y:S01]  /*38f0*/  MUFU.TANH R57, R78 ;  /* 0x0000004e00397308 */ /* 0x0005220000002400 */
[----:B0-----:R-:W-:Y:S02]  /*3900*/  FSEL R54, R54, -INF , P2 ;  /* 0xff80000036367808 */ /* 0x001fe40001000000 */
[----:B------:R-:W-:-:S05]  /*3910*/  ISETP.GT.AND P2, PT, R42, 0x70, PT ;  /* 0x000000702a00780c */ /* 0x000fca0003f44270 */
[----:B------:R0:W5:Y:S01]  /*3920*/  MUFU.TANH R68, R84 ;  /* 0x0000005400447308 */ /* 0x0001620000002400 */
[----:B-1----:R-:W-:Y:S01]  /*3930*/  FSEL R67, R81, -INF , P1 ;  /* 0xff80000051437808 */ /* 0x002fe20000800000 */
[--C-:B--2---:R-:W-:Y:S02]  /*3940*/  IMAD.MOV.U32 R78, RZ, RZ, R25.reuse ;  /* 0x000000ffff4e7224 */ /* 0x104fe400078e0019 */
[----:B------:R-:W-:Y:S01]  /*3950*/  IMAD.MOV.U32 R81, RZ, RZ, R25 ;  /* 0x000000ffff517224 */ /* 0x000fe200078e0019 */
[----:B------:R-:W-:-:S03]  /*3960*/  FMNMX.FTZ R71, R67, R72, !PT ;  /* 0x0000004843477209 */ /* 0x000fc60007810000 */
[----:B------:R1:W2:Y:S01]  /*3970*/  MUFU.TANH R59, R79 ;  /* 0x0000004f003b7308 */ /* 0x0002a20000002400 */
[----:B----4-:R-:W-:Y:S01]  /*3980*/  FSEL R57, R57, -INF , P3 ;  /* 0xff80000039397808 */ /* 0x010fe20001800000 */
[----:B0-----:R-:W-:Y:S01]  /*3990*/  IMAD.MOV.U32 R84, RZ, RZ, R25 ;  /* 0x000000ffff547224 */ /* 0x001fe200078e0019 */
[----:B------:R-:W-:-:S05]  /*39a0*/  ISETP.GT.AND P3, PT, R42, 0x71, PT ;  /* 0x000000712a00780c */ /* 0x000fca0003f64270 */
[----:B------:R0:W4:Y:S01]  /*39b0*/  MUFU.TANH R69, R85 ;  /* 0x0000005500457308 */ /* 0x0001220000002400 */
[----:B-----5:R-:W-:Y:S01]  /*39c0*/  FSEL R68, R68, -INF , P2 ;  /* 0xff80000044447808 */ /* 0x020fe20001000000 */
[----:B-1----:R-:W-:-:S03]  /*39d0*/  IMAD.MOV.U32 R79, RZ, RZ, R25 ;  /* 0x000000ffff4f7224 */ /* 0x002fc600078e0019 */
[----:B------:R-:W-:-:S03]  /*39e0*/  FMNMX.FTZ R72, R68, R71, !PT ;  /* 0x0000004744487209 */ /* 0x000fc60007810000 */
[----:B------:R1:W5:Y:S01]  /*39f0*/  MUFU.TANH R62, R82 ;  /* 0x00000052003e7308 */ /* 0x0003620000002400 */
[----:B--2---:R-:W-:Y:S01]  /*3a00*/  FSEL R59, R59, -INF , P4 ;  /* 0xff8000003b3b7808 */ /* 0x004fe20002000000 */
[----:B0-----:R-:W-:Y:S01]  /*3a10*/  IMAD.MOV.U32 R85, RZ, RZ, R25 ;  /* 0x000000ffff557224 */ /* 0x001fe200078e0019 */
[----:B------:R-:W-:-:S05]  /*3a20*/  ISETP.GT.AND P4, PT, R42, 0x78, PT ;  /* 0x000000782a00780c */ /* 0x000fca0003f84270 */
[----:B------:R-:W0:Y:S01]  /*3a30*/  MUFU.TANH R88, R88 ;  /* 0x0000005800587308 */ /* 0x000e220000002400 */
[----:B----4-:R-:W-:Y:S01]  /*3a40*/  FSEL R69, R69, -INF , P3 ;  /* 0xff80000045457808 */ /* 0x010fe20001800000 */
[----:B-1----:R-:W-:-:S03]  /*3a50*/  IMAD.MOV.U32 R82, RZ, RZ, R25 ;  /* 0x000000ffff527224 */ /* 0x002fc600078e0019 */
[----:B------:R-:W-:-:S03]  /*3a60*/  FMNMX.FTZ R71, R69, R72, !PT ;  /* 0x0000004845477209 */ /* 0x000fc60007810000 */
[----:B------:R1:W2:Y:S01]  /*3a70*/  MUFU.TANH R70, R89 ;  /* 0x0000005900467308 */ /* 0x0002a20000002400 */
[----:B-----5:R-:W-:Y:S02]  /*3a80*/  FSEL R62, R62, -INF , P5 ;  /* 0xff8000003e3e7808 */ /* 0x020fe40002800000 */
[----:B------:R-:W-:-:S05]  /*3a90*/  ISETP.GT.AND P5, PT, R42, 0x79, PT ;  /* 0x000000792a00780c */ /* 0x000fca0003fa4270 */
[----:B------:R-:W-:Y:S01]  /*3aa0*/  MUFU.TANH R83, R83 ;  /* 0x0000005300537308 */ /* 0x000fe20000002400 */
[----:B0-----:R-:W-:Y:S01]  /*3ab0*/  FSEL R42, R88, -INF , P4 ;  /* 0xff800000582a7808 */ /* 0x001fe20002000000 */
[--C-:B-1----:R-:W-:Y:S02]  /*3ac0*/  IMAD.MOV.U32 R89, RZ, RZ, R25.reuse ;  /* 0x000000ffff597224 */ /* 0x102fe400078e0019 */
[----:B------:R-:W-:Y:S01]  /*3ad0*/  IMAD.MOV.U32 R88, RZ, RZ, R25 ;  /* 0x000000ffff587224 */ /* 0x000fe200078e0019 */
[----:B------:R-:W-:-:S03]  /*3ae0*/  FMNMX.FTZ R71, R42, R71, !PT ;  /* 0x000000472a477209 */ /* 0x000fc60007810000 */
[----:B------:R-:W-:Y:S01]  /*3af0*/  MUFU.TANH R86, R86 ;  /* 0x0000005600567308 */ /* 0x000fe20000002400 */
[----:B--2---:R-:W-:-:S04]  /*3b00*/  FSEL R70, R70, -INF , P5 ;  /* 0xff80000046467808 */ /* 0x004fc80002800000 */
[----:B------:R-:W-:-:S03]  /*3b10*/  FMNMX.FTZ R72, R70, R71, !PT ;  /* 0x0000004746487209 */ /* 0x000fc60007810000 */
[----:B------:R-:W-:Y:S02]  /*3b20*/  MUFU.TANH R87, R87 ;  /* 0x0000005700577308 */ /* 0x000fe40000002400 */
[----:B------:R-:W0:Y:S06]  /*3b30*/  SHFL.BFLY PT, R71, R72, 0x2, 0x1f ;  /* 0x0c401f0048477f89 */ /* 0x000e2c00000e0000 */
[----:B------:R-:W1:Y:S08]  /*3b40*/  MUFU.TANH R90, R90 ;  /* 0x0000005a005a7308 */ /* 0x000e700000002400 */
[----:B------:R-:W2:Y:S01]  /*3b50*/  MUFU.TANH R91, R91 ;  /* 0x0000005b005b7308 */ /* 0x000ea20000002400 */
[----:B0-----:R-:W-:Y:S01]  /*3b60*/  FMNMX.FTZ R73, R72, R71, !PT ;  /* 0x0000004748497209 */ /* 0x001fe20007810000 */
[----:B------:R-:W-:-:S04]  /*3b70*/  IMAD.U32 R71, RZ, RZ, UR52 ;  /* 0x00000034ff477e24 */ /* 0x000fc8000f8e00ff */
[----:B------:R-:W0:Y:S02]  /*3b80*/  SHFL.BFLY PT, R186, R73, 0x1, 0x1f ;  /* 0x0c201f0049ba7f89 */ /* 0x000e2400000e0000 */
[----:B0-----:R-:W-:-:S04]  /*3b90*/  FMNMX.FTZ R186, R73, R186, !PT ;  /* 0x000000ba49ba7209 */ /* 0x001fc80007810000 */
[C---:B------:R-:W-:Y:S01]  /*3ba0*/  FSETP.NEU.FTZ.AND P6, PT, R186.reuse, -INF , PT ;  /* 0xff800000ba00780b */ /* 0x040fe20003fdd000 */
[----:B------:R-:W-:-:S05]  /*3bb0*/  FFMA.FTZ R71, R186, R71, -8 ;  /* 0xc1000000ba477423 */ /* 0x000fca0000010047 */
[----:B------:R-:W-:Y:S02]  /*3bc0*/  FSEL R71, R71, RZ, P6 ;  /* 0x000000ff47477208 */ /* 0x000fe40003000000 */
[----:B---3--:R-:W-:Y:S01]  /*3bd0*/  LOP3.LUT P6, RZ, R92, 0x7f, RZ, 0xc0, !PT ;  /* 0x0000007f5cff7812 */ /* 0x008fe200078cc0ff */
[----:B------:R-:W-:Y:S02]  /*3be0*/  IMAD.MOV.U32 R92, RZ, RZ, R25 ;  /* 0x000000ffff5c7224 */ /* 0x000fe400078e0019 */
[----:B------:R-:W-:-:S01]  /*3bf0*/  FFMA.FTZ R228, R28, UR52, -R71 ;  /* 0x000000341ce47c23 */ /* 0x000fc20008010847 */
[--C-:B------:R-:W-:Y:S01]  /*3c00*/  FFMA.FTZ R28, R32, UR52, -R71.reuse ;  /* 0x00000034201c7c23 */ /* 0x100fe20008010847 */
[----:B------:R-:W-:Y:S01]  /*3c10*/  FMNMX.FTZ R32, R5, R6, !PT ;  /* 0x0000000605207209 */ /* 0x000fe20007810000 */
[--C-:B------:R-:W-:Y:S01]  /*3c20*/  FFMA.FTZ R230, R37, UR52, -R71.reuse ;  /* 0x0000003425e67c23 */ /* 0x100fe20008010847 */
        /* <DEDUP_REMOVED lines=12> */
[----:B-1----:R-:W-:Y:S01]  /*3cf0*/  FSEL R51, R90, -INF , P4 ;  /* 0xff8000005a337808 */ /* 0x002fe20002000000 */
[--C-:B------:R-:W-:Y:S01]  /*3d00*/  FFMA.FTZ R224, R64, UR52, -R71.reuse ;  /* 0x0000003440e07c23 */ /* 0x100fe20008010847 */
[----:B------:R-:W-:Y:S01]  /*3d10*/  FMNMX.FTZ R32, R10, R37, !PT ;  /* 0x000000250a207209 */ /* 0x000fe20007810000 */
[--C-:B------:R-:W-:Y:S01]  /*3d20*/  FFMA.FTZ R37, R36, UR52, -R71.reuse ;  /* 0x0000003424257c23 */ /* 0x100fe20008010847 */
[----:B------:R-:W-:-:S01]  /*3d30*/  FFMA.FTZ R36, R35, UR52, -R71 ;  /* 0x0000003423247c23 */ /* 0x000fc20008010847 */
[----:B--2---:R-:W-:Y:S01]  /*3d40*/  FSEL R52, R91, -INF , P5 ;  /* 0xff8000005b347808 */ /* 0x004fe20002800000 */
[----:B------:R-:W-:-:S01]  /*3d50*/  FFMA.FTZ R222, R58, UR52, -R71 ;  /* 0x000000343ade7c23 */ /* 0x000fc20008010847 */
[----:B------:R-:W-:Y:S01]  /*3d60*/  FMNMX.FTZ R75, R11, R32, !PT ;  /* 0x000000200b4b7209 */ /* 0x000fe20007810000 */
[----:B------:R-:W-:-:S01]  /*3d70*/  FFMA.FTZ R31, R31, UR52, -R71 ;  /* 0x000000341f1f7c23 */ /* 0x000fc20008010847 */
[--C-:B------:R-:W-:Y:S01]  /*3d80*/  FFMA.FTZ R33, R33, UR52, -R71.reuse ;  /* 0x0000003421217c23 */ /* 0x100fe20008010847 */
[----:B------:R-:W-:-:S01]  /*3d90*/  FFMA.FTZ R55, R55, UR52, -R71 ;  /* 0x0000003437377c23 */ /* 0x000fc20008010847 */
[----:B------:R-:W-:Y:S01]  /*3da0*/  FMNMX.FTZ R32, R12, R75, !PT ;  /* 0x0000004b0c207209 */ /* 0x000fe20007810000 */
[----:B------:R-:W-:-:S01]  /*3db0*/  FFMA.FTZ R65, R65, UR52, -R71 ;  /* 0x0000003441417c23 */ /* 0x000fc20008010847 */
[--C-:B------:R-:W-:Y:S01]  /*3dc0*/  FFMA.FTZ R58, R68, UR52, -R71.reuse ;  /* 0x00000034443a7c23 */ /* 0x100fe20008010847 */
[----:B------:R-:W-:-:S01]  /*3dd0*/  FFMA.FTZ R42, R42, UR52, -R71 ;  /* 0x000000342a2a7c23 */ /* 0x000fc20008010847 */
[----:B------:R-:W-:Y:S01]  /*3de0*/  FMNMX.FTZ R35, R13, R32, !PT ;  /* 0x000000200d237209 */ /* 0x000fe20007810000 */
[----:B------:R-:W-:Y:S01]  /*3df0*/  MUFU.EX2 R228, R228 ;  /* 0x000000e400e47308 */ /* 0x000fe20000000800 */
[----:B------:R-:W-:-:S02]  /*3e00*/  @!P6 VIADD R4, R4, 0x38840 ;  /* 0x000388400404e836 */ /* 0x000fc40000000000 */
[----:B------:R-:W-:Y:S01]  /*3e10*/  FMNMX.FTZ R34, R14, R35, !PT ;  /* 0x000000230e227209 */ /* 0x000fe20007810000 */
[--C-:B------:R-:W-:Y:S02]  /*3e20*/  IMAD.MOV.U32 R68, RZ, RZ, R25.reuse ;  /* 0x000000ffff447224 */ /* 0x100fe400078e0019 */
[----:B------:R-:W-:Y:S01]  /*3e30*/  @!P6 PRMT R4, RZ, 0x654, R4 ;  /* 0x00000654ff04e816 */ /* 0x000fe20000000004 */
[--C-:B------:R-:W-:Y:S01]  /*3e40*/  IMAD.MOV.U32 R91, RZ, RZ, R25.reuse ;  /* 0x000000ffff5b7224 */ /* 0x100fe200078e0019 */
[----:B------:R-:W-:Y:S01]  /*3e50*/  FMNMX.FTZ R35, R15, R34, !PT ;  /* 0x000000220f237209 */ /* 0x000fe20007810000 */
[----:B------:R0:W-:Y:S01]  /*3e60*/  MUFU.EX2 R32, R36 ;  /* 0x0000002400207308 */ /* 0x0001e20000000800 */
[----:B------:R1:W-:Y:S01]  /*3e70*/  @!P6 SYNCS.ARRIVE.TRANS64.RED.A1T0 RZ, [R4+URZ], RZ ;  /* 0x000000ff04ffe9a7 */ /* 0x0003e2000810043f */
[----:B------:R-:W-:Y:S01]  /*3e80*/  IMAD.MOV.U32 R90, RZ, RZ, R25 ;  /* 0x000000ffff5a7224 */ /* 0x000fe200078e0019 */
[----:B------:R-:W-:-:S04]  /*3e90*/  FMNMX.FTZ R34, R20, R35, !PT ;  /* 0x0000002314227209 */ /* 0x000fc80007810000 */
[----:B------:R-:W-:Y:S01]  /*3ea0*/  FMNMX.FTZ R35, R21, R34, !PT ;  /* 0x0000002215237209 */ /* 0x000fe20007810000 */
[----:B------:R-:W2:Y:S03]  /*3eb0*/  MUFU.EX2 R31, R31 ;  /* 0x0000001f001f7308 */ /* 0x000ea60000000800 */
[----:B------:R-:W-:-:S04]  /*3ec0*/  FMNMX.FTZ R35, R24, R35, !PT ;  /* 0x0000002318237209 */ /* 0x000fc80007810000 */
[----:B------:R-:W-:Y:S01]  /*3ed0*/  FMNMX.FTZ R34, R26, R35, !PT ;  /* 0x000000231a227209 */ /* 0x000fe20007810000 */
[----:B------:R-:W3:Y:S03]  /*3ee0*/  MUFU.EX2 R28, R28 ;  /* 0x0000001c001c7308 */ /* 0x000ee60000000800 */
[----:B------:R-:W-:-:S04]  /*3ef0*/  FMNMX.FTZ R34, R27, R34, !PT ;  /* 0x000000221b227209 */ /* 0x000fc80007810000 */
[----:B------:R-:W-:Y:S01]  /*3f00*/  FMNMX.FTZ R39, R29, R34, !PT ;  /* 0x000000221d277209 */ /* 0x000fe20007810000 */
[----:B------:R-:W-:Y:S03]  /*3f10*/  MUFU.EX2 R35, R40 ;  /* 0x0000002800237308 */ /* 0x000fe60000000800 */
[----:B------:R-:W-:-:S04]  /*3f20*/  FMNMX.FTZ R39, R30, R39, !PT ;  /* 0x000000271e277209 */ /* 0x000fc80007810000 */
[----:B0-----:R-:W-:Y:S01]  /*3f30*/  FMNMX.FTZ R36, R38, R39, !PT ;  /* 0x0000002726247209 */ /* 0x001fe20007810000 */
[----:B------:R0:W-:Y:S03]  /*3f40*/  MUFU.EX2 R34, R72 ;  /* 0x0000004800227308 */ /* 0x0001e60000000800 */
[----:B------:R-:W-:-:S04]  /*3f50*/  FMNMX.FTZ R36, R41, R36, !PT ;  /* 0x0000002429247209 */ /* 0x000fc80007810000 */
[----:B------:R-:W-:Y:S01]  /*3f60*/  FMNMX.FTZ R43, R45, R36, !PT ;  /* 0x000000242d2b7209 */ /* 0x000fe20007810000 */
[----:B------:R4:W-:Y:S01]  /*3f70*/  MUFU.EX2 R39, R44 ;  /* 0x0000002c00277308 */ /* 0x0009e20000000800 */
[----:B0-----:R-:W-:-:S02]  /*3f80*/  FFMA.FTZ R72, R49, UR52, -R71 ;  /* 0x0000003431487c23 */ /* 0x001fc40008010847 */
[----:B------:R-:W-:-:S04]  /*3f90*/  FMNMX.FTZ R43, R46, R43, !PT ;  /* 0x0000002b2e2b7209 */ /* 0x000fc80007810000 */
[----:B------:R-:W-:Y:S01]  /*3fa0*/  FMNMX.FTZ R47, R50, R43, !PT ;  /* 0x0000002b322f7209 */ /* 0x000fe20007810000 */
[----:B------:R-:W0:Y:S01]  /*3fb0*/  MUFU.EX2 R73, R73 ;  /* 0x0000004900497308 */ /* 0x000e220000000800 */
[----:B----4-:R-:W-:Y:S01]  /*3fc0*/  FSEL R44, R86, -INF , P2 ;  /* 0xff800000562c7808 */ /* 0x010fe20001000000 */
[----:B------:R-:W-:Y:S01]  /*3fd0*/  IMAD.MOV.U32 R86, RZ, RZ, R25 ;  /* 0x000000ffff567224 */ /* 0x000fe200078e0019 */
[----:B------:R-:W-:-:S04]  /*3fe0*/  FMNMX.FTZ R36, R54, R47, !PT ;  /* 0x0000002f36247209 */ /* 0x000fc80007810000 */
[----:B------:R-:W-:Y:S01]  /*3ff0*/  FMNMX.FTZ R40, R57, R36, !PT ;  /* 0x0000002439287209 */ /* 0x000fe20007810000 */
[----:B------:R4:W-:Y:S03]  /*4000*/  MUFU.EX2 R43, R48 ;  /* 0x00000030002b7308 */ /* 0x0009e60000000800 */
[----:B------:R-:W-:Y:S02]  /*4010*/  FMNMX.FTZ R47, R59, R40, !PT ;  /* 0x000000283b2f7209 */ /* 0x000fe40007810000 */
[----:B------:R-:W-:Y:S01]  /*4020*/  FSEL R40, R83, -INF , P1 ;  /* 0xff80000053287808 */ /* 0x000fe20000800000 */
[--C-:B------:R-:W-:Y:S01]  /*4030*/  IMAD.MOV.U32 R83, RZ, RZ, R25.reuse ;  /* 0x000000ffff537224 */ /* 0x100fe200078e0019 */
[----:B------:R-:W-:Y:S01]  /*4040*/  FMNMX.FTZ R49, R62, R47, !PT ;  /* 0x0000002f3e317209 */ /* 0x000fe20007810000 */
[----:B------:R5:W-:Y:S01]  /*4050*/  MUFU.EX2 R36, R72 ;  /* 0x0000004800247308 */ /* 0x000be20000000800 */
[----:B----4-:R-:W-:Y:S01]  /*4060*/  FSEL R48, R87, -INF , P3 ;  /* 0xff80000057307808 */ /* 0x010fe20001800000 */
[----:B------:R-:W-:Y:S01]  /*4070*/  IMAD.MOV.U32 R87, RZ, RZ, R25 ;  /* 0x000000ffff577224 */ /* 0x000fe200078e0019 */
[----:B------:R-:W-:-:S04]  /*4080*/  FMNMX.FTZ R49, R40, R49, !PT ;  /* 0x0000003128317209 */ /* 0x000fc80007810000 */
[----:B------:R-:W-:Y:S01]  /*4090*/  FMNMX.FTZ R49, R44, R49, !PT ;  /* 0x000000312c317209 */ /* 0x000fe20007810000 */
[----:B------:R4:W-:Y:S03]  /*40a0*/  MUFU.EX2 R47, R74 ;  /* 0x0000004a002f7308 */ /* 0x0009e60000000800 */
[----:B-----5:R-:W-:Y:S01]  /*40b0*/  FMNMX.FTZ R72, R48, R49, !PT ;  /* 0x0000003130487209 */ /* 0x020fe20007810000 */
[----:B------:R-:W-:-:S03]  /*40c0*/  FFMA.FTZ R49, R53, UR52, -R71 ;  /* 0x0000003435317c23 */ /* 0x000fc60008010847 */
[----:B------:R-:W-:Y:S01]  /*40d0*/  FMNMX.FTZ R53, R51, R72, !PT ;  /* 0x0000004833357209 */ /* 0x000fe20007810000 */
[----:B------:R-:W-:-:S01]  /*40e0*/  FFMA.FTZ R72, R56, UR52, -R71 ;  /* 0x0000003438487c23 */ /* 0x000fc20008010847 */
[--C-:B------:R-:W-:Y:S01]  /*40f0*/  FFMA.FTZ R56, R61, UR52, -R71.reuse ;  /* 0x000000343d387c23 */ /* 0x100fe20008010847 */
[----:B------:R-:W-:-:S01]  /*4100*/  FFMA.FTZ R61, R63, UR52, -R71 ;  /* 0x000000343f3d7c23 */ /* 0x000fc20008010847 */
[----:B----4-:R-:W-:Y:S01]  /*4110*/  FMNMX.FTZ R74, R52, R53, !PT ;  /* 0x00000035344a7209 */ /* 0x010fe20007810000 */
[----:B------:R-:W-:-:S01]  /*4120*/  FFMA.FTZ R53, R60, UR52, -R71 ;  /* 0x000000343c357c23 */ /* 0x000fc20008010847 */
[--C-:B------:R-:W-:Y:S01]  /*4130*/  FFMA.FTZ R60, R67, UR52, -R71.reuse ;  /* 0x00000034433c7c23 */ /* 0x100fe20008010847 */
[----:B------:R-:W-:-:S01]  /*4140*/  FFMA.FTZ R67, R69, UR52, -R71 ;  /* 0x0000003445437c23 */ /* 0x000fc20008010847 */
[----:B------:R-:W-:Y:S01]  /*4150*/  IMAD.U32 R69, RZ, RZ, UR52 ;  /* 0x00000034ff457e24 */ /* 0x000fe2000f8e00ff */
[----:B------:R-:W4:Y:S01]  /*4160*/  SHFL.BFLY PT, R75, R74, 0x2, 0x1f ;  /* 0x0c401f004a4b7f89 */ /* 0x000f2200000e0000 */
[----:B------:R-:W-:-:S01]  /*4170*/  FFMA.FTZ R63, R66, UR52, -R71 ;  /* 0x00000034423f7c23 */ /* 0x000fc20008010847 */
[----:B------:R-:W5:Y:S08]  /*4180*/  MUFU.EX2 R230, R230 ;  /* 0x000000e600e67308 */ /* 0x000f700000000800 */
[----:B------:R-:W-:Y:S08]  /*4190*/  MUFU.EX2 R37, R37 ;  /* 0x0000002500257308 */ /* 0x000ff00000000800 */
[----:B------:R-:W-:Y:S01]  /*41a0*/  MUFU.EX2 R33, R33 ;  /* 0x0000002100217308 */ /* 0x000fe20000000800 */
[----:B----4-:R-:W-:Y:S01]  /*41b0*/  FMNMX.FTZ R75, R74, R75, !PT ;  /* 0x0000004b4a4b7209 */ /* 0x010fe20007810000 */
[----:B------:R-:W-:-:S06]  /*41c0*/  IMAD.MOV.U32 R74, RZ, RZ, R25 ;  /* 0x000000ffff4a7224 */ /* 0x000fcc00078e0019 */
[----:B------:R-:W-:Y:S01]  /*41d0*/  MUFU.EX2 R216, R216 ;  /* 0x000000d800d87308 */ /* 0x000fe20000000800 */
[----:B------:R-:W4:Y:S07]  /*41e0*/  SHFL.BFLY PT, R192, R75, 0x1, 0x1f ;  /* 0x0c201f004bc07f89 */ /* 0x000f2e00000e0000 */
[----:B------:R-:W-:Y:S08]  /*41f0*/  MUFU.EX2 R218, R218 ;  /* 0x000000da00da7308 */ /* 0x000ff00000000800 */
[----:B------:R-:W-:Y:S08]  /*4200*/  MUFU.EX2 R220, R220 ;  /* 0x000000dc00dc7308 */ /* 0x000ff00000000800 */
[----:B------:R-:W-:Y:S01]  /*4210*/  MUFU.EX2 R49, R49 ;  /* 0x0000003100317308 */ /* 0x000fe20000000800 */
[----:B----4-:R-:W-:Y:S01]  /*4220*/  FMNMX.FTZ R192, R75, R192, !PT ;  /* 0x000000c04bc07209 */ /* 0x010fe20007810000 */
[----:B------:R-:W-:-:S03]  /*4230*/  IMAD.MOV.U32 R75, RZ, RZ, R25 ;  /* 0x000000ffff4b7224 */ /* 0x000fc600078e0019 */
[C---:B------:R-:W-:Y:S01]  /*4240*/  FSETP.NEU.FTZ.AND P1, PT, R192.reuse, -INF , PT ;  /* 0xff800000c000780b */ /* 0x040fe20003f3d000 */
[----:B------:R-:W-:-:S01]  /*4250*/  FFMA.FTZ R64, R192, R69, -8 ;  /* 0xc1000000c0407423 */ /* 0x000fc20000010045 */
[----:B------:R-:W-:Y:S01]  /*4260*/  FFMA.FTZ R69, R70, UR52, -R71 ;  /* 0x0000003446457c23 */ /* 0x000fe20008010847 */
[----:B------:R-:W-:Y:S01]  /*4270*/  MUFU.EX2 R55, R55 ;  /* 0x0000003700377308 */ /* 0x000fe20000000800 */
[----:B------:R-:W-:Y:S02]  /*4280*/  IMAD.MOV.U32 R70, RZ, RZ, R25 ;  /* 0x000000ffff467224 */ /* 0x000fe400078e0019 */
[----:B------:R-:W-:Y:S02]  /*4290*/  FSEL R71, R64, RZ, P1 ;  /* 0x000000ff40477208 */ /* 0x000fe40000800000 */
[----:B------:R-:W-:-:S03]  /*42a0*/  PLOP3.LUT P1, PT, PT, PT, UP0, 0x80, 0x0 ;  /* 0x000000000000781c */ /* 0x000fc60003f2f008 */
[--C-:B------:R-:W-:Y:S01]  /*42b0*/  FFMA.FTZ R229, R5, UR52, -R71.reuse ;  /* 0x0000003405e57c23 */ /* 0x100fe20008010847 */
[----:B------:R-:W-:-:S01]  /*42c0*/  FFMA.FTZ R6, R6, UR52, -R71 ;  /* 0x0000003406067c23 */ /* 0x000fc20008010847 */
[--C-:B------:R-:W-:Y:S01]  /*42d0*/  FFMA.FTZ R7, R7, UR52, -R71.reuse ;  /* 0x0000003407077c23 */ /* 0x100fe20008010847 */
[----:B------:R-:W-:-:S01]  /*42e0*/  FFMA.FTZ R5, R8, UR52, -R71 ;  /* 0x0000003408057c23 */ /* 0x000fc20008010847 */
[--C-:B------:R-:W-:Y:S01]  /*42f0*/  FFMA.FTZ R231, R9, UR52, -R71.reuse ;  /* 0x0000003409e77c23 */ /* 0x100fe20008010847 */
[----:B------:R-:W-:-:S01]  /*4300*/  FFMA.FTZ R8, R10, UR52, -R71 ;  /* 0x000000340a087c23 */ /* 0x000fc20008010847 */
[----:B------:R-:W-:Y:S01]  /*4310*/  MUFU.EX2 R229, R229 ;  /* 0x000000e500e57308 */ /* 0x000fe20000000800 */
[----:B------:R-:W-:-:S01]  /*4320*/  FFMA.FTZ R12, R12, UR52, -R71 ;  /* 0x000000340c0c7c23 */ /* 0x000fc20008010847 */
[--C-:B------:R-:W-:Y:S01]  /*4330*/  FFMA.FTZ R11, R11, UR52, -R71.reuse ;  /* 0x000000340b0b7c23 */ /* 0x100fe20008010847 */
[----:B------:R-:W-:-:S01]  /*4340*/  FFMA.FTZ R10, R14, UR52, -R71 ;  /* 0x000000340e0a7c23 */ /* 0x000fc20008010847 */
[--C-:B------:R-:W-:Y:S01]  /*4350*/  FFMA.FTZ R14, R30, UR52, -R71.reuse ;  /* 0x000000341e0e7c23 */ /* 0x100fe20008010847 */
[----:B------:R-:W-:-:S01]  /*4360*/  FFMA.FTZ R217, R13, UR52, -R71 ;  /* 0x000000340dd97c23 */ /* 0x000fc20008010847 */
[--C-:B------:R-:W-:Y:S01]  /*4370*/  FFMA.FTZ R15, R15, UR52, -R71.reuse ;  /* 0x000000340f0f7c23 */ /* 0x100fe20008010847 */
[----:B------:R-:W-:-:S01]  /*4380*/  FFMA.FTZ R20, R20, UR52, -R71 ;  /* 0x0000003414147c23 */ /* 0x000fc20008010847 */
[----:B------:R-:W4:Y:S01]  /*4390*/  MUFU.EX2 R6, R6 ;  /* 0x0000000600067308 */ /* 0x000f220000000800 */
[----:B------:R-:W-:-:S01]  /*43a0*/  FFMA.FTZ R219, R21, UR52, -R71 ;  /* 0x0000003415db7c23 */ /* 0x000fc20008010847 */
[--C-:B------:R-:W-:Y:S01]  /*43b0*/  FFMA.FTZ R26, R26, UR52, -R71.reuse ;  /* 0x000000341a1a7c23 */ /* 0x100fe20008010847 */
[----:B------:R-:W-:-:S01]  /*43c0*/  FFMA.FTZ R27, R27, UR52, -R71 ;  /* 0x000000341b1b7c23 */ /* 0x000fc20008010847 */
[--C-:B------:R-:W-:Y:S01]  /*43d0*/  FFMA.FTZ R221, R29, UR52, -R71.reuse ;  /* 0x000000341ddd7c23 */ /* 0x100fe20008010847 */
[----:B------:R-:W-:-:S01]  /*43e0*/  FFMA.FTZ R38, R38, UR52, -R71 ;  /* 0x0000003426267c23 */ /* 0x000fc20008010847 */
[--C-:B------:R-:W-:Y:S01]  /*43f0*/  FFMA.FTZ R41, R41, UR52, -R71.reuse ;  /* 0x0000003429297c23 */ /* 0x100fe20008010847 */
[----:B------:R-:W-:-:S01]  /*4400*/  FFMA.FTZ R223, R45, UR52, -R71 ;  /* 0x000000342ddf7c23 */ /* 0x000fc20008010847 */
[----:B------:R-:W1:Y:S01]  /*4410*/  MUFU.EX2 R7, R7 ;  /* 0x0000000700077308 */ /* 0x000e620000000800 */
[----:B------:R-:W-:-:S01]  /*4420*/  FFMA.FTZ R46, R46, UR52, -R71 ;  /* 0x000000342e2e7c23 */ /* 0x000fc20008010847 */
[--C-:B------:R-:W-:Y:S01]  /*4430*/  FFMA.FTZ R50, R50, UR52, -R71.reuse ;  /* 0x0000003432327c23 */ /* 0x100fe20008010847 */
[----:B------:R-:W-:-:S01]  /*4440*/  FFMA.FTZ R54, R54, UR52, -R71 ;  /* 0x0000003436367c23 */ /* 0x000fc20008010847 */
[--C-:B------:R-:W-:Y:S01]  /*4450*/  FFMA.FTZ R57, R57, UR52, -R71.reuse ;  /* 0x0000003439397c23 */ /* 0x100fe20008010847 */
[----:B------:R-:W-:-:S01]  /*4460*/  FFMA.FTZ R59, R59, UR52, -R71 ;  /* 0x000000343b3b7c23 */ /* 0x000fc20008010847 */
[--C-:B------:R-:W-:Y:S01]  /*4470*/  FFMA.FTZ R62, R62, UR52, -R71.reuse ;  /* 0x000000343e3e7c23 */ /* 0x100fe20008010847 */
[----:B------:R-:W-:-:S01]  /*4480*/  FFMA.FTZ R40, R40, UR52, -R71 ;  /* 0x0000003428287c23 */ /* 0x000fc20008010847 */
[----:B------:R2:W1:Y:S01]  /*4490*/  MUFU.EX2 R64, R5 ;  /* 0x0000000500407308 */ /* 0x0004620000000800 */
[----:B------:R-:W-:-:S01]  /*44a0*/  FFMA.FTZ R44, R44, UR52, -R71 ;  /* 0x000000342c2c7c23 */ /* 0x000fc20008010847 */
[--C-:B------:R-:W-:Y:S01]  /*44b0*/  FFMA.FTZ R48, R48, UR52, -R71.reuse ;  /* 0x0000003430307c23 */ /* 0x100fe20008010847 */
[----:B------:R-:W-:-:S01]  /*44c0*/  FFMA.FTZ R51, R51, UR52, -R71 ;  /* 0x0000003433337c23 */ /* 0x000fc20008010847 */
[----:B------:R-:W-:Y:S01]  /*44d0*/  FFMA.FTZ R52, R52, UR52, -R71 ;  /* 0x0000003434347c23 */ /* 0x000fe20008010847 */
[----:B------:R-:W-:-:S02]  /*44e0*/  IMAD.MOV.U32 R29, RZ, RZ, R25 ;  /* 0x000000ffff1d7224 */ /* 0x000fc400078e0019 */
[----:B------:R-:W-:Y:S01]  /*44f0*/  IMAD.MOV.U32 R45, RZ, RZ, R25 ;  /* 0x000000ffff2d7224 */ /* 0x000fe200078e0019 */
[----:B------:R-:W1:Y:S01]  /*4500*/  MUFU.EX2 R231, R231 ;  /* 0x000000e700e77308 */ /* 0x000e620000000800 */
[----:B--2---:R-:W-:-:S04]  /*4510*/  FADD.FTZ R5, R228, R31 ;  /* 0x0000001fe4057221 */ /* 0x004fc80000010000 */
[----:B---3--:R-:W-:-:S03]  /*4520*/  FADD.FTZ R30, R28, R5 ;  /* 0x000000051c1e7221 */ /* 0x008fc60000010000 */
[----:B------:R2:W-:Y:S01]  /*4530*/  MUFU.EX2 R66, R12 ;  /* 0x0000000c00427308 */ /* 0x0005e20000000800 */
[----:B0-----:R-:W-:-:S01]  /*4540*/  FADD.FTZ R9, R73, R30 ;  /* 0x0000001e49097221 */ /* 0x001fc20000010000 */
[----:B------:R-:W-:-:S03]  /*4550*/  F2FP.SATFINITE.E4M3.F32.PACK_AB_MERGE_C R73, R73, R28, RZ ;  /* 0x0000001c4949723e */ /* 0x000fc600048070ff */
[----:B-----5:R-:W-:Y:S01]  /*4560*/  FADD.FTZ R30, R230, R9 ;  /* 0x00000009e61e7221 */ /* 0x020fe20000010000 */
[----:B------:R-:W-:Y:S01]  /*4570*/  F2FP.SATFINITE.E4M3.F32.PACK_AB_MERGE_C R228, R31, R228, R73 ;  /* 0x000000e41fe4723e */ /* 0x000fe20004807049 */
[----:B------:R-:W-:Y:S01]  /*4580*/  IMAD.MOV.U32 R31, RZ, RZ, R25 ;  /* 0x000000ffff1f7224 */ /* 0x000fe200078e0019 */
[----:B------:R-:W0:Y:S01]  /*4590*/  MUFU.EX2 R8, R8 ;  /* 0x0000000800087308 */ /* 0x000e220000000800 */
[----:B--2---:R-:W-:-:S01]  /*45a0*/  FFMA.FTZ R12, R24, UR52, -R71 ;  /* 0x00000034180c7c23 */ /* 0x004fc20008010847 */
[----:B----4-:R-:W-:Y:S01]  /*45b0*/  FADD.FTZ R24, R229, R6 ;  /* 0x00000006e5187221 */ /* 0x010fe20000010000 */
[----:B------:R-:W-:-:S01]  /*45c0*/  FADD.FTZ R9, R37, R30 ;  /* 0x0000001e25097221 */ /* 0x000fc20000010000 */
[----:B------:R-:W-:Y:S02]  /*45d0*/  IMAD.MOV.U32 R30, RZ, RZ, R25 ;  /* 0x000000ffff1e7224 */ /* 0x000fe400078e0019 */
[----:B-1----:R-:W-:-:S01]  /*45e0*/  FADD.FTZ R5, R7, R24 ;  /* 0x0000001807057221 */ /* 0x002fc20000010000 */
[--C-:B------:R-:W-:Y:S01]  /*45f0*/  IMAD.MOV.U32 R71, RZ, RZ, R25.reuse ;  /* 0x000000ffff477224 */ /* 0x100fe200078e0019 */
[----:B------:R-:W1:Y:S01]  /*4600*/  MUFU.EX2 R11, R11 ;  /* 0x0000000b000b7308 */ /* 0x000e620000000800 */
[----:B------:R-:W-:-:S02]  /*4610*/  IMAD.MOV.U32 R73, RZ, RZ, R25 ;  /* 0x000000ffff497224 */ /* 0x000fc400078e0019 */
[C---:B------:R-:W-:Y:S01]  /*4620*/  FADD.FTZ R24, R64.reuse, R5 ;  /* 0x0000000540187221 */ /* 0x040fe20000010000 */
[----:B------:R-:W-:-:S03]  /*4630*/  F2FP.SATFINITE.E4M3.F32.PACK_AB_MERGE_C R64, R64, R7, RZ ;  /* 0x000000074040723e */ /* 0x000fc600048070ff */
[----:B------:R-:W-:Y:S01]  /*4640*/  FADD.FTZ R5, R231, R24 ;  /* 0x00000018e7057221 */ /* 0x000fe20000010000 */
[----:B------:R-:W-:-:S01]  /*4650*/  FADD.FTZ R24, R32, R9 ;  /* 0x0000000920187221 */ /* 0x000fc20000010000 */
[----:B------:R-:W2:Y:S01]  /*4660*/  MUFU.EX2 R217, R217 ;  /* 0x000000d900d97308 */ /* 0x000ea20000000800 */
[----:B------:R-:W-:Y:S01]  /*4670*/  F2FP.SATFINITE.E4M3.F32.PACK_AB_MERGE_C R229, R6, R229, R64 ;  /* 0x000000e506e5723e */ /* 0x000fe20004807040 */
[----:B0-----:R-:W-:Y:S01]  /*4680*/  FADD.FTZ R4, R8, R5 ;  /* 0x0000000508047221 */ /* 0x001fe20000010000 */
[----:B------:R-:W-:-:S01]  /*4690*/  FADD.FTZ R9, R33, R24 ;  /* 0x0000001821097221 */ /* 0x000fc20000010000 */
[----:B------:R-:W-:Y:S01]  /*46a0*/  F2FP.SATFINITE.E4M3.F32.PACK_AB_MERGE_C R32, R33, R32, RZ ;  /* 0x000000202120723e */ /* 0x000fe200048070ff */
[----:B------:R-:W-:Y:S02]  /*46b0*/  IMAD.MOV.U32 R33, RZ, RZ, R25 ;  /* 0x000000ffff217224 */ /* 0x000fe400078e0019 */
[----:B------:R-:W-:Y:S01]  /*46c0*/  FADD.FTZ R24, R216, R9 ;  /* 0x00000009d8187221 */ /* 0x000fe20000010000 */
[----:B------:R-:W0:Y:S01]  /*46d0*/  MUFU.EX2 R10, R10 ;  /* 0x0000000a000a7308 */ /* 0x000e220000000800 */
[----:B-1----:R-:W-:-:S01]  /*46e0*/  FADD.FTZ R5, R11, R4 ;  /* 0x000000040b057221 */ /* 0x002fc20000010000 */
[----:B------:R-:W-:Y:S01]  /*46f0*/  F2FP.SATFINITE.E4M3.F32.PACK_AB_MERGE_C R230, R37, R230, R32 ;  /* 0x000000e625e6723e */ /* 0x000fe20004807020 */
[----:B------:R-:W-:-:S01]  /*4700*/  FADD.FTZ R9, R35, R24 ;  /* 0x0000001823097221 */ /* 0x000fc20000010000 */
[----:B------:R-:W-:-:S02]  /*4710*/  IMAD.MOV.U32 R32, RZ, RZ, R25 ;  /* 0x000000ffff207224 */ /* 0x000fc400078e0019 */
[----:B------:R-:W-:-:S01]  /*4720*/  FADD.FTZ R4, R66, R5 ;  /* 0x0000000542047221 */ /* 0x000fc20000010000 */
[----:B------:R-:W-:Y:S01]  /*4730*/  F2FP.SATFINITE.E4M3.F32.PACK_AB_MERGE_C R66, R66, R11, RZ ;  /* 0x0000000b4242723e */ /* 0x000fe200048070ff */
[----:B------:R-:W-:-:S01]  /*4740*/  FADD.FTZ R24, R34, R9 ;  /* 0x0000000922187221 */ /* 0x000fc20000010000 */
[----:B------:R-:W1:Y:S01]  /*4750*/  MUFU.EX2 R15, R15 ;  /* 0x0000000f000f7308 */ /* 0x000e620000000800 */
[----:B--2---:R-:W-:-:S01]  /*4760*/  FADD.FTZ R5, R217, R4 ;  /* 0x00000004d9057221 */ /* 0x004fc20000010000 */
[----:B------:R-:W-:Y:S01]  /*4770*/  F2FP.SATFINITE.E4M3.F32.PACK_AB_MERGE_C R231, R8, R231, R66 ;  /* 0x000000e708e7723e */ /* 0x000fe20004807042 */
[----:B------:R-:W-:-:S01]  /*4780*/  FADD.FTZ R13, R39, R24 ;  /* 0x00000018270d7221 */ /* 0x000fc20000010000 */
[----:B------:R-:W-:Y:S01]  /*4790*/  F2FP.SATFINITE.E4M3.F32.PACK_AB_MERGE_C R34, R39, R34, RZ ;  /* 0x000000222722723e */ /* 0x000fe200048070ff */
[----:B------:R-:W-:Y:S02]  /*47a0*/  IMAD.MOV.U32 R37, RZ, RZ, R25 ;  /* 0x000000ffff257224 */ /* 0x000fe400078e0019 */
[----:B------:R-:W-:Y:S01]  /*47b0*/  FADD.FTZ R24, R218, R13 ;  /* 0x0000000dda187221 */ /* 0x000fe20000010000 */
[----:B------:R-:W2:Y:S01]  /*47c0*/  MUFU.EX2 R20, R20 ;  /* 0x0000001400147308 */ /* 0x000ea20000000800 */
[----:B0-----:R-:W-:-:S01]  /*47d0*/  FADD.FTZ R4, R10, R5 ;  /* 0x000000050a047221 */ /* 0x001fc20000010000 */
[----:B------:R-:W-:Y:S01]  /*47e0*/  F2FP.SATFINITE.E4M3.F32.PACK_AB_MERGE_C R216, R35, R216, R34 ;  /* 0x000000d823d8723e */ /* 0x000fe20004807022 */
[----:B------:R-:W-:-:S01]  /*47f0*/  FADD.FTZ R13, R43, R24 ;  /* 0x000000182b0d7221 */ /* 0x000fc20000010000 */
[----:B------:R-:W-:-:S02]  /*4800*/  IMAD.MOV.U32 R35, RZ, RZ, R25 ;  /* 0x000000ffff237224 */ /* 0x000fc400078e0019 */
[----:B------:R-:W-:Y:S02]  /*4810*/  IMAD.MOV.U32 R34, RZ, RZ, R25 ;  /* 0x000000ffff227224 */ /* 0x000fe400078e0019 */
[----:B------:R-:W-:Y:S01]  /*4820*/  FADD.FTZ R24, R36, R13 ;  /* 0x0000000d24187221 */ /* 0x000fe20000010000 */
[----:B------:R-:W0:Y:S01]  /*4830*/  MUFU.EX2 R219, R219 ;  /* 0x000000db00db7308 */ /* 0x000e220000000800 */
[----:B-1----:R-:W-:-:S01]  /*4840*/  FADD.FTZ R9, R15, R4 ;  /* 0x000000040f097221 */ /* 0x002fc20000010000 */
[C---:B------:R-:W-:Y:S01]  /*4850*/  F2FP.SATFINITE.E4M3.F32.PACK_AB_MERGE_C R36, R47.reuse, R36, RZ ;  /* 0x000000242f24723e */ /* 0x040fe200048070ff */
[----:B------:R-:W-:-:S01]  /*4860*/  FADD.FTZ R47, R47, R24 ;  /* 0x000000182f2f7221 */ /* 0x000fc20000010000 */
[----:B------:R-:W-:Y:S02]  /*4870*/  IMAD.MOV.U32 R39, RZ, RZ, R25 ;  /* 0x000000ffff277224 */ /* 0x000fe400078e0019 */
[----:B------:R-:W-:Y:S01]  /*4880*/  F2FP.SATFINITE.E4M3.F32.PACK_AB_MERGE_C R218, R43, R218, R36 ;  /* 0x000000da2bda723e */ /* 0x000fe20004807024 */
[----:B------:R-:W-:Y:S01]  /*4890*/  FADD.FTZ R24, R220, R47 ;  /* 0x0000002fdc187221 */ /* 0x000fe20000010000 */
[----:B------:R-:W1:Y:S01]  /*48a0*/  MUFU.EX2 R12, R12 ;  /* 0x0000000c000c7308 */ /* 0x000e620000000800 */
[----:B--2---:R-:W-:-:S01]  /*48b0*/  FADD.FTZ R4, R20, R9 ;  /* 0x0000000914047221 */ /* 0x004fc20000010000 */
[----:B------:R-:W-:Y:S01]  /*48c0*/  F2FP.SATFINITE.E4M3.F32.PACK_AB_MERGE_C R15, R20, R15, RZ ;  /* 0x0000000f140f723e */ /* 0x000fe200048070ff */
[----:B------:R-:W-:-:S01]  /*48d0*/  FADD.FTZ R24, R49, R24 ;  /* 0x0000001831187221 */ /* 0x000fc20000010000 */
[----:B------:R-:W-:-:S02]  /*48e0*/  IMAD.MOV.U32 R36, RZ, RZ, R25 ;  /* 0x000000ffff247224 */ /* 0x000fc400078e0019 */
[----:B------:R-:W-:Y:S01]  /*48f0*/  F2FP.SATFINITE.E4M3.F32.PACK_AB_MERGE_C R217, R10, R217, R15 ;  /* 0x000000d90ad9723e */ /* 0x000fe2000480700f */
[----:B------:R-:W-:Y:S01]  /*4900*/  FADD.FTZ R11, R55, R24 ;  /* 0x00000018370b7221 */ /* 0x000fe20000010000 */
[----:B------:R-:W2:Y:S01]  /*4910*/  MUFU.EX2 R26, R26 ;  /* 0x0000001a001a7308 */ /* 0x000ea20000000800 */
[----:B0-----:R-:W-:-:S01]  /*4920*/  FADD.FTZ R9, R219, R4 ;  /* 0x00000004db097221 */ /* 0x001fc20000010000 */
[--C-:B------:R-:W-:Y:S02]  /*4930*/  IMAD.MOV.U32 R43, RZ, RZ, R25.reuse ;  /* 0x000000ffff2b7224 */ /* 0x100fe400078e0019 */
[--C-:B------:R-:W-:Y:S02]  /*4940*/  IMAD.MOV.U32 R47, RZ, RZ, R25.reuse ;  /* 0x000000ffff2f7224 */ /* 0x100fe400078e0019 */
[----:B------:R-:W-:Y:S02]  /*4950*/  IMAD.MOV.U32 R64, RZ, RZ, R25 ;  /* 0x000000ffff407224 */ /* 0x000fe400078e0019 */
[----:B------:R-:W0:Y:S01]  /*4960*/  MUFU.EX2 R27, R27 ;  /* 0x0000001b001b7308 */ /* 0x000e220000000800 */
[----:B-1----:R-:W-:-:S01]  /*4970*/  FADD.FTZ R9, R12, R9 ;  /* 0x000000090c097221 */ /* 0x002fc20000010000 */
[----:B------:R-:W-:-:S06]  /*4980*/  IMAD.MOV.U32 R66, RZ, RZ, R25 ;  /* 0x000000ffff427224 */ /* 0x000fcc00078e0019 */
[----:B------:R-:W1:Y:S01]  /*4990*/  MUFU.EX2 R221, R221 ;  /* 0x000000dd00dd7308 */ /* 0x000e620000000800 */
[----:B--2---:R-:W-:-:S07]  /*49a0*/  FADD.FTZ R28, R26, R9 ;  /* 0x000000091a1c7221 */ /* 0x004fce0000010000 */
[----:B------:R-:W2:Y:S01]  /*49b0*/  MUFU.EX2 R14, R14 ;  /* 0x0000000e000e7308 */ /* 0x000ea20000000800 */
[----:B0-----:R-:W-:-:S01]  /*49c0*/  FADD.FTZ R28, R27, R28 ;  /* 0x0000001c1b1c7221 */ /* 0x001fc20000010000 */
[----:B------:R-:W-:Y:S01]  /*49d0*/  F2FP.SATFINITE.E4M3.F32.PACK_AB_MERGE_C R26, R27, R26, RZ ;  /* 0x0000001a1b1a723e */ /* 0x000fe200048070ff */
[----:B------:R-:W-:-:S03]  /*49e0*/  IMAD.MOV.U32 R27, RZ, RZ, R25 ;  /* 0x000000ffff1b7224 */ /* 0x000fc600078e0019 */
[----:B------:R-:W-:Y:S01]  /*49f0*/  F2FP.SATFINITE.E4M3.F32.PACK_AB_MERGE_C R219, R12, R219, R26 ;  /* 0x000000db0cdb723e */ /* 0x000fe2000480701a */
[----:B------:R-:W-:Y:S01]  /*4a00*/  IMAD.MOV.U32 R26, RZ, RZ, R25 ;  /* 0x000000ffff1a7224 */ /* 0x000fe200078e0019 */
[----:B------:R-:W0:Y:S01]  /*4a10*/  MUFU.EX2 R38, R38 ;  /* 0x0000002600267308 */ /* 0x000e220000000800 */
[----:B-1----:R-:W-:-:S01]  /*4a20*/  FADD.FTZ R7, R221, R28 ;  /* 0x0000001cdd077221 */ /* 0x002fc20000010000 */
[----:B------:R-:W-:-:S06]  /*4a30*/  IMAD.MOV.U32 R28, RZ, RZ, R25 ;  /* 0x000000ffff1c7224 */ /* 0x000fcc00078e0019 */
[----:B------:R-:W1:Y:S01]  /*4a40*/  MUFU.EX2 R72, R72 ;  /* 0x0000004800487308 */ /* 0x000e620000000800 */
[----:B--2---:R-:W-:-:S07]  /*4a50*/  FADD.FTZ R9, R14, R7 ;  /* 0x000000070e097221 */ /* 0x004fce0000010000 */
[----:B------:R-:W2:Y:S01]  /*4a60*/  MUFU.EX2 R41, R41 ;  /* 0x0000002900297308 */ /* 0x000ea20000000800 */
[----:B0-----:R-:W-:-:S07]  /*4a70*/  FADD.FTZ R20, R38, R9 ;  /* 0x0000000926147221 */ /* 0x001fce0000010000 */
[----:B------:R-:W0:Y:S01]  /*4a80*/  MUFU.EX2 R222, R222 ;  /* 0x000000de00de7308 */ /* 0x000e220000000800 */
[----:B-1----:R-:W-:-:S01]  /*4a90*/  FADD.FTZ R11, R72, R11 ;  /* 0x0000000b480b7221 */ /* 0x002fc20000010000 */
[----:B------:R-:W-:Y:S01]  /*4aa0*/  F2FP.SATFINITE.E4M3.F32.PACK_AB_MERGE_C R55, R72, R55, RZ ;  /* 0x000000374837723e */ /* 0x000fe200048070ff */
[----:B------:R-:W-:-:S03]  /*4ab0*/  IMAD.MOV.U32 R72, RZ, RZ, R25 ;  /* 0x000000ffff487224 */ /* 0x000fc600078e0019 */
[----:B------:R-:W-:Y:S01]  /*4ac0*/  F2FP.SATFINITE.E4M3.F32.PACK_AB_MERGE_C R220, R49, R220, R55 ;  /* 0x000000dc31dc723e */ /* 0x000fe20004807037 */
[----:B------:R-:W-:Y:S01]  /*4ad0*/  IMAD.MOV.U32 R49, RZ, RZ, R25 ;  /* 0x000000ffff317224 */ /* 0x000fe200078e0019 */
[----:B------:R-:W1:Y:S01]  /*4ae0*/  MUFU.EX2 R223, R223 ;  /* 0x000000df00df7308 */ /* 0x000e620000000800 */
[----:B--2---:R-:W-:-:S01]  /*4af0*/  FADD.FTZ R20, R41, R20 ;  /* 0x0000001429147221 */ /* 0x004fc20000010000 */
[----:B------:R-:W-:Y:S01]  /*4b00*/  F2FP.SATFINITE.E4M3.F32.PACK_AB_MERGE_C R38, R41, R38, RZ ;  /* 0x000000262926723e */ /* 0x000fe200048070ff */
[--C-:B------:R-:W-:Y:S02]  /*4b10*/  IMAD.MOV.U32 R41, RZ, RZ, R25.reuse ;  /* 0x000000ffff297224 */ /* 0x100fe400078e0019 */
[--C-:B------:R-:W-:Y:S01]  /*4b20*/  IMAD.MOV.U32 R55, RZ, RZ, R25.reuse ;  /* 0x000000ffff377224 */ /* 0x100fe200078e0019 */
[----:B------:R-:W-:Y:S01]  /*4b30*/  F2FP.SATFINITE.E4M3.F32.PACK_AB_MERGE_C R221, R14, R221, R38 ;  /* 0x000000dd0edd723e */ /* 0x000fe20004807026 */
[----:B------:R-:W-:Y:S01]  /*4b40*/  IMAD.MOV.U32 R38, RZ, RZ, R25 ;  /* 0x000000ffff267224 */ /* 0x000fe200078e0019 */
[----:B------:R-:W2:Y:S01]  /*4b50*/  MUFU.EX2 R53, R53 ;  /* 0x0000003500357308 */ /* 0x000ea20000000800 */
[----:B0-----:R-:W-:-:S07]  /*4b60*/  FADD.FTZ R24, R222, R11 ;  /* 0x0000000bde187221 */ /* 0x001fce0000010000 */
[----:B------:R-:W0:Y:S01]  /*4b70*/  MUFU.EX2 R46, R46 ;  /* 0x0000002e002e7308 */ /* 0x000e220000000800 */
[----:B-1----:R-:W-:-:S07]  /*4b80*/  FADD.FTZ R9, R223, R20 ;  /* 0x00000014df097221 */ /* 0x002fce0000010000 */
[----:B------:R-:W1:Y:S01]  /*4b90*/  MUFU.EX2 R56, R56 ;  /* 0x0000003800387308 */ /* 0x000e620000000800 */
[----:B--2---:R-:W-:-:S07]  /*4ba0*/  FADD.FTZ R11, R53, R24 ;  /* 0x00000018350b7221 */ /* 0x004fce0000010000 */
[----:B------:R-:W2:Y:S01]  /*4bb0*/  MUFU.EX2 R50, R50 ;  /* 0x0000003200327308 */ /* 0x000ea20000000800 */
[----:B0-----:R-:W-:-:S07]  /*4bc0*/  FADD.FTZ R13, R46, R9 ;  /* 0x000000092e0d7221 */ /* 0x001fce0000010000 */
[----:B------:R-:W0:Y:S01]  /*4bd0*/  MUFU.EX2 R61, R61 ;  /* 0x0000003d003d7308 */ /* 0x000e220000000800 */
[----:B-1----:R-:W-:-:S07]  /*4be0*/  FADD.FTZ R20, R56, R11 ;  /* 0x0000000b38147221 */ /* 0x002fce0000010000 */
[----:B------:R1:W3:Y:S01]  /*4bf0*/  MUFU.EX2 R5, R54 ;  /* 0x0000003600057308 */ /* 0x0002e20000000800 */
[----:B--2---:R-:W-:-:S07]  /*4c00*/  FADD.FTZ R24, R50, R13 ;  /* 0x0000000d32187221 */ /* 0x004fce0000010000 */
[----:B------:R-:W2:Y:S01]  /*4c10*/  MUFU.EX2 R224, R224 ;  /* 0x000000e000e07308 */ /* 0x000ea20000000800 */
[C---:B0-----:R-:W-:Y:S01]  /*4c20*/  F2FP.SATFINITE.E4M3.F32.PACK_AB_MERGE_C R56, R61.reuse, R56, RZ ;  /* 0x000000383d38723e */ /* 0x041fe200048070ff */
[----:B------:R-:W-:Y:S01]  /*4c30*/  FADD.FTZ R61, R61, R20 ;  /* 0x000000143d3d7221 */ /* 0x000fe20000010000 */
[--C-:B-1----:R-:W-:Y:S02]  /*4c40*/  IMAD.MOV.U32 R54, RZ, RZ, R25.reuse ;  /* 0x000000ffff367224 */ /* 0x102fe400078e0019 */
[----:B------:R-:W-:Y:S01]  /*4c50*/  F2FP.SATFINITE.E4M3.F32.PACK_AB_MERGE_C R222, R53, R222, R56 ;  /* 0x000000de35de723e */ /* 0x000fe20004807038 */
[----:B------:R-:W-:Y:S02]  /*4c60*/  IMAD.MOV.U32 R53, RZ, RZ, R25 ;  /* 0x000000ffff357224 */ /* 0x000fe400078e0019 */
[----:B------:R-:W0:Y:S01]  /*4c70*/  MUFU.EX2 R57, R57 ;  /* 0x0000003900397308 */ /* 0x000e220000000800 */
[----:B---3--:R-:W-:-:S01]  /*4c80*/  FADD.FTZ R24, R5, R24 ;  /* 0x0000001805187221 */ /* 0x008fc20000010000 */
[----:B------:R-:W-:Y:S01]  /*4c90*/  F2FP.SATFINITE.E4M3.F32.PACK_AB_MERGE_C R50, R5, R50, RZ ;  /* 0x000000320532723e */ /* 0x000fe200048070ff */
[----:B------:R-:W-:-:S03]  /*4ca0*/  IMAD.MOV.U32 R56, RZ, RZ, R25 ;  /* 0x000000ffff387224 */ /* 0x000fc600078e0019 */
[----:B------:R-:W-:Y:S01]  /*4cb0*/  F2FP.SATFINITE.E4M3.F32.PACK_AB_MERGE_C R223, R46, R223, R50 ;  /* 0x000000df2edf723e */ /* 0x000fe20004807032 */
[----:B------:R-:W-:Y:S01]  /*4cc0*/  IMAD.MOV.U32 R46, RZ, RZ, R25 ;  /* 0x000000ffff2e7224 */ /* 0x000fe200078e0019 */
[----:B------:R-:W1:Y:S01]  /*4cd0*/  MUFU.EX2 R65, R65 ;  /* 0x0000004100417308 */ /* 0x000e620000000800 */
[----:B--2---:R-:W-:-:S01]  /*4ce0*/  FADD.FTZ R20, R224, R61 ;  /* 0x0000003de0147221 */ /* 0x004fc20000010000 */
[--C-:B------:R-:W-:Y:S02]  /*4cf0*/  IMAD.MOV.U32 R50, RZ, RZ, R25.reuse ;  /* 0x000000ffff327224 */ /* 0x100fe400078e0019 */
[----:B------:R-:W-:-:S04]  /*4d00*/  IMAD.MOV.U32 R61, RZ, RZ, R25 ;  /* 0x000000ffff3d7224 */ /* 0x000fc800078e0019 */
[----:B------:R2:W3:Y:S01]  /*4d10*/  MUFU.EX2 R4, R59 ;  /* 0x0000003b00047308 */ /* 0x0004e20000000800 */
[----:B0-----:R-:W-:-:S01]  /*4d20*/  FADD.FTZ R5, R57, R24 ;  /* 0x0000001839057221 */ /* 0x001fc20000010000 */
[----:B------:R-:W-:-:S06]  /*4d30*/  IMAD.MOV.U32 R24, RZ, RZ, R25 ;  /* 0x000000ffff187224 */ /* 0x000fcc00078e0019 */
[----:B------:R-:W-:Y:S01]  /*4d40*/  MUFU.EX2 R63, R63 ;  /* 0x0000003f003f7308 */ /* 0x000fe20000000800 */
[----:B-1----:R-:W-:-:S01]  /*4d50*/  FADD.FTZ R20, R65, R20 ;  /* 0x0000001441147221 */ /* 0x002fc20000010000 */
[----:B--2---:R-:W-:-:S06]  /*4d60*/  IMAD.MOV.U32 R59, RZ, RZ, R25 ;  /* 0x000000ffff3b7224 */ /* 0x004fcc00078e0019 */
[----:B------:R-:W0:Y:S01]  /*4d70*/  MUFU.EX2 R60, R60 ;  /* 0x0000003c003c7308 */ /* 0x000e220000000800 */
[----:B---3--:R-:W-:-:S07]  /*4d80*/  FADD.FTZ R5, R4, R5 ;  /* 0x0000000504057221 */ /* 0x008fce0000010000 */
[----:B------:R-:W1:Y:S08]  /*4d90*/  MUFU.EX2 R62, R62 ;  /* 0x0000003e003e7308 */ /* 0x000e700000000800 */
[----:B------:R2:W3:Y:S01]  /*4da0*/  MUFU.EX2 R7, R40 ;  /* 0x0000002800077308 */ /* 0x0004e20000000800 */
[----:B0-----:R-:W-:Y:S01]  /*4db0*/  F2FP.SATFINITE.E4M3.F32.PACK_AB_MERGE_C R11, R60, R63, RZ ;  /* 0x0000003f3c0b723e */ /* 0x001fe200048070ff */
[----:B------:R-:W-:-:S03]  /*4dc0*/  FADD.FTZ R63, R63, R20 ;  /* 0x000000143f3f7221 */ /* 0x000fc60000010000 */
[----:B------:R-:W-:Y:S01]  /*4dd0*/  F2FP.SATFINITE.E4M3.F32.PACK_AB_MERGE_C R224, R65, R224, R11 ;  /* 0x000000e041e0723e */ /* 0x000fe2000480700b */
[----:B------:R-:W-:-:S01]  /*4de0*/  FADD.FTZ R63, R60, R63 ;  /* 0x0000003f3c3f7221 */ /* 0x000fc20000010000 */
[----:B------:R-:W-:Y:S01]  /*4df0*/  IMAD.MOV.U32 R60, RZ, RZ, R25 ;  /* 0x000000ffff3c7224 */ /* 0x000fe200078e0019 */
[----:B------:R-:W-:Y:S01]  /*4e00*/  MUFU.EX2 R42, R42 ;  /* 0x0000002a002a7308 */ /* 0x000fe20000000800 */
[----:B-1----:R-:W-:-:S01]  /*4e10*/  FADD.FTZ R6, R62, R5 ;  /* 0x000000053e067221 */ /* 0x002fc20000010000 */
[--C-:B--2---:R-:W-:Y:S02]  /*4e20*/  IMAD.MOV.U32 R40, RZ, RZ, R25.reuse ;  /* 0x000000ffff287224 */ /* 0x104fe400078e0019 */
[----:B------:R-:W-:-:S04]  /*4e30*/  IMAD.MOV.U32 R65, RZ, RZ, R25 ;  /* 0x000000ffff417224 */ /* 0x000fc800078e0019 */
[----:B------:R-:W0:Y:S01]  /*4e40*/  MUFU.EX2 R69, R69 ;  /* 0x0000004500457308 */ /* 0x000e220000000800 */
[C---:B---3--:R-:W-:Y:S01]  /*4e50*/  F2FP.SATFINITE.E4M3.F32.PACK_AB_MERGE_C R62, R7.reuse, R62, RZ ;  /* 0x0000003e073e723e */ /* 0x048fe200048070ff */
[----:B------:R-:W-:-:S03]  /*4e60*/  FADD.FTZ R7, R7, R6 ;  /* 0x0000000607077221 */ /* 0x000fc60000010000 */
[----:B------:R-:W-:Y:S01]  /*4e70*/  F2FP.SATFINITE.E4M3.F32.PACK_AB_MERGE_C R225, R4, R57, R62 ;  /* 0x0000003904e1723e */ /* 0x000fe2000480703e */
[--C-:B------:R-:W-:Y:S02]  /*4e80*/  IMAD.MOV.U32 R57, RZ, RZ, R25.reuse ;  /* 0x000000ffff397224 */ /* 0x100fe400078e0019 */
[----:B------:R-:W1:Y:S01]  /*4e90*/  MUFU.EX2 R58, R58 ;  /* 0x0000003a003a7308 */ /* 0x000e620000000800 */
[----:B------:R-:W-:-:S07]  /*4ea0*/  IMAD.MOV.U32 R62, RZ, RZ, R25 ;  /* 0x000000ffff3e7224 */ /* 0x000fce00078e0019 */
[----:B------:R-:W2:Y:S01]  /*4eb0*/  MUFU.EX2 R44, R44 ;  /* 0x0000002c002c7308 */ /* 0x000ea20000000800 */
[----:B0-----:R-:W-:-:S07]  /*4ec0*/  F2FP.SATFINITE.E4M3.F32.PACK_AB_MERGE_C R226, R69, R42, RZ ;  /* 0x0000002a45e2723e */ /* 0x001fce00048070ff */
[----:B------:R-:W0:Y:S01]  /*4ed0*/  MUFU.EX2 R67, R67 ;  /* 0x0000004300437308 */ /* 0x000e220000000800 */
[----:B-1----:R-:W-:-:S01]  /*4ee0*/  FADD.FTZ R6, R58, R63 ;  /* 0x0000003f3a067221 */ /* 0x002fc20000010000 */
[----:B------:R-:W-:-:S06]  /*4ef0*/  IMAD.MOV.U32 R63, RZ, RZ, R25 ;  /* 0x000000ffff3f7224 */ /* 0x000fcc00078e0019 */
[----:B------:R1:W3:Y:S01]  /*4f00*/  MUFU.EX2 R9, R48 ;  /* 0x0000003000097308 */ /* 0x0002e20000000800 */
[----:B--2---:R-:W-:-:S07]  /*4f10*/  FADD.FTZ R8, R44, R7 ;  /* 0x000000072c087221 */ /* 0x004fce0000010000 */
[----:B------:R-:W2:Y:S01]  /*4f20*/  MUFU.EX2 R51, R51 ;  /* 0x0000003300337308 */ /* 0x000ea20000000800 */
[C---:B0-----:R-:W-:Y:S01]  /*4f30*/  F2FP.SATFINITE.E4M3.F32.PACK_AB_MERGE_C R226, R67.reuse, R58, R226 ;  /* 0x0000003a43e2723e */ /* 0x041fe200048070e2 */
[----:B------:R-:W-:Y:S01]  /*4f40*/  FADD.FTZ R67, R67, R6 ;  /* 0x0000000643437221 */ /* 0x000fe20000010000 */
[--C-:B-1----:R-:W-:Y:S02]  /*4f50*/  IMAD.MOV.U32 R48, RZ, RZ, R25.reuse ;  /* 0x000000ffff307224 */ /* 0x102fe400078e0019 */
[----:B------:R-:W-:Y:S02]  /*4f60*/  IMAD.MOV.U32 R58, RZ, RZ, R25 ;  /* 0x000000ffff3a7224 */ /* 0x000fe400078e0019 */
[----:B------:R-:W-:-:S01]  /*4f70*/  FADD.FTZ R42, R42, R67 ;  /* 0x000000432a2a7221 */ /* 0x000fc20000010000 */
[----:B------:R-:W-:Y:S01]  /*4f80*/  IMAD.MOV.U32 R67, RZ, RZ, R25 ;  /* 0x000000ffff437224 */ /* 0x000fe200078e0019 */
[----:B------:R-:W0:Y:S01]  /*4f90*/  MUFU.EX2 R52, R52 ;  /* 0x0000003400347308 */ /* 0x000e220000000800 */
[----:B---3--:R-:W-:-:S01]  /*4fa0*/  FADD.FTZ R8, R9, R8 ;  /* 0x0000000809087221 */ /* 0x008fc20000010000 */
[----:B------:R-:W-:Y:S01]  /*4fb0*/  FADD.FTZ R4, R69, R42 ;  /* 0x0000002a45047221 */ /* 0x000fe20000010000 */
[----:B------:R-:W-:-:S02]  /*4fc0*/  IMAD.MOV.U32 R42, RZ, RZ, R25 ;  /* 0x000000ffff2a7224 */ /* 0x000fc400078e0019 */
[----:B------:R-:W-:Y:S02]  /*4fd0*/  IMAD.MOV.U32 R69, RZ, RZ, R25 ;  /* 0x000000ffff457224 */ /* 0x000fe400078e0019 */
[----:B--2---:R-:W-:-:S01]  /*4fe0*/  FADD.FTZ R5, R51, R8 ;  /* 0x0000000833057221 */ /* 0x004fc20000010000 */
[----:B0-----:R-:W-:-:S03]  /*4ff0*/  F2FP.SATFINITE.E4M3.F32.PACK_AB_MERGE_C R6, R52, R51, RZ ;  /* 0x000000333406723e */ /* 0x001fc600048070ff */
[----:B------:R-:W-:Y:S01]  /*5000*/  FADD.FTZ R5, R52, R5 ;  /* 0x0000000534057221 */ /* 0x000fe20000010000 */
[--C-:B------:R-:W-:Y:S01]  /*5010*/  IMAD.MOV.U32 R51, RZ, RZ, R25.reuse ;  /* 0x000000ffff337224 */ /* 0x100fe200078e0019 */
[----:B------:R-:W-:Y:S01]  /*5020*/  F2FP.SATFINITE.E4M3.F32.PACK_AB_MERGE_C R227, R9, R44, R6 ;  /* 0x0000002c09e3723e */ /* 0x000fe20004807006 */
[--C-:B------:R-:W-:Y:S02]  /*5030*/  IMAD.MOV.U32 R44, RZ, RZ, R25.reuse ;  /* 0x000000ffff2c7224 */ /* 0x100fe400078e0019 */
[----:B------:R-:W-:Y:S01]  /*5040*/  IMAD.MOV.U32 R52, RZ, RZ, R25 ;  /* 0x000000ffff347224 */ /* 0x000fe200078e0019 */
[----:B------:R-:W-:Y:S06]  /*5050*/  @!P1 BRA `(.L_x_153) ;  /* 0x0000003000389947 */ /* 0x000fec0003800000 */
[----:B------:R-:W-:Y:S01]  /*5060*/  IMAD.MOV.U32 R6, RZ, RZ, R192 ;  /* 0x000000ffff067224 */ /* 0x000fe200078e00c0 */
[----:B------:R-:W-:Y:S01]  /*5070*/  CS2R R150, SRZ ;  /* 0x0000000000967805 */ /* 0x000fe2000001ff00 */
[----:B------:R-:W-:Y:S01]  /*5080*/  IMAD.MOV.U32 R7, RZ, RZ, R186 ;  /* 0x000000ffff077224 */ /* 0x000fe200078e00ba */
        /* <DEDUP_REMOVED lines=63> */
[----:B------:R-:W-:Y:S01]  /*5480*/  UMOV UR55, UR45 ;  /* 0x0000002d00377c82 */ /* 0x000fe20008000000 */
[----:B------:R-:W-:Y:S01]  /*5490*/  UMOV UR54, UR53 ;  /* 0x0000003500367c82 */ /* 0x000fe20008000000 */
[----:B------:R-:W-:-:S05]  /*54a0*/  ULDC UR52, c[0x0][0x988] ;  /* 0x0002620000347ab9 */ /* 0x000fca0000000800 */
.L_x_163:
[----:B------:R-:W-:Y:S01]  /*54b0*/  ISETP.NE.AND P2, PT, RZ, UR43, PT ;  /* 0x0000002bff007c0c */ /* 0x000fe2000bf45270 */
[----:B------:R-:W-:-:S04]  /*54c0*/  UISETP.NE.AND UP0, UPT, UR54, 0x1, UPT ;  /* 0x000000013600788c */ /* 0x000fc8000bf05270 */
[----:B------:R-:W-:-:S04]  /*54d0*/  USEL UR45, URZ, 0x1, UP0 ;  /* 0x000000013f2d7887 */ /* 0x000fc80008000000 */
[----:B------:R-:W-:-:S04]  /*54e0*/  ULOP3.LUT UR45, UR55, UR45, URZ, 0x3c, !UPT ;  /* 0x0000002d372d7292 */ /* 0x000fc8000f8e3c3f */
[----:B0-----:R-:W-:Y:S08]  /*54f0*/  @P2 BRA `(.L_x_154) ;  /* 0x0000000000442947 */ /* 0x001ff00003800000 */
[----:B------:R-:W-:Y:S05]  /*5500*/  @!P0 BRA `(.L_x_155) ;  /* 0x0000000000048947 */ /* 0x000fea0003800000 */
[----:B------:R-:W-:Y:S01]  /*5510*/  BPT.TRAP 0x1 ;  /* 0x000000040000795c */ /* 0x000fe20000300000 */
.L_x_155:
[----:B------:R-:W0:Y:S01]  /*5520*/  S2UR UR10, SR_CgaCtaId ;  /* 0x00000000000a79c3 */ /* 0x000e220000008800 */
[----:B------:R-:W-:Y:S01]  /*5530*/  UIADD3 UR6, UR54, 0x1, URZ ;  /* 0x0000000136067890 */ /* 0x000fe2000fffe03f */
[----:B------:R-:W-:Y:S01]  /*5540*/  IMAD.U32 R2, RZ, RZ, UR45 ;  /* 0x0000002dff027e24 */ /* 0x000fe2000f8e00ff */
[----:B------:R-:W-:Y:S02]  /*5550*/  UMOV UR7, 0x400 ;  /* 0x0000040000077882 */ /* 0x000fe40000000000 */
[----:B------:R-:W-:Y:S02]  /*5560*/  UISETP.NE.AND UP0, UPT, UR6, 0x2, UPT ;  /* 0x000000020600788c */ /* 0x000fe4000bf05270 */
[----:B------:R-:W-:Y:S02]  /*5570*/  SHF.L.U32 R2, R2, 0x1f, RZ ;  /* 0x0000001f02027819 */ /* 0x000fe400000006ff */
[----:B------:R-:W-:Y:S02]  /*5580*/  USEL UR6, UR6, URZ, UP0 ;  /* 0x0000003f06067287 */ /* 0x000fe40008000000 */
[----:B0-----:R-:W-:-:S04]  /*5590*/  ULEA UR7, UR10, UR7, 0x18 ;  /* 0x000000070a077291 */ /* 0x001fc8000f8ec03f */
[----:B------:R-:W-:-:S09]  /*55a0*/  ULEA UR6, UR6, UR7, 0x3 ;  /* 0x0000000706067291 */ /* 0x000fd2000f8e183f */
[----:B------:R0:W1:Y:S01]  /*55b0*/  SYNCS.PHASECHK.TRANS64.TRYWAIT P1, [UR6+0x38830], R2 ;  /* 0x03883002ff0075a7 */ /* 0x0000620008020146 */
[----:B------:R-:W-:Y:S05]  /*55c0*/  @!P0 BRA `(.L_x_156) ;  /* 0x0000000000048947 */ /* 0x000fea0003800000 */
[----:B------:R-:W-:Y:S01]  /*55d0*/  BPT.TRAP 0x1 ;  /* 0x000000040000795c */ /* 0x000fe20000300000 */
.L_x_156:
[----:B-1----:R-:W-:Y:S05]  /*55e0*/  @P1 BRA `(.L_x_154) ;  /* 0x0000000000081947 */ /* 0x002fea0003800000 */
[----:B------:R-:W1:Y:S02]  /*55f0*/  SYNCS.PHASECHK.TRANS64.TRYWAIT P1, [UR6+0x38830], R2 ;  /* 0x03883002ff0075a7 */ /* 0x000e640008020146 */
[----:B-1----:R-:W-:Y:S05]  /*5600*/  @!P1 BRA `(.L_x_157) ;  /* 0x000000fc00d49947 */ /* 0x002fea0003800000 */
.L_x_154:
[----:B-1----:R-:W1:Y:S01]  /*5610*/  S2R R3, SR_TID.X ;  /* 0x0000000000037919 */ /* 0x002e620000002100 */
[----:B------:R-:W-:Y:S01]  /*5620*/  UIADD3 UR53, UR54, 0x1, URZ ;  /* 0x0000000136357890 */ /* 0x000fe2000fffe03f */
[----:B------:R-:W-:Y:S01]  /*5630*/  UMOV UR35, 0x40000040 ;  /* 0x4000004000237882 */ /* 0x000fe20000000000 */
[----:B------:R-:W-:Y:S02]  /*5640*/  UMOV UR7, 0x40000040 ;  /* 0x4000004000077882 */ /* 0x000fe40000000000 */
[----:B------:R-:W-:Y:S01]  /*5650*/  UISETP.NE.AND UP0, UPT, UR53, 0x2, UPT ;  /* 0x000000023500788c */ /* 0x000fe2000bf05270 */
[----:B------:R-:W-:Y:S01]  /*5660*/  UMOV UR11, 0x40000040 ;  /* 0x40000040000b7882 */ /* 0x000fe20000000000 */
[----:B------:R-:W-:Y:S02]  /*5670*/  UMOV UR15, 0x40000040 ;  /* 0x40000040000f7882 */ /* 0x000fe40000000000 */
[----:B------:R-:W-:Y:S01]  /*5680*/  USEL UR53, UR53, URZ, UP0 ;  /* 0x0000003f35357287 */ /* 0x000fe20008000000 */
[----:B------:R-:W-:Y:S01]  /*5690*/  UMOV UR19, 0x40000040 ;  /* 0x4000004000137882 */ /* 0x000fe20000000000 */
[----:B------:R-:W-:-:S02]  /*56a0*/  UMOV UR23, 0x40000040 ;  /* 0x4000004000177882 */ /* 0x000fc40000000000 */
[----:B------:R-:W-:Y:S01]  /*56b0*/  ULEA UR34, UR53, UR50, 0xb ;  /* 0x0000003235227291 */ /* 0x000fe2000f8e583f */
[----:B------:R-:W-:Y:S01]  /*56c0*/  UMOV UR27, 0x40000040 ;  /* 0x40000040001b7882 */ /* 0x000fe20000000000 */
[----:B------:R-:W-:Y:S02]  /*56d0*/  UMOV UR31, 0x40000040 ;  /* 0x40000040001f7882 */ /* 0x000fe40000000000 */
[----:B------:R-:W-:Y:S02]  /*56e0*/  UIADD3 UR6, UR34, 0x2, URZ ;  /* 0x0000000222067890 */ /* 0x000fe4000fffe03f */
[----:B------:R-:W-:Y:S02]  /*56f0*/  UIADD3 UR10, UR34, 0x4, URZ ;  /* 0x00000004220a7890 */ /* 0x000fe4000fffe03f */
[----:B------:R-:W-:Y:S02]  /*5700*/  UIADD3 UR14, UR34, 0x6, URZ ;  /* 0x00000006220e7890 */ /* 0x000fe4000fffe03f */
[----:B------:R-:W-:-:S02]  /*5710*/  UIADD3 UR18, UR34, 0x400, URZ ;  /* 0x0000040022127890 */ /* 0x000fc4000fffe03f */
[----:B------:R-:W-:Y:S02]  /*5720*/  UIADD3 UR22, UR34, 0x402, URZ ;  /* 0x0000040222167890 */ /* 0x000fe4000fffe03f */
[----:B------:R-:W-:Y:S02]  /*5730*/  UIADD3 UR26, UR34, 0x404, URZ ;  /* 0x00000404221a7890 */ /* 0x000fe4000fffe03f */
[----:B------:R-:W-:Y:S01]  /*5740*/  UIADD3 UR30, UR34, 0x406, URZ ;  /* 0x00000406221e7890 */ /* 0x000fe2000fffe03f */
[----:B-1----:R-:W-:-:S05]  /*5750*/  SHF.R.U32.HI R3, RZ, 0x7, R3 ;  /* 0x00000007ff037819 */ /* 0x002fca0000011603 */
[----:B0-----:R-:W-:-:S05]  /*5760*/  VIADD R2, R3, 0x8 ;  /* 0x0000000803027836 */ /* 0x001fca0000000000 */
[----:B------:R0:W-:Y:S06]  /*5770*/  BAR.SYNC.DEFER_BLOCKING R2, 0x100 ;  /* 0x000400020000751d */ /* 0x0001ec0000010000 */
[----:B------:R-:W-:-:S06]  /*5780*/  WARPGROUP.ARRIVE ;  /* 0x00000000000079c5 */ /* 0x000fcc0000000000 */
[----:B------:R-:W-:Y:S03]  /*5790*/  QGMMA.64x128x32.F32.E4M3.E4M3 R152, gdesc[UR32], RZ, !UPT, gsb0 ;  /* 0x01e00000209879f3 */ /* 0x000fe6000c0008ff */
        /* <DEDUP_REMOVED lines=25> */
.L_x_159:
[----:B------:R-:W0:Y:S01]  /*5930*/  S2UR UR7, SR_CgaCtaId ;  /* 0x00000000000779c3 */ /* 0x000e220000008800 */
[----:B------:R-:W-:Y:S01]  /*5940*/  UMOV UR6, 0x400 ;  /* 0x0000040000067882 */ /* 0x000fe20000000000 */
[----:B------:R-:W-:-:S05]  /*5950*/  IMAD.U32 R2, RZ, RZ, UR55 ;  /* 0x00000037ff027e24 */ /* 0x000fca000f8e00ff */
[----:B------:R-:W-:Y:S01]  /*5960*/  SHF.L.U32 R2, R2, 0x1f, RZ ;  /* 0x0000001f02027819 */ /* 0x000fe200000006ff */
[----:B0-----:R-:W-:-:S04]  /*5970*/  ULEA UR6, UR7, UR6, 0x18 ;  /* 0x0000000607067291 */ /* 0x001fc8000f8ec03f */
[----:B------:R-:W-:-:S09]  /*5980*/  ULEA UR6, UR54, UR6, 0x3 ;  /* 0x0000000636067291 */ /* 0x000fd2000f8e183f */
[----:B------:R0:W1:Y:S01]  /*5990*/  SYNCS.PHASECHK.TRANS64.TRYWAIT P1, [UR6+0x38850], R2 ;  /* 0x03885002ff0075a7 */ /* 0x0000620008020146 */
[----:B------:R-:W-:Y:S05]  /*59a0*/  @!P0 BRA `(.L_x_160) ;  /* 0x0000000000048947 */ /* 0x000fea0003800000 */
[----:B------:R-:W-:Y:S01]  /*59b0*/  BPT.TRAP 0x1 ;  /* 0x000000040000795c */ /* 0x000fe20000300000 */
.L_x_160:
[----:B-1----:R-:W-:Y:S05]  /*59c0*/  @P1 BRA `(.L_x_158) ;  /* 0x0000000000081947 */ /* 0x002fea0003800000 */
[----:B------:R-:W1:Y:S02]  /*59d0*/  SYNCS.PHASECHK.TRANS64.TRYWAIT P1, [UR6+0x38850], R2 ;  /* 0x03885002ff0075a7 */ /* 0x000e640008020146 */
[----:B-1----:R-:W-:Y:S05]  /*59e0*/  @!P1 BRA `(.L_x_161) ;  /* 0x000000f800f49947 */ /* 0x002fea0003800000 */
.L_x_158:
[----:B------:R-:W2:Y:S01]  /*59f0*/  S2UR UR6, SR_CgaCtaId ;  /* 0x00000000000679c3 */ /* 0x000ea20000008800 */
[----:B01----:R-:W-:Y:S01]  /*5a00*/  MOV R2, 0x400 ;  /* 0x0000040000027802 */ /* 0x003fe20000000f00 */
[----:B------:R-:W-:Y:S01]  /*5a10*/  WARPGROUP.ARRIVE ;  /* 0x00000000000079c5 */ /* 0x000fe20000000000 */
[----:B------:R-:W-:Y:S01]  /*5a20*/  UMOV UR7, 0x40000040 ;  /* 0x4000004000077882 */ /* 0x000fe20000000000 */
[C---:B------:R-:W-:Y:S01]  /*5a30*/  FMUL.FTZ R8, R0.reuse, R152 ;  /* 0x0000009800087220 */ /* 0x040fe20000410000 */
[C---:B------:R-:W-:Y:S01]  /*5a40*/  FMUL.FTZ R10, R0.reuse, R154 ;  /* 0x0000009a000a7220 */ /* 0x040fe20000410000 */
[C---:B------:R-:W-:Y:S01]  /*5a50*/  FMUL.FTZ R9, R0.reuse, R153 ;  /* 0x0000009900097220 */ /* 0x040fe20000410000 */
[C---:B------:R-:W-:Y:S01]  /*5a60*/  FMUL.FTZ R11, R0.reuse, R155 ;  /* 0x0000009b000b7220 */ /* 0x040fe20000410000 */
[C---:B------:R-:W-:Y:S01]  /*5a70*/  FMUL.FTZ R12, R0.reuse, R156 ;  /* 0x0000009c000c7220 */ /* 0x040fe20000410000 */
[C---:B------:R-:W-:Y:S01]  /*5a80*/  FMUL.FTZ R14, R0.reuse, R158 ;  /* 0x0000009e000e7220 */ /* 0x040fe20000410000 */
[----:B------:R-:W0:Y:S01]  /*5a90*/  MUFU.TANH R8, R8 ;  /* 0x0000000800087308 */ /* 0x000e220000002400 */
[C---:B------:R-:W-:Y:S01]  /*5aa0*/  FMUL.FTZ R13, R0.reuse, R157 ;  /* 0x0000009d000d7220 */ /* 0x040fe20000410000 */
[C---:B------:R-:W-:Y:S01]  /*5ab0*/  FMUL.FTZ R15, R0.reuse, R159 ;  /* 0x0000009f000f7220 */ /* 0x040fe20000410000 */
[C---:B------:R-:W-:Y:S01]  /*5ac0*/  FMUL.FTZ R20, R0.reuse, R160 ;  /* 0x000000a000147220 */ /* 0x040fe20000410000 */
[C---:B------:R-:W-:Y:S01]  /*5ad0*/  FMUL.FTZ R152, R0.reuse, R162 ;  /* 0x000000a200987220 */ /* 0x040fe20000410000 */
[C---:B------:R-:W-:Y:S01]  /*5ae0*/  FMUL.FTZ R21, R0.reuse, R161 ;  /* 0x000000a100157220 */ /* 0x040fe20000410000 */
[C---:B------:R-:W-:Y:S01]  /*5af0*/  FMUL.FTZ R162, R0.reuse, R172 ;  /* 0x000000ac00a27220 */ /* 0x040fe20000410000 */
[C---:B------:R-:W-:Y:S01]  /*5b00*/  FMUL.FTZ R153, R0.reuse, R163 ;  /* 0x000000a300997220 */ /* 0x040fe20000410000 */
[----:B------:R-:W1:Y:S01]  /*5b10*/  MUFU.TANH R10, R10 ;  /* 0x0000000a000a7308 */ /* 0x000e620000002400 */
[C---:B------:R-:W-:Y:S01]  /*5b20*/  FMUL.FTZ R156, R0.reuse, R166 ;  /* 0x000000a6009c7220 */ /* 0x040fe20000410000 */
[C---:B------:R-:W-:Y:S01]  /*5b30*/  FMUL.FTZ R172, R0.reuse, R182 ;  /* 0x000000b600ac7220 */ /* 0x040fe20000410000 */
[C---:B------:R-:W-:Y:S01]  /*5b40*/  FMUL.FTZ R166, R0.reuse, R176 ;  /* 0x000000b000a67220 */ /* 0x040fe20000410000 */
[C---:B------:R-:W-:Y:S01]  /*5b50*/  FMUL.FTZ R182, R0.reuse, R192 ;  /* 0x000000c000b67220 */ /* 0x040fe20000410000 */
[----:B------:R-:W-:Y:S01]  /*5b60*/  FMUL.FTZ R176, R0, R186 ;  /* 0x000000ba00b07220 */ /* 0x000fe20000410000 */
[----:B--2---:R-:W-:-:S02]  /*5b70*/  IMAD.U32 R3, RZ, RZ, UR6 ;  /* 0x00000006ff037e24 */ /* 0x004fc4000f8e00ff */
[----:B------:R-:W-:Y:S01]  /*5b80*/  FMUL.FTZ R154, R0, R164 ;  /* 0x000000a4009a7220 */ /* 0x000fe20000410000 */
[----:B------:R-:W2:Y:S01]  /*5b90*/  MUFU.TANH R9, R9 ;  /* 0x0000000900097308 */ /* 0x000ea20000002400 */
[----:B0-----:R-:W-:Y:S01]  /*5ba0*/  FMNMX.FTZ R192, R8, R7, !PT ;  /* 0x0000000708c07209 */ /* 0x001fe20007810000 */
[C---:B------:R-:W-:Y:S01]  /*5bb0*/  FMUL.FTZ R155, R0.reuse, R165 ;  /* 0x000000a5009b7220 */ /* 0x040fe20000410000 */
[----:B------:R-:W-:Y:S01]  /*5bc0*/  LEA R2, R3, R2, 0x18 ;  /* 0x0000000203027211 */ /* 0x000fe200078ec0ff */
[C---:B------:R-:W-:Y:S01]  /*5bd0*/  FMUL.FTZ R157, R0.reuse, R167 ;  /* 0x000000a7009d7220 */ /* 0x040fe20000410000 */
[C---:B------:R-:W-:Y:S01]  /*5be0*/  FMUL.FTZ R158, R0.reuse, R168 ;  /* 0x000000a8009e7220 */ /* 0x040fe20000410000 */
[----:B------:R-:W-:Y:S01]  /*5bf0*/  FMUL.FTZ R160, R0, R170 ;  /* 0x000000aa00a07220 */ /* 0x000fe20000410000 */
[----:B------:R-:W-:Y:S01]  /*5c00*/  R2UR UR6, R2 ;  /* 0x00000000020672ca */ /* 0x000fe200000e0000 */
        /* <DEDUP_REMOVED lines=12> */
[----:B------:R-:W-:Y:S01]  /*5cd0*/  UIADD3 UR6, UR6, 0x400, URZ ;  /* 0x0000040006067890 */ /* 0x000fe2000fffe03f */
[C---:B------:R-:W-:Y:S01]  /*5ce0*/  FMUL.FTZ R170, R0.reuse, R180 ;  /* 0x000000b400aa7220 */ /* 0x040fe20000410000 */
[C---:B------:R-:W-:Y:S01]  /*5cf0*/  FMUL.FTZ R171, R0.reuse, R181 ;  /* 0x000000b500ab7220 */ /* 0x040fe20000410000 */
[C---:B------:R-:W-:Y:S01]  /*5d00*/  FMUL.FTZ R173, R0.reuse, R183 ;  /* 0x000000b700ad7220 */ /* 0x040fe20000410000 */
[----:B------:R-:W-:Y:S01]  /*5d10*/  USHF.R.U32.HI UR6, URZ, 0x4, UR6 ;  /* 0x000000043f067899 */ /* 0x000fe20008011606 */
[----:B------:R-:W2:Y:S01]  /*5d20*/  MUFU.TANH R14, R14 ;  /* 0x0000000e000e7308 */ /* 0x000ea20000002400 */
[----:B0-----:R-:W-:Y:S01]  /*5d30*/  FMNMX.FTZ R186, R11, R186, !PT ;  /* 0x000000ba0bba7209 */ /* 0x001fe20007810000 */
[C---:B------:R-:W-:Y:S01]  /*5d40*/  FMUL.FTZ R174, R0.reuse, R184 ;  /* 0x000000b800ae7220 */ /* 0x040fe20000410000 */
[----:B------:R-:W-:Y:S01]  /*5d50*/  ULOP3.LUT UR6, UR6, 0x3fff, URZ, 0xc0, !UPT ;  /* 0x00003fff06067892 */ /* 0x000fe2000f8ec03f */
[C---:B------:R-:W-:Y:S01]  /*5d60*/  FMUL.FTZ R175, R0.reuse, R185 ;  /* 0x000000b900af7220 */ /* 0x040fe20000410000 */
[C---:B------:R-:W-:Y:S01]  /*5d70*/  FMUL.FTZ R177, R0.reuse, R187 ;  /* 0x000000bb00b17220 */ /* 0x040fe20000410000 */
[----:B------:R-:W-:Y:S01]  /*5d80*/  FMUL.FTZ R178, R0, R188 ;  /* 0x000000bc00b27220 */ /* 0x000fe20000410000 */
[----:B------:R-:W-:Y:S01]  /*5d90*/  ULOP3.LUT UR6, UR6, 0x10000, URZ, 0xfc, !UPT ;  /* 0x0001000006067892 */ /* 0x000fe2000f8efc3f */
[----:B------:R-:W0:Y:S01]  /*5da0*/  MUFU.TANH R13, R13 ;  /* 0x0000000d000d7308 */ /* 0x000e220000002400 */
[----:B-1----:R-:W-:Y:S01]  /*5db0*/  FMNMX.FTZ R192, R12, R192, !PT ;  /* 0x000000c00cc07209 */ /* 0x002fe20007810000 */
[C---:B------:R-:W-:Y:S01]  /*5dc0*/  FMUL.FTZ R180, R0.reuse, R190 ;  /* 0x000000be00b47220 */ /* 0x040fe20000410000 */
[----:B------:R-:W-:Y:S01]  /*5dd0*/  ULEA UR10, UR54, UR6, 0xb ;  /* 0x00000006360a7291 */ /* 0x000fe2000f8e583f */
[C---:B------:R-:W-:Y:S01]  /*5de0*/  FMUL.FTZ R179, R0.reuse, R189 ;  /* 0x000000bd00b37220 */ /* 0x040fe20000410000 */
[C---:B------:R-:W-:Y:S01]  /*5df0*/  FMUL.FTZ R181, R0.reuse, R191 ;  /* 0x000000bf00b57220 */ /* 0x040fe20000410000 */
[C---:B------:R-:W-:Y:S01]  /*5e00*/  FMUL.FTZ R184, R0.reuse, R194 ;  /* 0x000000c200b87220 */ /* 0x040fe20000410000 */
[----:B------:R-:W-:Y:S01]  /*5e10*/  FMUL.FTZ R183, R0, R193 ;  /* 0x000000c100b77220 */ /* 0x000fe20000410000 */
[----:B------:R-:W1:Y:S01]  /*5e20*/  MUFU.TANH R15, R15 ;  /* 0x0000000f000f7308 */ /* 0x000e620000002400 */
[----:B--2---:R-:W-:Y:S01]  /*5e30*/  FMNMX.FTZ R186, R14, R186, !PT ;  /* 0x000000ba0eba7209 */ /* 0x004fe20007810000 */
[----:B------:R-:W-:Y:S01]  /*5e40*/  UMOV UR6, UR10 ;  /* 0x0000000a00067c82 */ /* 0x000fe20008000000 */
[C---:B------:R-:W-:Y:S01]  /*5e50*/  FMUL.FTZ R185, R0.reuse, R195 ;  /* 0x000000c300b97220 */ /* 0x040fe20000410000 */
[----:B------:R-:W-:Y:S01]  /*5e60*/  QGMMA.64x256x32.F32.E4M3.E4M3 R24, R228, gdesc[UR4], R24, gsb0 ;  /* 0x03e00004e4187df3 */ /* 0x000fe20008000818 */
[----:B------:R-:W-:Y:S01]  /*5e70*/  UIADD3 UR6, UR10, 0x2, URZ ;  /* 0x000000020a067890 */ /* 0x000fe2000fffe03f */
[C---:B------:R-:W-:Y:S01]  /*5e80*/  FMUL.FTZ R187, R0.reuse, R196 ;  /* 0x000000c400bb7220 */ /* 0x040fe20000410000 */
[----:B------:R-:W-:Y:S01]  /*5e90*/  UMOV UR7, 0x40000040 ;  /* 0x4000004000077882 */ /* 0x000fe20000000000 */
[----:B------:R-:W2:Y:S01]  /*5ea0*/  MUFU.TANH R20, R20 ;  /* 0x0000001400147308 */ /* 0x000ea20000002400 */
[----:B0-----:R-:W-:Y:S01]  /*5eb0*/  FMNMX.FTZ R192, R13, R192, !PT ;  /* 0x000000c00dc07209 */ /* 0x001fe20007810000 */
[C---:B------:R-:W-:Y:S01]  /*5ec0*/  FMUL.FTZ R189, R0.reuse, R198 ;  /* 0x000000c600bd7220 */ /* 0x040fe20000410000 */
[C---:B------:R-:W-:Y:S01]  /*5ed0*/  FMUL.FTZ R188, R0.reuse, R197 ;  /* 0x000000c500bc7220 */ /* 0x040fe20000410000 */
[C---:B------:R-:W-:Y:S01]  /*5ee0*/  FMUL.FTZ R190, R0.reuse, R199 ;  /* 0x000000c700be7220 */ /* 0x040fe20000410000 */
[C---:B------:R-:W-:Y:S01]  /*5ef0*/  FMUL.FTZ R191, R0.reuse, R200 ;  /* 0x000000c800bf7220 */ /* 0x040fe20000410000 */
[C---:B------:R-:W-:Y:S01]  /*5f00*/  FMUL.FTZ R194, R0.reuse, R202 ;  /* 0x000000ca00c27220 */ /* 0x040fe20000410000 */
[C---:B------:R-:W-:Y:S01]  /*5f10*/  FMUL.FTZ R193, R0.reuse, R201 ;  /* 0x000000c900c17220 */ /* 0x040fe20000410000 */
        /* <DEDUP_REMOVED lines=15> */
[----:B------:R-:W-:Y:S01]  /*6010*/  FMUL.FTZ R205, R0, R213 ;  /* 0x000000d500cd7220 */ /* 0x000fe20000410000 */
        /* <DEDUP_REMOVED lines=64> */
[----:B------:R-:W-:-:S06]  /*6420*/  WARPGROUP.ARRIVE ;  /* 0x00000000000079c5 */ /* 0x000fcc0000000000 */
[----:B------:R-:W0:Y:S01]  /*6430*/  S2R R231, SR_TID.X ;  /* 0x0000000000e77919 */ /* 0x000e220000002100 */
[----:B------:R-:W3:Y:S01]  /*6440*/  MUFU.TANH R183, R183 ;  /* 0x000000b700b77308 */ /* 0x000ee20000002400 */
[----:B-1----:R-:W-:Y:S01]  /*6450*/  FMNMX.FTZ R192, R182, R192, !PT ;  /* 0x000000c0b6c07209 */ /* 0x002fe20007810000 */
[----:B------:R-:W-:Y:S01]  /*6460*/  QGMMA.64x256x32.F32.E4M3.E4M3 R24, R216, gdesc[UR4], R24, gsb0 ;  /* 0x03e00004d8187df3 */ /* 0x000fe20008000818 */
[----:B------:R-:W-:Y:S01]  /*6470*/  UIADD3 UR6, UR10, 0x4, URZ ;  /* 0x000000040a067890 */ /* 0x000fe2000fffe03f */
[----:B------:R-:W-:-:S04]  /*6480*/  UMOV UR7, 0x40000040 ;  /* 0x4000004000077882 */ /* 0x000fc80000000000 */
[----:B------:R-:W1:Y:S01]  /*6490*/  MUFU.TANH R185, R185 ;  /* 0x000000b900b97308 */ /* 0x000e620000002400 */
[----:B--2---:R-:W-:-:S07]  /*64a0*/  FMNMX.FTZ R186, R184, R186, !PT ;  /* 0x000000bab8ba7209 */ /* 0x004fce0007810000 */
[----:B------:R-:W2:Y:S01]  /*64b0*/  MUFU.TANH R187, R187 ;  /* 0x000000bb00bb7308 */ /* 0x000ea20000002400 */
[----:B---3--:R-:W-:-:S07]  /*64c0*/  FMNMX.FTZ R192, R183, R192, !PT ;  /* 0x000000c0b7c07209 */ /* 0x008fce0007810000 */
[----:B------:R-:W3:Y:S01]  /*64d0*/  MUFU.TANH R189, R189 ;  /* 0x000000bd00bd7308 */ /* 0x000ee20000002400 */
[----:B-1----:R-:W-:Y:S02]  /*64e0*/  FMNMX.FTZ R186, R185, R186, !PT ;  /* 0x000000bab9ba7209 */ /* 0x002fe40007810000 */
[----:B0-----:R-:W-:Y:S02]  /*64f0*/  LOP3.LUT P1, RZ, R231, 0x7f, RZ, 0xc0, !PT ;  /* 0x0000007fe7ff7812 */ /* 0x001fe4000782c0ff */
[----:B------:R-:W-:-:S03]  /*6500*/  SHF.R.U32.HI R231, RZ, 0x7, R231 ;  /* 0x00000007ffe77819 */ /* 0x000fc600000116e7 */
[----:B------:R-:W0:Y:S01]  /*6510*/  MUFU.TANH R188, R188 ;  /* 0x000000bc00bc7308 */ /* 0x000e220000002400 */
[----:B--2---:R-:W-:Y:S02]  /*6520*/  FMNMX.FTZ R192, R187, R192, !PT ;  /* 0x000000c0bbc07209 */ /* 0x004fe40007810000 */
[----:B------:R-:W-:-:S05]  /*6530*/  IADD3 R210, -R231, 0xb, RZ ;  /* 0x0000000be7d27810 */ /* 0x000fca0007ffe1ff */
[----:B------:R-:W1:Y:S01]  /*6540*/  MUFU.TANH R190, R190 ;  /* 0x000000be00be7308 */ /* 0x000e620000002400 */
[----:B---3--:R-:W-:-:S07]  /*6550*/  FMNMX.FTZ R186, R189, R186, !PT ;  /* 0x000000babdba7209 */ /* 0x008fce0007810000 */
        /* <DEDUP_REMOVED lines=31> */
[----:B0-----:R-:W-:Y:S02]  /*6750*/  FMNMX.FTZ R208, R206, R186, !PT ;  /* 0x000000baced07209 */ /* 0x001fe40007810000 */
[----:B-1----:R-:W-:-:S05]  /*6760*/  FMNMX.FTZ R186, R205, R192, !PT ;  /* 0x000000c0cdba7209 */ /* 0x002fca0007810000 */
[----:B------:R-:W0:Y:S01]  /*6770*/  SHFL.BFLY PT, R209, R186, 0x2, 0x1f ;  /* 0x0c401f00bad17f89 */ /* 0x000e2200000e0000 */
[----:B--2---:R-:W-:-:S05]  /*6780*/  FMNMX.FTZ R192, R207, R208, !PT ;  /* 0x000000d0cfc07209 */ /* 0x004fca0007810000 */
[----:B------:R-:W1:Y:S01]  /*6790*/  SHFL.BFLY PT, R208, R192, 0x2, 0x1f ;  /* 0x0c401f00c0d07f89 */ /* 0x000e6200000e0000 */
[----:B0-----:R-:W-:-:S05]  /*67a0*/  FMNMX.FTZ R186, R186, R209, !PT ;  /* 0x000000d1baba7209 */ /* 0x001fca0007810000 */
[----:B------:R-:W0:Y:S01]  /*67b0*/  SHFL.BFLY PT, R209, R186, 0x1, 0x1f ;  /* 0x0c201f00bad17f89 */ /* 0x000e2200000e0000 */
[----:B-1----:R-:W-:-:S05]  /*67c0*/  FMNMX.FTZ R192, R192, R208, !PT ;  /* 0x000000d0c0c07209 */ /* 0x002fca0007810000 */
[----:B------:R-:W1:Y:S01]  /*67d0*/  SHFL.BFLY PT, R208, R192, 0x1, 0x1f ;  /* 0x0c201f00c0d07f89 */ /* 0x000e6200000e0000 */
[----:B0-----:R-:W-:-:S05]  /*67e0*/  FMNMX.FTZ R186, R186, R209, !PT ;  /* 0x000000d1baba7209 */ /* 0x001fca0007810000 */
[----:B------:R-:W-:Y:S01]  /*67f0*/  FADD.FTZ R7, -R186, R7 ;  /* 0x00000007ba077221 */ /* 0x000fe20000010100 */
[----:B-1----:R-:W-:Y:S01]  /*6800*/  FMNMX.FTZ R192, R192, R208, !PT ;  /* 0x000000d0c0c07209 */ /* 0x002fe20007810000 */
[----:B------:R-:W-:Y:S02]  /*6810*/  IMAD.U32 R208, RZ, RZ, UR52 ;  /* 0x00000034ffd07e24 */ /* 0x000fe4000f8e00ff */
[----:B------:R-:W-:Y:S02]  /*6820*/  FMUL.FTZ R7, R7, UR52 ;  /* 0x0000003407077c20 */ /* 0x000fe40008410000 */
[----:B------:R-:W-:Y:S01]  /*6830*/  FFMA.FTZ R208, R186, R208, -8 ;  /* 0xc1000000bad07423 */ /* 0x000fe200000100d0 */
[----:B------:R-:W-:-:S03]  /*6840*/  FADD.FTZ R6, -R192, R6 ;  /* 0x00000006c0067221 */ /* 0x000fc60000010100 */
        /* <DEDUP_REMOVED lines=20> */
[----:B------:R-:W-:Y:S01]  /*6990*/  FFMA.FTZ R179, R179, UR52, -R208 ;  /* 0x00000034b3b37c23 */ /* 0x000fe200080108d0 */
[----:B------:R-:W-:-:S02]  /*69a0*/  WARPGROUP.DEPBAR.LE gsb0, 0x0 ;  /* 0x00008000000079c5 */ /* 0x000fc40000010000 */
[----:B------:R-:W-:Y:S01]  /*69b0*/  WARPGROUP.ARRIVE ;  /* 0x00000000000079c5 */ /* 0x000fe20000000000 */
[----:B------:R-:W-:-:S01]  /*69c0*/  FFMA.FTZ R182, R182, UR52, -R208 ;  /* 0x00000034b6b67c23 */ /* 0x000fc200080108d0 */
[--C-:B------:R-:W-:Y:S01]  /*69d0*/  FFMA.FTZ R183, R183, UR52, -R208.reuse ;  /* 0x00000034b7b77c23 */ /* 0x100fe200080108d0 */
[----:B------:R-:W-:-:S01]  /*69e0*/  FFMA.FTZ R187, R187, UR52, -R208 ;  /* 0x00000034bbbb7c23 */ /* 0x000fc200080108d0 */
[--C-:B------:R-:W-:Y:S01]  /*69f0*/  FFMA.FTZ R188, R188, UR52, -R208.reuse ;  /* 0x00000034bcbc7c23 */ /* 0x100fe200080108d0 */
[----:B------:R-:W-:-:S01]  /*6a00*/  FFMA.FTZ R191, R191, UR52, -R208 ;  /* 0x00000034bfbf7c23 */ /* 0x000fc200080108d0 */
[----:B------:R-:W-:Y:S01]  /*6a10*/  QGMMA.64x256x32.F32.E4M3.E4M3 R24, R220, gdesc[UR4], R24, gsb0 ;  /* 0x03e00004dc187df3 */ /* 0x000fe20008000818 */
[----:B------:R-:W-:Y:S01]  /*6a20*/  UIADD3 UR6, UR10, 0x6, URZ ;  /* 0x000000060a067890 */ /* 0x000fe2000fffe03f */
[--C-:B------:R-:W-:Y:S01]  /*6a30*/  FFMA.FTZ R193, R193, UR52, -R208.reuse ;  /* 0x00000034c1c17c23 */ /* 0x100fe200080108d0 */
[----:B------:R-:W-:Y:S01]  /*6a40*/  UMOV UR7, 0x40000040 ;  /* 0x4000004000077882 */ /* 0x000fe20000000000 */
[--C-:B------:R-:W-:Y:S01]  /*6a50*/  FFMA.FTZ R196, R196, UR52, -R208.reuse ;  /* 0x00000034c4c47c23 */ /* 0x100fe200080108d0 */
[----:B------:R-:W-:-:S01]  /*6a60*/  FFMA.FTZ R197, R197, UR52, -R208 ;  /* 0x00000034c5c57c23 */ /* 0x000fc200080108d0 */
[--C-:B------:R-:W-:Y:S01]  /*6a70*/  FFMA.FTZ R200, R200, UR52, -R208.reuse ;  /* 0x00000034c8c87c23 */ /* 0x100fe200080108d0 */
[----:B------:R-:W-:-:S01]  /*6a80*/  FFMA.FTZ R201, R201, UR52, -R208 ;  /* 0x00000034c9c97c23 */ /* 0x000fc200080108d0 */
[--C-:B------:R-:W-:Y:S01]  /*6a90*/  FFMA.FTZ R204, R204, UR52, -R208.reuse ;  /* 0x00000034cccc7c23 */ /* 0x100fe200080108d0 */
[----:B------:R-:W-:-:S01]  /*6aa0*/  FFMA.FTZ R209, R205, UR52, -R208 ;  /* 0x00000034cdd17c23 */ /* 0x000fc200080108d0 */
[----:B------:R-:W-:-:S02]  /*6ab0*/  IMAD.U32 R208, RZ, RZ, UR52 ;  /* 0x00000034ffd07e24 */ /* 0x000fc4000f8e00ff */
[----:B------:R-:W-:Y:S01]  /*6ac0*/  FMUL.FTZ R6, R6, UR52 ;  /* 0x0000003406067c20 */ /* 0x000fe20008410000 */
[----:B------:R-:W0:Y:S01]  /*6ad0*/  MUFU.EX2 R8, R8 ;  /* 0x0000000800087308 */ /* 0x000e220000000800 */
[----:B------:R-:W-:-:S04]  /*6ae0*/  FFMA.FTZ R208, R192, R208, -8 ;  /* 0xc1000000c0d07423 */ /* 0x000fc800000100d0 */
[--C-:B------:R-:W-:Y:S01]  /*6af0*/  FFMA.FTZ R10, R10, UR52, -R208.reuse ;  /* 0x000000340a0a7c23 */ /* 0x100fe200080108d0 */
[----:B------:R-:W-:-:S02]  /*6b00*/  FFMA.FTZ R11, R11, UR52, -R208 ;  /* 0x000000340b0b7c23 */ /* 0x000fc400080108d0 */
        /* <DEDUP_REMOVED lines=9> */
[----:B0-----:R-:W-:-:S01]  /*6ba0*/  FFMA.FTZ R4, R7, R4, R8 ;  /* 0x0000000407047223 */ /* 0x001fc20000010008 */
[--C-:B------:R-:W-:Y:S01]  /*6bb0*/  FFMA.FTZ R161, R161, UR52, -R208.reuse ;  /* 0x00000034a1a17c23 */ /* 0x100fe200080108d0 */
[----:B------:R-:W-:-:S01]  /*6bc0*/  FFMA.FTZ R164, R164, UR52, -R208 ;  /* 0x00000034a4a47c23 */ /* 0x000fc200080108d0 */
[--C-:B------:R-:W-:Y:S01]  /*6bd0*/  FFMA.FTZ R165, R165, UR52, -R208.reuse ;  /* 0x00000034a5a57c23 */ /* 0x100fe200080108d0 */
[----:B------:R-:W-:-:S01]  /*6be0*/  FFMA.FTZ R168, R168, UR52, -R208 ;  /* 0x00000034a8a87c23 */ /* 0x000fc200080108d0 */
[--C-:B------:R-:W-:Y:S01]  /*6bf0*/  FFMA.FTZ R169, R169, UR52, -R208.reuse ;  /* 0x00000034a9a97c23 */ /* 0x100fe200080108d0 */
[----:B------:R-:W-:-:S01]  /*6c00*/  FFMA.FTZ R172, R172, UR52, -R208 ;  /* 0x00000034acac7c23 */ /* 0x000fc200080108d0 */
[----:B------:R-:W0:Y:S01]  /*6c10*/  MUFU.EX2 R9, R9 ;  /* 0x0000000900097308 */ /* 0x000e220000000800 */
[----:B------:R-:W-:-:S01]  /*6c20*/  FFMA.FTZ R173, R173, UR52, -R208 ;  /* 0x00000034adad7c23 */ /* 0x000fc200080108d0 */
[--C-:B------:R-:W-:Y:S01]  /*6c30*/  FFMA.FTZ R176, R176, UR52, -R208.reuse ;  /* 0x00000034b0b07c23 */ /* 0x100fe200080108d0 */
[----:B------:R-:W-:-:S01]  /*6c40*/  FFMA.FTZ R177, R177, UR52, -R208 ;  /* 0x00000034b1b17c23 */ /* 0x000fc200080108d0 */
[--C-:B------:R-:W-:Y:S01]  /*6c50*/  FFMA.FTZ R180, R180, UR52, -R208.reuse ;  /* 0x00000034b4b47c23 */ /* 0x100fe200080108d0 */
[----:B------:R-:W-:-:S01]  /*6c60*/  FFMA.FTZ R181, R181, UR52, -R208 ;  /* 0x00000034b5b57c23 */ /* 0x000fc200080108d0 */
[--C-:B------:R-:W-:Y:S01]  /*6c70*/  FFMA.FTZ R184, R184, UR52, -R208.reuse ;  /* 0x00000034b8b87c23 */ /* 0x100fe200080108d0 */
[----:B------:R-:W-:-:S01]  /*6c80*/  FFMA.FTZ R185, R185, UR52, -R208 ;  /* 0x00000034b9b97c23 */ /* 0x000fc200080108d0 */
[----:B------:R-:W2:Y:S01]  /*6c90*/  MUFU.EX2 R11, R11 ;  /* 0x0000000b000b7308 */ /* 0x000ea20000000800 */
[----:B-1----:R-:W-:-:S01]  /*6ca0*/  FFMA.FTZ R5, R6, R5, R10 ;  /* 0x0000000506057223 */ /* 0x002fc2000001000a */
[--C-:B------:R-:W-:Y:S01]  /*6cb0*/  FFMA.FTZ R189, R189, UR52, -R208.reuse ;  /* 0x00000034bdbd7c23 */ /* 0x100fe200080108d0 */
[----:B------:R-:W-:-:S01]  /*6cc0*/  FFMA.FTZ R190, R190, UR52, -R208 ;  /* 0x00000034bebe7c23 */ /* 0x000fc200080108d0 */
[--C-:B------:R-:W-:Y:S01]  /*6cd0*/  FFMA.FTZ R194, R194, UR52, -R208.reuse ;  /* 0x00000034c2c27c23 */ /* 0x100fe200080108d0 */
[----:B------:R-:W-:-:S01]  /*6ce0*/  FFMA.FTZ R195, R195, UR52, -R208 ;  /* 0x00000034c3c37c23 */ /* 0x000fc200080108d0 */
[--C-:B------:R-:W-:Y:S01]  /*6cf0*/  FFMA.FTZ R198, R198, UR52, -R208.reuse ;  /* 0x00000034c6c67c23 */ /* 0x100fe200080108d0 */
[----:B------:R-:W-:-:S01]  /*6d00*/  FFMA.FTZ R199, R199, UR52, -R208 ;  /* 0x00000034c7c77c23 */ /* 0x000fc200080108d0 */
[----:B------:R-:W1:Y:S01]  /*6d10*/  MUFU.EX2 R12, R12 ;  /* 0x0000000c000c7308 */ /* 0x000e620000000800 */
[----:B0-----:R-:W-:-:S01]  /*6d20*/  FADD.FTZ R4, R9, R4 ;  /* 0x0000000409047221 */ /* 0x001fc20000010000 */
[--C-:B------:R-:W-:Y:S01]  /*6d30*/  FFMA.FTZ R202, R202, UR52, -R208.reuse ;  /* 0x00000034caca7c23 */ /* 0x100fe200080108d0 */
[----:B------:R-:W-:-:S01]  /*6d40*/  FFMA.FTZ R203, R203, UR52, -R208 ;  /* 0x00000034cbcb7c23 */ /* 0x000fc200080108d0 */
[--C-:B------:R-:W-:Y:S01]  /*6d50*/  FFMA.FTZ R206, R206, UR52, -R208.reuse ;  /* 0x00000034cece7c23 */ /* 0x100fe200080108d0 */
[----:B------:R-:W-:-:S03]  /*6d60*/  FFMA.FTZ R207, R207, UR52, -R208 ;  /* 0x00000034cfcf7c23 */ /* 0x000fc600080108d0 */
        /* <DEDUP_REMOVED lines=55> */
[----:B------:R-:W-:-:S04]  /*70e0*/  WARPGROUP.ARRIVE ;  /* 0x00000000000079c5 */ /* 0x000fc80000000000 */
[----:B------:R-:W0:Y:S01]  /*70f0*/  MUFU.EX2 R174, R174 ;  /* 0x000000ae00ae7308 */ /* 0x000e220000000800 */
[----:B--2---:R-:W-:-:S01]  /*7100*/  FADD.FTZ R4, R171, R4 ;  /* 0x00000004ab047221 */ /* 0x004fc20000010000 */
[----:B------:R-:W-:Y:S06]  /*7110*/  QGMMA.64x256x32.F32.E4M3.E4M3 R24, R224, gdesc[UR4], R24, gsb0 ;  /* 0x03e00004e0187df3 */ /* 0x000fec0008000818 */
        /* <DEDUP_REMOVED lines=56> */
[----:B------:R1:W3:Y:S01]  /*74a0*/  MUFU.EX2 R204, R209 ;  /* 0x000000d100cc7308 */ /* 0x0002e20000000800 */
[----:B0-----:R-:W-:-:S07]  /*74b0*/  FADD.FTZ R5, R203, R5 ;  /* 0x00000005cb057221 */ /* 0x001fce0000010000 */
[----:B------:R-:W0:Y:S01]  /*74c0*/  MUFU.EX2 R206, R206 ;  /* 0x000000ce00ce7308 */ /* 0x000e220000000800 */
[----:B-1----:R-:W-:Y:S02]  /*74d0*/  IMAD.U32 R209, RZ, RZ, UR53 ;  /* 0x00000035ffd17e24 */ /* 0x002fe4000f8e00ff */
[----:B--2---:R-:W-:Y:S02]  /*74e0*/  FADD.FTZ R4, R205, R4 ;  /* 0x00000004cd047221 */ /* 0x004fe40000010000 */
[----:B------:R-:W-:-:S03]  /*74f0*/  @!P1 IMAD R209, R209, 0x8, R2 ;  /* 0x00000008d1d19824 */ /* 0x000fc600078e0202 */
[----:B------:R-:W1:Y:S01]  /*7500*/  MUFU.EX2 R207, R207 ;  /* 0x000000cf00cf7308 */ /* 0x000e620000000800 */
[----:B------:R-:W-:Y:S02]  /*7510*/  @!P1 VIADD R209, R209, 0x38840 ;  /* 0x00038840d1d19836 */ /* 0x000fe40000000000 */
[----:B---3--:R-:W-:-:S03]  /*7520*/  FADD.FTZ R4, R204, R4 ;  /* 0x00000004cc047221 */ /* 0x008fc60000010000 */
[----:B------:R-:W-:Y:S01]  /*7530*/  @!P1 PRMT R209, RZ, 0x654, R209 ;  /* 0x00000654ffd19816 */ /* 0x000fe200000000d1 */
[----:B0-----:R-:W-:-:S04]  /*7540*/  FADD.FTZ R5, R206, R5 ;  /* 0x00000005ce057221 */ /* 0x001fc80000010000 */
[----:B-1----:R-:W-:Y:S01]  /*7550*/  FADD.FTZ R5, R207, R5 ;  /* 0x00000005cf057221 */ /* 0x002fe20000010000 */
[----:B------:R-:W-:Y:S02]  /*7560*/  WARPGROUP.DEPBAR.LE gsb0, 0x0 ;  /* 0x00008000000079c5 */ /* 0x000fe40000010000 */
[----:B------:R0:W-:Y:S06]  /*7570*/  BAR.ARV R210, 0x100 ;  /* 0x000400d20000751d */ /* 0x0001ec0000002000 */
[----:B------:R0:W-:Y:S01]  /*7580*/  @!P1 SYNCS.ARRIVE.TRANS64.RED.A1T0 RZ, [R209+URZ], RZ ;  /* 0x000000ffd1ff99a7 */ /* 0x0001e2000810043f */
[----:B------:R-:W-:Y:S05]  /*7590*/  @!P0 BRA `(.L_x_162) ;  /* 0x0000000000048947 */ /* 0x000fea0003800000 */
[----:B------:R-:W-:Y:S01]  /*75a0*/  BPT.TRAP 0x1 ;  /* 0x000000040000795c */ /* 0x000fe20000300000 */
.L_x_162:
[----:B------:R-:W-:Y:S01]  /*75b0*/  F2FP.SATFINITE.E4M3.F32.PACK_AB_MERGE_C R12, R13, R12, RZ ;  /* 0x0000000c0d0c723e */ /* 0x000fe200048070ff */
[----:B------:R-:W-:Y:S01]  /*75c0*/  UISETP.GT.AND UP0, UPT, UR51, UR41, UPT ;  /* 0x000000293300728c */ /* 0x000fe2000bf04270 */
[----:B------:R-:W-:Y:S01]  /*75d0*/  F2FP.SATFINITE.E4M3.F32.PACK_AB_MERGE_C R14, R15, R14, RZ ;  /* 0x0000000e0f0e723e */ /* 0x000fe200048070ff */
[----:B------:R-:W-:Y:S01]  /*75e0*/  UIADD3 UR51, UR51, -0x1, URZ ;  /* 0xffffffff33337890 */ /* 0x000fe2000fffe03f */
[----:B------:R-:W-:Y:S01]  /*75f0*/  F2FP.SATFINITE.E4M3.F32.PACK_AB_MERGE_C R12, R9, R8, R12 ;  /* 0x00000008090c723e */ /* 0x000fe2000480700c */
[----:B------:R-:W-:Y:S01]  /*7600*/  IMAD.U32 R8, RZ, RZ, UR54 ;  /* 0x00000036ff087e24 */ /* 0x000fe2000f8e00ff */
[----:B------:R-:W-:Y:S01]  /*7610*/  F2FP.SATFINITE.E4M3.F32.PACK_AB_MERGE_C R154, R155, R154, RZ ;  /* 0x0000009a9b9a723e */ /* 0x000fe200048070ff */
[----:B------:R-:W-:Y:S01]  /*7620*/  UMOV UR55, UR45 ;  /* 0x0000002d00377c82 */ /* 0x000fe20008000000 */
[----:B------:R-:W-:Y:S01]  /*7630*/  PLOP3.LUT P1, PT, PT, PT, UP0, 0x80, 0x0 ;  /* 0x000000000000781c */ /* 0x000fe20003f2f008 */
[----:B------:R-:W-:Y:S01]  /*7640*/  IMAD R8, R8, 0x8, R2 ;  /* 0x0000000808087824 */ /* 0x000fe200078e0202 */
[----:B------:R-:W-:Y:S01]  /*7650*/  F2FP.SATFINITE.E4M3.F32.PACK_AB_MERGE_C R156, R157, R156, RZ ;  /* 0x0000009c9d9c723e */ /* 0x000fe200048070ff */
[----:B------:R-:W-:Y:S01]  /*7660*/  UMOV UR54, UR53 ;  /* 0x0000003500367c82 */ /* 0x000fe20008000000 */
[----:B------:R-:W-:Y:S01]  /*7670*/  F2FP.SATFINITE.E4M3.F32.PACK_AB_MERGE_C R162, R163, R162, RZ ;  /* 0x000000a2a3a2723e */ /* 0x000fe200048070ff */
[----:B------:R-:W-:Y:S01]  /*7680*/  VIADD R8, R8, 0x38860 ;  /* 0x0003886008087836 */ /* 0x000fe20000000000 */
[----:B------:R-:W-:Y:S01]  /*7690*/  F2FP.SATFINITE.E4M3.F32.PACK_AB_MERGE_C R164, R165, R164, RZ ;  /* 0x000000a4a5a4723e */ /* 0x000fe200048070ff */
[-C--:B------:R-:W-:Y:S01]  /*76a0*/  FMUL.FTZ R24, R24, R7.reuse ;  /* 0x0000000718187220 */ /* 0x080fe20000410000 */
[----:B------:R-:W-:Y:S01]  /*76b0*/  F2FP.SATFINITE.E4M3.F32.PACK_AB_MERGE_C R170, R171, R170, RZ ;  /* 0x000000aaabaa723e */ /* 0x000fe200048070ff */
[-C--:B------:R-:W-:Y:S01]  /*76c0*/  FMUL.FTZ R25, R25, R7.reuse ;  /* 0x0000000719197220 */ /* 0x080fe20000410000 */
[----:B------:R-:W-:Y:S01]  /*76d0*/  F2FP.SATFINITE.E4M3.F32.PACK_AB_MERGE_C R172, R173, R172, RZ ;  /* 0x000000acadac723e */ /* 0x000fe200048070ff */
[-C--:B------:R-:W-:Y:S01]  /*76e0*/  FMUL.FTZ R28, R28, R7.reuse ;  /* 0x000000071c1c7220 */ /* 0x080fe20000410000 */
[----:B------:R-:W-:Y:S01]  /*76f0*/  F2FP.SATFINITE.E4M3.F32.PACK_AB_MERGE_C R178, R179, R178, RZ ;  /* 0x000000b2b3b2723e */ /* 0x000fe200048070ff */
[-C--:B------:R-:W-:Y:S01]  /*7700*/  FMUL.FTZ R29, R29, R7.reuse ;  /* 0x000000071d1d7220 */ /* 0x080fe20000410000 */
[----:B------:R-:W-:Y:S01]  /*7710*/  F2FP.SATFINITE.E4M3.F32.PACK_AB_MERGE_C R180, R181, R180, RZ ;  /* 0x000000b4b5b4723e */ /* 0x000fe200048070ff */
[----:B------:R-:W-:Y:S01]  /*7720*/  FMUL.FTZ R32, R32, R7 ;  /* 0x0000000720207220 */ /* 0x000fe20000410000 */
[----:B------:R-:W-:Y:S01]  /*7730*/  F2FP.SATFINITE.E4M3.F32.PACK_AB_MERGE_C R187, R188, R187, RZ ;  /* 0x000000bbbcbb723e */ /* 0x000fe200048070ff */
[----:B------:R-:W-:Y:S01]  /*7740*/  FMUL.FTZ R33, R33, R7 ;  /* 0x0000000721217220 */ /* 0x000fe20000410000 */
[----:B------:R-:W-:Y:S01]  /*7750*/  F2FP.SATFINITE.E4M3.F32.PACK_AB_MERGE_C R189, R190, R189, RZ ;  /* 0x000000bdbebd723e */ /* 0x000fe200048070ff */
[-C--:B------:R-:W-:Y:S01]  /*7760*/  FMUL.FTZ R36, R36, R7.reuse ;  /* 0x0000000724247220 */ /* 0x080fe20000410000 */
[----:B------:R-:W-:Y:S01]  /*7770*/  PRMT R8, R3, 0x654, R8 ;  /* 0x0000065403087816 */ /* 0x000fe20000000008 */
[-C--:B------:R-:W-:Y:S01]  /*7780*/  FMUL.FTZ R37, R37, R7.reuse ;  /* 0x0000000725257220 */ /* 0x080fe20000410000 */
[----:B------:R-:W-:Y:S01]  /*7790*/  F2FP.SATFINITE.E4M3.F32.PACK_AB_MERGE_C R14, R11, R10, R14 ;  /* 0x0000000a0b0e723e */ /* 0x000fe2000480700e */
[-C--:B------:R-:W-:Y:S01]  /*77a0*/  FMUL.FTZ R40, R40, R7.reuse ;  /* 0x0000000728287220 */ /* 0x080fe20000410000 */
[----:B------:R-:W-:Y:S01]  /*77b0*/  F2FP.SATFINITE.E4M3.F32.PACK_AB_MERGE_C R154, R21, R20, R154 ;  /* 0x00000014159a723e */ /* 0x000fe2000480709a */
[----:B------:R1:W-:Y:S01]  /*77c0*/  SYNCS.ARRIVE.TRANS64.RED.A1T0 RZ, [R8+URZ], RZ ;  /* 0x000000ff08ff79a7 */ /* 0x0003e2000810043f */
[----:B------:R-:W-:Y:S01]  /*77d0*/  F2FP.SATFINITE.E4M3.F32.PACK_AB_MERGE_C R156, R153, R152, R156 ;  /* 0x00000098999c723e */ /* 0x000fe2000480709c */
[-C--:B------:R-:W-:Y:S01]  /*77e0*/  FMUL.FTZ R41, R41, R7.reuse ;  /* 0x0000000729297220 */ /* 0x080fe20000410000 */
        /* <DEDUP_REMOVED lines=16> */
[----:B------:R-:W-:Y:S01]  /*78f0*/  F2FP.SATFINITE.E4M3.F32.PACK_AB_MERGE_C R196, R197, R196, RZ ;  /* 0x000000c4c5c4723e */ /* 0x000fe200048070ff */
[-C--:B------:R-:W-:Y:S01]  /*7900*/  FMUL.FTZ R60, R60, R7.reuse ;  /* 0x000000073c3c7220 */ /* 0x080fe20000410000 */
[----:B------:R-:W-:Y:S01]  /*7910*/  F2FP.SATFINITE.E4M3.F32.PACK_AB_MERGE_C R198, R199, R198, RZ ;  /* 0x000000c6c7c6723e */ /* 0x000fe200048070ff */
[----:B------:R-:W-:Y:S01]  /*7920*/  FMUL.FTZ R61, R61, R7 ;  /* 0x000000073d3d7220 */ /* 0x000fe20000410000 */
[----:B------:R-:W-:Y:S01]  /*7930*/  F2FP.SATFINITE.E4M3.F32.PACK_AB_MERGE_C R204, R204, R205, RZ ;  /* 0x000000cdcccc723e */ /* 0x000fe200048070ff */
[-C--:B------:R-:W-:Y:S01]  /*7940*/  FMUL.FTZ R64, R64, R7.reuse ;  /* 0x0000000740407220 */ /* 0x080fe20000410000 */
[----:B------:R-:W-:Y:S01]  /*7950*/  F2FP.SATFINITE.E4M3.F32.PACK_AB_MERGE_C R206, R207, R206, RZ ;  /* 0x000000cecfce723e */ /* 0x000fe200048070ff */
        /* <DEDUP_REMOVED lines=108> */
[----:B------:R-:W-:Y:S01]  /*8020*/  IMAD.MOV.U32 R6, RZ, RZ, R192 ;  /* 0x000000ffff067224 */ /* 0x000fe200078e00c0 */
[----:B------:R-:W-:Y:S01]  /*8030*/  F2FP.SATFINITE.E4M3.F32.PACK_AB_MERGE_C R225, R195, R194, R198 ;  /* 0x000000c2c3e1723e */ /* 0x000fe200048070c6 */
[----:B------:R-:W-:Y:S01]  /*8040*/  IMAD.MOV.U32 R7, RZ, RZ, R186 ;  /* 0x000000ffff077224 */ /* 0x000fe200078e00ba */
[----:B------:R-:W-:Y:S01]  /*8050*/  F2FP.SATFINITE.E4M3.F32.PACK_AB_MERGE_C R226, R201, R200, R204 ;  /* 0x000000c8c9e2723e */ /* 0x000fe200048070cc */
[----:B------:R-:W-:Y:S01]  /*8060*/  IMAD.MOV.U32 R228, RZ, RZ, R12 ;  /* 0x000000ffffe47224 */ /* 0x000fe200078e000c */
[----:B------:R-:W-:Y:S01]  /*8070*/  F2FP.SATFINITE.E4M3.F32.PACK_AB_MERGE_C R227, R203, R202, R206 ;  /* 0x000000cacbe3723e */ /* 0x000fe200048070ce */
[----:B------:R-:W-:-:S02]  /*8080*/  IMAD.MOV.U32 R229, RZ, RZ, R14 ;  /* 0x000000ffffe57224 */ /* 0x000fc400078e000e */
[----:B------:R-:W-:Y:S02]  /*8090*/  IMAD.MOV.U32 R230, RZ, RZ, R154 ;  /* 0x000000ffffe67224 */ /* 0x000fe400078e009a */
[----:B------:R-:W-:Y:S02]  /*80a0*/  IMAD.MOV.U32 R231, RZ, RZ, R156 ;  /* 0x000000ffffe77224 */ /* 0x000fe400078e009c */
[----:B------:R-:W-:Y:S02]  /*80b0*/  IMAD.MOV.U32 R216, RZ, RZ, R162 ;  /* 0x000000ffffd87224 */ /* 0x000fe400078e00a2 */
[----:B------:R-:W-:Y:S02]  /*80c0*/  IMAD.MOV.U32 R217, RZ, RZ, R164 ;  /* 0x000000ffffd97224 */ /* 0x000fe400078e00a4 */
[----:B------:R-:W-:Y:S02]  /*80d0*/  IMAD.MOV.U32 R218, RZ, RZ, R170 ;  /* 0x000000ffffda7224 */ /* 0x000fe400078e00aa */
[----:B------:R-:W-:-:S02]  /*80e0*/  IMAD.MOV.U32 R219, RZ, RZ, R172 ;  /* 0x000000ffffdb7224 */ /* 0x000fc400078e00ac */
[----:B------:R-:W-:Y:S02]  /*80f0*/  IMAD.MOV.U32 R220, RZ, RZ, R178 ;  /* 0x000000ffffdc7224 */ /* 0x000fe400078e00b2 */
[----:B------:R-:W-:Y:S02]  /*8100*/  IMAD.MOV.U32 R221, RZ, RZ, R180 ;  /* 0x000000ffffdd7224 */ /* 0x000fe400078e00b4 */
[----:B------:R-:W-:Y:S02]  /*8110*/  IMAD.MOV.U32 R222, RZ, RZ, R187 ;  /* 0x000000ffffde7224 */ /* 0x000fe400078e00bb */
[----:B------:R-:W-:Y:S01]  /*8120*/  IMAD.MOV.U32 R223, RZ, RZ, R189 ;  /* 0x000000ffffdf7224 */ /* 0x000fe200078e00bd */
[----:B-1----:R-:W-:Y:S06]  /*8130*/  @P1 BRA `(.L_x_163) ;  /* 0xffffffd000dc1947 */ /* 0x002fec000383ffff */
.L_x_153:
[----:B------:R-:W-:Y:S06]  /*8140*/  BAR.ARV 0x8, 0x180 ;  /* 0x0206000000007b1d */ /* 0x000fec0000002000 */
[----:B------:R-:W-:Y:S05]  /*8150*/  @!P0 BRA `(.L_x_164) ;  /* 0x0000000000048947 */ /* 0x000fea0003800000 */
[----:B------:R-:W-:Y:S01]  /*8160*/  BPT.TRAP 0x1 ;  /* 0x000000040000795c */ /* 0x000fe20000300000 */
.L_x_164:
[----:B------:R-:W-:Y:S02]  /*8170*/  IMAD.U32 R7, RZ, RZ, UR53 ;  /* 0x00000035ff077e24 */ /* 0x000fe4000f8e00ff */
[----:B------:R-:W-:Y:S02]  /*8180*/  IMAD.U32 R0, RZ, RZ, UR45 ;  /* 0x0000002dff007e24 */ /* 0x000fe4000f8e00ff */
[----:B------:R-:W-:-:S03]  /*8190*/  IMAD R14, R7, 0x8, R2 ;  /* 0x00000008070e7824 */ /* 0x000fc600078e0202 */
[----:B------:R-:W-:-:S04]  /*81a0*/  SHF.L.U32 R7, R0, 0x1f, RZ ;  /* 0x0000001f00077819 */ /* 0x000fc800000006ff */
[----:B------:R1:W2:Y:S01]  /*81b0*/  SYNCS.PHASECHK.TRANS64.TRYWAIT P1, [R14+URZ+0x38850], R7 ;  /* 0x038850070e0075a7 */ /* 0x0002a2000802017f */
[----:B------:R-:W-:Y:S05]  /*81c0*/  @!P0 BRA `(.L_x_165) ;  /* 0x0000000000048947 */ /* 0x000fea0003800000 */
[----:B------:R-:W-:Y:S01]  /*81d0*/  BPT.TRAP 0x1 ;  /* 0x000000040000795c */ /* 0x000fe20000300000 */
.L_x_165:
[----:B------:R-:W-:Y:S02]  /*81e0*/  VIADD R2, R2, 0x400 ;  /* 0x0000040002027836 */ /* 0x000fe40000000000 */
[----:B------:R-:W-:-:S03]  /*81f0*/  IMAD.U32 R9, RZ, RZ, UR53 ;  /* 0x00000035ff097e24 */ /* 0x000fc6000f8e00ff */
[----:B------:R-:W-:-:S04]  /*8200*/  SHF.R.U32.HI R2, RZ, 0x4, R2 ;  /* 0x00000004ff027819 */ /* 0x000fc80000011602 */
[----:B------:R-:W-:-:S04]  /*8210*/  LOP3.LUT R2, R2, 0x3fff, RZ, 0xc0, !PT ;  /* 0x00003fff02027812 */ /* 0x000fc800078ec0ff */
[----:B------:R-:W-:Y:S01]  /*8220*/  LOP3.LUT R2, R2, 0x10000, RZ, 0xfc, !PT ;  /* 0x0001000002027812 */ /* 0x000fe200078efcff */
[----:B--2---:R-:W-:Y:S06]  /*8230*/  @P1 BRA `(.L_x_166) ;  /* 0x0000000000081947 */ /* 0x004fec0003800000 */
[----:B------:R-:W2:Y:S02]  /*8240*/  SYNCS.PHASECHK.TRANS64.TRYWAIT P1, [R14+URZ+0x38850], R7 ;  /* 0x038850070e0075a7 */ /* 0x000ea4000802017f */
[----:B--2---:R-:W-:Y:S05]  /*8250*/  @!P1 BRA `(.L_x_167) ;  /* 0x000000d000f09947 */ /* 0x004fea0003800000 */
.L_x_166:
[----:B------:R-:W-:Y:S01]  /*8260*/  IMAD R6, R9, 0x800, R2 ;  /* 0x0000080009067824 */ /* 0x000fe200078e0202 */
[----:B------:R-:W-:Y:S05]  /*8270*/  WARPSYNC.ALL ;  /* 0x0000000000007948 */ /* 0x000fea0003800000 */
[----:B-12---:R-:W-:Y:S01]  /*8280*/  IMAD.MOV.U32 R7, RZ, RZ, 0x40000040 ;  /* 0x40000040ff077424 */ /* 0x006fe200078e00ff */
[C---:B------:R-:W-:Y:S01]  /*8290*/  R2UR UR6, R6.reuse ;  /* 0x00000000060672ca */ /* 0x040fe200000e0000 */
[----:B------:R-:W-:Y:S01]  /*82a0*/  WARPGROUP.ARRIVE ;  /* 0x00000000000079c5 */ /* 0x000fe20000000000 */
[C---:B------:R-:W-:Y:S01]  /*82b0*/  VIADD R8, R6.reuse, 0x2 ;  /* 0x0000000206087836 */ /* 0x040fe20000000000 */
[----:B------:R-:W-:Y:S01]  /*82c0*/  ULDC.64 UR4, c[0x0][0x9a0] ;  /* 0x0002680000047ab9 */ /* 0x000fe20000000a00 */
[----:B------:R-:W-:Y:S01]  /*82d0*/  R2UR UR7, R7 ;  /* 0x00000000070772ca */ /* 0x000fe200000e0000 */
[----:B------:R-:W-:Y:S01]  /*82e0*/  IMAD.MOV.U32 R9, RZ, RZ, 0x40000040 ;  /* 0x40000040ff097424 */ /* 0x000fe200078e00ff */
[----:B------:R-:W-:Y:S01]  /*82f0*/  ISETP.NE.U32.AND P1, PT, RZ, UR4, PT ;  /* 0x00000004ff007c0c */ /* 0x000fe2000bf25070 */
[----:B------:R-:W-:-:S02]  /*8300*/  VIADD R12, R6, 0x4 ;  /* 0x00000004060c7836 */ /* 0x000fc40000000000 */
[----:B------:R-:W-:Y:S01]  /*8310*/  IMAD.MOV.U32 R13, RZ, RZ, 0x40000040 ;  /* 0x40000040ff0d7424 */ /* 0x000fe200078e00ff */
[----:B------:R-:W-:Y:S01]  /*8320*/  ISETP.NE.AND.EX P1, PT, RZ, UR5, PT, P1 ;  /* 0x00000005ff007c0c */ /* 0x000fe2000bf25310 */
[----:B------:R-:W-:-:S06]  /*8330*/  IMAD.MOV.U32 R2, RZ, RZ, 0x3f800000 ;  /* 0x3f800000ff027424 */ /* 0x000fcc00078e00ff */
[----:B------:R-:W-:Y:S01]  /*8340*/  QGMMA.64x256x32.F32.E4M3.E4M3 R24, R228, gdesc[UR4], R24, gsb0 ;  /* 0x03e00004e4187df3 */ /* 0x000fe20008000818 */
[----:B------:R-:W-:Y:S02]  /*8350*/  R2UR UR6, R8 ;  /* 0x00000000080672ca */ /* 0x000fe400000e0000 */
[----:B------:R-:W-:-:S03]  /*8360*/  R2UR UR7, R9 ;  /* 0x00000000090772ca */ /* 0x000fc600000e0000 */
[----:B------:R-:W1:Y:S08]  /*8370*/  @P1 LDC.64 R8, c[0x0][0x9c8] ;  /* 0x00027200ff081b82 */ /* 0x000e700000000a00 */
[----:B------:R-:W2:Y:S01]  /*8380*/  @P1 LDC.64 R10, c[0x0][0x9d0] ;  /* 0x00027400ff0a1b82 */ /* 0x000ea20000000a00 */
[----:B-1----:R-:W-:-:S04]  /*8390*/  @P1 IMAD R0, R8, UR37, RZ ;  /* 0x0000002508001c24 */ /* 0x002fc8000f8e02ff */
[----:B------:R-:W-:Y:S02]  /*83a0*/  @P1 IMAD R7, R9, UR36, R0 ;  /* 0x0000002409071c24 */ /* 0x000fe4000f8e0200 */
[----:B------:R-:W-:-:S04]  /*83b0*/  @P1 IMAD.WIDE.U32 R8, R8, UR36, RZ ;  /* 0x0000002408081c25 */ /* 0x000fc8000f8e00ff */
[----:B------:R-:W-:Y:S02]  /*83c0*/  @P1 IMAD.IADD R9, R9, 0x1, R7 ;  /* 0x0000000109091824 */ /* 0x000fe400078e0207 */
[----:B--2---:R-:W-:-:S04]  /*83d0*/  @P1 IMAD.WIDE.U32 R8, R10, UR39, R8 ;  /* 0x000000270a081c25 */ /* 0x004fc8000f8e0008 */
[----:B------:R-:W-:Y:S01]  /*83e0*/  @P1 IMAD R11, R11, UR39, R9 ;  /* 0x000000270b0b1c24 */ /* 0x000fe2000f8e0209 */
[----:B------:R-:W-:-:S04]  /*83f0*/  @P1 LEA R10, P2, R8, UR4, 0x2 ;  /* 0x00000004080a1c11 */ /* 0x000fc8000f8410ff */
[----:B------:R-:W-:-:S05]  /*8400*/  @P1 LEA.HI.X R11, R8, UR5, R11, 0x2, P2 ;  /* 0x00000005080b1c11 */ /* 0x000fca00090f140b */
[----:B------:R1:W2:Y:S01]  /*8410*/  @P1 LDG.E R2, desc[UR48][R10.64] ;  /* 0x000000300a021981 */ /* 0x0002a2000c1e1900 */
[----:B------:R-:W-:Y:S02]  /*8420*/  WARPGROUP.DEPBAR.LE gsb0, 0x0 ;  /* 0x00008000000079c5 */ /* 0x000fe40000010000 */
[----:B------:R-:W-:-:S06]  /*8430*/  WARPGROUP.ARRIVE ;  /* 0x00000000000079c5 */ /* 0x000fcc0000000000 */
[----:B------:R-:W-:Y:S01]  /*8440*/  QGMMA.64x256x32.F32.E4M3.E4M3 R24, R216, gdesc[UR4], R24, gsb0 ;  /* 0x03e00004d8187df3 */ /* 0x000fe20008000818 */
[----:B------:R-:W-:Y:S02]  /*8450*/  R2UR UR6, R12 ;  /* 0x000000000c0672ca */ /* 0x000fe400000e0000 */
[----:B------:R-:W-:Y:S01]  /*8460*/  R2UR UR7, R13 ;  /* 0x000000000d0772ca */ /* 0x000fe200000e0000 */
[----:B------:R-:W-:Y:S02]  /*8470*/  VIADD R6, R6, 0x6 ;  /* 0x0000000606067836 */ /* 0x000fe40000000000 */
[----:B------:R-:W-:Y:S01]  /*8480*/  IMAD.MOV.U32 R7, RZ, RZ, 0x40000040 ;  /* 0x40000040ff077424 */ /* 0x000fe200078e00ff */
[----:B------:R-:W-:Y:S02]  /*8490*/  WARPGROUP.DEPBAR.LE gsb0, 0x0 ;  /* 0x00008000000079c5 */ /* 0x000fe40000010000 */
[----:B------:R-:W-:-:S15]  /*84a0*/  WARPGROUP.ARRIVE ;  /* 0x00000000000079c5 */ /* 0x000fde0000000000 */
[----:B------:R-:W-:-:S04]  /*84b0*/  NOP ;  /* 0x0000000000007918 */ /* 0x000fc80000000000 */
[----:B------:R-:W-:Y:S01]  /*84c0*/  QGMMA.64x256x32.F32.E4M3.E4M3 R24, R220, gdesc[UR4], R24, gsb0 ;  /* 0x03e00004dc187df3 */ /* 0x000fe20008000818 */
[----:B------:R-:W-:Y:S02]  /*84d0*/  R2UR UR6, R6 ;  /* 0x00000000060672ca */ /* 0x000fe400000e0000 */
[----:B------:R-:W-:Y:S02]  /*84e0*/  R2UR UR7, R7 ;  /* 0x00000000070772ca */ /* 0x000fe400000e0000 */
[----:B------:R-:W3:Y:S04]  /*84f0*/  SHFL.BFLY PT, R7, R4, 0x2, 0x1f ;  /* 0x0c401f0004077f89 */ /* 0x000ee800000e0000 */
[----:B------:R-:W4:Y:S01]  /*8500*/  SHFL.BFLY PT, R6, R5, 0x2, 0x1f ;  /* 0x0c401f0005067f89 */ /* 0x000f2200000e0000 */
[----:B---3--:R-:W-:-:S01]  /*8510*/  FADD.FTZ R7, R7, R4 ;  /* 0x0000000407077221 */ /* 0x008fc20000010000 */
[----:B----4-:R-:W-:-:S04]  /*8520*/  FADD.FTZ R6, R6, R5 ;  /* 0x0000000506067221 */ /* 0x010fc80000010000 */
[----:B------:R-:W3:Y:S04]  /*8530*/  SHFL.BFLY PT, R0, R7, 0x1, 0x1f ;  /* 0x0c201f0007007f89 */ /* 0x000ee800000e0000 */
[----:B------:R-:W1:Y:S01]  /*8540*/  SHFL.BFLY PT, R9, R6, 0x1, 0x1f ;  /* 0x0c201f0006097f89 */ /* 0x000e6200000e0000 */
[----:B---3--:R-:W-:-:S01]  /*8550*/  FADD.FTZ R8, R7, R0 ;  /* 0x0000000007087221 */ /* 0x008fc20000010000 */
[----:B-1----:R-:W-:-:S04]  /*8560*/  FADD.FTZ R10, R6, R9 ;  /* 0x00000009060a7221 */ /* 0x002fc80000010000 */
[C---:B------:R-:W-:Y:S01]  /*8570*/  FSETP.NE.FTZ.AND P1, PT, R8.reuse, RZ, PT ;  /* 0x000000ff0800720b */ /* 0x040fe20003f35000 */
[----:B------:R-:W-:Y:S01]  /*8580*/  FMUL.FTZ R11, R8, 0.00390625 ;  /* 0x3b800000080b7820 */ /* 0x000fe20000410000 */
[----:B------:R-:W-:Y:S01]  /*8590*/  FMUL.FTZ R12, R10, 0.00390625 ;  /* 0x3b8000000a0c7820 */ /* 0x000fe20000410000 */
[----:B------:R-:W-:-:S03]  /*85a0*/  IMAD.MOV.U32 R9, RZ, RZ, RZ ;  /* 0x000000ffff097224 */ /* 0x000fc600078e00ff */
[----:B------:R-:W-:Y:S02]  /*85b0*/  FSETP.NE.FTZ.AND P2, PT, R11, RZ, PT ;  /* 0x000000ff0b00720b */ /* 0x000fe40003f55000 */
[----:B------:R-:W-:-:S05]  /*85c0*/  FSETP.NE.FTZ.AND P3, PT, R12, RZ, PT ;  /* 0x000000ff0c00720b */ /* 0x000fca0003f75000 */
[----:B------:R1:W-:Y:S01]  /*85d0*/  @P1 MUFU.RCP R9, R8 ;  /* 0x0000000800091308 */ /* 0x0003e20000001000 */
[----:B------:R-:W-:Y:S01]  /*85e0*/  FSETP.NE.FTZ.AND P1, PT, R10, RZ, PT ;  /* 0x000000ff0a00720b */ /* 0x000fe20003f35000 */
[----:B------:R-:W-:-:S06]  /*85f0*/  IMAD.MOV.U32 R7, RZ, RZ, RZ ;  /* 0x000000ffff077224 */ /* 0x000fcc00078e00ff */
[----:B------:R-:W3:Y:S08]  /*8600*/  @P2 MUFU.LG2 R4, R11 ;  /* 0x0000000b00042308 */ /* 0x000ef00000000c00 */
[----:B------:R-:W4:Y:S08]  /*8610*/  @P3 MUFU.LG2 R6, R12 ;  /* 0x0000000c00063308 */ /* 0x000f300000000c00 */
[----:B------:R-:W5:Y:S01]  /*8620*/  @P1 MUFU.RCP R7, R10 ;  /* 0x0000000a00071308 */ /* 0x000f620000001000 */
[----:B------:R-:W-:-:S02]  /*8630*/  IMAD.U32 R5, RZ, RZ, UR52 ;  /* 0x00000034ff057e24 */ /* 0x000fc4000f8e00ff */
[----:B------:R-:W-:Y:S01]  /*8640*/  IMAD.U32 R13, RZ, RZ, UR52 ;  /* 0x00000034ff0d7e24 */ /* 0x000fe2000f8e00ff */
[----:B------:R-:W-:Y:S02]  /*8650*/  WARPGROUP.DEPBAR.LE gsb0, 0x0 ;  /* 0x00008000000079c5 */ /* 0x000fe40000010000 */
[----:B------:R-:W-:-:S06]  /*8660*/  WARPGROUP.ARRIVE ;  /* 0x00000000000079c5 */ /* 0x000fcc0000000000 */
[----:B------:R-:W-:Y:S01]  /*8670*/  QGMMA.64x256x32.F32.E4M3.E4M3 R24, R224, gdesc[UR4], R24, gsb0 ;  /* 0x03e00004e0187df3 */ /* 0x000fe20008000818 */
[----:B------:R-:W-:Y:S01]  /*8680*/  @P2 FMUL.FTZ R5, R5, 0.69314718246459960938 ;  /* 0x3f31721805052820 */ /* 0x000fe20000410000 */
[----:B-1----:R-:W-:Y:S01]  /*8690*/  @P3 FMUL.FTZ R8, R13, 0.69314718246459960938 ;  /* 0x3f3172180d083820 */ /* 0x002fe20000410000 */
[----:B---3--:R-:W-:Y:S01]  /*86a0*/  @P2 FMUL.FTZ R4, R4, 0.69314718246459960938 ;  /* 0x3f31721804042820 */ /* 0x008fe20000410000 */
[----:B----4-:R-:W-:Y:S01]  /*86b0*/  @P3 FMUL.FTZ R11, R6, 0.69314718246459960938 ;  /* 0x3f317218060b3820 */ /* 0x010fe20000410000 */
[----:B------:R-:W-:Y:S02]  /*86c0*/  IMAD.MOV.U32 R0, RZ, RZ, -0x800000 ;  /* 0xff800000ff007424 */ /* 0x000fe400078e00ff */
[----:B--2---:R-:W-:Y:S01]  /*86d0*/  FMUL.FTZ R152, R9, R2 ;  /* 0x0000000209987220 */ /* 0x004fe20000410000 */
[----:B------:R-:W-:Y:S02]  /*86e0*/  IMAD.MOV.U32 R160, RZ, RZ, -0x800000 ;  /* 0xff800000ffa07424 */ /* 0x000fe400078e00ff */
[----:B------:R-:W-:Y:S01]  /*86f0*/  @P2 FFMA.FTZ R0, R5, R186, R4 ;  /* 0x000000ba05002223 */ /* 0x000fe20000010004 */
[----:B------:R-:W-:-:S01]  /*8700*/  @P3 FFMA.FTZ R160, R8, R192, R11 ;  /* 0x000000c008a03223 */ /* 0x000fc2000001000b */
[----:B-----5:R-:W-:Y:S01]  /*8710*/  FMUL.FTZ R2, R7, R2 ;  /* 0x0000000207027220 */ /* 0x020fe20000410000 */
[----:B------:R-:W-:-:S02]  /*8720*/  WARPGROUP.DEPBAR.LE gsb0, 0x0 ;  /* 0x00008000000079c5 */ /* 0x000fc40000010000 */
[----:B------:R-:W-:Y:S05]  /*8730*/  @!P0 BRA `(.L_x_168) ;  /* 0x0000000000048947 */ /* 0x000fea0003800000 */
[----:B------:R-:W-:Y:S01]  /*8740*/  BPT.TRAP 0x1 ;  /* 0x000000040000795c */ /* 0x000fe20000300000 */
.L_x_168:
[----:B------:R-:W-:Y:S01]  /*8750*/  VIADD R14, R14, 0x38860 ;  /* 0x000388600e0e7836 */ /* 0x000fe20000000000 */
[----:B------:R-:W-:Y:S01]  /*8760*/  UIADD3 UR53, UR53, 0x1, URZ ;  /* 0x0000000135357890 */ /* 0x000fe2000fffe03f */
[-C--:B------:R-:W-:Y:S01]  /*8770*/  FMUL.FTZ R4, R24, R152.reuse ;  /* 0x0000009818047220 */ /* 0x080fe20000410000 */
[-C--:B------:R-:W-:Y:S01]  /*8780*/  FMUL.FTZ R5, R29, R152.reuse ;  /* 0x000000981d057220 */ /* 0x080fe20000410000 */
[-C--:B------:R-:W-:Y:S01]  /*8790*/  FMUL.FTZ R6, R37, R152.reuse ;  /* 0x0000009825067220 */ /* 0x080fe20000410000 */
[----:B------:R-:W-:Y:S01]  /*87a0*/  PRMT R153, R3, 0x654, R14 ;  /* 0x0000065403997816 */ /* 0x000fe2000000000e */
[----:B------:R-:W-:Y:S01]  /*87b0*/  UISETP.NE.AND UP0, UPT, UR53, 0x2, UPT ;  /* 0x000000023500788c */ /* 0x000fe2000bf05270 */
[-C--:B------:R-:W-:Y:S01]  /*87c0*/  FMUL.FTZ R3, R32, R152.reuse ;  /* 0x0000009820037220 */ /* 0x080fe20000410000 */
[-C--:B------:R-:W-:Y:S01]  /*87d0*/  FMUL.FTZ R7, R40, R152.reuse ;  /* 0x0000009828077220 */ /* 0x080fe20000410000 */
[----:B------:R1:W-:Y:S01]  /*87e0*/  SYNCS.ARRIVE.TRANS64.RED.A1T0 RZ, [R153+URZ], RZ ;  /* 0x000000ff99ff79a7 */ /* 0x0003e2000810043f */
        /* <DEDUP_REMOVED lines=15> */
[----:B------:R-:W-:Y:S01]  /*88e0*/  USEL UR4, URZ, 0x1, UP0 ;  /* 0x000000013f047887 */ /* 0x000fe20008000000 */
        /* <DEDUP_REMOVED lines=108> */
[----:B------:R-:W-:Y:S01]  /*8fb0*/  FMUL.FTZ R147, R147, R2 ;  /* 0x0000000293937220 */ /* 0x000fe20000410000 */
[----:B------:R-:W-:-:S02]  /*8fc0*/  UIADD3 UR46, UR46, 0x1, URZ ;  /* 0x000000012e2e7890 */ /* 0x000fc4000fffe03f */
[----:B------:R-:W-:Y:S02]  /*8fd0*/  USEL UR53, UR53, URZ, UP0 ;  /* 0x0000003f35357287 */ /* 0x000fe40008000000 */
[----:B-1----:R-:W-:-:S12]  /*8fe0*/  ULOP3.LUT UR45, UR45, UR4, URZ, 0x3c, !UPT ;  /* 0x000000042d2d7292 */ /* 0x002fd8000f8e3c3f */
.L_x_146:
[----:B------:R-:W1:Y:S08]  /*8ff0*/  S2UR UR4, SR_CgaCtaId ;  /* 0x00000000000479c3 */ /* 0x000e700000008800 */
[----:B------:R-:W-:Y:S01]  /*9000*/  BAR.SYNC.DEFER_BLOCKING 0x5, 0x180 ;  /* 0x0146000000007b1d */ /* 0x000fe20000010000 */
[----:B------:R-:W-:-:S05]  /*9010*/  UISETP.NE.AND UP0, UPT, UR44, URZ, UPT ;  /* 0x0000003f2c00728c */ /* 0x000fca000bf05270 */
[----:B------:R-:W-:Y:S01]  /*9020*/  UMOV UR8, 0x400 ;  /* 0x0000040000087882 */ /* 0x000fe20000000000 */
[----:B------:R-:W-:Y:S05]  /*9030*/  BSSY B0, `(.L_x_169) ;  /* 0x0000629000007945 */ /* 0x000fea0003800000 */
[----:B------:R-:W-:Y:S01]  /*9040*/  @!UP0 ULDC UR44, c[0x0][0xad4] ;  /* 0x0002b500002c8ab9 */ /* 0x000fe20000000800 */
[----:B-1----:R-:W-:-:S09]  /*9050*/  ULEA UR8, UR4, UR8, 0x18 ;  /* 0x0000000804087291 */ /* 0x002fd2000f8ec03f */
[----:B------:R-:W1:Y:S02]  /*9060*/  LDS.128 R64, [UR8+0x388d0] ;  /* 0x0388d008ff407984 */ /* 0x000e640008000c00 */
[----:B-1----:R-:W-:Y:S02]  /*9070*/  R2UR UR5, R65 ;  /* 0x00000000410572ca */ /* 0x002fe400000e0000 */
[----:B------:R-:W-:Y:S02]  /*9080*/  R2UR UR6, R66 ;  /* 0x00000000420672ca */ /* 0x000fe400000e0000 */
[----:B------:R-:W-:Y:S01]  /*9090*/  R2UR UR7, R67 ;  /* 0x00000000430772ca */ /* 0x000fe200000e0000 */
[----:B------:R-:W-:Y:S06]  /*90a0*/  BAR.ARV 0x4, 0x180 ;  /* 0x0106000000007b1d */ /* 0x000fec0000002000 */
[----:B------:R-:W-:Y:S08]  /*90b0*/  @P0 BRA `(.L_x_170) ;  /* 0x0000005000b00947 */ /* 0x000ff00003800000 */
[----:B------:R-:W1:Y:S01]  /*90c0*/  S2R R191, SR_TID.X ;  /* 0x0000000000bf7919 */ /* 0x000e620000002100 */
[----:B------:R-:W-:Y:S01]  /*90d0*/  ULDC.64 UR10, c[0x4][0x38] ;  /* 0x01000e00000a7ab9 */ /* 0x000fe20000000a00 */
[----:B------:R-:W2:Y:S01]  /*90e0*/  LDL R176, [R1+0x44] ;  /* 0x0000440001b07983 */ /* 0x000ea20000100800 */
[----:B------:R-:W3:Y:S01]  /*90f0*/  S2UR UR4, SR_SWINHI ;  /* 0x00000000000479c3 */ /* 0x000ee20000002f00 */
[----:B------:R-:W-:Y:S01]  /*9100*/  ULDC.64 UR14, c[0x0][0xc00] ;  /* 0x00030000000e7ab9 */ /* 0x000fe20000000a00 */
[----:B------:R-:W-:Y:S01]  /*9110*/  USHF.L.U64.HI UR16, UR36, 0x2, UR37 ;  /* 0x0000000224107899 */ /* 0x000fe20008010225 */
[----:B------:R-:W4:Y:S01]  /*9120*/  LDL R192, [R1+0x40] ;  /* 0x0000400001c07983 */ /* 0x000f220000100800 */
[----:B------:R-:W-:Y:S01]  /*9130*/  ULDC UR20, c[0x0][0xbe8] ;  /* 0x0002fa0000147ab9 */ /* 0x000fe20000000800 */
[----:B-1----:R-:W-:-:S05]  /*9140*/  IMAD.SHL.U32 R2, R191, 0x4, RZ ;  /* 0x00000004bf027824 */ /* 0x002fca00078e00ff */
[----:B------:R-:W-:Y:S01]  /*9150*/  LOP3.LUT R2, R2, 0xc, RZ, 0xc0, !PT ;  /* 0x0000000c02027812 */ /* 0x000fe200078ec0ff */
[----:B------:R-:W-:Y:S03]  /*9160*/  BAR.SYNC.DEFER_BLOCKING 0x1, 0x100 ;  /* 0x0044000000007b1d */ /* 0x000fe60000010000 */
[----:B------:R-:W-:-:S05]  /*9170*/  IADD3 R64, P0, R2, UR10, RZ ;  /* 0x0000000a02407c10 */ /* 0x000fca000ff1e0ff */
[----:B------:R-:W-:-:S05]  /*9180*/  IMAD.X R65, RZ, RZ, UR11, P0 ;  /* 0x0000000bff417e24 */ /* 0x000fca00080e06ff */
[----:B------:R1:W5:Y:S01]  /*9190*/  LDG.E.CONSTANT R64, desc[UR48][R64.64] ;  /* 0x0000003040407981 */ /* 0x000362000c1e9900 */
[----:B------:R-:W-:Y:S01]  /*91a0*/  LOP3.LUT P0, R2, R191, 0x3, RZ, 0xc0, !PT ;  /* 0x00000003bf027812 */ /* 0x000fe2000780c0ff */
[----:B------:R-:W-:Y:S01]  /*91b0*/  UMOV UR10, UR8 ;  /* 0x00000008000a7c82 */ /* 0x000fe20008000000 */
[----:B---3--:R-:W-:Y:S02]  /*91c0*/  UMOV UR11, UR4 ;  /* 0x00000004000b7c82 */ /* 0x008fe40008000000 */
[----:B------:R-:W-:-:S04]  /*91d0*/  ISETP.EQ.OR P0, PT, R2, 0x3, !P0 ;  /* 0x000000030200780c */ /* 0x000fc80004702670 */
        /* <DEDUP_REMOVED lines=19> */
[----:B------:R-:W-:Y:S01]  /*9310*/  SEL R129, R31, R30, P0 ;  /* 0x0000001e1f817207 */ /* 0x000fe20000000000 */
[----:B------:R-:W-:Y:S01]  /*9320*/  IMAD.MOV.U32 R30, RZ, RZ, 0x2 ;  /* 0x00000002ff1e7424 */ /* 0x000fe200078e00ff */
        /* <DEDUP_REMOVED lines=48> */
[----:B-1----:R-:W-:Y:S02]  /*9630*/  SEL R65, R147, R146, P0 ;  /* 0x0000009293417207 */ /* 0x002fe40000000000 */
        /* <DEDUP_REMOVED lines=45> */
[----:B--2---:R-:W-:Y:S01]  /*9910*/  IMAD.WIDE R30, R176, R30, UR10 ;  /* 0x0000000ab01e7e25 */ /* 0x004fe2000f8e021e */
[----:B------:R-:W-:-:S02]  /*9920*/  SEL R123, R126, R127, P0 ;  /* 0x0000007f7e7b7207 */ /* 0x000fc40000000000 */
[----:B------:R-:W-:Y:S02]  /*9930*/  SEL R177, R134, R135, P0 ;  /* 0x0000008786b17207 */ /* 0x000fe40000000000 */
[C---:B------:R-:W-:Y:S02]  /*9940*/  IADD3 R79, P4, R30.reuse, 0xc060, RZ ;  /* 0x0000c0601e4f7810 */ /* 0x040fe40007f9e0ff */
[C---:B------:R-:W-:Y:S02]  /*9950*/  IADD3 R83, P3, R30.reuse, 0xc040, RZ ;  /* 0x0000c0401e537810 */ /* 0x040fe40007f7e0ff */
[----:B------:R-:W-:Y:S02]  /*9960*/  IADD3 R87, P2, R30, 0xc020, RZ ;  /* 0x0000c0201e577810 */ /* 0x000fe40007f5e0ff */
[----:B------:R-:W-:Y:S02]  /*9970*/  LOP3.LUT R78, R79, 0x380, RZ, 0xc0, !PT ;  /* 0x000003804f4e7812 */ /* 0x000fe400078ec0ff */
[----:B------:R-:W-:-:S02]  /*9980*/  LOP3.LUT R82, R83, 0x380, RZ, 0xc0, !PT ;  /* 0x0000038053527812 */ /* 0x000fc400078ec0ff */
[----:B------:R-:W-:Y:S02]  /*9990*/  LOP3.LUT R86, R87, 0x380, RZ, 0xc0, !PT ;  /* 0x0000038057567812 */ /* 0x000fe400078ec0ff */
[----:B------:R-:W-:Y:S02]  /*99a0*/  SHF.R.U64 R78, R78, 0x3, RZ ;  /* 0x000000034e4e7819 */ /* 0x000fe400000012ff */
[----:B------:R-:W-:Y:S02]  /*99b0*/  SHF.R.U64 R82, R82, 0x3, RZ ;  /* 0x0000000352527819 */ /* 0x000fe400000012ff */
[----:B------:R-:W-:Y:S02]  /*99c0*/  SHF.R.U64 R86, R86, 0x3, RZ ;  /* 0x0000000356567819 */ /* 0x000fe400000012ff */
[----:B------:R-:W-:Y:S01]  /*99d0*/  LOP3.LUT R78, R78, R79, RZ, 0x3c, !PT ;  /* 0x0000004f4e4e7212 */ /* 0x000fe200078e3cff */
[----:B------:R-:W-:Y:S01]  /*99e0*/  IMAD.X R79, RZ, RZ, R31, P4 ;  /* 0x000000ffff4f7224 */ /* 0x000fe200020e061f */
[----:B------:R-:W-:-:S02]  /*99f0*/  IADD3 R51, P1, R30, 0xc000, RZ ;  /* 0x0000c0001e337810 */ /* 0x000fc40007f3e0ff */
[----:B------:R-:W-:Y:S02]  /*9a00*/  IADD3 R55, P6, R30, 0x8060, RZ ;  /* 0x000080601e377810 */ /* 0x000fe40007fde0ff */
[----:B------:R-:W-:Y:S01]  /*9a10*/  LOP3.LUT R82, R82, R83, RZ, 0x3c, !PT ;  /* 0x0000005352527212 */ /* 0x000fe200078e3cff */
[--C-:B------:R-:W-:Y:S01]  /*9a20*/  IMAD.X R83, RZ, RZ, R31.reuse, P3 ;  /* 0x000000ffff537224 */ /* 0x100fe200018e061f */
[----:B------:R-:W-:Y:S01]  /*9a30*/  LOP3.LUT R86, R86, R87, RZ, 0x3c, !PT ;  /* 0x0000005756567212 */ /* 0x000fe200078e3cff */
[----:B------:R-:W-:Y:S01]  /*9a40*/  IMAD.X R87, RZ, RZ, R31, P2 ;  /* 0x000000ffff577224 */ /* 0x000fe200010e061f */
[C---:B------:R-:W-:Y:S02]  /*9a50*/  IADD3 R63, P4, R30.reuse, 0x8020, RZ ;  /* 0x000080201e3f7810 */ /* 0x040fe40007f9e0ff */
[----:B------:R-:W-:Y:S02]  /*9a60*/  IADD3 R71, P3, R30, 0x8000, RZ ;  /* 0x000080001e477810 */ /* 0x000fe40007f7e0ff */
[----:B------:R-:W-:-:S02]  /*9a70*/  LOP3.LUT R50, R51, 0x380, RZ, 0xc0, !PT ;  /* 0x0000038033327812 */ /* 0x000fc400078ec0ff */
[C---:B------:R-:W-:Y:S02]  /*9a80*/  IADD3 R59, P5, R30.reuse, 0x8040, RZ ;  /* 0x000080401e3b7810 */ /* 0x040fe40007fbe0ff */
[----:B------:R-:W-:Y:S02]  /*9a90*/  IADD3 R75, P2, R30, 0x4060, RZ ;  /* 0x000040601e4b7810 */ /* 0x000fe40007f5e0ff */
[----:B------:R-:W-:Y:S02]  /*9aa0*/  LOP3.LUT R54, R55, 0x380, RZ, 0xc0, !PT ;  /* 0x0000038037367812 */ /* 0x000fe400078ec0ff */
[----:B------:R-:W-:Y:S02]  /*9ab0*/  LOP3.LUT R62, R63, 0x380, RZ, 0xc0, !PT ;  /* 0x000003803f3e7812 */ /* 0x000fe400078ec0ff */
[----:B------:R-:W-:Y:S02]  /*9ac0*/  LOP3.LUT R70, R71, 0x380, RZ, 0xc0, !PT ;  /* 0x0000038047467812 */ /* 0x000fe400078ec0ff */
[----:B------:R-:W-:-:S02]  /*9ad0*/  SHF.R.U64 R50, R50, 0x3, RZ ;  /* 0x0000000332327819 */ /* 0x000fc400000012ff */
[----:B------:R-:W-:Y:S02]  /*9ae0*/  LOP3.LUT R58, R59, 0x380, RZ, 0xc0, !PT ;  /* 0x000003803b3a7812 */ /* 0x000fe400078ec0ff */
[----:B------:R-:W-:Y:S02]  /*9af0*/  LOP3.LUT R74, R75, 0x380, RZ, 0xc0, !PT ;  /* 0x000003804b4a7812 */ /* 0x000fe400078ec0ff */
[----:B------:R-:W-:Y:S02]  /*9b00*/  SHF.R.U64 R54, R54, 0x3, RZ ;  /* 0x0000000336367819 */ /* 0x000fe400000012ff */
[----:B------:R-:W-:Y:S02]  /*9b10*/  SHF.R.U64 R62, R62, 0x3, RZ ;  /* 0x000000033e3e7819 */ /* 0x000fe400000012ff */
[----:B------:R-:W-:Y:S02]  /*9b20*/  SHF.R.U64 R70, R70, 0x3, RZ ;  /* 0x0000000346467819 */ /* 0x000fe400000012ff */
[----:B------:R-:W-:Y:S01]  /*9b30*/  LOP3.LUT R50, R50, R51, RZ, 0x3c, !PT ;  /* 0x0000003332327212 */ /* 0x000fe200078e3cff */
[----:B------:R-:W-:Y:S01]  /*9b40*/  IMAD.X R51, RZ, RZ, R31, P1 ;  /* 0x000000ffff337224 */ /* 0x000fe200008e061f */
[----:B------:R-:W-:-:S02]  /*9b50*/  SHF.R.U64 R58, R58, 0x3, RZ ;  /* 0x000000033a3a7819 */ /* 0x000fc400000012ff */
[----:B------:R-:W-:Y:S02]  /*9b60*/  SHF.R.U64 R74, R74, 0x3, RZ ;  /* 0x000000034a4a7819 */ /* 0x000fe400000012ff */
[----:B------:R-:W-:Y:S01]  /*9b70*/  LOP3.LUT R54, R54, R55, RZ, 0x3c, !PT ;  /* 0x0000003736367212 */ /* 0x000fe200078e3cff */
[--C-:B------:R-:W-:Y:S01]  /*9b80*/  IMAD.X R55, RZ, RZ, R31.reuse, P6 ;  /* 0x000000ffff377224 */ /* 0x100fe200030e061f */
[----:B------:R-:W-:Y:S02]  /*9b90*/  IADD3 R93, P1, R30, 0x4040, RZ ;  /* 0x000040401e5d7810 */ /* 0x000fe40007f3e0ff */
[----:B------:R-:W-:Y:S01]  /*9ba0*/  LOP3.LUT R62, R62, R63, RZ, 0x3c, !PT ;  /* 0x0000003f3e3e7212 */ /* 0x000fe200078e3cff */
[--C-:B------:R-:W-:Y:S01]  /*9bb0*/  IMAD.X R63, RZ, RZ, R31.reuse, P4 ;  /* 0x000000ffff3f7224 */ /* 0x100fe200020e061f */
[----:B------:R-:W-:Y:S01]  /*9bc0*/  LOP3.LUT R70, R70, R71, RZ, 0x3c, !PT ;  /* 0x0000004746467212 */ /* 0x000fe200078e3cff */
[----:B------:R-:W-:Y:S01]  /*9bd0*/  IMAD.X R71, RZ, RZ, R31, P3 ;  /* 0x000000ffff477224 */ /* 0x000fe200018e061f */
[----:B------:R-:W-:-:S02]  /*9be0*/  IADD3 R47, P6, R30, 0x4020, RZ ;  /* 0x000040201e2f7810 */ /* 0x000fc40007fde0ff */
[----:B------:R-:W-:Y:S01]  /*9bf0*/  LOP3.LUT R58, R58, R59, RZ, 0x3c, !PT ;  /* 0x0000003b3a3a7212 */ /* 0x000fe200078e3cff */
[--C-:B------:R-:W-:Y:S01]  /*9c00*/  IMAD.X R59, RZ, RZ, R31.reuse, P5 ;  /* 0x000000ffff3b7224 */ /* 0x100fe200028e061f */
[----:B------:R-:W-:Y:S01]  /*9c10*/  LOP3.LUT R74, R74, R75, RZ, 0x3c, !PT ;  /* 0x0000004b4a4a7212 */ /* 0x000fe200078e3cff */
[----:B------:R-:W-:Y:S01]  /*9c20*/  IMAD.X R75, RZ, RZ, R31, P2 ;  /* 0x000000ffff4b7224 */ /* 0x000fe200010e061f */
[C---:B------:R-:W-:Y:S02]  /*9c30*/  IADD3 R39, P4, R30.reuse, 0x40, RZ ;  /* 0x000000401e277810 */ /* 0x040fe40007f9e0ff */
[----:B------:R-:W-:Y:S02]  /*9c40*/  LOP3.LUT R92, R93, 0x380, RZ, 0xc0, !PT ;  /* 0x000003805d5c7812 */ /* 0x000fe400078ec0ff */
[C---:B------:R-:W-:Y:S02]  /*9c50*/  IADD3 R43, P5, R30.reuse, 0x20, RZ ;  /* 0x000000201e2b7810 */ /* 0x040fe40007fbe0ff */
[----:B------:R-:W-:-:S02]  /*9c60*/  IADD3 R95, P3, R30, 0x4000, RZ ;  /* 0x000040001e5f7810 */ /* 0x000fc40007f7e0ff */
[----:B------:R-:W-:Y:S02]  /*9c70*/  IADD3 R35, P2, R30, 0x60, RZ ;  /* 0x000000601e237810 */ /* 0x000fe40007f5e0ff */
[----:B-----5:R-:W-:Y:S02]  /*9c80*/  LOP3.LUT R190, R64, 0x2, RZ, 0x3c, !PT ;  /* 0x0000000240be7812 */ /* 0x020fe400078e3cff */
[----:B------:R-:W-:Y:S02]  /*9c90*/  LOP3.LUT R46, R47, 0x380, RZ, 0xc0, !PT ;  /* 0x000003802f2e7812 */ /* 0x000fe400078ec0ff */
[----:B------:R-:W-:Y:S01]  /*9ca0*/  LOP3.LUT R38, R39, 0x380, RZ, 0xc0, !PT ;  /* 0x0000038027267812 */ /* 0x000fe200078ec0ff */
[----:B------:R-:W-:Y:S01]  /*9cb0*/  SHFL.IDX PT, R118, R100, R64, 0x1c1f ;  /* 0x001c1f4064767589 */ /* 0x000fe200000e0000 */
[----:B------:R-:W-:Y:S02]  /*9cc0*/  MOV R189, R78 ;  /* 0x0000004e00bd7202 */ /* 0x000fe40000000f00 */
[----:B------:R-:W-:Y:S01]  /*9cd0*/  MOV R182, R70 ;  /* 0x0000004600b67202 */ /* 0x000fe20000000f00 */
[----:B------:R-:W-:Y:S01]  /*9ce0*/  SHFL.IDX PT, R109, R109, R64, 0x1c1f ;  /* 0x001c1f406d6d7589 */ /* 0x000fe200000e0000 */
[----:B------:R-:W-:-:S02]  /*9cf0*/  SHF.R.U64 R92, R92, 0x3, RZ ;  /* 0x000000035c5c7819 */ /* 0x000fc400000012ff */
[----:B------:R-:W-:Y:S01]  /*9d00*/  LOP3.LUT R42, R43, 0x380, RZ, 0xc0, !PT ;  /* 0x000003802b2a7812 */ /* 0x000fe200078ec0ff */
[----:B------:R-:W-:Y:S01]  /*9d10*/  SHFL.IDX PT, R70, R124, R64, 0x1c1f ;  /* 0x001c1f407c467589 */ /* 0x000fe200000e0000 */
[----:B------:R-:W-:Y:S02]  /*9d20*/  LOP3.LUT R94, R95, 0x380, RZ, 0xc0, !PT ;  /* 0x000003805f5e7812 */ /* 0x000fe400078ec0ff */
[----:B------:R-:W-:Y:S01]  /*9d30*/  LOP3.LUT R34, R35, 0x380, RZ, 0xc0, !PT ;  /* 0x0000038023227812 */ /* 0x000fe200078ec0ff */
[----:B------:R-:W-:Y:S01]  /*9d40*/  SHFL.IDX PT, R124, R107, R64, 0x1c1f ;  /* 0x001c1f406b7c7589 */ /* 0x000fe200000e0000 */
[----:B------:R-:W-:Y:S02]  /*9d50*/  LOP3.LUT R79, R30, 0x380, RZ, 0xc0, !PT ;  /* 0x000003801e4f7812 */ /* 0x000fe400078ec0ff */
[----:B------:R-:W-:Y:S01]  /*9d60*/  MOV R184, R58 ;  /* 0x0000003a00b87202 */ /* 0x000fe20000000f00 */
[----:B------:R-:W1:Y:S01]  /*9d70*/  SHFL.IDX PT, R100, R5, R190, 0x1c1f ;  /* 0x001c1fbe05647589 */ /* 0x000e6200000e0000 */
[----:B------:R-:W-:-:S02]  /*9d80*/  SHF.R.U64 R46, R46, 0x3, RZ ;  /* 0x000000032e2e7819 */ /* 0x000fc400000012ff */
[----:B------:R-:W-:Y:S01]  /*9d90*/  MOV R181, R74 ;  /* 0x0000004a00b57202 */ /* 0x000fe20000000f00 */
[----:B------:R-:W-:Y:S01]  /*9da0*/  SHFL.IDX PT, R58, R161, R64, 0x1c1f ;  /* 0x001c1f40a13a7589 */ /* 0x000fe200000e0000 */
[----:B------:R-:W-:Y:S02]  /*9db0*/  SEL R127, R127, R126, P0 ;  /* 0x0000007e7f7f7207 */ /* 0x000fe40000000000 */
[----:B------:R-:W-:Y:S01]  /*9dc0*/  SHF.R.U64 R38, R38, 0x3, RZ ;  /* 0x0000000326267819 */ /* 0x000fe200000012ff */
[----:B------:R-:W2:Y:S01]  /*9dd0*/  SHFL.IDX PT, R101, R101, R190, 0x1c1f ;  /* 0x001c1fbe65657589 */ /* 0x000ea200000e0000 */
[----:B------:R-:W-:Y:S02]  /*9de0*/  MOV R183, R62 ;  /* 0x0000003e00b77202 */ /* 0x000fe40000000f00 */
[----:B------:R-:W-:Y:S01]  /*9df0*/  SEL R176, R130, R131, P0 ;  /* 0x0000008382b07207 */ /* 0x000fe20000000000 */
[----:B------:R-:W-:Y:S01]  /*9e00*/  SHFL.IDX PT, R103, R84, R64, 0x1c1f ;  /* 0x001c1f4054677589 */ /* 0x000fe200000e0000 */
[----:B------:R-:W-:-:S02]  /*9e10*/  SEL R25, R25, R4, P0 ;  /* 0x0000000419197207 */ /* 0x000fc40000000000 */
[----:B------:R-:W-:Y:S01]  /*9e20*/  SEL R179, R142, R143, P0 ;  /* 0x0000008f8eb37207 */ /* 0x000fe20000000000 */
[----:B------:R-:W-:Y:S01]  /*9e30*/  SHFL.IDX PT, R75, R105, R64, 0x1c1f ;  /* 0x001c1f40694b7589 */ /* 0x000fe200000e0000 */
[----:B------:R-:W-:Y:S02]  /*9e40*/  SEL R130, R131, R130, P0 ;  /* 0x0000008283827207 */ /* 0x000fe40000000000 */
[----:B------:R-:W-:Y:S01]  /*9e50*/  SEL R178, R138, R139, P0 ;  /* 0x0000008b8ab27207 */ /* 0x000fe20000000000 */
[----:B------:R-:W3:Y:S01]  /*9e60*/  SHFL.IDX PT, R107, R29, R190, 0x1c1f ;  /* 0x001c1fbe1d6b7589 */ /* 0x000ee200000e0000 */
[----:B------:R-:W-:Y:S02]  /*9e70*/  SEL R135, R135, R134, P0 ;  /* 0x0000008687877207 */ /* 0x000fe40000000000 */
[----:B------:R-:W-:Y:S01]  /*9e80*/  LOP3.LUT R92, R92, R93, RZ, 0x3c, !PT ;  /* 0x0000005d5c5c7212 */ /* 0x000fe200078e3cff */
[----:B------:R-:W-:Y:S01]  /*9e90*/  SHFL.IDX PT, R63, R73, R64, 0x1c1f ;  /* 0x001c1f40493f7589 */ /* 0x000fe200000e0000 */
[----:B------:R-:W-:Y:S01]  /*9ea0*/  SHF.R.U64 R42, R42, 0x3, RZ ;  /* 0x000000032a2a7819 */ /* 0x000fe200000012ff */
[----:B------:R-:W-:Y:S01]  /*9eb0*/  IMAD.X R93, RZ, RZ, R31, P1 ;  /* 0x000000ffff5d7224 */ /* 0x000fe200008e061f */
[----:B------:R-:W-:Y:S01]  /*9ec0*/  SHF.R.U64 R94, R94, 0x3, RZ ;  /* 0x000000035e5e7819 */ /* 0x000fe200000012ff */
[----:B------:R-:W-:Y:S01]  /*9ed0*/  SHFL.IDX PT, R89, R89, R64, 0x1c1f ;  /* 0x001c1f4059597589 */ /* 0x000fe200000e0000 */
[----:B------:R-:W-:-:S02]  /*9ee0*/  SHF.R.U64 R34, R34, 0x3, RZ ;  /* 0x0000000322227819 */ /* 0x000fc400000012ff */
[----:B------:R-:W-:Y:S01]  /*9ef0*/  SHF.R.U64 R79, R79, 0x3, RZ ;  /* 0x000000034f4f7819 */ /* 0x000fe200000012ff */
[----:B------:R-:W-:Y:S01]  /*9f00*/  SHFL.IDX PT, R126, R108, R64, 0x1c1f ;  /* 0x001c1f406c7e7589 */ /* 0x000fe200000e0000 */
[----:B------:R-:W-:Y:S02]  /*9f10*/  LOP3.LUT R46, R46, R47, RZ, 0x3c, !PT ;  /* 0x0000002f2e2e7212 */ /* 0x000fe400078e3cff */
[----:B------:R-:W-:Y:S01]  /*9f20*/  SEL R180, R150, R151, P0 ;  /* 0x0000009796b47207 */ /* 0x000fe20000000000 */
[----:B------:R-:W5:Y:S01]  /*9f30*/  SHFL.IDX PT, R105, R32, R190, 0x1c1f ;  /* 0x001c1fbe20697589 */ /* 0x000f6200000e0000 */
[----:B------:R-:W-:Y:S01]  /*9f40*/  SEL R143, R143, R142, P0 ;  /* 0x0000008e8f8f7207 */ /* 0x000fe20000000000 */
[----:B------:R-:W-:Y:S01]  /*9f50*/  IMAD.X R47, RZ, RZ, R31, P6 ;  /* 0x000000ffff2f7224 */ /* 0x000fe200030e061f */
[----:B------:R-:W-:Y:S01]  /*9f60*/  SEL R20, R20, R76, P0 ;  /* 0x0000004c14147207 */ /* 0x000fe20000000000 */
[----:B------:R-:W-:Y:S01]  /*9f70*/  SHFL.IDX PT, R73, R113, R64, 0x1c1f ;  /* 0x001c1f4071497589 */ /* 0x000fe200000e0000 */
[----:B------:R-:W-:-:S03]  /*9f80*/  LOP3.LUT R38, R38, R39, RZ, 0x3c, !PT ;  /* 0x0000002726267212 */ /* 0x000fc600078e3cff */
[----:B------:R-:W-:Y:S01]  /*9f90*/  SHFL.IDX PT, R172, R172, R64, 0x1c1f ;  /* 0x001c1f40acac7589 */ /* 0x000fe200000e0000 */
[----:B------:R-:W-:-:S03]  /*9fa0*/  SEL R139, R139, R138, P0 ;  /* 0x0000008a8b8b7207 */ /* 0x000fc60000000000 */
[----:B------:R-:W0:Y:S01]  /*9fb0*/  SHFL.IDX PT, R108, R91, R190, 0x1c1f ;  /* 0x001c1fbe5b6c7589 */ /* 0x000e2200000e0000 */
[----:B------:R-:W-:-:S03]  /*9fc0*/  IMAD.X R39, RZ, RZ, R31, P4 ;  /* 0x000000ffff277224 */ /* 0x000fc600020e061f */
[----:B------:R-:W-:Y:S01]  /*9fd0*/  SHFL.IDX PT, R117, R117, R64, 0x1c1f ;  /* 0x001c1f4075757589 */ /* 0x000fe200000e0000 */
[----:B------:R-:W-:-:S03]  /*9fe0*/  LOP3.LUT R42, R42, R43, RZ, 0x3c, !PT ;  /* 0x0000002b2a2a7212 */ /* 0x000fc600078e3cff */
[----:B------:R-:W-:Y:S01]  /*9ff0*/  SHFL.IDX PT, R134, R116, R64, 0x1c1f ;  /* 0x001c1f4074867589 */ /* 0x000fe200000e0000 */
[----:B------:R-:W-:-:S03]  /*a000*/  LOP3.LUT R94, R94, R95, RZ, 0x3c, !PT ;  /* 0x0000005f5e5e7212 */ /* 0x000fc600078e3cff */
[----:B------:R-:W-:Y:S01]  /*a010*/  SHFL.IDX PT, R131, R115, R64, 0x1c1f ;  /* 0x001c1f4073837589 */ /* 0x000fe200000e0000 */
[----:B------:R-:W-:-:S03]  /*a020*/  LOP3.LUT R34, R34, R35, RZ, 0x3c, !PT ;  /* 0x0000002322227212 */ /* 0x000fc600078e3cff */
[----:B------:R-:W4:Y:S01]  /*a030*/  SHFL.IDX PT, R113, R37, R190, 0x1c1f ;  /* 0x001c1fbe25717589 */ /* 0x000f2200000e0000 */
[----:B------:R-:W-:-:S03]  /*a040*/  MOV R188, R82 ;  /* 0x0000005200bc7202 */ /* 0x000fc60000000f00 */
[----:B------:R-:W-:Y:S01]  /*a050*/  SHFL.IDX PT, R116, R99, R64, 0x1c1f ;  /* 0x001c1f4063747589 */ /* 0x000fe200000e0000 */
[----:B------:R-:W-:-:S03]  /*a060*/  LOP3.LUT R78, R79, R30, RZ, 0x3c, !PT ;  /* 0x0000001e4f4e7212 */ /* 0x000fc600078e3cff */
[----:B------:R-:W4:Y:S01]  /*a070*/  SHFL.IDX PT, R115, R102, R190, 0x1c1f ;  /* 0x001c1fbe66737589 */ /* 0x000f2200000e0000 */
[----:B------:R-:W-:Y:S01]  /*a080*/  SEL R151, R151, R150, P0 ;  /* 0x0000009697977207 */ /* 0x000fe20000000000 */
[--C-:B------:R-:W-:Y:S02]  /*a090*/  IMAD.MOV.U32 R79, RZ, RZ, R31.reuse ;  /* 0x000000ffff4f7224 */ /* 0x100fe400078e001f */
[----:B------:R-:W-:Y:S01]  /*a0a0*/  SHFL.IDX PT, R142, R121, R64, 0x1c1f ;  /* 0x001c1f40798e7589 */ /* 0x000fe200000e0000 */
[----:B------:R-:W-:Y:S01]  /*a0b0*/  MOV R185, R54 ;  /* 0x0000003600b97202 */ /* 0x000fe20000000f00 */
[--C-:B------:R-:W-:Y:S02]  /*a0c0*/  IMAD.X R43, RZ, RZ, R31.reuse, P5 ;  /* 0x000000ffff2b7224 */ /* 0x100fe400028e061f */
[----:B------:R-:W-:Y:S01]  /*a0d0*/  SHFL.IDX PT, R138, R175, R64, 0x1c1f ;  /* 0x001c1f40af8a7589 */ /* 0x000fe200000e0000 */
[--C-:B------:R-:W-:Y:S01]  /*a0e0*/  IMAD.X R95, RZ, RZ, R31.reuse, P3 ;  /* 0x000000ffff5f7224 */ /* 0x100fe200018e061f */
[----:B------:R-:W-:Y:S01]  /*a0f0*/  MOV R92, R92 ;  /* 0x0000005c005c7202 */ /* 0x000fe20000000f00 */
[----:B------:R-:W-:Y:S01]  /*a100*/  IMAD.X R35, RZ, RZ, R31, P2 ;  /* 0x000000ffff237224 */ /* 0x000fe200010e061f */
[----:B------:R-:W4:Y:S01]  /*a110*/  SHFL.IDX PT, R121, R45, R190, 0x1c1f ;  /* 0x001c1fbe2d797589 */ /* 0x000f2200000e0000 */
[----:B------:R-:W-:-:S03]  /*a120*/  MOV R93, R46 ;  /* 0x0000002e005d7202 */ /* 0x000fc60000000f00 */
[----:B------:R-:W-:Y:S01]  /*a130*/  SHFL.IDX PT, R82, R123, R64, 0x1c1f ;  /* 0x001c1f407b527589 */ /* 0x000fe200000e0000 */
[----:B------:R-:W-:-:S03]  /*a140*/  MOV R2, R38 ;  /* 0x0000002600027202 */ /* 0x000fc60000000f00 */
[----:B------:R-:W-:Y:S01]  /*a150*/  SHFL.IDX PT, R175, R25, R190, 0x1c1f ;  /* 0x001c1fbe19af7589 */ /* 0x000fe200000e0000 */
[----:B------:R-:W-:-:S03]  /*a160*/  MOV R187, R86 ;  /* 0x0000005600bb7202 */ /* 0x000fc60000000f00 */
[----:B------:R-:W-:Y:S04]  /*a170*/  SHFL.IDX PT, R33, R33, R64, 0x1c1f ;  /* 0x001c1f4021217589 */ /* 0x000fe800000e0000 */
[----:B------:R-:W-:Y:S04]  /*a180*/  SHFL.IDX PT, R150, R77, R64, 0x1c1f ;  /* 0x001c1f404d967589 */ /* 0x000fe800000e0000 */
[----:B------:R-:W-:Y:S04]  /*a190*/  SHFL.IDX PT, R31, R27, R64, 0x1c1f ;  /* 0x001c1f401b1f7589 */ /* 0x000fe800000e0000 */
[----:B------:R-:W4:Y:S04]  /*a1a0*/  SHFL.IDX PT, R25, R6, R190, 0x1c1f ;  /* 0x001c1fbe06197589 */ /* 0x000f2800000e0000 */
[----:B------:R-:W-:Y:S04]  /*a1b0*/  SHFL.IDX PT, R54, R13, R190, 0x1c1f ;  /* 0x001c1fbe0d367589 */ /* 0x000fe800000e0000 */
[----:B------:R-:W4:Y:S01]  /*a1c0*/  SHFL.IDX PT, R123, R110, R190, 0x1c1f ;  /* 0x001c1fbe6e7b7589 */ /* 0x000f2200000e0000 */
[----:B------:R-:W-:-:S03]  /*a1d0*/  MOV R78, R78 ;  /* 0x0000004e004e7202 */ /* 0x000fc60000000f00 */
[----:B------:R-:W-:Y:S01]  /*a1e0*/  SHFL.IDX PT, R77, R125, R64, 0x1c1f ;  /* 0x001c1f407d4d7589 */ /* 0x000fe200000e0000 */
[----:B------:R-:W-:-:S03]  /*a1f0*/  MOV R76, R34 ;  /* 0x00000022004c7202 */ /* 0x000fc60000000f00 */
[----:B------:R-:W-:Y:S04]  /*a200*/  SHFL.IDX PT, R27, R140, R64, 0x1c1f ;  /* 0x001c1f408c1b7589 */ /* 0x000fe800000e0000 */
[----:B------:R-:W4:Y:S04]  /*a210*/  SHFL.IDX PT, R13, R129, R190, 0x1c1f ;  /* 0x001c1fbe810d7589 */ /* 0x000f2800000e0000 */
[----:B------:R-:W4:Y:S01]  /*a220*/  SHFL.IDX PT, R29, R141, R190, 0x1c1f ;  /* 0x001c1fbe8d1d7589 */ /* 0x000f2200000e0000 */
[----:B------:R-:W-:-:S03]  /*a230*/  MOV R79, R42 ;  /* 0x0000002a004f7202 */ /* 0x000fc60000000f00 */
[----:B------:R-:W-:Y:S04]  /*a240*/  SHFL.IDX PT, R30, R133, R64, 0x1c1f ;  /* 0x001c1f40851e7589 */ /* 0x000fe800000e0000 */
[----:B------:R-:W-:Y:S04]  /*a250*/  SHFL.IDX PT, R47, R12, R190, 0x1c1f ;  /* 0x001c1fbe0c2f7589 */ /* 0x000fe800000e0000 */
[----:B------:R-:W4:Y:S04]  /*a260*/  SHFL.IDX PT, R125, R53, R190, 0x1c1f ;  /* 0x001c1fbe357d7589 */ /* 0x000f2800000e0000 */
[----:B------:R-:W-:Y:S04]  /*a270*/  SHFL.IDX PT, R41, R41, R64, 0x1c1f ;  /* 0x001c1f4029297589 */ /* 0x000fe800000e0000 */
[----:B------:R-:W-:Y:S04]  /*a280*/  SHFL.IDX PT, R38, R128, R64, 0x1c1f ;  /* 0x001c1f4080267589 */ /* 0x000fe800000e0000 */
[----:B------:R-:W-:Y:S04]  /*a290*/  SHFL.IDX PT, R133, R111, R64, 0x1c1f ;  /* 0x001c1f406f857589 */ /* 0x000fe800000e0000 */
[----:B------:R-:W4:Y:S04]  /*a2a0*/  SHFL.IDX PT, R84, R8, R190, 0x1c1f ;  /* 0x001c1fbe08547589 */ /* 0x000f2800000e0000 */
[----:B------:R-:W-:Y:S04]  /*a2b0*/  SHFL.IDX PT, R12, R26, R190, 0x1c1f ;  /* 0x001c1fbe1a0c7589 */ /* 0x000fe800000e0000 */
[----:B------:R-:W-:Y:S04]  /*a2c0*/  SHFL.IDX PT, R112, R112, R64, 0x1c1f ;  /* 0x001c1f4070707589 */ /* 0x000fe800000e0000 */
[----:B------:R-:W-:Y:S04]  /*a2d0*/  SHFL.IDX PT, R83, R81, R64, 0x1c1f ;  /* 0x001c1f4051537589 */ /* 0x000fe800000e0000 */
[----:B------:R-:W-:Y:S04]  /*a2e0*/  SHFL.IDX PT, R86, R21, R190, 0x1c1f ;  /* 0x001c1fbe15567589 */ /* 0x000fe800000e0000 */
[----:B------:R-:W-:Y:S04]  /*a2f0*/  SHFL.IDX PT, R111, R40, R190, 0x1c1f ;  /* 0x001c1fbe286f7589 */ /* 0x000fe800000e0000 */
[----:B------:R-:W-:Y:S04]  /*a300*/  SHFL.IDX PT, R128, R56, R190, 0x1c1f ;  /* 0x001c1fbe38807589 */ /* 0x000fe800000e0000 */
[----:B------:R-:W4:Y:S01]  /*a310*/  SHFL.IDX PT, R26, R136, R190, 0x1c1f ;  /* 0x001c1fbe881a7589 */ /* 0x000f2200000e0000 */
[----:B------:R-:W-:-:S03]  /*a320*/  MOV R186, R50 ;  /* 0x0000003200ba7202 */ /* 0x000fc60000000f00 */
[----:B------:R-:W-:Y:S04]  /*a330*/  SHFL.IDX PT, R28, R28, R64, 0x1c1f ;  /* 0x001c1f401c1c7589 */ /* 0x000fe800000e0000 */
[----:B------:R-:W-:Y:S04]  /*a340*/  SHFL.IDX PT, R81, R97, R64, 0x1c1f ;  /* 0x001c1f4061517589 */ /* 0x000fe800000e0000 */
[----:B------:R-:W-:Y:S04]  /*a350*/  SHFL.IDX PT, R34, R144, R64, 0x1c1f ;  /* 0x001c1f4090227589 */ /* 0x000fe800000e0000 */
[----:B------:R-:W4:Y:S04]  /*a360*/  SHFL.IDX PT, R99, R3, R190, 0x1c1f ;  /* 0x001c1fbe03637589 */ /* 0x000f2800000e0000 */
[----:B------:R-:W4:Y:S04]  /*a370*/  SHFL.IDX PT, R40, R145, R190, 0x1c1f ;  /* 0x001c1fbe91287589 */ /* 0x000f2800000e0000 */
[----:B------:R-:W4:Y:S04]  /*a380*/  SHFL.IDX PT, R129, R114, R190, 0x1c1f ;  /* 0x001c1fbe72817589 */ /* 0x000f2800000e0000 */
[----:B------:R-:W4:Y:S04]  /*a390*/  SHFL.IDX PT, R66, R66, R64, 0x1c1f ;  /* 0x001c1f4042427589 */ /* 0x000f2800000e0000 */
[----:B------:R-:W-:Y:S04]  /*a3a0*/  SHFL.IDX PT, R36, R36, R64, 0x1c1f ;  /* 0x001c1f4024247589 */ /* 0x000fe800000e0000 */
[----:B------:R-:W-:Y:S04]  /*a3b0*/  SHFL.IDX PT, R57, R57, R64, 0x1c1f ;  /* 0x001c1f4039397589 */ /* 0x000fe800000e0000 */
[----:B------:R-:W-:Y:S04]  /*a3c0*/  SHFL.IDX PT, R71, R120, R64, 0x1c1f ;  /* 0x001c1f4078477589 */ /* 0x000fe800000e0000 */
[----:B------:R-:W-:Y:S04]  /*a3d0*/  SHFL.IDX PT, R35, R146, R64, 0x1c1f ;  /* 0x001c1f4092237589 */ /* 0x000fe800000e0000 */
[----:B------:R-:W-:Y:S04]  /*a3e0*/  SHFL.IDX PT, R42, R149, R64, 0x1c1f ;  /* 0x001c1f40952a7589 */ /* 0x000fe800000e0000 */
[----:B------:R-:W-:Y:S04]  /*a3f0*/  SHFL.IDX PT, R173, R173, R64, 0x1c1f ;  /* 0x001c1f40adad7589 */ /* 0x000fe800000e0000 */
[----:B------:R1:W4:Y:S04]  /*a400*/  SHFL.IDX PT, R97, R7, R190, 0x1c1f ;  /* 0x001c1fbe07617589 */ /* 0x00032800000e0000 */
[----:B------:R-:W-:Y:S04]  /*a410*/  SHFL.IDX PT, R140, R69, R190, 0x1c1f ;  /* 0x001c1fbe458c7589 */ /* 0x000fe800000e0000 */
[----:B------:R-:W4:Y:S04]  /*a420*/  SHFL.IDX PT, R37, R147, R190, 0x1c1f ;  /* 0x001c1fbe93257589 */ /* 0x000f2800000e0000 */
[----:B------:R-:W4:Y:S04]  /*a430*/  SHFL.IDX PT, R141, R98, R190, 0x1c1f ;  /* 0x001c1fbe628d7589 */ /* 0x000f2800000e0000 */
[----:B------:R-:W-:Y:S04]  /*a440*/  SHFL.IDX PT, R44, R44, R64, 0x1c1f ;  /* 0x001c1f402c2c7589 */ /* 0x000fe800000e0000 */
[----:B------:R2:W4:Y:S04]  /*a450*/  SHFL.IDX PT, R59, R9, R190, 0x1c1f ;  /* 0x001c1fbe093b7589 */ /* 0x00052800000e0000 */
        /* <DEDUP_REMOVED lines=14> */
[----:B------:R-:W4:Y:S04]  /*a540*/  SHFL.IDX PT, R151, R151, R190, 0x1c1f ;  /* 0x001c1fbe97977589 */ /* 0x000f2800000e0000 */
[----:B------:R-:W-:Y:S04]  /*a550*/  SHFL.IDX PT, R53, R155, R190, 0x1c1f ;  /* 0x001c1fbe9b357589 */ /* 0x000fe800000e0000 */
        /* <DEDUP_REMOVED lines=14> */
[----:B------:R-:W4:Y:S04]  /*a640*/  SHFL.IDX PT, R87, R24, R190, 0x1c1f ;  /* 0x001c1fbe18577589 */ /* 0x000f2800000e0000 */
[----:B------:R-:W-:Y:S04]  /*a650*/  SHFL.IDX PT, R159, R88, R190, 0x1c1f ;  /* 0x001c1fbe589f7589 */ /* 0x000fe800000e0000 */
[----:B------:R-:W4:Y:S04]  /*a660*/  SHFL.IDX PT, R90, R135, R190, 0x1c1f ;  /* 0x001c1fbe875a7589 */ /* 0x000f2800000e0000 */
[----:B------:R-:W-:Y:S04]  /*a670*/  SHFL.IDX PT, R60, R60, R64, 0x1c1f ;  /* 0x001c1f403c3c7589 */ /* 0x000fe800000e0000 */
[----:B------:R-:W4:Y:S04]  /*a680*/  SHFL.IDX PT, R50, R156, R64, 0x1c1f ;  /* 0x001c1f409c327589 */ /* 0x000f2800000e0000 */
[----:B------:R-:W-:Y:S04]  /*a690*/  SHFL.IDX PT, R80, R179, R64, 0x1c1f ;  /* 0x001c1f40b3507589 */ /* 0x000fe800000e0000 */
[----:B------:R-:W4:Y:S04]  /*a6a0*/  SHFL.IDX PT, R91, R127, R190, 0x1c1f ;  /* 0x001c1fbe7f5b7589 */ /* 0x000f2800000e0000 */
[----:B------:R-:W4:Y:S01]  /*a6b0*/  SHFL.IDX PT, R88, R143, R190, 0x1c1f ;  /* 0x001c1fbe8f587589 */ /* 0x000f2200000e0000 */
[----:B-1----:R-:W-:-:S03]  /*a6c0*/  SEL R7, R109, R100, P0 ;  /* 0x000000646d077207 */ /* 0x002fc60000000000 */
[----:B------:R-:W-:Y:S01]  /*a6d0*/  SHFL.IDX PT, R4, R67, R64, 0x1c1f ;  /* 0x001c1f4043047589 */ /* 0x000fe200000e0000 */
[----:B--2---:R-:W-:-:S03]  /*a6e0*/  SEL R9, R100, R109, P0 ;  /* 0x0000006d64097207 */ /* 0x004fc60000000000 */
[----:B------:R-:W-:Y:S01]  /*a6f0*/  SHFL.IDX PT, R96, R96, R64, 0x1c1f ;  /* 0x001c1f4060607589 */ /* 0x000fe200000e0000 */
[----:B------:R-:W-:-:S03]  /*a700*/  SEL R56, R58, R101, P0 ;  /* 0x000000653a387207 */ /* 0x000fc60000000000 */
[----:B------:R-:W-:Y:S04]  /*a710*/  SHFL.IDX PT, R158, R158, R64, 0x1c1f ;  /* 0x001c1f409e9e7589 */ /* 0x000fe800000e0000 */
[----:B------:R-:W-:Y:S04]  /*a720*/  SHFL.IDX PT, R164, R164, R64, 0x1c1f ;  /* 0x001c1f40a4a47589 */ /* 0x000fe800000e0000 */
[----:B------:R-:W-:Y:S04]  /*a730*/  SHFL.IDX PT, R167, R167, R64, 0x1c1f ;  /* 0x001c1f40a7a77589 */ /* 0x000fe800000e0000 */
[----:B------:R-:W-:Y:S04]  /*a740*/  SHFL.IDX PT, R169, R169, R64, 0x1c1f ;  /* 0x001c1f40a9a97589 */ /* 0x000fe800000e0000 */
[----:B------:R-:W-:Y:S04]  /*a750*/  SHFL.IDX PT, R170, R170, R64, 0x1c1f ;  /* 0x001c1f40aaaa7589 */ /* 0x000fe800000e0000 */
[----:B------:R-:W1:Y:S04]  /*a760*/  SHFL.IDX PT, R157, R157, R190, 0x1c1f ;  /* 0x001c1fbe9d9d7589 */ /* 0x000e6800000e0000 */
[----:B------:R-:W2:Y:S01]  /*a770*/  SHFL.IDX PT, R132, R119, R190, 0x1c1f ;  /* 0x001c1fbe77847589 */ /* 0x000ea200000e0000 */
[----:B------:R-:W-:-:S03]  /*a780*/  SEL R58, R101, R58, P0 ;  /* 0x0000003a653a7207 */ /* 0x000fc60000000000 */
[----:B------:R-:W2:Y:S01]  /*a790*/  SHFL.IDX PT, R55, R14, R190, 0x1c1f ;  /* 0x001c1fbe0e377589 */ /* 0x000ea200000e0000 */
[----:B---3--:R-:W-:-:S03]  /*a7a0*/  SEL R100, R103, R107, P0 ;  /* 0x0000006b67647207 */ /* 0x008fc60000000000 */
[----:B------:R-:W-:Y:S01]  /*a7b0*/  SHFL.IDX PT, R64, R20, R190, 0x1c1f ;  /* 0x001c1fbe14407589 */ /* 0x000fe200000e0000 */
[----:B------:R-:W-:-:S03]  /*a7c0*/  SEL R102, R107, R103, P0 ;  /* 0x000000676b667207 */ /* 0x000fc60000000000 */
[----:B------:R3:W2:Y:S01]  /*a7d0*/  SHFL.IDX PT, R67, R15, R190, 0x1c1f ;  /* 0x001c1fbe0f437589 */ /* 0x0006a200000e0000 */
[----:B------:R-:W-:-:S03]  /*a7e0*/  MOV R94, R94 ;  /* 0x0000005e005e7202 */ /* 0x000fc60000000f00 */
[----:B------:R-:W2:Y:S01]  /*a7f0*/  SHFL.IDX PT, R156, R61, R190, 0x1c1f ;  /* 0x001c1fbe3d9c7589 */ /* 0x000ea200000e0000 */
[----:B-----5:R-:W-:-:S03]  /*a800*/  SEL R101, R89, R105, P0 ;  /* 0x0000006959657207 */ /* 0x020fc60000000000 */
[----:B------:R-:W-:Y:S01]  /*a810*/  SHFL.IDX PT, R165, R165, R190, 0x1c1f ;  /* 0x001c1fbea5a57589 */ /* 0x000fe200000e0000 */
[----:B------:R-:W-:-:S03]  /*a820*/  SEL R103, R105, R89, P0 ;  /* 0x0000005969677207 */ /* 0x000fc60000000000 */
[----:B------:R-:W5:Y:S01]  /*a830*/  SHFL.IDX PT, R163, R163, R190, 0x1c1f ;  /* 0x001c1fbea3a37589 */ /* 0x000f6200000e0000 */
[----:B0-----:R-:W-:Y:S02]  /*a840*/  SEL R105, R172, R108, P0 ;  /* 0x0000006cac697207 */ /* 0x001fe40000000000 */
[----:B------:R-:W-:Y:S01]  /*a850*/  SEL R107, R108, R172, P0 ;  /* 0x000000ac6c6b7207 */ /* 0x000fe20000000000 */
[----:B------:R0:W5:Y:S01]  /*a860*/  SHFL.IDX PT, R95, R148, R190, 0x1c1f ;  /* 0x001c1fbe945f7589 */ /* 0x00016200000e0000 */
[----:B----4-:R-:W-:Y:S02]  /*a870*/  SEL R108, R117, R113, P0 ;  /* 0x00000071756c7207 */ /* 0x010fe40000000000 */
[----:B------:R-:W-:Y:S01]  /*a880*/  SEL R110, R113, R117, P0 ;  /* 0x00000075716e7207 */ /* 0x000fe20000000000 */
[----:B------:R-:W-:Y:S01]  /*a890*/  SHFL.IDX PT, R168, R168, R190, 0x1c1f ;  /* 0x001c1fbea8a87589 */ /* 0x000fe200000e0000 */
[----:B------:R-:W-:-:S03]  /*a8a0*/  SEL R113, R116, R115, P0 ;  /* 0x0000007374717207 */ /* 0x000fc60000000000 */
[----:B------:R-:W4:Y:S01]  /*a8b0*/  SHFL.IDX PT, R166, R166, R190, 0x1c1f ;  /* 0x001c1fbea6a67589 */ /* 0x000f2200000e0000 */
[----:B------:R-:W-:Y:S02]  /*a8c0*/  SEL R115, R115, R116, P0 ;  /* 0x0000007473737207 */ /* 0x000fe40000000000 */
[----:B------:R-:W-:Y:S02]  /*a8d0*/  SEL R116, R118, R121, P0 ;  /* 0x0000007976747207 */ /* 0x000fe40000000000 */
[----:B------:R-:W-:Y:S02]  /*a8e0*/  SEL R118, R121, R118, P0 ;  /* 0x0000007679767207 */ /* 0x000fe40000000000 */
[----:B---3--:R-:W-:Y:S02]  /*a8f0*/  SEL R15, R33, R25, P0 ;  /* 0x00000019210f7207 */ /* 0x008fe40000000000 */
        /* <DEDUP_REMOVED lines=8> */
[----:B------:R3:W4:Y:S01]  /*a980*/  SHFL.IDX PT, R161, R65, R190, 0x1c1f ;  /* 0x001c1fbe41a17589 */ /* 0x00072200000e0000 */
        /* <DEDUP_REMOVED lines=55> */
[----:B0-----:R-:W-:Y:S02]  /*ad00*/  SEL R148, R150, R72, P0 ;  /* 0x0000004896947207 */ /* 0x001fe40000000000 */
        /* <DEDUP_REMOVED lines=11> */
[----:B------:R-:W-:Y:S02]  /*adc0*/  F2FP.BF16.F32.PACK_AB R68, R7, R6 ;  /* 0x000000060744723e */ /* 0x000fe400000010ff */
[----:B------:R-:W-:Y:S02]  /*add0*/  F2FP.BF16.F32.PACK_AB R69, R11, R10 ;  /* 0x0000000a0b45723e */ /* 0x000fe400000010ff */
[----:B------:R-:W-:Y:S02]  /*ade0*/  F2FP.BF16.F32.PACK_AB R70, R9, R8 ;  /* 0x000000080946723e */ /* 0x000fe400000010ff */
[----:B------:R-:W-:Y:S02]  /*adf0*/  F2FP.BF16.F32.PACK_AB R71, R13, R12 ;  /* 0x0000000c0d47723e */ /* 0x000fe400000010ff */
[----:B------:R-:W-:Y:S02]  /*ae00*/  SEL R48, R50, R53, P0 ;  /* 0x0000003532307207 */ /* 0x000fe40000000000 */
[----:B------:R-:W-:-:S02]  /*ae10*/  SEL R52, R60, R54, P0 ;  /* 0x000000363c347207 */ /* 0x000fc40000000000 */
[----:B------:R-:W-:Y:S02]  /*ae20*/  SEL R87, R87, R83, P0 ;  /* 0x0000005357577207 */ /* 0x000fe40000000000 */
[----:B------:R-:W-:Y:S02]  /*ae30*/  SEL R111, R111, R81, P0 ;  /* 0x000000516f6f7207 */ /* 0x000fe40000000000 */
[----:B------:R-:W-:Y:S02]  /*ae40*/  SEL R137, R82, R91, P0 ;  /* 0x0000005b52897207 */ /* 0x000fe40000000000 */
[----:B------:R-:W-:Y:S02]  /*ae50*/  SEL R139, R91, R82, P0 ;  /* 0x000000525b8b7207 */ /* 0x000fe40000000000 */
[----:B------:R-:W-:Y:S02]  /*ae60*/  F2FP.BF16.F32.PACK_AB R72, R15, R14 ;  /* 0x0000000e0f48723e */ /* 0x000fe400000010ff */
[----:B------:R-:W-:-:S02]  /*ae70*/  F2FP.BF16.F32.PACK_AB R73, R25, R24 ;  /* 0x000000181949723e */ /* 0x000fc400000010ff */
[----:B------:R-:W-:Y:S02]  /*ae80*/  F2FP.BF16.F32.PACK_AB R74, R21, R20 ;  /* 0x00000014154a723e */ /* 0x000fe400000010ff */
[----:B------:R-:W-:Y:S02]  /*ae90*/  F2FP.BF16.F32.PACK_AB R75, R27, R26 ;  /* 0x0000001a1b4b723e */ /* 0x000fe400000010ff */
[----:B------:R-:W-:Y:S02]  /*aea0*/  SEL R153, R80, R88, P0 ;  /* 0x0000005850997207 */ /* 0x000fe40000000000 */
[----:B------:R-:W-:Y:S02]  /*aeb0*/  SEL R155, R88, R80, P0 ;  /* 0x00000050589b7207 */ /* 0x000fe40000000000 */
[----:B------:R-:W-:Y:S02]  /*aec0*/  SEL R50, R53, R50, P0 ;  /* 0x0000003235327207 */ /* 0x000fe40000000000 */
[----:B-1----:R-:W-:-:S02]  /*aed0*/  SEL R49, R51, R157, P0 ;  /* 0x0000009d33317207 */ /* 0x002fc40000000000 */
[----:B------:R-:W-:Y:S02]  /*aee0*/  SEL R54, R54, R60, P0 ;  /* 0x0000003c36367207 */ /* 0x000fe40000000000 */
[----:B--2---:R-:W-:Y:S02]  /*aef0*/  SEL R129, R131, R132, P0 ;  /* 0x0000008483817207 */ /* 0x004fe40000000000 */
[----:B------:R-:W-:Y:S02]  /*af00*/  F2FP.BF16.F32.PACK_AB R80, R29, R28 ;  /* 0x0000001c1d50723e */ /* 0x000fe400000010ff */
[----:B------:R-:W-:Y:S02]  /*af10*/  F2FP.BF16.F32.PACK_AB R81, R33, R32 ;  /* 0x000000202151723e */ /* 0x000fe400000010ff */
[----:B------:R-:W-:Y:S02]  /*af20*/  F2FP.BF16.F32.PACK_AB R82, R31, R30 ;  /* 0x0000001e1f52723e */ /* 0x000fe400000010ff */
[----:B------:R-:W-:-:S02]  /*af30*/  F2FP.BF16.F32.PACK_AB R83, R35, R34 ;  /* 0x000000222353723e */ /* 0x000fc400000010ff */
[----:B------:R-:W-:Y:S02]  /*af40*/  SEL R51, R157, R51, P0 ;  /* 0x000000339d337207 */ /* 0x000fe40000000000 */
[----:B------:R-:W-:Y:S02]  /*af50*/  SEL R53, R96, R55, P0 ;  /* 0x0000003760357207 */ /* 0x000fe40000000000 */
[----:B------:R-:W-:Y:S02]  /*af60*/  SEL R60, R62, R67, P0 ;  /* 0x000000433e3c7207 */ /* 0x000fe40000000000 */
[----:B------:R-:W-:Y:S02]  /*af70*/  SEL R61, R63, R64, P0 ;  /* 0x000000403f3d7207 */ /* 0x000fe40000000000 */
[----:B------:R-:W-:Y:S02]  /*af80*/  SEL R131, R132, R131, P0 ;  /* 0x0000008384837207 */ /* 0x000fe40000000000 */
[----:B------:R-:W-:-:S02]  /*af90*/  F2FP.BF16.F32.PACK_AB R88, R37, R36 ;  /* 0x000000242558723e */ /* 0x000fc400000010ff */
[----:B------:R-:W-:Y:S02]  /*afa0*/  F2FP.BF16.F32.PACK_AB R90, R39, R38 ;  /* 0x00000026275a723e */ /* 0x000fe400000010ff */
[----:B------:R-:W-:Y:S02]  /*afb0*/  F2FP.BF16.F32.PACK_AB R91, R43, R42 ;  /* 0x0000002a2b5b723e */ /* 0x000fe400000010ff */
[----:B------:R-:W-:Y:S01]  /*afc0*/  F2FP.BF16.F32.PACK_AB R89, R41, R40 ;  /* 0x000000282959723e */ /* 0x000fe200000010ff */
[----:B------:R0:W-:Y:S01]  /*afd0*/  STSM.16.M88.4 [R78], R68 ;  /* 0x000000444e007844 */ /* 0x0001e20000000200 */
[----:B------:R-:W-:Y:S02]  /*afe0*/  SEL R55, R55, R96, P0 ;  /* 0x0000006037377207 */ /* 0x000fe40000000000 */
[----:B------:R-:W-:Y:S02]  /*aff0*/  SEL R62, R67, R62, P0 ;  /* 0x0000003e433e7207 */ /* 0x000fe40000000000 */
[----:B------:R-:W-:-:S02]  /*b000*/  SEL R63, R64, R63, P0 ;  /* 0x0000003f403f7207 */ /* 0x000fc40000000000 */
[----:B------:R-:W-:Y:S01]  /*b010*/  SEL R132, R134, R156, P0 ;  /* 0x0000009c86847207 */ /* 0x000fe20000000000 */
[----:B------:R1:W-:Y:S01]  /*b020*/  STSM.16.M88.4 [R79], R72 ;  /* 0x000000484f007844 */ /* 0x0003e20000000200 */
[----:B-----5:R-:W-:Y:S02]  /*b030*/  SEL R64, R164, R163, P0 ;  /* 0x000000a3a4407207 */ /* 0x020fe40000000000 */
[----:B------:R-:W-:Y:S02]  /*b040*/  SEL R66, R163, R164, P0 ;  /* 0x000000a4a3427207 */ /* 0x000fe40000000000 */
[----:B---3--:R-:W-:Y:S02]  /*b050*/  SEL R65, R167, R165, P0 ;  /* 0x000000a5a7417207 */ /* 0x008fe40000000000 */
[----:B------:R-:W-:Y:S02]  /*b060*/  SEL R67, R165, R167, P0 ;  /* 0x000000a7a5437207 */ /* 0x000fe40000000000 */
[----:B------:R-:W-:Y:S01]  /*b070*/  SEL R134, R156, R134, P0 ;  /* 0x000000869c867207 */ /* 0x000fe20000000000 */
[----:B------:R-:W-:Y:S01]  /*b080*/  STSM.16.M88.4 [R2], R80 ;  /* 0x0000005002007844 */ /* 0x000fe20000000200 */
[----:B------:R-:W-:-:S02]  /*b090*/  SEL R156, R158, R159, P0 ;  /* 0x0000009f9e9c7207 */ /* 0x000fc40000000000 */
[----:B------:R-:W-:Y:S01]  /*b0a0*/  SEL R158, R159, R158, P0 ;  /* 0x0000009e9f9e7207 */ /* 0x000fe20000000000 */
[----:B------:R2:W-:Y:S01]  /*b0b0*/  STSM.16.M88.4 [R76], R88 ;  /* 0x000000584c007844 */ /* 0x0005e20000000200 */
[----:B0-----:R-:W-:Y:S02]  /*b0c0*/  F2FP.BF16.F32.PACK_AB R68, R45, R44 ;  /* 0x0000002c2d44723e */ /* 0x001fe400000010ff */
[----:B------:R-:W-:Y:S02]  /*b0d0*/  F2FP.BF16.F32.PACK_AB R70, R47, R46 ;  /* 0x0000002e2f46723e */ /* 0x000fe400000010ff */
[----:B------:R-:W-:Y:S02]  /*b0e0*/  F2FP.BF16.F32.PACK_AB R71, R51, R50 ;  /* 0x000000323347723e */ /* 0x000fe400000010ff */
[----:B------:R-:W-:Y:S02]  /*b0f0*/  F2FP.BF16.F32.PACK_AB R69, R49, R48 ;  /* 0x000000303145723e */ /* 0x000fe400000010ff */
[----:B------:R-:W-:-:S02]  /*b100*/  SEL R157, R77, R95, P0 ;  /* 0x0000005f4d9d7207 */ /* 0x000fc40000000000 */
[----:B------:R-:W-:Y:S02]  /*b110*/  SEL R159, R95, R77, P0 ;  /* 0x0000004d5f9f7207 */ /* 0x000fe40000000000 */
[----:B-1----:R-:W-:Y:S02]  /*b120*/  F2FP.BF16.F32.PACK_AB R72, R53, R52 ;  /* 0x000000343548723e */ /* 0x002fe400000010ff */
[----:B------:R-:W-:Y:S02]  /*b130*/  F2FP.BF16.F32.PACK_AB R74, R55, R54 ;  /* 0x00000036374a723e */ /* 0x000fe400000010ff */
[----:B------:R-:W-:Y:S02]  /*b140*/  F2FP.BF16.F32.PACK_AB R75, R59, R58 ;  /* 0x0000003a3b4b723e */ /* 0x000fe400000010ff */
[----:B------:R-:W-:Y:S02]  /*b150*/  F2FP.BF16.F32.PACK_AB R73, R57, R56 ;  /* 0x000000383949723e */ /* 0x000fe400000010ff */
[----:B----4-:R-:W-:-:S02]  /*b160*/  SEL R96, R169, R166, P0 ;  /* 0x000000a6a9607207 */ /* 0x010fc40000000000 */
[----:B------:R-:W-:Y:S02]  /*b170*/  SEL R98, R166, R169, P0 ;  /* 0x000000a9a6627207 */ /* 0x000fe40000000000 */
[----:B------:R-:W-:Y:S02]  /*b180*/  SEL R97, R170, R168, P0 ;  /* 0x000000a8aa617207 */ /* 0x000fe40000000000 */
[----:B------:R-:W-:Y:S02]  /*b190*/  SEL R99, R168, R170, P0 ;  /* 0x000000aaa8637207 */ /* 0x000fe40000000000 */
[----:B--2---:R-:W-:Y:S02]  /*b1a0*/  F2FP.BF16.F32.PACK_AB R76, R61, R60 ;  /* 0x0000003c3d4c723e */ /* 0x004fe400000010ff */
[----:B------:R-:W-:Y:S02]  /*b1b0*/  F2FP.BF16.F32.PACK_AB R78, R63, R62 ;  /* 0x0000003e3f4e723e */ /* 0x000fe400000010ff */
[----:B------:R-:W-:-:S02]  /*b1c0*/  F2FP.BF16.F32.PACK_AB R79, R67, R66 ;  /* 0x00000042434f723e */ /* 0x000fc400000010ff */
[----:B------:R-:W-:Y:S01]  /*b1d0*/  F2FP.BF16.F32.PACK_AB R77, R65, R64 ;  /* 0x00000040414d723e */ /* 0x000fe200000010ff */
[----:B------:R0:W-:Y:S01]  /*b1e0*/  STSM.16.M88.4 [R94], R68 ;  /* 0x000000445e007844 */ /* 0x0001e20000000200 */
[----:B------:R-:W-:Y:S02]  /*b1f0*/  F2FP.BF16.F32.PACK_AB R88, R85, R84 ;  /* 0x000000545558723e */ /* 0x000fe400000010ff */
[----:B------:R-:W-:Y:S01]  /*b200*/  F2FP.BF16.F32.PACK_AB R90, R87, R86 ;  /* 0x00000056575a723e */ /* 0x000fe200000010ff */
[----:B------:R1:W-:Y:S01]  /*b210*/  STSM.16.M88.4 [R93], R72 ;  /* 0x000000485d007844 */ /* 0x0003e20000000200 */
[----:B------:R-:W-:Y:S02]  /*b220*/  F2FP.BF16.F32.PACK_AB R91, R99, R98 ;  /* 0x00000062635b723e */ /* 0x000fe400000010ff */
[----:B------:R-:W-:Y:S01]  /*b230*/  F2FP.BF16.F32.PACK_AB R89, R97, R96 ;  /* 0x000000606159723e */ /* 0x000fe200000010ff */
[----:B------:R2:W-:Y:S01]  /*b240*/  STSM.16.M88.4 [R92], R76 ;  /* 0x0000004c5c007844 */ /* 0x0005e20000000200 */
[----:B------:R-:W-:-:S02]  /*b250*/  F2FP.BF16.F32.PACK_AB R95, R107, R106 ;  /* 0x0000006a6b5f723e */ /* 0x000fc400000010ff */
[----:B------:R-:W-:Y:S01]  /*b260*/  F2FP.BF16.F32.PACK_AB R80, R117, R116 ;  /* 0x000000747550723e */ /* 0x000fe200000010ff */
[----:B------:R3:W-:Y:S01]  /*b270*/  STSM.16.M88.4 [R181], R88 ;  /* 0x00000058b5007844 */ /* 0x0007e20000000200 */
[----:B------:R-:W-:Y:S02]  /*b280*/  F2FP.BF16.F32.PACK_AB R82, R119, R118 ;  /* 0x000000767752723e */ /* 0x000fe400000010ff */
[----:B0-----:R-:W-:Y:S02]  /*b290*/  F2FP.BF16.F32.PACK_AB R94, R103, R102 ;  /* 0x00000066675e723e */ /* 0x001fe400000010ff */
[----:B------:R-:W-:Y:S02]  /*b2a0*/  F2FP.BF16.F32.PACK_AB R83, R123, R122 ;  /* 0x0000007a7b53723e */ /* 0x000fe400000010ff */
[----:B-1----:R-:W-:Y:S02]  /*b2b0*/  F2FP.BF16.F32.PACK_AB R93, R105, R104 ;  /* 0x00000068695d723e */ /* 0x002fe400000010ff */
[----:B------:R-:W-:-:S02]  /*b2c0*/  F2FP.BF16.F32.PACK_AB R81, R121, R120 ;  /* 0x000000787951723e */ /* 0x000fc400000010ff */
[----:B--2---:R-:W-:Y:S02]  /*b2d0*/  F2FP.BF16.F32.PACK_AB R92, R101, R100 ;  /* 0x00000064655c723e */ /* 0x004fe400000010ff */
[----:B------:R-:W-:Y:S02]  /*b2e0*/  F2FP.BF16.F32.PACK_AB R76, R109, R108 ;  /* 0x0000006c6d4c723e */ /* 0x000fe400000010ff */
[----:B------:R-:W-:Y:S02]  /*b2f0*/  F2FP.BF16.F32.PACK_AB R78, R111, R110 ;  /* 0x0000006e6f4e723e */ /* 0x000fe400000010ff */
[----:B------:R-:W-:Y:S02]  /*b300*/  F2FP.BF16.F32.PACK_AB R79, R115, R114 ;  /* 0x00000072734f723e */ /* 0x000fe400000010ff */
[----:B------:R-:W-:Y:S02]  /*b310*/  F2FP.BF16.F32.PACK_AB R77, R113, R112 ;  /* 0x00000070714d723e */ /* 0x000fe400000010ff */
[----:B------:R-:W-:Y:S01]  /*b320*/  SEL R2, R4, R161, P0 ;  /* 0x000000a104027207 */ /* 0x000fe20000000000 */
[----:B------:R-:W-:Y:S01]  /*b330*/  STSM.16.M88.4 [R182], R92 ;  /* 0x0000005cb6007844 */ /* 0x000fe20000000200 */
[----:B------:R-:W-:-:S02]  /*b340*/  SEL R4, R161, R4, P0 ;  /* 0x00000004a1047207 */ /* 0x000fc40000000000 */
[----:B---3--:R-:W-:Y:S02]  /*b350*/  F2FP.BF16.F32.PACK_AB R88, R125, R124 ;  /* 0x0000007c7d58723e */ /* 0x008fe400000010ff */
[----:B------:R-:W-:Y:S02]  /*b360*/  F2FP.BF16.F32.PACK_AB R90, R127, R126 ;  /* 0x0000007e7f5a723e */ /* 0x000fe400000010ff */
[----:B------:R-:W-:Y:S02]  /*b370*/  F2FP.BF16.F32.PACK_AB R91, R131, R130 ;  /* 0x00000082835b723e */ /* 0x000fe400000010ff */
[----:B------:R-:W-:Y:S01]  /*b380*/  F2FP.BF16.F32.PACK_AB R89, R129, R128 ;  /* 0x000000808159723e */ /* 0x000fe200000010ff */
[----:B------:R0:W-:Y:S01]  /*b390*/  STSM.16.M88.4 [R183], R76 ;  /* 0x0000004cb7007844 */ /* 0x0001e20000000200 */
[----:B------:R-:W-:Y:S02]  /*b3a0*/  F2FP.BF16.F32.PACK_AB R68, R133, R132 ;  /* 0x000000848544723e */ /* 0x000fe400000010ff */
[----:B------:R-:W-:-:S02]  /*b3b0*/  F2FP.BF16.F32.PACK_AB R70, R135, R134 ;  /* 0x000000868746723e */ /* 0x000fc400000010ff */
[----:B------:R-:W-:Y:S02]  /*b3c0*/  F2FP.BF16.F32.PACK_AB R71, R139, R138 ;  /* 0x0000008a8b47723e */ /* 0x000fe400000010ff */
[----:B------:R-:W-:Y:S01]  /*b3d0*/  F2FP.BF16.F32.PACK_AB R69, R137, R136 ;  /* 0x000000888945723e */ /* 0x000fe200000010ff */
[----:B------:R1:W-:Y:S01]  /*b3e0*/  STSM.16.M88.4 [R184], R80 ;  /* 0x00000050b8007844 */ /* 0x0003e20000000200 */
[----:B------:R-:W-:Y:S02]  /*b3f0*/  F2FP.BF16.F32.PACK_AB R72, R141, R140 ;  /* 0x0000008c8d48723e */ /* 0x000fe400000010ff */
[----:B------:R-:W-:Y:S02]  /*b400*/  F2FP.BF16.F32.PACK_AB R74, R143, R142 ;  /* 0x0000008e8f4a723e */ /* 0x000fe400000010ff */
[----:B------:R-:W-:Y:S02]  /*b410*/  F2FP.BF16.F32.PACK_AB R75, R147, R146 ;  /* 0x00000092934b723e */ /* 0x000fe400000010ff */
[----:B------:R-:W-:-:S02]  /*b420*/  F2FP.BF16.F32.PACK_AB R73, R145, R144 ;  /* 0x000000909149723e */ /* 0x000fc400000010ff */
[----:B0-----:R-:W-:Y:S02]  /*b430*/  F2FP.BF16.F32.PACK_AB R76, R149, R148 ;  /* 0x00000094954c723e */ /* 0x001fe400000010ff */
[----:B------:R-:W-:Y:S02]  /*b440*/  F2FP.BF16.F32.PACK_AB R78, R151, R150 ;  /* 0x00000096974e723e */ /* 0x000fe400000010ff */
[----:B------:R-:W-:Y:S02]  /*b450*/  F2FP.BF16.F32.PACK_AB R79, R155, R154 ;  /* 0x0000009a9b4f723e */ /* 0x000fe400000010ff */
[----:B------:R-:W-:Y:S01]  /*b460*/  F2FP.BF16.F32.PACK_AB R77, R153, R152 ;  /* 0x00000098994d723e */ /* 0x000fe200000010ff */
[----:B------:R0:W-:Y:S01]  /*b470*/  STSM.16.M88.4 [R185], R88 ;  /* 0x00000058b9007844 */ /* 0x0001e20000000200 */
[----:B-1----:R-:W-:Y:S02]  /*b480*/  F2FP.BF16.F32.PACK_AB R81, R3, R2 ;  /* 0x000000020351723e */ /* 0x002fe400000010ff */
[----:B------:R-:W-:-:S02]  /*b490*/  F2FP.BF16.F32.PACK_AB R82, R159, R158 ;  /* 0x0000009e9f52723e */ /* 0x000fc400000010ff */
[----:B------:R-:W-:Y:S02]  /*b4a0*/  F2FP.BF16.F32.PACK_AB R83, R5, R4 ;  /* 0x000000040553723e */ /* 0x000fe400000010ff */
[----:B------:R-:W-:Y:S01]  /*b4b0*/  F2FP.BF16.F32.PACK_AB R80, R157, R156 ;  /* 0x0000009c9d50723e */ /* 0x000fe200000010ff */
[----:B------:R1:W-:Y:S04]  /*b4c0*/  STSM.16.M88.4 [R186], R68 ;  /* 0x00000044ba007844 */ /* 0x0003e80000000200 */
[----:B------:R-:W-:Y:S04]  /*b4d0*/  STSM.16.M88.4 [R187], R72 ;  /* 0x00000048bb007844 */ /* 0x000fe80000000200 */
[----:B------:R2:W-:Y:S04]  /*b4e0*/  STSM.16.M88.4 [R188], R76 ;  /* 0x0000004cbc007844 */ /* 0x0005e80000000200 */
[----:B------:R3:W-:Y:S01]  /*b4f0*/  STSM.16.M88.4 [R189], R80 ;  /* 0x00000050bd007844 */ /* 0x0007e20000000200 */
[----:B------:R-:W-:Y:S01]  /*b500*/  USHF.L.U32 UR4, UR36, 0x2, URZ ;  /* 0x0000000224047899 */ /* 0x000fe2000800063f */
[----:B------:R-:W-:Y:S01]  /*b510*/  BAR.SYNC.DEFER_BLOCKING 0x1, 0x100 ;  /* 0x0044000000007b1d */ /* 0x000fe20000010000 */
[----:B------:R-:W-:-:S02]  /*b520*/  ISETP.NE.U32.AND P0, PT, RZ, UR14, PT ;  /* 0x0000000eff007c0c */ /* 0x000fc4000bf05070 */
[----:B------:R-:W-:Y:S02]  /*b530*/  UIADD3 UR9, UP0, UR4, UR14, URZ ;  /* 0x0000000e04097290 */ /* 0x000fe4000ff1e03f */
[----:B------:R-:W-:Y:S02]  /*b540*/  ISETP.NE.AND.EX P0, PT, RZ, UR15, PT, P0 ;  /* 0x0000000fff007c0c */ /* 0x000fe4000bf05300 */
[----:B------:R-:W-:Y:S02]  /*b550*/  UIADD3.X UR12, UR16, UR15, URZ, UP0, !UPT ;  /* 0x0000000f100c7290 */ /* 0x000fe400087fe43f */
[----:B0-----:R-:W-:-:S04]  /*b560*/  IMAD.U32 R88, RZ, RZ, UR9 ;  /* 0x00000009ff587e24 */ /* 0x001fc8000f8e00ff */
[----:B------:R-:W-:Y:S01]  /*b570*/  IMAD.U32 R89, RZ, RZ, UR12 ;  /* 0x0000000cff597e24 */ /* 0x000fe2000f8e00ff */
[----:B------:R-:W-:Y:S02]  /*b580*/  ULDC.64 UR12, c[0x0][0xc08] ;  /* 0x00030200000c7ab9 */ /* 0x000fe40000000a00 */
[----:B------:R-:W-:Y:S02]  /*b590*/  UISETP.NE.U32.AND UP0, UPT, UR12, URZ, UPT ;  /* 0x0000003f0c00728c */ /* 0x000fe4000bf05070 */
[----:B------:R-:W4:Y:S02]  /*b5a0*/  @P0 LDG.E R90, desc[UR48][R88.64] ;  /* 0x00000030585a0981 */ /* 0x000f24000c1e1900 */
[----:B------:R-:W-:-:S06]  /*b5b0*/  UISETP.NE.AND.EX UP0, UPT, UR13, URZ, UPT, UP0 ;  /* 0x0000003f0d00728c */ /* 0x000fcc000bf05300 */
[----:B------:R-:W-:-:S05]  /*b5c0*/  PLOP3.LUT P4, PT, PT, PT, UP0, 0x80, 0x0 ;  /* 0x000000000000781c */ /* 0x000fca0003f8f008 */
[----:B------:R-:W-:-:S04]  /*b5d0*/  @UP0 UIADD3 UR12, UP1, UR4, UR12, URZ ;  /* 0x0000000c040c0290 */ /* 0x000fc8000ff3e03f */
[----:B------:R-:W-:Y:S02]  /*b5e0*/  @UP0 UIADD3.X UR13, UR16, UR13, URZ, UP1, !UPT ;  /* 0x0000000d100d0290 */ /* 0x000fe40008ffe43f */
[----:B-1----:R-:W-:-:S04]  /*b5f0*/  IMAD.U32 R68, RZ, RZ, UR12 ;  /* 0x0000000cff447e24 */ /* 0x002fc8000f8e00ff */
[----:B------:R-:W-:-:S05]  /*b600*/  IMAD.U32 R69, RZ, RZ, UR13 ;  /* 0x0000000dff457e24 */ /* 0x000fca000f8e00ff */
[----:B------:R0:W5:Y:S01]  /*b610*/  @P4 LDG.E R70, desc[UR48][R68.64] ;  /* 0x0000003044464981 */ /* 0x000162000c1e1900 */
[----:B------:R-:W-:Y:S02]  /*b620*/  UISETP.NE.AND UP2, UPT, UR20, 0x1, UPT ;  /* 0x000000011400788c */ /* 0x000fe4000bf45270 */
[----:B------:R-:W-:Y:S01]  /*b630*/  UISETP.GT.AND UP1, UPT, UR44, 0x1, UPT ;  /* 0x000000012c00788c */ /* 0x000fe2000bf24270 */
[----:B------:R-:W-:-:S03]  /*b640*/  UMOV UR21, 0x9b8 ;  /* 0x000009b800157882 */ /* 0x000fc60000000000 */
[----:B------:R-:W-:Y:S01]  /*b650*/  USEL UR21, UR21, 0x978, UP1 ;  /* 0x0000097815157887 */ /* 0x000fe20008800000 */
[----:B------:R-:W-:Y:S01]  /*b660*/  PLOP3.LUT P1, PT, PT, PT, UP2, 0x80, 0x0 ;  /* 0x000000000000781c */ /* 0x000fe20003f2f028 */
[----:B------:R-:W-:Y:S01]  /*b670*/  UISETP.NE.U32.AND UP0, UPT, UR14, URZ, UPT ;  /* 0x0000003f0e00728c */ /* 0x000fe2000bf05070 */
[----:B--2---:R-:W-:Y:S01]  /*b680*/  IMAD.U32 R76, RZ, RZ, UR42 ;  /* 0x0000002aff4c7e24 */ /* 0x004fe2000f8e00ff */
[----:B------:R-:W-:Y:S01]  /*b690*/  UMOV UR4, URZ ;  /* 0x0000003f00047c82 */ /* 0x000fe20008000000 */
[----:B------:R-:W-:Y:S01]  /*b6a0*/  @UP2 ULDC UR24, c[0x0][0xbec] ;  /* 0x0002fb0000182ab9 */ /* 0x000fe20000000800 */
[----:B------:R-:W-:Y:S01]  /*b6b0*/  UISETP.NE.AND.EX UP0, UPT, UR15, URZ, UPT, UP0 ;  /* 0x0000003f0f00728c */ /* 0x000fe2000bf05300 */
[----:B------:R-:W-:Y:S01]  /*b6c0*/  IMAD R76, R76, 0x80, R192 ;  /* 0x000000804c4c7824 */ /* 0x000fe200078e02c0 */
[----:B------:R-:W-:Y:S02]  /*b6d0*/  USEL UR9, UR40, URZ, UP1 ;  /* 0x0000003f28097287 */ /* 0x000fe40008800000 */
[----:B------:R-:W-:-:S02]  /*b6e0*/  USEL UR36, UR36, URZ, !UP0 ;  /* 0x0000003f24247287 */ /* 0x000fc4000c000000 */
[----:B------:R-:W-:Y:S01]  /*b6f0*/  ULDC.64 UR14, c[0x0][UR21+0x220] ;  /* 0x00008800150e7abb */ /* 0x000fe20008000a00 */
[----:B------:R-:W-:Y:S01]  /*b700*/  ULDC.64 UR18, c[0x0][UR21+0x218] ;  /* 0x0000860015127abb */ /* 0x000fe20008000a00 */
[----:B------:R-:W-:Y:S01]  /*b710*/  ULDC.64 UR16, c[0x0][UR21+0x228] ;  /* 0x00008a0015107abb */ /* 0x000fe20008000a00 */
[----:B0-----:R-:W-:Y:S01]  /*b720*/  @P1 IMAD.HI.U32 R68, R76, UR24, RZ ;  /* 0x000000184c441c27 */ /* 0x001fe2000f8e00ff */
[----:B------:R-:W-:Y:S02]  /*b730*/  USEL UR37, UR37, URZ, !UP0 ;  /* 0x0000003f25257287 */ /* 0x000fe4000c000000 */
[----:B------:R-:W-:Y:S02]  /*b740*/  UIMAD UR15, UR15, UR36, URZ ;  /* 0x000000240f0f72a4 */ /* 0x000fe4000f8e023f */
[----:B------:R-:W-:Y:S02]  /*b750*/  UIMAD.WIDE.U32 UR12, UR18, UR39, URZ ;  /* 0x00000027120c72a5 */ /* 0x000fe4000f8e003f */
[----:B------:R-:W-:Y:S01]  /*b760*/  UIMAD.WIDE.U32 UR22, UR16, UR9, URZ ;  /* 0x00000009101672a5 */ /* 0x000fe2000f8e003f */
[----:B------:R-:W-:Y:S01]  /*b770*/  IMAD.MOV.U32 R69, RZ, RZ, R76 ;  /* 0x000000ffff457224 */ /* 0x000fe200078e004c */
[----:B------:R-:W-:Y:S01]  /*b780*/  @UP2 ULDC UR25, c[0x0][0xbf0] ;  /* 0x0002fc0000192ab9 */ /* 0x000fe20000000800 */
[----:B------:R-:W-:-:S02]  /*b790*/  UIMAD UR18, UR19, UR39, URZ ;  /* 0x00000027131272a4 */ /* 0x000fc4000f8e023f */
[----:B------:R-:W-:Y:S01]  /*b7a0*/  UIMAD UR9, UR17, UR9, URZ ;  /* 0x00000009110972a4 */ /* 0x000fe2000f8e023f */
[----:B------:R-:W-:Y:S01]  /*b7b0*/  @P1 SHF.R.U32.HI R69, RZ, UR25, R68 ;  /* 0x00000019ff451c19 */ /* 0x000fe20008011644 */
[----:B------:R-:W-:Y:S02]  /*b7c0*/  UIMAD.WIDE.U32 UR16, UR14, UR36, URZ ;  /* 0x000000240e1072a5 */ /* 0x000fe4000f8e003f */
[----:B------:R-:W-:Y:S02]  /*b7d0*/  UIMAD UR15, UR14, UR37, UR15 ;  /* 0x000000250e0f72a4 */ /* 0x000fe4000f8e020f */
[----:B------:R-:W-:Y:S01]  /*b7e0*/  UIADD3 UR18, UR13, UR18, URZ ;  /* 0x000000120d127290 */ /* 0x000fe2000fffe03f */
[----:B------:R-:W-:Y:S01]  /*b7f0*/  IMAD.U32 R68, RZ, RZ, UR22 ;  /* 0x00000016ff447e24 */ /* 0x000fe2000f8e00ff */
[----:B------:R-:W-:Y:S01]  /*b800*/  UIADD3 UR13, UR23, UR9, URZ ;  /* 0x00000009170d7290 */ /* 0x000fe2000fffe03f */
[----:B------:R-:W-:Y:S01]  /*b810*/  IMAD.MOV R71, RZ, RZ, -R69 ;  /* 0x000000ffff477224 */ /* 0x000fe200078e0a45 */
[----:B------:R-:W-:-:S03]  /*b820*/  UIADD3 UR9, UR17, UR15, URZ ;  /* 0x0000000f11097290 */ /* 0x000fc6000fffe03f */
[----:B------:R-:W-:Y:S01]  /*b830*/  IMAD R71, R71, UR20, R76 ;  /* 0x0000001447477c24 */ /* 0x000fe2000f8e024c */
[----:B------:R-:W-:Y:S01]  /*b840*/  ULDC.64 UR14, c[0x0][0xba8] ;  /* 0x0002ea00000e7ab9 */ /* 0x000fe20000000a00 */
[----:B------:R-:W-:Y:S01]  /*b850*/  IMAD.U32 R74, RZ, RZ, UR13 ;  /* 0x0000000dff4a7e24 */ /* 0x000fe2000f8e00ff */
[----:B------:R-:W-:Y:S01]  /*b860*/  @!UP1 ULDC UR14, c[0x0][0xb50] ;  /* 0x0002d400000e9ab9 */ /* 0x000fe20000000800 */
[----:B------:R-:W-:Y:S01]  /*b870*/  @!UP1 ULDC UR15, c[0x0][0xb54] ;  /* 0x0002d500000f9ab9 */ /* 0x000fe20000000800 */
[----:B------:R-:W-:Y:S02]  /*b880*/  SHF.R.S32.HI R72, RZ, 0x1f, R71 ;  /* 0x0000001fff487819 */ /* 0x000fe40000011447 */
[----:B----4-:R-:W-:-:S13]  /*b890*/  @P0 R2UR UR4, R90 ;  /* 0x000000005a0402ca */ /* 0x010fda00000e0000 */
[----:B------:R-:W-:Y:S02]  /*b8a0*/  UIADD3 UR12, UP0, UP3, UR16, UR12, UR4 ;  /* 0x0000000c100c7290 */ /* 0x000fe4000fb1e004 */
[----:B------:R-:W-:-:S04]  /*b8b0*/  USHF.R.S32.HI UR16, URZ, 0x1f, UR4 ;  /* 0x0000001f3f107899 */ /* 0x000fc80008011404 */
[----:B------:R-:W-:Y:S01]  /*b8c0*/  UIADD3.X UR9, UR9, UR18, UR16, UP0, UP3 ;  /* 0x0000001209097290 */ /* 0x000fe200087e6410 */
[----:B------:R-:W-:Y:S02]  /*b8d0*/  IADD3 R68, P2, P3, R69, UR12, R68 ;  /* 0x0000000c45447c10 */ /* 0x000fe4000fb5e044 */
[----:B------:R-:W-:Y:S01]  /*b8e0*/  SHF.R.S32.HI R69, RZ, 0x1f, R69 ;  /* 0x0000001fff457819 */ /* 0x000fe20000011445 */
[----:B------:R-:W-:Y:S02]  /*b8f0*/  ULDC.64 UR12, c[0x0][UR21+0x210] ;  /* 0x00008400150c7abb */ /* 0x000fe40008000a00 */
[----:B------:R-:W-:Y:S01]  /*b900*/  IMAD R73, R71, UR13, RZ ;  /* 0x0000000d47497c24 */ /* 0x000fe2000f8e02ff */
[----:B------:R-:W-:-:S03]  /*b910*/  IADD3.X R69, R69, UR9, R74, P2, P3 ;  /* 0x0000000945457c10 */ /* 0x000fc600097e644a */
[----:B------:R-:W-:Y:S02]  /*b920*/  IMAD R73, R72, UR12, R73 ;  /* 0x0000000c48497c24 */ /* 0x000fe4000f8e0249 */
[----:B------:R-:W-:-:S04]  /*b930*/  IMAD.WIDE.U32 R68, R71, UR12, R68 ;  /* 0x0000000c47447c25 */ /* 0x000fc8000f8e0044 */
[----:B------:R-:W-:Y:S01]  /*b940*/  IMAD.IADD R69, R69, 0x1, R73 ;  /* 0x0000000145457824 */ /* 0x000fe200078e0249 */
[----:B------:R-:W-:Y:S01]  /*b950*/  LEA R72, P2, R68, UR14, 0x2 ;  /* 0x0000000e44487c11 */ /* 0x000fe2000f8410ff */
[----:B------:R-:W-:Y:S01]  /*b960*/  ULDC UR9, c[0x0][0xa88] ;  /* 0x0002a20000097ab9 */ /* 0x000fe20000000800 */
[----:B-----5:R-:W-:Y:S02]  /*b970*/  @P4 R2UR UR9, R70 ;  /* 0x00000000460942ca */ /* 0x020fe400000e0000 */
[----:B------:R-:W-:Y:S01]  /*b980*/  LEA.HI.X R73, R68, UR15, R69, 0x2, P2 ;  /* 0x0000000f44497c11 */ /* 0x000fe200090f1445 */
[----:B---3--:R-:W-:-:S12]  /*b990*/  @P4 BRA `(.L_x_171) ;  /* 0x0000000000184947 */ /* 0x008fd80003800000 */
[----:B------:R-:W-:Y:S05]  /*b9a0*/  @!P0 BRA `(.L_x_171) ;  /* 0x0000000000148947 */ /* 0x000fea0003800000 */
[----:B------:R-:W2:Y:S04]  /*b9b0*/  LDG.E R69, desc[UR48][R88.64] ;  /* 0x0000003058457981 */ /* 0x000ea8000c1e1900 */
[----:B------:R-:W3:Y:S01]  /*b9c0*/  LDG.E R68, desc[UR48][R88.64+0x4] ;  /* 0x0000043058447981 */ /* 0x000ee2000c1e1900 */
[----:B--2---:R-:W-:Y:S02]  /*b9d0*/  R2UR UR12, R69 ;  /* 0x00000000450c72ca */ /* 0x004fe400000e0000 */
[----:B---3--:R-:W-:-:S13]  /*b9e0*/  R2UR UR9, R68 ;  /* 0x00000000440972ca */ /* 0x008fda00000e0000 */
[----:B------:R-:W-:-:S12]  /*b9f0*/  UIADD3 UR9, -UR12, UR9, URZ ;  /* 0x000000090c097290 */ /* 0x000fd8000fffe13f */
.L_x_171:
[----:B------:R-:W2:Y:S04]  /*ba00*/  LDL R75, [R1+0x3c] ;  /* 0x00003c00014b7983 */ /* 0x000ea80000100800 */
[----:B------:R-:W3:Y:S01]  /*ba10*/  LDL R74, [R1+0x38] ;  /* 0x00003800014a7983 */ /* 0x000ee20000100800 */
[----:B------:R-:W-:Y:S01]  /*ba20*/  IMAD.U32 R77, RZ, RZ, UR42 ;  /* 0x0000002aff4d7e24 */ /* 0x000fe2000f8e00ff */
[----:B------:R-:W-:Y:S02]  /*ba30*/  UIMAD UR9, UR9, UR20, URZ ;  /* 0x00000014090972a4 */ /* 0x000fe4000f8e023f */
[----:B------:R-:W-:Y:S04]  /*ba40*/  SHFL.IDX PT, R68, R72, RZ, 0x1c1f ;  /* 0x001c1fff48447589 */ /* 0x000fe800000e0000 */
[----:B------:R-:W0:Y:S04]  /*ba50*/  SHFL.IDX PT, R69, R73, RZ, 0x1c1f ;  /* 0x001c1fff49457589 */ /* 0x000e2800000e0000 */
[----:B------:R-:W-:Y:S04]  /*ba60*/  SHFL.IDX PT, R70, R72, 0x1, 0x1c1f ;  /* 0x003c1f0048467f89 */ /* 0x000fe800000e0000 */
[----:B------:R-:W1:Y:S01]  /*ba70*/  SHFL.IDX PT, R71, R73, 0x1, 0x1c1f ;  /* 0x003c1f0049477f89 */ /* 0x000e6200000e0000 */
[----:B--2---:R-:W-:Y:S01]  /*ba80*/  IMAD R77, R77, 0x80, R75 ;  /* 0x000000804d4d7824 */ /* 0x004fe200078e024b */
[----:B---3--:R-:W-:-:S03]  /*ba90*/  LOP3.LUT P0, RZ, R74, 0x3, RZ, 0xc0, !PT ;  /* 0x000000034aff7812 */ /* 0x008fc6000780c0ff */
[C---:B------:R-:W-:Y:S01]  /*baa0*/  VIADD R74, R77.reuse, 0x8 ;  /* 0x000000084d4a7836 */ /* 0x040fe20000000000 */
[----:B------:R-:W-:-:S04]  /*bab0*/  ISETP.GE.OR P2, PT, R77, UR9, P0 ;  /* 0x000000094d007c0c */ /* 0x000fc80008746670 */
[----:B------:R-:W-:-:S09]  /*bac0*/  ISETP.GE.OR P0, PT, R74, UR9, P0 ;  /* 0x000000094a007c0c */ /* 0x000fd20008706670 */
[----:B0-----:R0:W-:Y:S04]  /*bad0*/  @!P2 ST.E desc[UR48][R68.64], R0 ;  /* 0x000000004400a985 */ /* 0x0011e8000c101930 */
[----:B-1----:R0:W-:Y:S01]  /*bae0*/  @!P0 ST.E desc[UR48][R70.64], R160 ;  /* 0x000000a046008985 */ /* 0x0021e2000c101930 */
[----:B------:R-:W-:-:S13]  /*baf0*/  PLOP3.LUT P0, PT, PT, PT, UP1, 0x80, 0x0 ;  /* 0x000000000000781c */ /* 0x000fda0003f0f018 */
[----:B0-----:R-:W-:Y:S05]  /*bb00*/  @P0 BRA `(.L_x_172) ;  /* 0x00000010000c0947 */ /* 0x001fea0003800000 */
[----:B------:R-:W-:Y:S01]  /*bb10*/  VIADD R0, R191, 0xffffff80 ;  /* 0xffffff80bf007836 */ /* 0x000fe20000000000 */
[----:B------:R-:W-:-:S04]  /*bb20*/  ULDC.64 UR14, c[0x0][0xaa0] ;  /* 0x0002a800000e7ab9 */ /* 0x000fc80000000a00 */
[----:B------:R-:W-:-:S04]  /*bb30*/  SHF.R.S32.HI R3, RZ, 0x1f, R0 ;  /* 0x0000001fff037819 */ /* 0x000fc80000011400 */
[----:B------:R-:W-:-:S04]  /*bb40*/  LEA.HI R3, R3, R0, RZ, 0x3 ;  /* 0x0000000003037211 */ /* 0x000fc800078f18ff */
[----:B------:R-:W-:Y:S02]  /*bb50*/  LOP3.LUT R5, R3, 0xfffffff8, RZ, 0xc0, !PT ;  /* 0xfffffff803057812 */ /* 0x000fe400078ec0ff */
[----:B------:R-:W-:Y:S01]  /*bb60*/  SHF.R.S32.HI R81, RZ, 0x3, R3 ;  /* 0x00000003ff517819 */ /* 0x000fe20000011403 */
[----:B------:R-:W-:Y:S02]  /*bb70*/  IMAD.MOV.U32 R3, RZ, RZ, 0x2 ;  /* 0x00000002ff037424 */ /* 0x000fe400078e00ff */
[----:B------:R-:W-:-:S04]  /*bb80*/  IMAD.IADD R20, R0, 0x1, -R5 ;  /* 0x0000000100147824 */ /* 0x000fc800078e0a05 */
[----:B------:R-:W-:-:S04]  /*bb90*/  IMAD.SHL.U32 R0, R20, 0x8, RZ ;  /* 0x0000000814007824 */ /* 0x000fc800078e00ff */
[----:B------:R-:W-:-:S04]  /*bba0*/  IMAD R2, R81, 0x40, R0 ;  /* 0x0000004051027824 */ /* 0x000fc800078e0200 */
[----:B------:R-:W-:-:S03]  /*bbb0*/  IMAD.WIDE R2, R2, R3, UR10 ;  /* 0x0000000a02027e25 */ /* 0x000fc6000f8e0203 */
[C---:B------:R-:W-:Y:S02]  /*bbc0*/  IADD3 R25, P2, R2.reuse, 0x3000, RZ ;  /* 0x0000300002197810 */ /* 0x040fe40007f5e0ff */
[C---:B------:R-:W-:Y:S02]  /*bbd0*/  IADD3 R9, P4, R2.reuse, 0x1000, RZ ;  /* 0x0000100002097810 */ /* 0x040fe40007f9e0ff */
[----:B------:R-:W-:Y:S02]  /*bbe0*/  IADD3 R13, P3, R2, 0x2000, RZ ;  /* 0x00002000020d7810 */ /* 0x000fe40007f7e0ff */
[----:B------:R-:W-:Y:S02]  /*bbf0*/  LOP3.LUT R24, R25, 0x380, RZ, 0xc0, !PT ;  /* 0x0000038019187812 */ /* 0x000fe400078ec0ff */
[----:B------:R-:W-:Y:S02]  /*bc00*/  LOP3.LUT R8, R9, 0x380, RZ, 0xc0, !PT ;  /* 0x0000038009087812 */ /* 0x000fe400078ec0ff */
[----:B------:R-:W-:-:S02]  /*bc10*/  LOP3.LUT R12, R13, 0x380, RZ, 0xc0, !PT ;  /* 0x000003800d0c7812 */ /* 0x000fc400078ec0ff */
[----:B------:R-:W-:Y:S02]  /*bc20*/  SHF.R.U64 R24, R24, 0x3, RZ ;  /* 0x0000000318187819 */ /* 0x000fe400000012ff */
[----:B------:R-:W-:Y:S02]  /*bc30*/  SHF.R.U64 R8, R8, 0x3, RZ ;  /* 0x0000000308087819 */ /* 0x000fe400000012ff */
[----:B------:R-:W-:Y:S02]  /*bc40*/  SHF.R.U64 R12, R12, 0x3, RZ ;  /* 0x000000030c0c7819 */ /* 0x000fe400000012ff */
[----:B------:R-:W-:Y:S01]  /*bc50*/  LOP3.LUT R24, R24, R25, RZ, 0x3c, !PT ;  /* 0x0000001918187212 */ /* 0x000fe200078e3cff */
[--C-:B------:R-:W-:Y:S01]  /*bc60*/  IMAD.X R25, RZ, RZ, R3.reuse, P2 ;  /* 0x000000ffff197224 */ /* 0x100fe200010e0603 */
[----:B------:R-:W-:Y:S01]  /*bc70*/  LOP3.LUT R8, R8, R9, RZ, 0x3c, !PT ;  /* 0x0000000908087212 */ /* 0x000fe200078e3cff */
[--C-:B------:R-:W-:Y:S01]  /*bc80*/  IMAD.X R9, RZ, RZ, R3.reuse, P4 ;  /* 0x000000ffff097224 */ /* 0x100fe200020e0603 */
[----:B------:R-:W-:Y:S01]  /*bc90*/  LOP3.LUT R12, R12, R13, RZ, 0x3c, !PT ;  /* 0x0000000d0c0c7212 */ /* 0x000fe200078e3cff */
[----:B------:R-:W-:Y:S01]  /*bca0*/  IMAD.X R13, RZ, RZ, R3, P3 ;  /* 0x000000ffff0d7224 */ /* 0x000fe200018e0603 */
[C---:B------:R-:W-:Y:S01]  /*bcb0*/  IADD3 R49, P2, R2.reuse, 0x9000, RZ ;  /* 0x0000900002317810 */ /* 0x040fe20007f5e0ff */
[----:B------:R-:W-:Y:S01]  /*bcc0*/  UIMAD UR12, UR16, UR14, URZ ;  /* 0x0000000e100c72a4 */ /* 0x000fe2000f8e023f */
[C---:B------:R-:W-:Y:S01]  /*bcd0*/  IADD3 R29, P0, R2.reuse, 0x4000, RZ ;  /* 0x00004000021d7810 */ /* 0x040fe20007f1e0ff */
[----:B------:R-:W-:Y:S01]  /*bce0*/  UIMAD.WIDE.U32 UR10, UR4, UR14, URZ ;  /* 0x0000000e040a72a5 */ /* 0x000fe2000f8e003f */
[C---:B------:R-:W-:Y:S01]  /*bcf0*/  IADD3 R33, P6, R2.reuse, 0x5000, RZ ;  /* 0x0000500002217810 */ /* 0x040fe20007fde0ff */
[----:B------:R-:W5:Y:S01]  /*bd00*/  LD.E.128 R8, desc[UR48][R8.64] ;  /* 0x0000003008087980 */ /* 0x000f62000c101d00 */
[----:B------:R-:W-:-:S02]  /*bd10*/  IADD3 R37, P5, R2, 0x6000, RZ ;  /* 0x0000600002257810 */ /* 0x000fc40007fbe0ff */
[C---:B------:R-:W-:Y:S01]  /*bd20*/  IADD3 R41, P4, R2.reuse, 0x7000, RZ ;  /* 0x0000700002297810 */ /* 0x040fe20007f9e0ff */
[----:B------:R-:W5:Y:S01]  /*bd30*/  LD.E.128 R12, desc[UR48][R12.64] ;  /* 0x000000300c0c7980 */ /* 0x000f62000c101d00 */
[C---:B------:R-:W-:Y:S02]  /*bd40*/  IADD3 R45, P3, R2.reuse, 0x8000, RZ ;  /* 0x00008000022d7810 */ /* 0x040fe40007f7e0ff */
[----:B------:R-:W-:Y:S02]  /*bd50*/  LOP3.LUT R48, R49, 0x380, RZ, 0xc0, !PT ;  /* 0x0000038031307812 */ /* 0x000fe400078ec0ff */
[----:B------:R-:W-:Y:S01]  /*bd60*/  LOP3.LUT R7, R2, 0x380, RZ, 0xc0, !PT ;  /* 0x0000038002077812 */ /* 0x000fe200078ec0ff */
[----:B------:R-:W-:Y:S01]  /*bd70*/  UIMAD UR12, UR4, UR15, UR12 ;  /* 0x0000000f040c72a4 */ /* 0x000fe2000f8e020c */
[----:B------:R-:W-:Y:S01]  /*bd80*/  LOP3.LUT R28, R29, 0x380, RZ, 0xc0, !PT ;  /* 0x000003801d1c7812 */ /* 0x000fe200078ec0ff */
[----:B------:R-:W-:Y:S01]  /*bd90*/  @UP2 ULDC UR14, c[0x0][0xbec] ;  /* 0x0002fb00000e2ab9 */ /* 0x000fe20000000800 */
[----:B------:R-:W-:Y:S01]  /*bda0*/  LOP3.LUT R32, R33, 0x380, RZ, 0xc0, !PT ;  /* 0x0000038021207812 */ /* 0x000fe200078ec0ff */
[----:B------:R-:W5:Y:S01]  /*bdb0*/  LD.E.128 R24, desc[UR48][R24.64] ;  /* 0x0000003018187980 */ /* 0x000f62000c101d00 */
[----:B------:R-:W-:-:S02]  /*bdc0*/  LOP3.LUT R36, R37, 0x380, RZ, 0xc0, !PT ;  /* 0x0000038025247812 */ /* 0x000fc400078ec0ff */
[----:B------:R-:W-:Y:S02]  /*bdd0*/  LOP3.LUT R40, R41, 0x380, RZ, 0xc0, !PT ;  /* 0x0000038029287812 */ /* 0x000fe400078ec0ff */
[----:B------:R-:W-:Y:S02]  /*bde0*/  LOP3.LUT R44, R45, 0x380, RZ, 0xc0, !PT ;  /* 0x000003802d2c7812 */ /* 0x000fe400078ec0ff */
[----:B------:R-:W-:Y:S02]  /*bdf0*/  SHF.R.U64 R48, R48, 0x3, RZ ;  /* 0x0000000330307819 */ /* 0x000fe400000012ff */
[----:B------:R-:W-:Y:S02]  /*be00*/  SHF.R.U64 R28, R28, 0x3, RZ ;  /* 0x000000031c1c7819 */ /* 0x000fe400000012ff */
[----:B------:R-:W-:Y:S02]  /*be10*/  SHF.R.U64 R32, R32, 0x3, RZ ;  /* 0x0000000320207819 */ /* 0x000fe400000012ff */
[----:B------:R-:W-:-:S02]  /*be20*/  SHF.R.U64 R36, R36, 0x3, RZ ;  /* 0x0000000324247819 */ /* 0x000fc400000012ff */
[----:B------:R-:W-:Y:S02]  /*be30*/  SHF.R.U64 R40, R40, 0x3, RZ ;  /* 0x0000000328287819 */ /* 0x000fe400000012ff */
[----:B------:R-:W-:Y:S02]  /*be40*/  SHF.R.U64 R44, R44, 0x3, RZ ;  /* 0x000000032c2c7819 */ /* 0x000fe400000012ff */
[----:B------:R-:W-:Y:S01]  /*be50*/  LOP3.LUT R48, R48, R49, RZ, 0x3c, !PT ;  /* 0x0000003130307212 */ /* 0x000fe200078e3cff */
[--C-:B------:R-:W-:Y:S01]  /*be60*/  IMAD.X R49, RZ, RZ, R3.reuse, P2 ;  /* 0x000000ffff317224 */ /* 0x100fe200010e0603 */
        /* <DEDUP_REMOVED lines=9> */
[----:B------:R-:W-:Y:S01]  /*bf00*/  IMAD.X R45, RZ, RZ, R3, P3 ;  /* 0x000000ffff2d7224 */ /* 0x000fe200018e0603 */
[----:B------:R-:W-:-:S02]  /*bf10*/  IADD3 R5, P2, R2, 0xf000, RZ ;  /* 0x0000f00002057810 */ /* 0x000fc40007f5e0ff */
[----:B------:R-:W-:Y:S01]  /*bf20*/  SHF.R.U64 R7, R7, 0x3, RZ ;  /* 0x0000000307077819 */ /* 0x000fe200000012ff */
[----:B------:R-:W-:Y:S01]  /*bf30*/  UIADD3 UR11, UR11, UR12, URZ ;  /* 0x0000000c0b0b7290 */ /* 0x000fe2000fffe03f */
[C---:B------:R-:W-:Y:S01]  /*bf40*/  IADD3 R53, P0, R2.reuse, 0xa000, RZ ;  /* 0x0000a00002357810 */ /* 0x040fe20007f1e0ff */
[----:B------:R-:W-:Y:S01]  /*bf50*/  IMAD.X R73, RZ, RZ, R3, P2 ;  /* 0x000000ffff497224 */ /* 0x000fe200010e0603 */
[C---:B------:R-:W-:Y:S01]  /*bf60*/  IADD3 R57, P6, R2.reuse, 0xb000, RZ ;  /* 0x0000b00002397810 */ /* 0x040fe20007fde0ff */
[----:B------:R-:W-:Y:S01]  /*bf70*/  ULDC.64 UR12, c[0x0][0xae8] ;  /* 0x0002ba00000c7ab9 */ /* 0x000fe20000000a00 */
[C---:B------:R-:W-:Y:S01]  /*bf80*/  IADD3 R61, P5, R2.reuse, 0xc000, RZ ;  /* 0x0000c000023d7810 */ /* 0x040fe20007fbe0ff */
[----:B------:R-:W-:Y:S01]  /*bf90*/  USHF.R.S32.HI UR4, URZ, 0x1f, UR36 ;  /* 0x0000001f3f047899 */ /* 0x000fe20008011424 */
[C---:B------:R-:W-:Y:S01]  /*bfa0*/  IADD3 R65, P4, R2.reuse, 0xd000, RZ ;  /* 0x0000d00002417810 */ /* 0x040fe20007f9e0ff */
[----:B------:R-:W5:Y:S01]  /*bfb0*/  LD.E.128 R28, desc[UR48][R28.64] ;  /* 0x000000301c1c7980 */ /* 0x000f62000c101d00 */
[----:B------:R-:W-:-:S02]  /*bfc0*/  IADD3 R69, P3, R2, 0xe000, RZ ;  /* 0x0000e00002457810 */ /* 0x000fc40007f7e0ff */
[----:B------:R-:W-:Y:S01]  /*bfd0*/  LOP3.LUT R4, R5, 0x380, RZ, 0xc0, !PT ;  /* 0x0000038005047812 */ /* 0x000fe200078ec0ff */
[----:B------:R-:W5:Y:S01]  /*bfe0*/  LD.E.128 R32, desc[UR48][R32.64] ;  /* 0x0000003020207980 */ /* 0x000f62000c101d00 */
[----:B------:R-:W-:Y:S02]  /*bff0*/  LOP3.LUT R52, R53, 0x380, RZ, 0xc0, !PT ;  /* 0x0000038035347812 */ /* 0x000fe400078ec0ff */
[----:B------:R-:W-:Y:S01]  /*c000*/  LOP3.LUT R56, R57, 0x380, RZ, 0xc0, !PT ;  /* 0x0000038039387812 */ /* 0x000fe200078ec0ff */
[----:B------:R-:W5:Y:S01]  /*c010*/  LD.E.128 R36, desc[UR48][R36.64] ;  /* 0x0000003024247980 */ /* 0x000f62000c101d00 */
[----:B------:R-:W-:Y:S02]  /*c020*/  LOP3.LUT R60, R61, 0x380, RZ, 0xc0, !PT ;  /* 0x000003803d3c7812 */ /* 0x000fe400078ec0ff */
[----:B------:R-:W-:Y:S01]  /*c030*/  LOP3.LUT R64, R65, 0x380, RZ, 0xc0, !PT ;  /* 0x0000038041407812 */ /* 0x000fe200078ec0ff */
[----:B------:R-:W5:Y:S01]  /*c040*/  LD.E.128 R40, desc[UR48][R40.64] ;  /* 0x0000003028287980 */ /* 0x000f62000c101d00 */
[----:B------:R-:W-:-:S02]  /*c050*/  LOP3.LUT R68, R69, 0x380, RZ, 0xc0, !PT ;  /* 0x0000038045447812 */ /* 0x000fc400078ec0ff */
[----:B------:R-:W-:Y:S01]  /*c060*/  SHF.R.U64 R4, R4, 0x3, RZ ;  /* 0x0000000304047819 */ /* 0x000fe200000012ff */
[----:B------:R-:W5:Y:S01]  /*c070*/  LD.E.128 R44, desc[UR48][R44.64] ;  /* 0x000000302c2c7980 */ /* 0x000f62000c101d00 */
[----:B------:R-:W-:Y:S02]  /*c080*/  SHF.R.U64 R52, R52, 0x3, RZ ;  /* 0x0000000334347819 */ /* 0x000fe400000012ff */
[----:B------:R-:W-:Y:S01]  /*c090*/  SHF.R.U64 R56, R56, 0x3, RZ ;  /* 0x0000000338387819 */ /* 0x000fe200000012ff */
[----:B------:R-:W5:Y:S01]  /*c0a0*/  LD.E.128 R48, desc[UR48][R48.64] ;  /* 0x0000003030307980 */ /* 0x000f62000c101d00 */
[----:B------:R-:W-:Y:S02]  /*c0b0*/  SHF.R.U64 R60, R60, 0x3, RZ ;  /* 0x000000033c3c7819 */ /* 0x000fe400000012ff */
[----:B------:R-:W-:Y:S02]  /*c0c0*/  SHF.R.U64 R64, R64, 0x3, RZ ;  /* 0x0000000340407819 */ /* 0x000fe400000012ff */
[----:B------:R-:W-:-:S02]  /*c0d0*/  SHF.R.U64 R68, R68, 0x3, RZ ;  /* 0x0000000344447819 */ /* 0x000fc400000012ff */
[----:B------:R-:W-:Y:S01]  /*c0e0*/  LOP3.LUT R2, R7, R2, RZ, 0x3c, !PT ;  /* 0x0000000207027212 */ /* 0x000fe200078e3cff */
[----:B------:R-:W-:Y:S01]  /*c0f0*/  UIMAD.WIDE.U32 UR10, UR39, UR12, UR10 ;  /* 0x0000000c270a72a5 */ /* 0x000fe2000f8e000a */
        /* <DEDUP_REMOVED lines=10> */
[----:B------:R-:W-:Y:S01]  /*c1a0*/  LOP3.LUT R72, R4, R5, RZ, 0x3c, !PT ;  /* 0x0000000504487212 */ /* 0x000fe200078e3cff */
[----:B------:R-:W-:Y:S01]  /*c1b0*/  UIMAD UR11, UR39, UR13, UR11 ;  /* 0x0000000d270b72a4 */ /* 0x000fe2000f8e020b */
[----:B------:R0:W5:Y:S02]  /*c1c0*/  LD.E.128 R4, desc[UR48][R2.64] ;  /* 0x0000003002047980 */ /* 0x000164000c101d00 */
[----:B------:R-:W-:-:S02]  /*c1d0*/  ULDC.64 UR12, c[0x0][0xaf0] ;  /* 0x0002bc00000c7ab9 */ /* 0x000fc40000000a00 */
[----:B------:R-:W-:Y:S01]  /*c1e0*/  UIMAD UR4, UR4, UR12, URZ ;  /* 0x0000000c040472a4 */ /* 0x000fe2000f8e023f */
[----:B------:R-:W5:Y:S04]  /*c1f0*/  LD.E.128 R52, desc[UR48][R52.64] ;  /* 0x0000003034347980 */ /* 0x000f68000c101d00 */
[----:B------:R-:W5:Y:S01]  /*c200*/  LD.E.128 R56, desc[UR48][R56.64] ;  /* 0x0000003038387980 */ /* 0x000f62000c101d00 */
[----:B0-----:R-:W-:Y:S02]  /*c210*/  IMAD.U32 R3, RZ, RZ, UR42 ;  /* 0x0000002aff037e24 */ /* 0x001fe4000f8e00ff */
[----:B------:R-:W-:Y:S01]  /*c220*/  IMAD R2, R20, 0x20, R81 ;  /* 0x0000002014027824 */ /* 0x000fe200078e0251 */
[----:B------:R-:W5:Y:S03]  /*c230*/  LD.E.128 R60, desc[UR48][R60.64] ;  /* 0x000000303c3c7980 */ /* 0x000f66000c101d00 */
[----:B------:R-:W-:Y:S01]  /*c240*/  IMAD R76, R3, 0x80, R2 ;  /* 0x00000080034c7824 */ /* 0x000fe200078e0202 */
[----:B------:R-:W-:Y:S01]  /*c250*/  UIMAD UR4, UR36, UR13, UR4 ;  /* 0x0000000d240472a4 */ /* 0x000fe2000f8e0204 */
[----:B------:R-:W5:Y:S02]  /*c260*/  LD.E.128 R64, desc[UR48][R64.64] ;  /* 0x0000003040407980 */ /* 0x000f64000c101d00 */
[----:B------:R-:W-:Y:S01]  /*c270*/  @P1 IMAD.HI.U32 R2, R76, UR14, RZ ;  /* 0x0000000e4c021c27 */ /* 0x000fe2000f8e00ff */
[----:B------:R-:W-:Y:S01]  /*c280*/  UIMAD.WIDE.U32 UR36, UR36, UR12, UR10 ;  /* 0x0000000c242472a5 */ /* 0x000fe2000f8e000a */
[----:B------:R-:W5:Y:S02]  /*c290*/  LD.E.128 R68, desc[UR48][R68.64] ;  /* 0x0000003044447980 */ /* 0x000f64000c101d00 */
[----:B------:R-:W-:Y:S01]  /*c2a0*/  @UP2 ULDC UR10, c[0x0][0xbf0] ;  /* 0x0002fc00000a2ab9 */ /* 0x000fe20000000800 */
[----:B------:R-:W-:Y:S01]  /*c2b0*/  IMAD.MOV.U32 R21, RZ, RZ, R76 ;  /* 0x000000ffff157224 */ /* 0x000fe200078e004c */
[----:B------:R-:W-:Y:S01]  /*c2c0*/  @P1 SHF.R.U32.HI R21, RZ, UR10, R2 ;  /* 0x0000000aff151c19 */ /* 0x000fe20008011602 */
[----:B------:R-:W-:Y:S01]  /*c2d0*/  UIADD3 UR4, UR37, UR4, URZ ;  /* 0x0000000425047290 */ /* 0x000fe2000fffe03f */
[----:B------:R-:W5:Y:S01]  /*c2e0*/  LD.E.128 R72, desc[UR48][R72.64] ;  /* 0x0000003048487980 */ /* 0x000f62000c101d00 */
[----:B------:R-:W-:Y:S01]  /*c2f0*/  ULDC.64 UR10, c[0x0][0xae0] ;  /* 0x0002b800000a7ab9 */ /* 0x000fe20000000a00 */
[--C-:B------:R-:W-:Y:S01]  /*c300*/  SHF.R.S32.HI R20, RZ, 0x1f, R21.reuse ;  /* 0x0000001fff147819 */ /* 0x100fe20000011415 */
[----:B------:R-:W-:Y:S01]  /*c310*/  IMAD.MOV R77, RZ, RZ, -R21 ;  /* 0x000000ffff4d7224 */ /* 0x000fe200078e0a15 */
[----:B------:R-:W-:Y:S01]  /*c320*/  @!PT LDS RZ, [RZ] ;  /* 0x00000000fffff984 */ /* 0x000fe20000000800 */
[----:B------:R-:W-:Y:S01]  /*c330*/  @!PT LDS RZ, [RZ] ;  /* 0x00000000fffff984 */ /* 0x000fe20000000800 */
[----:B------:R-:W-:Y:S01]  /*c340*/  @!PT LDS RZ, [RZ] ;  /* 0x00000000fffff984 */ /* 0x000fe20000000800 */
[----:B------:R-:W-:Y:S01]  /*c350*/  @!PT LDS RZ, [RZ] ;  /* 0x00000000fffff984 */ /* 0x000fe20000000800 */
[----:B------:R0:W-:Y:S06]  /*c360*/  MEMBAR.ALL.CTA ;  /* 0x0000000000007992 */ /* 0x0001ec0000008000 */
[----:B0-----:R-:W0:Y:S01]  /*c370*/  FENCE.VIEW.ASYNC.S ;  /* 0x00000000000073c6 */ /* 0x001e220000000000 */
[----:B------:R-:W-:-:S02]  /*c380*/  IMAD.U32 R3, RZ, RZ, UR37 ;  /* 0x00000025ff037e24 */ /* 0x000fc4000f8e00ff */
[----:B------:R-:W-:Y:S02]  /*c390*/  IMAD R20, R20, UR10, RZ ;  /* 0x0000000a14147c24 */ /* 0x000fe4000f8e02ff */
[----:B------:R-:W-:Y:S02]  /*c3a0*/  IMAD R77, R77, UR20, R76 ;  /* 0x000000144d4d7c24 */ /* 0x000fe4000f8e024c */
[----:B------:R-:W-:Y:S02]  /*c3b0*/  IMAD.U32 R2, RZ, RZ, UR36 ;  /* 0x00000024ff027e24 */ /* 0x000fe4000f8e00ff */
[----:B------:R-:W-:Y:S02]  /*c3c0*/  IMAD.U32 R3, RZ, RZ, UR4 ;  /* 0x00000004ff037e24 */ /* 0x000fe4000f8e00ff */
[C---:B------:R-:W-:Y:S01]  /*c3d0*/  IMAD R79, R21.reuse, UR11, R20 ;  /* 0x0000000b154f7c24 */ /* 0x040fe2000f8e0214 */
[----:B------:R-:W-:Y:S01]  /*c3e0*/  SHF.R.S32.HI R20, RZ, 0x1f, R77 ;  /* 0x0000001fff147819 */ /* 0x000fe2000001144d */
[----:B------:R-:W-:Y:S01]  /*c3f0*/  IMAD.WIDE.U32 R2, R21, UR10, R2 ;  /* 0x0000000a15027c25 */ /* 0x000fe2000f8e0002 */
[----:B------:R-:W-:-:S03]  /*c400*/  ULDC.64 UR10, c[0x0][0xad8] ;  /* 0x0002b600000a7ab9 */ /* 0x000fc60000000a00 */
[----:B------:R-:W-:Y:S02]  /*c410*/  IMAD.IADD R3, R3, 0x1, R79 ;  /* 0x0000000103037824 */ /* 0x000fe400078e024f */
[----:B------:R-:W-:Y:S02]  /*c420*/  IMAD R20, R20, UR10, RZ ;  /* 0x0000000a14147c24 */ /* 0x000fe4000f8e02ff */
[----:B------:R-:W-:-:S04]  /*c430*/  IMAD.WIDE.U32 R2, R77, UR10, R2 ;  /* 0x0000000a4d027c25 */ /* 0x000fc8000f8e0002 */
[----:B------:R-:W-:Y:S01]  /*c440*/  IMAD R21, R77, UR11, R20 ;  /* 0x0000000b4d157c24 */ /* 0x000fe2000f8e0214 */
[----:B------:R-:W-:Y:S01]  /*c450*/  ULDC.64 UR10, c[0x0][0xa80] ;  /* 0x0002a000000a7ab9 */ /* 0x000fe20000000a00 */
[----:B------:R-:W-:Y:S01]  /*c460*/  IMAD.U32 R82, RZ, RZ, UR42 ;  /* 0x0000002aff527e24 */ /* 0x000fe2000f8e00ff */
[----:B------:R-:W-:Y:S01]  /*c470*/  LEA R80, P2, R2, UR10, 0x1 ;  /* 0x0000000a02507c11 */ /* 0x000fe2000f8408ff */
[----:B------:R-:W-:Y:S02]  /*c480*/  IMAD.IADD R3, R3, 0x1, R21 ;  /* 0x0000000103037824 */ /* 0x000fe400078e0215 */
[----:B------:R-:W-:Y:S01]  /*c490*/  IMAD R82, R82, 0x80, R81 ;  /* 0x0000008052527824 */ /* 0x000fe200078e0251 */
[----:B------:R-:W-:Y:S02]  /*c4a0*/  UIADD3 UR8, UR8, 0x38820, URZ ;  /* 0x0003882008087890 */ /* 0x000fe4000fffe03f */
[----:B------:R-:W-:Y:S02]  /*c4b0*/  LEA.HI.X R81, R2, UR11, R3, 0x1, P2 ;  /* 0x0000000b02517c11 */ /* 0x000fe400090f0c03 */
[C---:B------:R-:W-:Y:S01]  /*c4c0*/  ISETP.GE.AND P2, PT, R82.reuse, UR9, PT ;  /* 0x0000000952007c0c */ /* 0x040fe2000bf46270 */
[----:B------:R-:W-:Y:S01]  /*c4d0*/  UPRMT UR8, URZ, 0x654, UR8 ;  /* 0x000006543f087896 */ /* 0x000fe20008000008 */
[----:B------:R-:W-:-:S02]  /*c4e0*/  VIADD R20, R82, 0x20 ;  /* 0x0000002052147836 */ /* 0x000fc40000000000 */
[----:B------:R-:W-:Y:S02]  /*c4f0*/  VIADD R76, R82, 0x40 ;  /* 0x00000040524c7836 */ /* 0x000fe40000000000 */
[C---:B------:R-:W-:Y:S02]  /*c500*/  VIADD R86, R0.reuse, 0x80 ;  /* 0x0000008000567836 */ /* 0x040fe40000000000 */
[C---:B------:R-:W-:Y:S02]  /*c510*/  VIADD R88, R0.reuse, 0xc0 ;  /* 0x000000c000587836 */ /* 0x040fe40000000000 */
[----:B------:R-:W-:Y:S01]  /*c520*/  VIADD R84, R0, 0x40 ;  /* 0x0000004000547836 */ /* 0x000fe20000000000 */
[----:B0-----:R-:W-:Y:S01]  /*c530*/  SYNCS.ARRIVE.TRANS64.RED.A1T0 RZ, [UR8], RZ ;  /* 0x000000ffffff79a7 */ /* 0x001fe20008100408 */
[----:B------:R0:W1:Y:S01]  /*c540*/  SHFL.IDX PT, R83, R80, RZ, 0x181f ;  /* 0x00181fff50537589 */ /* 0x00006200000e0000 */
[----:B------:R-:W-:Y:S03]  /*c550*/  BSSY B1, `(.L_x_173) ;  /* 0x000001a000017945 */ /* 0x000fe60003800000 */
[----:B------:R0:W2:Y:S01]  /*c560*/  SHFL.IDX PT, R79, R81, RZ, 0x181f ;  /* 0x00181fff514f7589 */ /* 0x0000a200000e0000 */
[----:B------:R-:W-:-:S02]  /*c570*/  ISETP.GE.AND P1, PT, R20, UR9, PT ;  /* 0x0000000914007c0c */ /* 0x000fc4000bf26270 */
[----:B------:R-:W-:Y:S02]  /*c580*/  ISETP.GE.AND P0, PT, R76, UR9, PT ;  /* 0x000000094c007c0c */ /* 0x000fe4000bf06270 */
[----:B------:R-:W-:Y:S02]  /*c590*/  SHF.R.S32.HI R90, RZ, 0x1f, R0 ;  /* 0x0000001fff5a7819 */ /* 0x000fe40000011400 */
[----:B------:R-:W-:Y:S02]  /*c5a0*/  SHF.R.S32.HI R85, RZ, 0x1f, R86 ;  /* 0x0000001fff557819 */ /* 0x000fe40000011456 */
[----:B------:R-:W-:Y:S02]  /*c5b0*/  SHF.R.S32.HI R87, RZ, 0x1f, R88 ;  /* 0x0000001fff577819 */ /* 0x000fe40000011458 */
[----:B------:R-:W-:Y:S01]  /*c5c0*/  SHF.R.S32.HI R89, RZ, 0x1f, R84 ;  /* 0x0000001fff597819 */ /* 0x000fe20000011454 */
[----:B0-----:R-:W-:Y:S06]  /*c5d0*/  @P2 BRA `(.L_x_174) ;  /* 0x0000000000442947 */ /* 0x001fec0003800000 */
[----:B------:R-:W-:Y:S02]  /*c5e0*/  ULDC UR4, c[0x0][0xac8] ;  /* 0x0002b20000047ab9 */ /* 0x000fe40000000800 */
[----:B------:R-:W-:Y:S02]  /*c5f0*/  ISETP.GE.AND P5, PT, R0, UR4, PT ;  /* 0x0000000400007c0c */ /* 0x000fe4000bfa6270 */
[----:B------:R-:W-:Y:S02]  /*c600*/  ISETP.GE.AND P4, PT, R84, UR4, PT ;  /* 0x0000000454007c0c */ /* 0x000fe4000bf86270 */
[----:B------:R-:W-:Y:S02]  /*c610*/  ISETP.GE.AND P3, PT, R86, UR4, PT ;  /* 0x0000000456007c0c */ /* 0x000fe4000bf66270 */
[----:B------:R-:W-:-:S07]  /*c620*/  ISETP.GE.AND P2, PT, R88, UR4, PT ;  /* 0x0000000458007c0c */ /* 0x000fce000bf46270 */
[----:B-1----:R-:W-:-:S04]  /*c630*/  @!P5 LEA R2, P6, R0, R83, 0x1 ;  /* 0x000000530002d211 */ /* 0x002fc800078c08ff */
[----:B--2---:R-:W-:Y:S02]  /*c640*/  @!P5 LEA.HI.X R3, R0, R79, R90, 0x1, P6 ;  /* 0x0000004f0003d211 */ /* 0x004fe400030f0c5a */
[----:B------:R-:W-:-:S03]  /*c650*/  @!P4 LEA R20, P6, R84, R83, 0x1 ;  /* 0x000000535414c211 */ /* 0x000fc600078c08ff */
[----:B-----5:R0:W-:Y:S01]  /*c660*/  @!P5 ST.E.128 desc[UR48][R2.64], R4 ;  /* 0x000000040200d985 */ /* 0x0201e2000c101d30 */
[----:B------:R-:W-:Y:S02]  /*c670*/  @!P4 LEA.HI.X R21, R84, R79, R89, 0x1, P6 ;  /* 0x0000004f5415c211 */ /* 0x000fe400030f0c59 */
[----:B------:R-:W-:-:S03]  /*c680*/  @!P3 LEA R76, P6, R86, R83, 0x1 ;  /* 0x00000053564cb211 */ /* 0x000fc600078c08ff */
[----:B------:R0:W-:Y:S01]  /*c690*/  @!P4 ST.E.128 desc[UR48][R20.64], R28 ;  /* 0x0000001c1400c985 */ /* 0x0001e2000c101d30 */
[----:B------:R-:W-:Y:S02]  /*c6a0*/  @!P3 LEA.HI.X R77, R86, R79, R85, 0x1, P6 ;  /* 0x0000004f564db211 */ /* 0x000fe400030f0c55 */
[----:B------:R-:W-:-:S03]  /*c6b0*/  @!P2 LEA R78, P6, R88, R83, 0x1 ;  /* 0x00000053584ea211 */ /* 0x000fc600078c08ff */
[----:B------:R0:W-:Y:S01]  /*c6c0*/  @!P3 ST.E.128 desc[UR48][R76.64], R44 ;  /* 0x0000002c4c00b985 */ /* 0x0001e2000c101d30 */
[----:B------:R-:W-:-:S05]  /*c6d0*/  @!P2 LEA.HI.X R79, R88, R79, R87, 0x1, P6 ;  /* 0x0000004f584fa211 */ /* 0x000fca00030f0c57 */
[----:B------:R0:W-:Y:S04]  /*c6e0*/  @!P2 ST.E.128 desc[UR48][R78.64], R60 ;  /* 0x0000003c4e00a985 */ /* 0x0001e8000c101d30 */
.L_x_174:
[----:B------:R-:W-:Y:S05]  /*c6f0*/  BSYNC B1 ;  /* 0x0000000000017941 */ /* 0x000fea0003800000 */
.L_x_173:
[----:B0-----:R0:W3:Y:S01]  /*c700*/  SHFL.IDX PT, R21, R81, 0x1, 0x181f ;  /* 0x00381f0051157f89 */ /* 0x0010e200000e0000 */
[----:B------:R-:W-:Y:S03]  /*c710*/  BSSY B1, `(.L_x_175) ;  /* 0x0000014000017945 */ /* 0x000fe60003800000 */
[----:B-----5:R0:W4:Y:S01]  /*c720*/  SHFL.IDX PT, R7, R80, 0x1, 0x181f ;  /* 0x00381f0050077f89 */ /* 0x02012200000e0000 */
[----:B------:R-:W-:Y:S05]  /*c730*/  @P1 BRA `(.L_x_176) ;  /* 0x0000000000441947 */ /* 0x000fea0003800000 */
[----:B------:R-:W-:Y:S02]  /*c740*/  ULDC UR4, c[0x0][0xac8] ;  /* 0x0002b20000047ab9 */ /* 0x000fe40000000800 */
[----:B------:R-:W-:Y:S02]  /*c750*/  ISETP.GE.AND P4, PT, R0, UR4, PT ;  /* 0x0000000400007c0c */ /* 0x000fe4000bf86270 */
[----:B------:R-:W-:Y:S02]  /*c760*/  ISETP.GE.AND P3, PT, R84, UR4, PT ;  /* 0x0000000454007c0c */ /* 0x000fe4000bf66270 */
[----:B------:R-:W-:Y:S02]  /*c770*/  ISETP.GE.AND P2, PT, R86, UR4, PT ;  /* 0x0000000456007c0c */ /* 0x000fe4000bf46270 */
[----:B------:R-:W-:-:S07]  /*c780*/  ISETP.GE.AND P1, PT, R88, UR4, PT ;  /* 0x0000000458007c0c */ /* 0x000fce000bf26270 */
[-C--:B----4-:R-:W-:Y:S02]  /*c790*/  @!P4 LEA R2, P6, R0, R7.reuse, 0x1 ;  /* 0x000000070002c211 */ /* 0x090fe400078c08ff */
[----:B------:R-:W-:Y:S02]  /*c7a0*/  @!P3 LEA R4, P5, R84, R7, 0x1 ;  /* 0x000000075404b211 */ /* 0x000fe400078a08ff */
[----:B---3--:R-:W-:Y:S02]  /*c7b0*/  @!P4 LEA.HI.X R3, R0, R21, R90, 0x1, P6 ;  /* 0x000000150003c211 */ /* 0x008fe400030f0c5a */
[----:B------:R-:W-:Y:S02]  /*c7c0*/  @!P2 LEA R6, P6, R86, R7, 0x1 ;  /* 0x000000075606a211 */ /* 0x000fe400078c08ff */
[----:B------:R-:W-:Y:S01]  /*c7d0*/  @!P3 LEA.HI.X R5, R84, R21, R89, 0x1, P5 ;  /* 0x000000155405b211 */ /* 0x000fe200028f0c59 */
[----:B------:R3:W-:Y:S01]  /*c7e0*/  @!P4 ST.E.128 desc[UR48][R2.64], R8 ;  /* 0x000000080200c985 */ /* 0x0007e2000c101d30 */
[----:B------:R-:W-:-:S02]  /*c7f0*/  @!P1 LEA R20, P5, R88, R7, 0x1 ;  /* 0x0000000758149211 */ /* 0x000fc400078a08ff */
[-C--:B------:R-:W-:Y:S01]  /*c800*/  @!P2 LEA.HI.X R7, R86, R21.reuse, R85, 0x1, P6 ;  /* 0x000000155607a211 */ /* 0x080fe200030f0c55 */
[----:B------:R3:W-:Y:S01]  /*c810*/  @!P3 ST.E.128 desc[UR48][R4.64], R32 ;  /* 0x000000200400b985 */ /* 0x0007e2000c101d30 */
[----:B------:R-:W-:-:S03]  /*c820*/  @!P1 LEA.HI.X R21, R88, R21, R87, 0x1, P5 ;  /* 0x0000001558159211 */ /* 0x000fc600028f0c57 */
[----:B------:R3:W-:Y:S04]  /*c830*/  @!P2 ST.E.128 desc[UR48][R6.64], R48 ;  /* 0x000000300600a985 */ /* 0x0007e8000c101d30 */
[----:B------:R3:W-:Y:S02]  /*c840*/  @!P1 ST.E.128 desc[UR48][R20.64], R64 ;  /* 0x0000004014009985 */ /* 0x0007e4000c101d30 */
.L_x_176:
[----:B------:R-:W-:Y:S05]  /*c850*/  BSYNC B1 ;  /* 0x0000000000017941 */ /* 0x000fea0003800000 */
.L_x_175:
[----:B---3--:R3:W0:Y:S01]  /*c860*/  SHFL.IDX PT, R9, R81, 0x2, 0x181f ;  /* 0x00581f0051097f89 */ /* 0x00862200000e0000 */
[----:B------:R-:W-:Y:S03]  /*c870*/  BSSY B1, `(.L_x_177) ;  /* 0x0000014000017945 */ /* 0x000fe60003800000 */
[----:B------:R3:W0:Y:S01]  /*c880*/  SHFL.IDX PT, R5, R80, 0x2, 0x181f ;  /* 0x00581f0050057f89 */ /* 0x00062200000e0000 */
[----:B------:R-:W-:Y:S05]  /*c890*/  @P0 BRA `(.L_x_178) ;  /* 0x0000000000440947 */ /* 0x000fea0003800000 */
[----:B------:R-:W-:Y:S02]  /*c8a0*/  ULDC UR4, c[0x0][0xac8] ;  /* 0x0002b20000047ab9 */ /* 0x000fe40000000800 */
[----:B------:R-:W-:Y:S02]  /*c8b0*/  ISETP.GE.AND P3, PT, R0, UR4, PT ;  /* 0x0000000400007c0c */ /* 0x000fe4000bf66270 */
[----:B------:R-:W-:Y:S02]  /*c8c0*/  ISETP.GE.AND P2, PT, R84, UR4, PT ;  /* 0x0000000454007c0c */ /* 0x000fe4000bf46270 */
[----:B------:R-:W-:Y:S02]  /*c8d0*/  ISETP.GE.AND P1, PT, R86, UR4, PT ;  /* 0x0000000456007c0c */ /* 0x000fe4000bf26270 */
[----:B------:R-:W-:-:S07]  /*c8e0*/  ISETP.GE.AND P0, PT, R88, UR4, PT ;  /* 0x0000000458007c0c */ /* 0x000fce000bf06270 */
[-C--:B0-----:R-:W-:Y:S02]  /*c8f0*/  @!P3 LEA R2, P6, R0, R5.reuse, 0x1 ;  /* 0x000000050002b211 */ /* 0x081fe400078c08ff */
[-C--:B------:R-:W-:Y:S02]  /*c900*/  @!P2 LEA R4, P5, R84, R5.reuse, 0x1 ;  /* 0x000000055404a211 */ /* 0x080fe400078a08ff */
[----:B------:R-:W-:Y:S02]  /*c910*/  @!P1 LEA R6, P4, R86, R5, 0x1 ;  /* 0x0000000556069211 */ /* 0x000fe400078808ff */
[----:B------:R-:W-:Y:S02]  /*c920*/  @!P3 LEA.HI.X R3, R0, R9, R90, 0x1, P6 ;  /* 0x000000090003b211 */ /* 0x000fe400030f0c5a */
[----:B------:R-:W-:Y:S02]  /*c930*/  @!P0 LEA R8, P6, R88, R5, 0x1 ;  /* 0x0000000558088211 */ /* 0x000fe400078c08ff */
[-C--:B------:R-:W-:Y:S01]  /*c940*/  @!P2 LEA.HI.X R5, R84, R9.reuse, R89, 0x1, P5 ;  /* 0x000000095405a211 */ /* 0x080fe200028f0c59 */
[----:B------:R0:W-:Y:S01]  /*c950*/  @!P3 ST.E.128 desc[UR48][R2.64], R12 ;  /* 0x0000000c0200b985 */ /* 0x0001e2000c101d30 */
[----:B----4-:R-:W-:-:S02]  /*c960*/  @!P1 LEA.HI.X R7, R86, R9, R85, 0x1, P4 ;  /* 0x0000000956079211 */ /* 0x010fc400020f0c55 */
[----:B------:R-:W-:Y:S01]  /*c970*/  @!P0 LEA.HI.X R9, R88, R9, R87, 0x1, P6 ;  /* 0x0000000958098211 */ /* 0x000fe200030f0c57 */
[----:B------:R0:W-:Y:S04]  /*c980*/  @!P2 ST.E.128 desc[UR48][R4.64], R36 ;  /* 0x000000240400a985 */ /* 0x0001e8000c101d30 */
[----:B------:R0:W-:Y:S04]  /*c990*/  @!P1 ST.E.128 desc[UR48][R6.64], R52 ;  /* 0x0000003406009985 */ /* 0x0001e8000c101d30 */
[----:B------:R0:W-:Y:S02]  /*c9a0*/  @!P0 ST.E.128 desc[UR48][R8.64], R68 ;  /* 0x0000004408008985 */ /* 0x0001e4000c101d30 */
.L_x_178:
[----:B------:R-:W-:Y:S05]  /*c9b0*/  BSYNC B1 ;  /* 0x0000000000017941 */ /* 0x000fea0003800000 */
.L_x_177:
[----:B0-----:R-:W-:Y:S01]  /*c9c0*/  VIADD R2, R82, 0x60 ;  /* 0x0000006052027836 */ /* 0x001fe20000000000 */
[----:B---3--:R-:W0:Y:S04]  /*c9d0*/  SHFL.IDX PT, R81, R81, 0x3, 0x181f ;  /* 0x00781f0051517f89 */ /* 0x008e2800000e0000 */
[----:B------:R-:W-:Y:S01]  /*c9e0*/  ISETP.GE.AND P0, PT, R2, UR9, PT ;  /* 0x0000000902007c0c */ /* 0x000fe2000bf06270 */
[----:B------:R3:W0:-:S12]  /*c9f0*/  SHFL.IDX PT, R9, R80, 0x3, 0x181f ;  /* 0x00781f0050097f89 */ /* 0x00061800000e0000 */
[----:B---3--:R-:W-:Y:S05]  /*ca00*/  @P0 BRA `(.L_x_179) ;  /* 0x00000028002c0947 */ /* 0x008fea0003800000 */
[----:B------:R-:W-:Y:S02]  /*ca10*/  ULDC UR4, c[0x0][0xac8] ;  /* 0x0002b20000047ab9 */ /* 0x000fe40000000800 */
[----:B------:R-:W-:Y:S02]  /*ca20*/  ISETP.GE.AND P3, PT, R0, UR4, PT ;  /* 0x0000000400007c0c */ /* 0x000fe4000bf66270 */
[----:B------:R-:W-:Y:S02]  /*ca30*/  ISETP.GE.AND P4, PT, R84, UR4, PT ;  /* 0x0000000454007c0c */ /* 0x000fe4000bf86270 */
[----:B------:R-:W-:-:S09]  /*ca40*/  ISETP.GE.AND P5, PT, R86, UR4, PT ;  /* 0x0000000456007c0c */ /* 0x000fd2000bfa6270 */
[-C--:B0-----:R-:W-:Y:S02]  /*ca50*/  @!P3 LEA R2, P0, R0, R9.reuse, 0x1 ;  /* 0x000000090002b211 */ /* 0x081fe400078008ff */
[-C--:B------:R-:W-:Y:S02]  /*ca60*/  @!P4 LEA R4, P1, R84, R9.reuse, 0x1 ;  /* 0x000000095404c211 */ /* 0x080fe400078208ff */
[----:B------:R-:W-:Y:S02]  /*ca70*/  @!P5 LEA R6, P2, R86, R9, 0x1 ;  /* 0x000000095606d211 */ /* 0x000fe400078408ff */
[-C--:B------:R-:W-:Y:S02]  /*ca80*/  @!P3 LEA.HI.X R3, R0, R81.reuse, R90, 0x1, P0 ;  /* 0x000000510003b211 */ /* 0x080fe400000f0c5a */
[-C--:B------:R-:W-:Y:S02]  /*ca90*/  @!P4 LEA.HI.X R5, R84, R81.reuse, R89, 0x1, P1 ;  /* 0x000000515405c211 */ /* 0x080fe400008f0c59 */
[----:B----4-:R-:W-:Y:S01]  /*caa0*/  @!P5 LEA.HI.X R7, R86, R81, R85, 0x1, P2 ;  /* 0x000000515607d211 */ /* 0x010fe200010f0c55 */
[----:B------:R3:W-:Y:S01]  /*cab0*/  @!P3 ST.E.128 desc[UR48][R2.64], R24 ;  /* 0x000000180200b985 */ /* 0x0007e2000c101d30 */
[----:B------:R-:W-:-:S03]  /*cac0*/  ISETP.GE.AND P0, PT, R88, UR4, PT ;  /* 0x0000000458007c0c */ /* 0x000fc6000bf06270 */
[----:B------:R3:W-:Y:S04]  /*cad0*/  @!P4 ST.E.128 desc[UR48][R4.64], R40 ;  /* 0x000000280400c985 */ /* 0x0007e8000c101d30 */
[----:B------:R3:W-:Y:S06]  /*cae0*/  @!P5 ST.E.128 desc[UR48][R6.64], R56 ;  /* 0x000000380600d985 */ /* 0x0007ec000c101d30 */
[----:B------:R-:W-:Y:S05]  /*caf0*/  @P0 BRA `(.L_x_179) ;  /* 0x0000002400f00947 */ /* 0x000fea0003800000 */
[----:B---3--:R-:W-:-:S04]  /*cb00*/  LEA R2, P0, R88, R9, 0x1 ;  /* 0x0000000958027211 */ /* 0x008fc800078008ff */
[----:B------:R-:W-:-:S05]  /*cb10*/  LEA.HI.X R3, R88, R81, R87, 0x1, P0 ;  /* 0x0000005158037211 */ /* 0x000fca00000f0c57 */
[----:B------:R0:W-:Y:S01]  /*cb20*/  ST.E.128 desc[UR48][R2.64], R72 ;  /* 0x0000004802007985 */ /* 0x0001e2000c101d30 */
[----:B------:R-:W-:Y:S05]  /*cb30*/  BRA `(.L_x_179) ;  /* 0x0000002400e07947 */ /* 0x000fea0003800000 */
.L_x_172:
[----:B------:R-:W-:Y:S01]  /*cb40*/  ULDC.64 UR14, c[0x0][0xb08] ;  /* 0x0002c200000e7ab9 */ /* 0x000fe20000000a00 */
[----:B------:R-:W-:Y:S01]  /*cb50*/  IMAD.MOV.U32 R71, RZ, RZ, R76 ;  /* 0x000000ffff477224 */ /* 0x000fe200078e004c */
[----:B------:R-:W-:Y:S01]  /*cb60*/  UIMAD UR12, UR16, UR14, URZ ;  /* 0x0000000e100c72a4 */ /* 0x000fe2000f8e023f */
[----:B------:R-:W-:Y:S01]  /*cb70*/  ISETP.GE.AND P0, PT, R77, UR9, PT ;  /* 0x000000094d007c0c */ /* 0x000fe2000bf06270 */
[----:B------:R-:W-:Y:S01]  /*cb80*/  UIMAD.WIDE.U32 UR10, UR4, UR14, URZ ;  /* 0x0000000e040a72a5 */ /* 0x000fe2000f8e003f */
[C---:B------:R-:W-:Y:S01]  /*cb90*/  VIADD R93, R16.reuse, 0x90 ;  /* 0x00000090105d7836 */ /* 0x040fe20000000000 */
[----:B------:R-:W-:Y:S01]  /*cba0*/  UIMAD UR12, UR4, UR15, UR12 ;  /* 0x0000000f040c72a4 */ /* 0x000fe2000f8e020c */
[C---:B------:R-:W-:Y:S01]  /*cbb0*/  VIADD R95, R16.reuse, 0x88 ;  /* 0x00000088105f7836 */ /* 0x040fe20000000000 */
[----:B------:R-:W-:Y:S01]  /*cbc0*/  USHF.R.S32.HI UR4, URZ, 0x1f, UR36 ;  /* 0x0000001f3f047899 */ /* 0x000fe20008011424 */
[C---:B------:R-:W-:Y:S01]  /*cbd0*/  VIADD R161, R16.reuse, 0x80 ;  /* 0x0000008010a17836 */ /* 0x040fe20000000000 */
[----:B------:R-:W-:Y:S01]  /*cbe0*/  UIADD3 UR11, UR11, UR12, URZ ;  /* 0x0000000c0b0b7290 */ /* 0x000fe2000fffe03f */
[C---:B------:R-:W-:Y:S01]  /*cbf0*/  VIADD R163, R16.reuse, 0x78 ;  /* 0x0000007810a37836 */ /* 0x040fe20000000000 */
[----:B------:R-:W-:Y:S01]  /*cc00*/  ULDC.64 UR14, c[0x0][0xb40] ;  /* 0x0002d000000e7ab9 */ /* 0x000fe20000000a00 */
[----:B------:R-:W-:Y:S01]  /*cc10*/  ULDC.64 UR12, c[0x0][0xb38] ;  /* 0x0002ce00000c7ab9 */ /* 0x000fe20000000a00 */
[----:B------:R-:W-:Y:S01]  /*cc20*/  UIMAD UR4, UR4, UR14, URZ ;  /* 0x0000000e040472a4 */ /* 0x000fe2000f8e023f */
[C---:B------:R-:W-:Y:S01]  /*cc30*/  VIADD R165, R16.reuse, 0x70 ;  /* 0x0000007010a57836 */ /* 0x040fe20000000000 */
[----:B------:R-:W-:Y:S01]  /*cc40*/  UIMAD.WIDE.U32 UR10, UR39, UR12, UR10 ;  /* 0x0000000c270a72a5 */ /* 0x000fe2000f8e000a */
[C---:B------:R-:W-:Y:S01]  /*cc50*/  VIADD R167, R16.reuse, 0x68 ;  /* 0x0000006810a77836 */ /* 0x040fe20000000000 */
[----:B------:R-:W-:Y:S01]  /*cc60*/  UIMAD UR4, UR36, UR15, UR4 ;  /* 0x0000000f240472a4 */ /* 0x000fe2000f8e0204 */
[C---:B------:R-:W-:Y:S01]  /*cc70*/  VIADD R169, R16.reuse, 0x60 ;  /* 0x0000006010a97836 */ /* 0x040fe20000000000 */
[----:B------:R-:W-:Y:S01]  /*cc80*/  UIMAD UR11, UR39, UR13, UR11 ;  /* 0x0000000d270b72a4 */ /* 0x000fe2000f8e020b */
[C---:B------:R-:W-:Y:S01]  /*cc90*/  VIADD R171, R16.reuse, 0x58 ;  /* 0x0000005810ab7836 */ /* 0x040fe20000000000 */
[----:B------:R-:W-:Y:S01]  /*cca0*/  UIADD3 UR8, UR8, 0x38820, URZ ;  /* 0x0003882008087890 */ /* 0x000fe2000fffe03f */
[C---:B------:R-:W-:Y:S01]  /*ccb0*/  VIADD R173, R16.reuse, 0x50 ;  /* 0x0000005010ad7836 */ /* 0x040fe20000000000 */
[----:B------:R-:W-:Y:S01]  /*ccc0*/  UIMAD.WIDE.U32 UR36, UR36, UR14, UR10 ;  /* 0x0000000e242472a5 */ /* 0x000fe2000f8e000a */
[----:B------:R-:W-:Y:S01]  /*ccd0*/  VIADD R175, R16, 0x48 ;  /* 0x0000004810af7836 */ /* 0x000fe20000000000 */
[----:B------:R-:W-:Y:S01]  /*cce0*/  ULDC.64 UR12, c[0x0][0xb48] ;  /* 0x0002d200000c7ab9 */ /* 0x000fe20000000a00 */
[----:B------:R-:W-:Y:S01]  /*ccf0*/  @UP2 ULDC UR10, c[0x0][0xbec] ;  /* 0x0002fb00000a2ab9 */ /* 0x000fe20000000800 */
[----:B------:R-:W-:Y:S01]  /*cd00*/  UIADD3 UR11, UR37, UR4, URZ ;  /* 0x00000004250b7290 */ /* 0x000fe2000fffe03f */
[----:B------:R-:W-:Y:S01]  /*cd10*/  @P1 IMAD.HI.U32 R0, R76, UR10, RZ ;  /* 0x0000000a4c001c27 */ /* 0x000fe2000f8e00ff */
[----:B------:R-:W-:Y:S01]  /*cd20*/  UPRMT UR8, URZ, 0x654, UR8 ;  /* 0x000006543f087896 */ /* 0x000fe20008000008 */
[----:B------:R-:W-:Y:S01]  /*cd30*/  BSSY B1, `(.L_x_180) ;  /* 0x00000d9000017945 */ /* 0x000fe20003800000 */
[----:B------:R-:W-:Y:S01]  /*cd40*/  @UP2 ULDC UR4, c[0x0][0xbf0] ;  /* 0x0002fc0000042ab9 */ /* 0x000fe20000000800 */
[----:B------:R-:W-:Y:S01]  /*cd50*/  UMOV UR10, UR36 ;  /* 0x00000024000a7c82 */ /* 0x000fe20008000000 */
[----:B------:R-:W-:Y:S01]  /*cd60*/  @P1 SHF.R.U32.HI R71, RZ, UR4, R0 ;  /* 0x00000004ff471c19 */ /* 0x000fe20008011600 */
[----:B------:R-:W-:Y:S01]  /*cd70*/  UIMAD.WIDE.U32 UR10, UR40, UR12, UR10 ;  /* 0x0000000c280a72a5 */ /* 0x000fe2000f8e000a */
[C---:B------:R-:W-:Y:S01]  /*cd80*/  VIADD R177, R16.reuse, 0x40 ;  /* 0x0000004010b17836 */ /* 0x040fe20000000000 */
[----:B------:R-:W-:Y:S01]  /*cd90*/  SHF.R.S32.HI R78, RZ, 0x1f, R18 ;  /* 0x0000001fff4e7819 */ /* 0x000fe20000011412 */
[----:B------:R-:W-:Y:S01]  /*cda0*/  VIADD R179, R16, 0x38 ;  /* 0x0000003810b37836 */ /* 0x000fe20000000000 */
[--C-:B------:R-:W-:Y:S01]  /*cdb0*/  SHF.R.S32.HI R0, RZ, 0x1f, R71.reuse ;  /* 0x0000001fff007819 */ /* 0x100fe20000011447 */
[----:B------:R-:W-:Y:S01]  /*cdc0*/  IMAD.MOV R73, RZ, RZ, -R71 ;  /* 0x000000ffff497224 */ /* 0x000fe200078e0a47 */
[----:B------:R-:W-:-:S02]  /*cdd0*/  UIMAD UR40, UR40, UR13, UR11 ;  /* 0x0000000d282872a4 */ /* 0x000fc4000f8e020b */
[----:B------:R-:W-:Y:S01]  /*cde0*/  IMAD.U32 R69, RZ, RZ, UR11 ;  /* 0x0000000bff457e24 */ /* 0x000fe2000f8e00ff */
[----:B------:R-:W-:Y:S01]  /*cdf0*/  SYNCS.ARRIVE.TRANS64.RED.A1T0 RZ, [UR8], RZ ;  /* 0x000000ffffff79a7 */ /* 0x000fe20008100408 */
[----:B------:R-:W-:Y:S01]  /*ce00*/  ULDC.64 UR12, c[0x0][0xb30] ;  /* 0x0002cc00000c7ab9 */ /* 0x000fe20000000a00 */
[----:B------:R-:W-:Y:S01]  /*ce10*/  IMAD R73, R73, UR20, R76 ;  /* 0x0000001449497c24 */ /* 0x000fe2000f8e024c */
[----:B------:R-:W-:Y:S01]  /*ce20*/  SHF.R.S32.HI R79, RZ, 0x1f, R19 ;  /* 0x0000001fff4f7819 */ /* 0x000fe20000011413 */
[----:B------:R-:W-:Y:S01]  /*ce30*/  IMAD R0, R0, UR12, RZ ;  /* 0x0000000c00007c24 */ /* 0x000fe2000f8e02ff */
[----:B------:R-:W-:Y:S01]  /*ce40*/  SHF.R.S32.HI R80, RZ, 0x1f, R22 ;  /* 0x0000001fff507819 */ /* 0x000fe20000011416 */
[----:B------:R-:W-:Y:S01]  /*ce50*/  IMAD.U32 R68, RZ, RZ, UR10 ;  /* 0x0000000aff447e24 */ /* 0x000fe2000f8e00ff */
[----:B------:R-:W-:Y:S01]  /*ce60*/  ULDC.64 UR10, c[0x0][0xb28] ;  /* 0x0002ca00000a7ab9 */ /* 0x000fe20000000a00 */
[----:B------:R-:W-:Y:S01]  /*ce70*/  IMAD.U32 R69, RZ, RZ, UR40 ;  /* 0x00000028ff457e24 */ /* 0x000fe2000f8e00ff */
[----:B------:R-:W-:Y:S01]  /*ce80*/  SHF.R.S32.HI R81, RZ, 0x1f, R23 ;  /* 0x0000001fff517819 */ /* 0x000fe20000011417 */
[C---:B------:R-:W-:Y:S01]  /*ce90*/  IMAD R75, R71.reuse, UR13, R0 ;  /* 0x0000000d474b7c24 */ /* 0x040fe2000f8e0200 */
[----:B------:R-:W-:Y:S01]  /*cea0*/  SHF.R.S32.HI R0, RZ, 0x1f, R73 ;  /* 0x0000001fff007819 */ /* 0x000fe20000011449 */
[----:B------:R-:W-:Y:S01]  /*ceb0*/  IMAD.WIDE.U32 R68, R71, UR12, R68 ;  /* 0x0000000c47447c25 */ /* 0x000fe2000f8e0044 */
[----:B------:R-:W-:-:S02]  /*cec0*/  SHF.R.S32.HI R82, RZ, 0x1f, R232 ;  /* 0x0000001fff527819 */ /* 0x000fc400000114e8 */
[----:B------:R-:W-:Y:S01]  /*ced0*/  SHF.R.S32.HI R83, RZ, 0x1f, R233 ;  /* 0x0000001fff537819 */ /* 0x000fe200000114e9 */
[----:B------:R-:W-:Y:S01]  /*cee0*/  IMAD R0, R0, UR10, RZ ;  /* 0x0000000a00007c24 */ /* 0x000fe2000f8e02ff */
[----:B------:R-:W-:Y:S01]  /*cef0*/  SHF.R.S32.HI R88, RZ, 0x1f, R234 ;  /* 0x0000001fff587819 */ /* 0x000fe200000114ea */
[----:B------:R-:W-:Y:S01]  /*cf00*/  IMAD.IADD R69, R69, 0x1, R75 ;  /* 0x0000000145457824 */ /* 0x000fe200078e024b */
[----:B------:R-:W-:Y:S01]  /*cf10*/  SHF.R.S32.HI R89, RZ, 0x1f, R235 ;  /* 0x0000001fff597819 */ /* 0x000fe200000114eb */
[C---:B------:R-:W-:Y:S01]  /*cf20*/  IMAD R75, R73.reuse, UR11, R0 ;  /* 0x0000000b494b7c24 */ /* 0x040fe2000f8e0200 */
[----:B------:R-:W-:Y:S01]  /*cf30*/  SHF.R.S32.HI R90, RZ, 0x1f, R236 ;  /* 0x0000001fff5a7819 */ /* 0x000fe200000114ec */
[----:B------:R-:W-:Y:S01]  /*cf40*/  IMAD.WIDE.U32 R68, R73, UR10, R68 ;  /* 0x0000000a49447c25 */ /* 0x000fe2000f8e0044 */
[----:B------:R-:W-:Y:S01]  /*cf50*/  ULDC.64 UR10, c[0x0][0xb00] ;  /* 0x0002c000000a7ab9 */ /* 0x000fe20000000a00 */
[----:B------:R-:W-:Y:S02]  /*cf60*/  SHF.R.S32.HI R91, RZ, 0x1f, R237 ;  /* 0x0000001fff5b7819 */ /* 0x000fe400000114ed */
[----:B------:R-:W-:Y:S01]  /*cf70*/  IMAD.IADD R75, R69, 0x1, R75 ;  /* 0x00000001454b7824 */ /* 0x000fe200078e024b */
[----:B------:R-:W-:Y:S01]  /*cf80*/  LEA R0, P1, R68, UR10, 0x2 ;  /* 0x0000000a44007c11 */ /* 0x000fe2000f8210ff */
[C---:B------:R-:W-:Y:S01]  /*cf90*/  VIADD R181, R16.reuse, 0x30 ;  /* 0x0000003010b57836 */ /* 0x040fe20000000000 */
[----:B------:R-:W-:Y:S01]  /*cfa0*/  SHF.R.S32.HI R93, RZ, 0x1f, R93 ;  /* 0x0000001fff5d7819 */ /* 0x000fe2000001145d */
[----:B------:R-:W-:Y:S01]  /*cfb0*/  VIADD R183, R16, 0x28 ;  /* 0x0000002810b77836 */ /* 0x000fe20000000000 */
[----:B------:R-:W-:Y:S01]  /*cfc0*/  LEA.HI.X R75, R68, UR11, R75, 0x2, P1 ;  /* 0x0000000b444b7c11 */ /* 0x000fe200088f144b */
[C---:B------:R-:W-:Y:S01]  /*cfd0*/  VIADD R185, R16.reuse, 0x20 ;  /* 0x0000002010b97836 */ /* 0x040fe20000000000 */
[----:B------:R0:W1:Y:S01]  /*cfe0*/  SHFL.IDX PT, R68, R0, RZ, 0x1c1f ;  /* 0x001c1fff00447589 */ /* 0x00006200000e0000 */
[C---:B------:R-:W-:Y:S01]  /*cff0*/  VIADD R187, R16.reuse, 0x18 ;  /* 0x0000001810bb7836 */ /* 0x040fe20000000000 */
[----:B------:R-:W-:Y:S01]  /*d000*/  SHF.R.S32.HI R95, RZ, 0x1f, R95 ;  /* 0x0000001fff5f7819 */ /* 0x000fe2000001145f */
[C---:B------:R-:W-:Y:S01]  /*d010*/  VIADD R189, R16.reuse, 0x10 ;  /* 0x0000001010bd7836 */ /* 0x040fe20000000000 */
[----:B------:R0:W2:Y:S01]  /*d020*/  SHFL.IDX PT, R69, R75, RZ, 0x1c1f ;  /* 0x001c1fff4b457589 */ /* 0x0000a200000e0000 */
        /* <DEDUP_REMOVED lines=32> */
[----:B------:R-:W-:-:S02]  /*d230*/  VIADD R186, R16, 0x18 ;  /* 0x0000001810ba7836 */ /* 0x000fc40000000000 */
[C---:B------:R-:W-:Y:S02]  /*d240*/  VIADD R188, R16.reuse, 0x10 ;  /* 0x0000001010bc7836 */ /* 0x040fe40000000000 */
[----:B------:R-:W-:Y:S01]  /*d250*/  VIADD R190, R16, 0x8 ;  /* 0x0000000810be7836 */ /* 0x000fe20000000000 */
[----:B012---:R-:W-:Y:S06]  /*d260*/  @P0 BRA `(.L_x_181) ;  /* 0x0000000800140947 */ /* 0x007fec0003800000 */
[----:B------:R-:W-:Y:S02]  /*d270*/  ULDC UR4, c[0x0][0xac8] ;  /* 0x0002b20000047ab9 */ /* 0x000fe40000000800 */
[----:B------:R-:W-:Y:S02]  /*d280*/  ISETP.GE.AND P1, PT, R16, UR4, PT ;  /* 0x0000000410007c0c */ /* 0x000fe4000bf26270 */
[----:B------:R-:W-:Y:S02]  /*d290*/  ISETP.GE.AND P2, PT, R190, UR4, PT ;  /* 0x00000004be007c0c */ /* 0x000fe4000bf46270 */
[----:B------:R-:W-:Y:S02]  /*d2a0*/  ISETP.GE.AND P3, PT, R188, UR4, PT ;  /* 0x00000004bc007c0c */ /* 0x000fe4000bf66270 */
[----:B------:R-:W-:Y:S02]  /*d2b0*/  ISETP.GE.AND P4, PT, R186, UR4, PT ;  /* 0x00000004ba007c0c */ /* 0x000fe4000bf86270 */
[----:B------:R-:W-:-:S05]  /*d2c0*/  ISETP.GE.AND P0, PT, R184, UR4, PT ;  /* 0x00000004b8007c0c */ /* 0x000fca000bf06270 */
[----:B------:R-:W-:Y:S02]  /*d2d0*/  @!P1 IMAD.WIDE R72, R16, 0x4, R68 ;  /* 0x0000000410489825 */ /* 0x000fe400078e0244 */
[----:B------:R-:W-:-:S03]  /*d2e0*/  @!P2 LEA R70, P5, R190, R68, 0x2 ;  /* 0x00000044be46a211 */ /* 0x000fc600078a10ff */
[----:B------:R0:W-:Y:S01]  /*d2f0*/  @!P1 ST.E.64 desc[UR48][R72.64], R6 ;  /* 0x0000000648009985 */ /* 0x0001e2000c101b30 */
[----:B------:R-:W-:Y:S02]  /*d300*/  ISETP.GE.AND P1, PT, R182, UR4, PT ;  /* 0x00000004b6007c0c */ /* 0x000fe4000bf26270 */
[----:B------:R-:W-:-:S05]  /*d310*/  @!P2 LEA.HI.X R71, R190, R69, R191, 0x2, P5 ;  /* 0x00000045be47a211 */ /* 0x000fca00028f14bf */
[----:B------:R1:W-:Y:S01]  /*d320*/  @!P2 ST.E.64 desc[UR48][R70.64], R8 ;  /* 0x000000084600a985 */ /* 0x0003e2000c101b30 */
[----:B------:R-:W-:Y:S02]  /*d330*/  ISETP.GE.AND P2, PT, R180, UR4, PT ;  /* 0x00000004b4007c0c */ /* 0x000fe4000bf46270 */
[----:B0-----:R-:W-:-:S04]  /*d340*/  @!P3 LEA R6, P5, R188, R68, 0x2 ;  /* 0x00000044bc06b211 */ /* 0x001fc800078a10ff */
[----:B------:R-:W-:Y:S02]  /*d350*/  @!P3 LEA.HI.X R7, R188, R69, R189, 0x2, P5 ;  /* 0x00000045bc07b211 */ /* 0x000fe400028f14bd */
[----:B-1----:R-:W-:-:S03]  /*d360*/  @!P4 LEA R8, P6, R186, R68, 0x2 ;  /* 0x00000044ba08c211 */ /* 0x002fc600078c10ff */
[----:B------:R0:W-:Y:S01]  /*d370*/  @!P3 ST.E.64 desc[UR48][R6.64], R14 ;  /* 0x0000000e0600b985 */ /* 0x0001e2000c101b30 */
[----:B------:R-:W-:Y:S02]  /*d380*/  @!P0 LEA R70, P5, R184, R68, 0x2 ;  /* 0x00000044b8468211 */ /* 0x000fe400078a10ff */
[-C--:B------:R-:W-:Y:S02]  /*d390*/  @!P4 LEA.HI.X R9, R186, R69.reuse, R187, 0x2, P6 ;  /* 0x00000045ba09c211 */ /* 0x080fe400030f14bb */
[----:B------:R-:W-:Y:S02]  /*d3a0*/  @!P0 LEA.HI.X R71, R184, R69, R185, 0x2, P5 ;  /* 0x00000045b8478211 */ /* 0x000fe400028f14b9 */
[----:B------:R-:W-:Y:S01]  /*d3b0*/  ISETP.GE.AND P3, PT, R178, UR4, PT ;  /* 0x00000004b2007c0c */ /* 0x000fe2000bf66270 */
[----:B------:R1:W-:Y:S01]  /*d3c0*/  @!P4 ST.E.64 desc[UR48][R8.64], R20 ;  /* 0x000000140800c985 */ /* 0x0003e2000c101b30 */
[----:B------:R-:W-:-:S03]  /*d3d0*/  ISETP.GE.AND P4, PT, R176, UR4, PT ;  /* 0x00000004b0007c0c */ /* 0x000fc6000bf86270 */
[----:B------:R-:W-:Y:S01]  /*d3e0*/  @!P0 ST.E.64 desc[UR48][R70.64], R28 ;  /* 0x0000001c46008985 */ /* 0x000fe2000c101b30 */
[----:B------:R-:W-:Y:S02]  /*d3f0*/  ISETP.GE.AND P0, PT, R174, UR4, PT ;  /* 0x00000004ae007c0c */ /* 0x000fe4000bf06270 */
[----:B0-----:R-:W-:-:S04]  /*d400*/  @!P1 LEA R6, P5, R182, R68, 0x2 ;  /* 0x00000044b6069211 */ /* 0x001fc800078a10ff */
[-C--:B------:R-:W-:Y:S02]  /*d410*/  @!P1 LEA.HI.X R7, R182, R69.reuse, R183, 0x2, P5 ;  /* 0x00000045b6079211 */ /* 0x080fe400028f14b7 */
[-C--:B------:R-:W-:Y:S02]  /*d420*/  @!P3 LEA R14, P5, R178, R68.reuse, 0x2 ;  /* 0x00000044b20eb211 */ /* 0x080fe400078a10ff */
[----:B-1----:R-:W-:Y:S01]  /*d430*/  @!P2 LEA R8, P6, R180, R68, 0x2 ;  /* 0x00000044b408a211 */ /* 0x002fe200078c10ff */
[----:B------:R0:W-:Y:S01]  /*d440*/  @!P1 ST.E.64 desc[UR48][R6.64], R30 ;  /* 0x0000001e06009985 */ /* 0x0001e2000c101b30 */
[----:B------:R-:W-:Y:S02]  /*d450*/  ISETP.GE.AND P1, PT, R172, UR4, PT ;  /* 0x00000004ac007c0c */ /* 0x000fe4000bf26270 */
[-C--:B------:R-:W-:Y:S02]  /*d460*/  @!P2 LEA.HI.X R9, R180, R69.reuse, R181, 0x2, P6 ;  /* 0x00000045b409a211 */ /* 0x080fe400030f14b5 */
[----:B------:R-:W-:-:S03]  /*d470*/  @!P3 LEA.HI.X R15, R178, R69, R179, 0x2, P5 ;  /* 0x00000045b20fb211 */ /* 0x000fc600028f14b3 */
[----:B------:R1:W-:Y:S01]  /*d480*/  @!P2 ST.E.64 desc[UR48][R8.64], R36 ;  /* 0x000000240800a985 */ /* 0x0003e2000c101b30 */
[----:B------:R-:W-:-:S03]  /*d490*/  ISETP.GE.AND P2, PT, R170, UR4, PT ;  /* 0x00000004aa007c0c */ /* 0x000fc6000bf46270 */
[----:B------:R2:W-:Y:S01]  /*d4a0*/  @!P3 ST.E.64 desc[UR48][R14.64], R38 ;  /* 0x000000260e00b985 */ /* 0x0005e2000c101b30 */
[----:B------:R-:W-:Y:S02]  /*d4b0*/  ISETP.GE.AND P3, PT, R168, UR4, PT ;  /* 0x00000004a8007c0c */ /* 0x000fe4000bf66270 */
[----:B0-----:R-:W-:-:S04]  /*d4c0*/  @!P4 LEA R6, P5, R176, R68, 0x2 ;  /* 0x00000044b006c211 */ /* 0x001fc800078a10ff */
[----:B------:R-:W-:Y:S02]  /*d4d0*/  @!P4 LEA.HI.X R7, R176, R69, R177, 0x2, P5 ;  /* 0x00000045b007c211 */ /* 0x000fe400028f14b1 */
[----:B-1----:R-:W-:-:S03]  /*d4e0*/  @!P0 LEA R8, P6, R174, R68, 0x2 ;  /* 0x00000044ae088211 */ /* 0x002fc600078c10ff */
[----:B------:R0:W-:Y:S01]  /*d4f0*/  @!P4 ST.E.64 desc[UR48][R6.64], R44 ;  /* 0x0000002c0600c985 */ /* 0x0001e2000c101b30 */
[----:B------:R-:W-:Y:S02]  /*d500*/  ISETP.GE.AND P4, PT, R166, UR4, PT ;  /* 0x00000004a6007c0c */ /* 0x000fe4000bf86270 */
[----:B--2---:R-:W-:Y:S02]  /*d510*/  @!P1 LEA R14, P5, R172, R68, 0x2 ;  /* 0x00000044ac0e9211 */ /* 0x004fe400078a10ff */
[-C--:B------:R-:W-:Y:S02]  /*d520*/  @!P0 LEA.HI.X R9, R174, R69.reuse, R175, 0x2, P6 ;  /* 0x00000045ae098211 */ /* 0x080fe400030f14af */
[----:B------:R-:W-:-:S03]  /*d530*/  @!P1 LEA.HI.X R15, R172, R69, R173, 0x2, P5 ;  /* 0x00000045ac0f9211 */ /* 0x000fc600028f14ad */
[----:B------:R1:W-:Y:S01]  /*d540*/  @!P0 ST.E.64 desc[UR48][R8.64], R46 ;  /* 0x0000002e08008985 */ /* 0x0003e2000c101b30 */
[----:B0-----:R-:W-:-:S03]  /*d550*/  @!P2 LEA R6, P0, R170, R68, 0x2 ;  /* 0x00000044aa06a211 */ /* 0x001fc600078010ff */
[----:B------:R0:W-:Y:S01]  /*d560*/  @!P1 ST.E.64 desc[UR48][R14.64], R52 ;  /* 0x000000340e009985 */ /* 0x0001e2000c101b30 */
[----:B------:R-:W-:Y:S02]  /*d570*/  ISETP.GE.AND P1, PT, R164, UR4, PT ;  /* 0x00000004a4007c0c */ /* 0x000fe4000bf26270 */
[----:B------:R-:W-:Y:S02]  /*d580*/  @!P2 LEA.HI.X R7, R170, R69, R171, 0x2, P0 ;  /* 0x00000045aa07a211 */ /* 0x000fe400000f14ab */
[----:B------:R-:W-:-:S03]  /*d590*/  ISETP.GE.AND P0, PT, R162, UR4, PT ;  /* 0x00000004a2007c0c */ /* 0x000fc6000bf06270 */
[----:B------:R2:W-:Y:S01]  /*d5a0*/  @!P2 ST.E.64 desc[UR48][R6.64], R54 ;  /* 0x000000360600a985 */ /* 0x0005e2000c101b30 */
[-C--:B-1----:R-:W-:Y:S02]  /*d5b0*/  @!P3 LEA R8, P6, R168, R68.reuse, 0x2 ;  /* 0x00000044a808b211 */ /* 0x082fe400078c10ff */
[----:B------:R-:W-:Y:S02]  /*d5c0*/  ISETP.GE.AND P2, PT, R160, UR4, PT ;  /* 0x00000004a0007c0c */ /* 0x000fe4000bf46270 */
[----:B------:R-:W-:Y:S02]  /*d5d0*/  @!P3 LEA.HI.X R9, R168, R69, R169, 0x2, P6 ;  /* 0x00000045a809b211 */ /* 0x000fe400030f14a9 */
[----:B0-----:R-:W-:-:S03]  /*d5e0*/  @!P4 LEA R14, P5, R166, R68, 0x2 ;  /* 0x00000044a60ec211 */ /* 0x001fc600078a10ff */
[----:B------:R0:W-:Y:S01]  /*d5f0*/  @!P3 ST.E.64 desc[UR48][R8.64], R60 ;  /* 0x0000003c0800b985 */ /* 0x0001e2000c101b30 */
[-C--:B------:R-:W-:Y:S02]  /*d600*/  @!P4 LEA.HI.X R15, R166, R69.reuse, R167, 0x2, P5 ;  /* 0x00000045a60fc211 */ /* 0x080fe400028f14a7 */
[----:B------:R-:W-:Y:S02]  /*d610*/  ISETP.GE.AND P3, PT, R94, UR4, PT ;  /* 0x000000045e007c0c */ /* 0x000fe4000bf66270 */
[-C--:B--2---:R-:W-:Y:S01]  /*d620*/  @!P1 LEA R6, P5, R164, R68.reuse, 0x2 ;  /* 0x00000044a4069211 */ /* 0x084fe200078a10ff */
[----:B------:R1:W-:Y:S01]  /*d630*/  @!P4 ST.E.64 desc[UR48][R14.64], R62 ;  /* 0x0000003e0e00c985 */ /* 0x0003e2000c101b30 */
[----:B------:R-:W-:Y:S02]  /*d640*/  ISETP.GE.AND P4, PT, R92, UR4, PT ;  /* 0x000000045c007c0c */ /* 0x000fe4000bf86270 */
[----:B------:R-:W-:Y:S02]  /*d650*/  @!P1 LEA.HI.X R7, R164, R69, R165, 0x2, P5 ;  /* 0x00000045a4079211 */ /* 0x000fe400028f14a5 */
[----:B0-----:R-:W-:-:S03]  /*d660*/  @!P0 LEA R8, P6, R162, R68, 0x2 ;  /* 0x00000044a2088211 */ /* 0x001fc600078c10ff */
[----:B------:R0:W-:Y:S01]  /*d670*/  @!P1 ST.E.64 desc[UR48][R6.64], R84 ;  /* 0x0000005406009985 */ /* 0x0001e2000c101b30 */
[----:B------:R-:W-:Y:S02]  /*d680*/  ISETP.GE.AND P1, PT, R237, UR4, PT ;  /* 0x00000004ed007c0c */ /* 0x000fe4000bf26270 */
[-C--:B------:R-:W-:Y:S02]  /*d690*/  @!P0 LEA.HI.X R9, R162, R69.reuse, R163, 0x2, P6 ;  /* 0x00000045a2098211 */ /* 0x080fe400030f14a3 */
[-C--:B-1----:R-:W-:Y:S02]  /*d6a0*/  @!P2 LEA R14, P5, R160, R68.reuse, 0x2 ;  /* 0x00000044a00ea211 */ /* 0x082fe400078a10ff */
[-C--:B------:R-:W-:Y:S01]  /*d6b0*/  @!P4 LEA R30, P6, R92, R68.reuse, 0x2 ;  /* 0x000000445c1ec211 */ /* 0x080fe200078c10ff */
[----:B------:R1:W-:Y:S01]  /*d6c0*/  @!P0 ST.E.64 desc[UR48][R8.64], R86 ;  /* 0x0000005608008985 */ /* 0x0003e2000c101b30 */
[----:B------:R-:W-:Y:S02]  /*d6d0*/  @!P2 LEA.HI.X R15, R160, R69, R161, 0x2, P5 ;  /* 0x00000045a00fa211 */ /* 0x000fe400028f14a1 */
[----:B------:R-:W-:-:S02]  /*d6e0*/  @!P3 LEA R20, P0, R94, R68, 0x2 ;  /* 0x000000445e14b211 */ /* 0x000fc400078010ff */
[-C--:B------:R-:W-:Y:S01]  /*d6f0*/  @!P4 LEA.HI.X R31, R92, R69.reuse, R93, 0x2, P6 ;  /* 0x000000455c1fc211 */ /* 0x080fe200030f145d */
[----:B------:R2:W-:Y:S01]  /*d700*/  @!P2 ST.E.64 desc[UR48][R14.64], R100 ;  /* 0x000000640e00a985 */ /* 0x0005e2000c101b30 */
[----:B------:R-:W-:Y:S02]  /*d710*/  ISETP.GE.AND P2, PT, R236, UR4, PT ;  /* 0x00000004ec007c0c */ /* 0x000fe4000bf46270 */
[----:B------:R-:W-:Y:S02]  /*d720*/  @!P3 LEA.HI.X R21, R94, R69, R95, 0x2, P0 ;  /* 0x000000455e15b211 */ /* 0x000fe400000f145f */
[----:B------:R-:W-:Y:S02]  /*d730*/  ISETP.GE.AND P0, PT, R235, UR4, PT ;  /* 0x00000004eb007c0c */ /* 0x000fe4000bf06270 */
[----:B------:R-:W-:Y:S01]  /*d740*/  @!P1 LEA R28, P5, R237, R68, 0x2 ;  /* 0x00000044ed1c9211 */ /* 0x000fe200078a10ff */
[----:B------:R3:W-:Y:S01]  /*d750*/  @!P3 ST.E.64 desc[UR48][R20.64], R102 ;  /* 0x000000661400b985 */ /* 0x0007e2000c101b30 */
[----:B------:R-:W-:-:S02]  /*d760*/  ISETP.GE.AND P3, PT, R234, UR4, PT ;  /* 0x00000004ea007c0c */ /* 0x000fc4000bf66270 */
[-C--:B------:R-:W-:Y:S01]  /*d770*/  @!P1 LEA.HI.X R29, R237, R69.reuse, R91, 0x2, P5 ;  /* 0x00000045ed1d9211 */ /* 0x080fe200028f145b */
[----:B------:R-:W-:Y:S02]  /*d780*/  @!P4 ST.E.64 desc[UR48][R30.64], R108 ;  /* 0x0000006c1e00c985 */ /* 0x000fe4000c101b30 */
[CC--:B0-----:R-:W-:Y:S02]  /*d790*/  @!P2 LEA R6, P4, R236.reuse, R68.reuse, 0x2 ;  /* 0x00000044ec06a211 */ /* 0x0c1fe400078810ff */
[----:B------:R0:W-:Y:S01]  /*d7a0*/  @!P1 ST.E.64 desc[UR48][R28.64], R110 ;  /* 0x0000006e1c009985 */ /* 0x0001e2000c101b30 */
[----:B------:R-:W-:Y:S02]  /*d7b0*/  ISETP.GE.AND P1, PT, R233, UR4, PT ;  /* 0x00000004e9007c0c */ /* 0x000fe4000bf26270 */
[----:B------:R-:W-:Y:S02]  /*d7c0*/  @!P2 LEA.HI.X R7, R236, R69, R90, 0x2, P4 ;  /* 0x00000045ec07a211 */ /* 0x000fe400020f145a */
[----:B-1----:R-:W-:-:S02]  /*d7d0*/  @!P0 LEA R8, P6, R235, R68, 0x2 ;  /* 0x00000044eb088211 */ /* 0x002fc400078c10ff */
[----:B------:R-:W-:Y:S01]  /*d7e0*/  ISETP.GE.AND P4, PT, R232, UR4, PT ;  /* 0x00000004e8007c0c */ /* 0x000fe2000bf86270 */
[----:B------:R-:W-:Y:S01]  /*d7f0*/  @!P2 ST.E.64 desc[UR48][R6.64], R116 ;  /* 0x000000740600a985 */ /* 0x000fe2000c101b30 */
[-C--:B------:R-:W-:Y:S02]  /*d800*/  @!P0 LEA.HI.X R9, R235, R69.reuse, R89, 0x2, P6 ;  /* 0x00000045eb098211 */ /* 0x080fe400030f1459 */
[----:B------:R-:W-:Y:S02]  /*d810*/  ISETP.GE.AND P2, PT, R23, UR4, PT ;  /* 0x0000000417007c0c */ /* 0x000fe4000bf46270 */
[CC--:B--2---:R-:W-:Y:S01]  /*d820*/  @!P3 LEA R14, P5, R234.reuse, R68.reuse, 0x2 ;  /* 0x00000044ea0eb211 */ /* 0x0c4fe200078a10ff */
[----:B------:R1:W-:Y:S01]  /*d830*/  @!P0 ST.E.64 desc[UR48][R8.64], R118 ;  /* 0x0000007608008985 */ /* 0x0003e2000c101b30 */
[----:B---3--:R-:W-:Y:S02]  /*d840*/  @!P1 LEA R20, P0, R233, R68, 0x2 ;  /* 0x00000044e9149211 */ /* 0x008fe400078010ff */
[----:B------:R-:W-:-:S02]  /*d850*/  @!P3 LEA.HI.X R15, R234, R69, R88, 0x2, P5 ;  /* 0x00000045ea0fb211 */ /* 0x000fc400028f1458 */
[-C--:B------:R-:W-:Y:S02]  /*d860*/  @!P1 LEA.HI.X R21, R233, R69.reuse, R83, 0x2, P0 ;  /* 0x00000045e9159211 */ /* 0x080fe400000f1453 */
[----:B------:R-:W-:Y:S01]  /*d870*/  ISETP.GE.AND P0, PT, R22, UR4, PT ;  /* 0x0000000416007c0c */ /* 0x000fe2000bf06270 */
[----:B------:R2:W-:Y:S01]  /*d880*/  @!P3 ST.E.64 desc[UR48][R14.64], R124 ;  /* 0x0000007c0e00b985 */ /* 0x0005e2000c101b30 */
[CC--:B0-----:R-:W-:Y:S02]  /*d890*/  @!P4 LEA R28, P3, R232.reuse, R68.reuse, 0x2 ;  /* 0x00000044e81cc211 */ /* 0x0c1fe400078610ff */
[C---:B------:R-:W-:Y:S01]  /*d8a0*/  @!P2 LEA R30, P5, R23.reuse, R68, 0x2 ;  /* 0x00000044171ea211 */ /* 0x040fe200078a10ff */
[----:B------:R0:W-:Y:S01]  /*d8b0*/  @!P1 ST.E.64 desc[UR48][R20.64], R126 ;  /* 0x0000007e14009985 */ /* 0x0001e2000c101b30 */
[-C--:B------:R-:W-:Y:S01]  /*d8c0*/  @!P4 LEA.HI.X R29, R232, R69.reuse, R82, 0x2, P3 ;  /* 0x00000045e81dc211 */ /* 0x080fe200018f1452 */
[----:B-1----:R-:W-:Y:S01]  /*d8d0*/  VIADD R9, R16, 0xf0 ;  /* 0x000000f010097836 */ /* 0x002fe20000000000 */
[----:B------:R-:W-:-:S02]  /*d8e0*/  @!P2 LEA.HI.X R31, R23, R69, R81, 0x2, P5 ;  /* 0x00000045171fa211 */ /* 0x000fc400028f1451 */
[----:B------:R-:W-:Y:S01]  /*d8f0*/  ISETP.GE.AND P1, PT, R17, UR4, PT ;  /* 0x0000000411007c0c */ /* 0x000fe2000bf26270 */
[----:B------:R1:W-:Y:S01]  /*d900*/  @!P4 ST.E.64 desc[UR48][R28.64], R132 ;  /* 0x000000841c00c985 */ /* 0x0003e2000c101b30 */
[----:B------:R-:W-:Y:S02]  /*d910*/  ISETP.GE.AND P3, PT, R9, UR4, PT ;  /* 0x0000000409007c0c */ /* 0x000fe4000bf66270 */
[----:B------:R-:W-:Y:S01]  /*d920*/  ISETP.GE.AND P5, PT, R19, UR4, PT ;  /* 0x0000000413007c0c */ /* 0x000fe2000bfa6270 */
[----:B------:R3:W-:Y:S01]  /*d930*/  @!P2 ST.E.64 desc[UR48][R30.64], R134 ;  /* 0x000000861e00a985 */ /* 0x0007e2000c101b30 */
[----:B------:R-:W-:Y:S01]  /*d940*/  @!P0 LEA R6, P2, R22, R68, 0x2 ;  /* 0x0000004416068211 */ /* 0x000fe200078410ff */
[----:B--2---:R-:W-:Y:S01]  /*d950*/  VIADD R15, R16, 0xf8 ;  /* 0x000000f8100f7836 */ /* 0x004fe20000000000 */
[----:B------:R-:W-:Y:S02]  /*d960*/  ISETP.GE.AND P4, PT, R18, UR4, PT ;  /* 0x0000000412007c0c */ /* 0x000fe4000bf86270 */
[----:B------:R-:W-:-:S02]  /*d970*/  @!P0 LEA.HI.X R7, R22, R69, R80, 0x2, P2 ;  /* 0x0000004516078211 */ /* 0x000fc400010f1450 */
[----:B------:R-:W-:Y:S02]  /*d980*/  ISETP.GE.AND P2, PT, R15, UR4, PT ;  /* 0x000000040f007c0c */ /* 0x000fe4000bf46270 */
[----:B------:R-:W-:Y:S01]  /*d990*/  SHF.R.S32.HI R8, RZ, 0x1f, R17 ;  /* 0x0000001fff087819 */ /* 0x000fe20000011411 */
[----:B------:R2:W-:Y:S01]  /*d9a0*/  @!P0 ST.E.64 desc[UR48][R6.64], R140 ;  /* 0x0000008c06008985 */ /* 0x0005e2000c101b30 */
[-C--:B0-----:R-:W-:Y:S02]  /*d9b0*/  @!P1 LEA R20, P6, R17, R68.reuse, 0x2 ;  /* 0x0000004411149211 */ /* 0x081fe400078c10ff */
[----:B------:R-:W-:Y:S02]  /*d9c0*/  SHF.R.S32.HI R14, RZ, 0x1f, R9 ;  /* 0x0000001fff0e7819 */ /* 0x000fe40000011409 */
[----:B-1----:R-:W-:Y:S02]  /*d9d0*/  @!P3 LEA R28, P0, R9, R68, 0x2 ;  /* 0x00000044091cb211 */ /* 0x002fe400078010ff */
[----:B------:R-:W-:-:S02]  /*d9e0*/  @!P1 LEA.HI.X R21, R17, R69, R8, 0x2, P6 ;  /* 0x0000004511159211 */ /* 0x000fc400030f1408 */
[-C--:B------:R-:W-:Y:S02]  /*d9f0*/  @!P5 LEA R8, P6, R19, R68.reuse, 0x2 ;  /* 0x000000441308d211 */ /* 0x080fe400078c10ff */
[-C--:B------:R-:W-:Y:S02]  /*da00*/  @!P3 LEA.HI.X R29, R9, R69.reuse, R14, 0x2, P0 ;  /* 0x00000045091db211 */ /* 0x080fe400000f140e */
[----:B------:R-:W-:Y:S02]  /*da10*/  @!P5 LEA.HI.X R9, R19, R69, R79, 0x2, P6 ;  /* 0x000000451309d211 */ /* 0x000fe400030f144f */
[----:B---3--:R-:W-:Y:S02]  /*da20*/  SHF.R.S32.HI R31, RZ, 0x1f, R15 ;  /* 0x0000001fff1f7819 */ /* 0x008fe4000001140f */
[-C--:B------:R-:W-:Y:S01]  /*da30*/  @!P2 LEA R30, P6, R15, R68.reuse, 0x2 ;  /* 0x000000440f1ea211 */ /* 0x080fe200078c10ff */
[----:B------:R2:W-:Y:S01]  /*da40*/  @!P5 ST.E.64 desc[UR48][R8.64], R142 ;  /* 0x0000008e0800d985 */ /* 0x0005e2000c101b30 */
[----:B------:R-:W-:-:S02]  /*da50*/  @!P4 LEA R14, P0, R18, R68, 0x2 ;  /* 0x00000044120ec211 */ /* 0x000fc400078010ff */
[-C--:B------:R-:W-:Y:S02]  /*da60*/  @!P2 LEA.HI.X R31, R15, R69.reuse, R31, 0x2, P6 ;  /* 0x000000450f1fa211 */ /* 0x080fe400030f141f */
[----:B------:R-:W-:-:S05]  /*da70*/  @!P4 LEA.HI.X R15, R18, R69, R78, 0x2, P0 ;  /* 0x00000045120fc211 */ /* 0x000fca00000f144e */
[----:B------:R2:W-:Y:S04]  /*da80*/  @!P4 ST.E.64 desc[UR48][R14.64], R148 ;  /* 0x000000940e00c985 */ /* 0x0005e8000c101b30 */
[----:B------:R2:W-:Y:S04]  /*da90*/  @!P1 ST.E.64 desc[UR48][R20.64], R150 ;  /* 0x0000009614009985 */ /* 0x0005e8000c101b30 */
[----:B------:R2:W-:Y:S04]  /*daa0*/  @!P3 ST.E.64 desc[UR48][R28.64], R156 ;  /* 0x0000009c1c00b985 */ /* 0x0005e8000c101b30 */
[----:B------:R2:W-:Y:S02]  /*dab0*/  @!P2 ST.E.64 desc[UR48][R30.64], R158 ;  /* 0x0000009e1e00a985 */ /* 0x0005e4000c101b30 */
.L_x_181:
[----:B------:R-:W-:Y:S05]  /*dac0*/  BSYNC B1 ;  /* 0x0000000000017941 */ /* 0x000fea0003800000 */
.L_x_180:
[----:B------:R-:W-:Y:S01]  /*dad0*/  ISETP.GE.AND P0, PT, R74, UR9, PT ;  /* 0x000000094a007c0c */ /* 0x000fe2000bf06270 */
[----:B--2---:R0:W1:Y:S04]  /*dae0*/  SHFL.IDX PT, R7, R75, 0x1, 0x1c1f ;  /* 0x003c1f004b077f89 */ /* 0x00406800000e0000 */
[----:B------:R0:W2:Y:S08]  /*daf0*/  SHFL.IDX PT, R6, R0, 0x1, 0x1c1f ;  /* 0x003c1f0000067f89 */ /* 0x0000b000000e0000 */
[----:B0-----:R-:W-:Y:S05]  /*db00*/  @P0 BRA `(.L_x_179) ;  /* 0x0000001400ec0947 */ /* 0x001fea0003800000 */
[----:B------:R-:W-:Y:S02]  /*db10*/  ULDC UR4, c[0x0][0xac8] ;  /* 0x0002b20000047ab9 */ /* 0x000fe40000000800 */
[----:B------:R-:W-:Y:S02]  /*db20*/  ISETP.GE.AND P2, PT, R16, UR4, PT ;  /* 0x0000000410007c0c */ /* 0x000fe4000bf46270 */
[----:B------:R-:W-:Y:S02]  /*db30*/  ISETP.GE.AND P5, PT, R190, UR4, PT ;  /* 0x00000004be007c0c */ /* 0x000fe4000bfa6270 */
[----:B------:R-:W-:Y:S02]  /*db40*/  ISETP.GE.AND P4, PT, R188, UR4, PT ;  /* 0x00000004bc007c0c */ /* 0x000fe4000bf86270 */
[----:B------:R-:W-:Y:S02]  /*db50*/  ISETP.GE.AND P3, PT, R186, UR4, PT ;  /* 0x00000004ba007c0c */ /* 0x000fe4000bf66270 */
[----:B------:R-:W-:-:S05]  /*db60*/  ISETP.GE.AND P0, PT, R184, UR4, PT ;  /* 0x00000004b8007c0c */ /* 0x000fca000bf06270 */
[----:B-12---:R-:W-:Y:S02]  /*db70*/  @!P2 IMAD.WIDE R8, R16, 0x4, R6 ;  /* 0x000000041008a825 */ /* 0x006fe400078e0206 */
[----:B------:R-:W-:-:S03]  /*db80*/  @!P5 LEA R14, P1, R190, R6, 0x2 ;  /* 0x00000006be0ed211 */ /* 0x000fc600078210ff */
[----:B------:R0:W-:Y:S01]  /*db90*/  @!P2 ST.E.64 desc[UR48][R8.64], R10 ;  /* 0x0000000a0800a985 */ /* 0x0001e2000c101b30 */
[-C--:B------:R-:W-:Y:S02]  /*dba0*/  @!P4 LEA R20, P2, R188, R6.reuse, 0x2 ;  /* 0x00000006bc14c211 */ /* 0x080fe400078410ff */
[-C--:B------:R-:W-:Y:S02]  /*dbb0*/  @!P5 LEA.HI.X R15, R190, R7.reuse, R191, 0x2, P1 ;  /* 0x00000007be0fd211 */ /* 0x080fe400008f14bf */
[----:B------:R-:W-:Y:S02]  /*dbc0*/  ISETP.GE.AND P1, PT, R182, UR4, PT ;  /* 0x00000004b6007c0c */ /* 0x000fe4000bf26270 */
[-C--:B------:R-:W-:Y:S01]  /*dbd0*/  @!P4 LEA.HI.X R21, R188, R7.reuse, R189, 0x2, P2 ;  /* 0x00000007bc15c211 */ /* 0x080fe200010f14bd */
[----:B------:R1:W-:Y:S01]  /*dbe0*/  @!P5 ST.E.64 desc[UR48][R14.64], R12 ;  /* 0x0000000c0e00d985 */ /* 0x0003e2000c101b30 */
[----:B------:R-:W-:Y:S02]  /*dbf0*/  @!P3 LEA R28, P6, R186, R6, 0x2 ;  /* 0x00000006ba1cb211 */ /* 0x000fe400078c10ff */
[----:B------:R-:W-:Y:S01]  /*dc00*/  ISETP.GE.AND P2, PT, R180, UR4, PT ;  /* 0x00000004b4007c0c */ /* 0x000fe2000bf46270 */
[----:B------:R-:W-:Y:S01]  /*dc10*/  @!P4 ST.E.64 desc[UR48][R20.64], R24 ;  /* 0x000000181400c985 */ /* 0x000fe2000c101b30 */
[----:B------:R-:W-:-:S02]  /*dc20*/  @!P3 LEA.HI.X R29, R186, R7, R187, 0x2, P6 ;  /* 0x00000007ba1db211 */ /* 0x000fc400030f14bb */
[----:B------:R-:W-:Y:S02]  /*dc30*/  ISETP.GE.AND P4, PT, R178, UR4, PT ;  /* 0x00000004b2007c0c */ /* 0x000fe4000bf86270 */
[-C--:B------:R-:W-:Y:S01]  /*dc40*/  @!P0 LEA R30, P5, R184, R6.reuse, 0x2 ;  /* 0x00000006b81e8211 */ /* 0x080fe200078a10ff */
[----:B------:R2:W-:Y:S01]  /*dc50*/  @!P3 ST.E.64 desc[UR48][R28.64], R26 ;  /* 0x0000001a1c00b985 */ /* 0x0005e2000c101b30 */
[----:B------:R-:W-:Y:S02]  /*dc60*/  ISETP.GE.AND P3, PT, R176, UR4, PT ;  /* 0x00000004b0007c0c */ /* 0x000fe4000bf66270 */
[-C--:B------:R-:W-:Y:S02]  /*dc70*/  @!P0 LEA.HI.X R31, R184, R7.reuse, R185, 0x2, P5 ;  /* 0x00000007b81f8211 */ /* 0x080fe400028f14b9 */
[-C--:B0-----:R-:W-:Y:S02]  /*dc80*/  @!P1 LEA R8, P5, R182, R6.reuse, 0x2 ;  /* 0x00000006b6089211 */ /* 0x081fe400078a10ff */
[----:B------:R-:W-:Y:S01]  /*dc90*/  @!P2 LEA R10, P6, R180, R6, 0x2 ;  /* 0x00000006b40aa211 */ /* 0x000fe200078c10ff */
[----:B------:R-:W-:Y:S01]  /*dca0*/  @!P0 ST.E.64 desc[UR48][R30.64], R32 ;  /* 0x000000201e008985 */ /* 0x000fe2000c101b30 */
[----:B------:R-:W-:-:S02]  /*dcb0*/  @!P1 LEA.HI.X R9, R182, R7, R183, 0x2, P5 ;  /* 0x00000007b6099211 */ /* 0x000fc400028f14b7 */
[-C--:B------:R-:W-:Y:S02]  /*dcc0*/  @!P2 LEA.HI.X R11, R180, R7.reuse, R181, 0x2, P6 ;  /* 0x00000007b40ba211 */ /* 0x080fe400030f14b5 */
[-C--:B-1----:R-:W-:Y:S01]  /*dcd0*/  @!P4 LEA R12, P5, R178, R6.reuse, 0x2 ;  /* 0x00000006b20cc211 */ /* 0x082fe200078a10ff */
[----:B------:R0:W-:Y:S01]  /*dce0*/  @!P1 ST.E.64 desc[UR48][R8.64], R34 ;  /* 0x0000002208009985 */ /* 0x0001e2000c101b30 */
[----:B------:R-:W-:Y:S01]  /*dcf0*/  ISETP.GE.AND P0, PT, R174, UR4, PT ;  /* 0x00000004ae007c0c */ /* 0x000fe2000bf06270 */
[----:B--2---:R-:W-:Y:S01]  /*dd00*/  VIADD R27, R16, 0xf0 ;  /* 0x000000f0101b7836 */ /* 0x004fe20000000000 */
[----:B------:R-:W-:Y:S01]  /*dd10*/  @!P4 LEA.HI.X R13, R178, R7, R179, 0x2, P5 ;  /* 0x00000007b20dc211 */ /* 0x000fe200028f14b3 */
[----:B------:R1:W-:Y:S01]  /*dd20*/  @!P2 ST.E.64 desc[UR48][R10.64], R40 ;  /* 0x000000280a00a985 */ /* 0x0003e2000c101b30 */
[----:B------:R-:W-:Y:S02]  /*dd30*/  ISETP.GE.AND P1, PT, R172, UR4, PT ;  /* 0x00000004ac007c0c */ /* 0x000fe4000bf26270 */
[----:B------:R-:W-:Y:S01]  /*dd40*/  @!P3 LEA R14, P2, R176, R6, 0x2 ;  /* 0x00000006b00eb211 */ /* 0x000fe200078410ff */
[----:B------:R2:W-:Y:S01]  /*dd50*/  @!P4 ST.E.64 desc[UR48][R12.64], R42 ;  /* 0x0000002a0c00c985 */ /* 0x0005e2000c101b30 */
[----:B------:R-:W-:-:S02]  /*dd60*/  ISETP.GE.AND P4, PT, R170, UR4, PT ;  /* 0x00000004aa007c0c */ /* 0x000fc4000bf86270 */
[-C--:B------:R-:W-:Y:S02]  /*dd70*/  @!P3 LEA.HI.X R15, R176, R7.reuse, R177, 0x2, P2 ;  /* 0x00000007b00fb211 */ /* 0x080fe400010f14b1 */
[----:B------:R-:W-:Y:S02]  /*dd80*/  ISETP.GE.AND P2, PT, R168, UR4, PT ;  /* 0x00000004a8007c0c */ /* 0x000fe4000bf46270 */
[-C--:B------:R-:W-:Y:S01]  /*dd90*/  @!P0 LEA R20, P6, R174, R6.reuse, 0x2 ;  /* 0x00000006ae148211 */ /* 0x080fe200078c10ff */
[----:B------:R3:W-:Y:S01]  /*dda0*/  @!P3 ST.E.64 desc[UR48][R14.64], R48 ;  /* 0x000000300e00b985 */ /* 0x0007e2000c101b30 */
[----:B------:R-:W-:Y:S02]  /*ddb0*/  ISETP.GE.AND P3, PT, R166, UR4, PT ;  /* 0x00000004a6007c0c */ /* 0x000fe4000bf66270 */
[----:B------:R-:W-:Y:S02]  /*ddc0*/  @!P1 LEA R24, P5, R172, R6, 0x2 ;  /* 0x00000006ac189211 */ /* 0x000fe400078a10ff */
[----:B------:R-:W-:-:S02]  /*ddd0*/  @!P0 LEA.HI.X R21, R174, R7, R175, 0x2, P6 ;  /* 0x00000007ae158211 */ /* 0x000fc400030f14af */
[-C--:B------:R-:W-:Y:S02]  /*dde0*/  @!P1 LEA.HI.X R25, R172, R7.reuse, R173, 0x2, P5 ;  /* 0x00000007ac199211 */ /* 0x080fe400028f14ad */
[-C--:B0-----:R-:W-:Y:S01]  /*ddf0*/  @!P4 LEA R8, P5, R170, R6.reuse, 0x2 ;  /* 0x00000006aa08c211 */ /* 0x081fe200078a10ff */
[----:B------:R0:W-:Y:S01]  /*de00*/  @!P0 ST.E.64 desc[UR48][R20.64], R50 ;  /* 0x0000003214008985 */ /* 0x0001e2000c101b30 */
[----:B------:R-:W-:Y:S02]  /*de10*/  ISETP.GE.AND P0, PT, R164, UR4, PT ;  /* 0x00000004a4007c0c */ /* 0x000fe4000bf06270 */
[-C--:B-1----:R-:W-:Y:S01]  /*de20*/  @!P2 LEA R10, P6, R168, R6.reuse, 0x2 ;  /* 0x00000006a80aa211 */ /* 0x082fe200078c10ff */
[----:B------:R1:W-:Y:S01]  /*de30*/  @!P1 ST.E.64 desc[UR48][R24.64], R56 ;  /* 0x0000003818009985 */ /* 0x0003e2000c101b30 */
[----:B------:R-:W-:Y:S02]  /*de40*/  @!P4 LEA.HI.X R9, R170, R7, R171, 0x2, P5 ;  /* 0x00000007aa09c211 */ /* 0x000fe400028f14ab */
[----:B--2---:R-:W-:-:S02]  /*de50*/  @!P3 LEA R12, P5, R166, R6, 0x2 ;  /* 0x00000006a60cb211 */ /* 0x004fc400078a10ff */
[-C--:B------:R-:W-:Y:S01]  /*de60*/  @!P2 LEA.HI.X R11, R168, R7.reuse, R169, 0x2, P6 ;  /* 0x00000007a80ba211 */ /* 0x080fe200030f14a9 */
[----:B------:R2:W-:Y:S01]  /*de70*/  @!P4 ST.E.64 desc[UR48][R8.64], R58 ;  /* 0x0000003a0800c985 */ /* 0x0005e2000c101b30 */
[----:B------:R-:W-:Y:S02]  /*de80*/  @!P3 LEA.HI.X R13, R166, R7, R167, 0x2, P5 ;  /* 0x00000007a60db211 */ /* 0x000fe400028f14a7 */
[----:B------:R-:W-:Y:S01]  /*de90*/  ISETP.GE.AND P1, PT, R162, UR4, PT ;  /* 0x00000004a2007c0c */ /* 0x000fe2000bf26270 */
[----:B------:R4:W-:Y:S01]  /*dea0*/  @!P2 ST.E.64 desc[UR48][R10.64], R64 ;  /* 0x000000400a00a985 */ /* 0x0009e2000c101b30 */
[----:B------:R-:W-:Y:S02]  /*deb0*/  ISETP.GE.AND P4, PT, R160, UR4, PT ;  /* 0x00000004a0007c0c */ /* 0x000fe4000bf86270 */
[----:B---3--:R-:W-:Y:S01]  /*dec0*/  @!P0 LEA R14, P2, R164, R6, 0x2 ;  /* 0x00000006a40e8211 */ /* 0x008fe200078410ff */
[----:B------:R3:W-:Y:S01]  /*ded0*/  @!P3 ST.E.64 desc[UR48][R12.64], R66 ;  /* 0x000000420c00b985 */ /* 0x0007e2000c101b30 */
[----:B------:R-:W-:-:S02]  /*dee0*/  ISETP.GE.AND P3, PT, R94, UR4, PT ;  /* 0x000000045e007c0c */ /* 0x000fc4000bf66270 */
[-C--:B------:R-:W-:Y:S02]  /*def0*/  @!P0 LEA.HI.X R15, R164, R7.reuse, R165, 0x2, P2 ;  /* 0x00000007a40f8211 */ /* 0x080fe400010f14a5 */
[----:B------:R-:W-:Y:S02]  /*df00*/  ISETP.GE.AND P2, PT, R92, UR4, PT ;  /* 0x000000045c007c0c */ /* 0x000fe4000bf46270 */
[----:B------:R-:W-:Y:S01]  /*df10*/  SHF.R.S32.HI R0, RZ, 0x1f, R27 ;  /* 0x0000001fff007819 */ /* 0x000fe2000001141b */
[----:B------:R5:W-:Y:S01]  /*df20*/  @!P0 ST.E.64 desc[UR48][R14.64], R96 ;  /* 0x000000600e008985 */ /* 0x000be2000c101b30 */
[-C--:B0-----:R-:W-:Y:S02]  /*df30*/  @!P1 LEA R20, P6, R162, R6.reuse, 0x2 ;  /* 0x00000006a2149211 */ /* 0x081fe400078c10ff */
[----:B-1----:R-:W-:Y:S02]  /*df40*/  @!P4 LEA R24, P5, R160, R6, 0x2 ;  /* 0x00000006a018c211 */ /* 0x002fe400078a10ff */
[----:B------:R-:W-:-:S02]  /*df50*/  @!P1 LEA.HI.X R21, R162, R7, R163, 0x2, P6 ;  /* 0x00000007a2159211 */ /* 0x000fc400030f14a3 */
[----:B------:R-:W-:Y:S02]  /*df60*/  ISETP.GE.AND P0, PT, R237, UR4, PT ;  /* 0x00000004ed007c0c */ /* 0x000fe4000bf06270 */
[-C--:B------:R-:W-:Y:S01]  /*df70*/  @!P4 LEA.HI.X R25, R160, R7.reuse, R161, 0x2, P5 ;  /* 0x00000007a019c211 */ /* 0x080fe200028f14a1 */
[----:B------:R0:W-:Y:S01]  /*df80*/  @!P1 ST.E.64 desc[UR48][R20.64], R98 ;  /* 0x0000006214009985 */ /* 0x0001e2000c101b30 */
[-C--:B--2---:R-:W-:Y:S02]  /*df90*/  @!P3 LEA R8, P5, R94, R6.reuse, 0x2 ;  /* 0x000000065e08b211 */ /* 0x084fe400078a10ff */
[----:B------:R-:W-:Y:S01]  /*dfa0*/  ISETP.GE.AND P1, PT, R236, UR4, PT ;  /* 0x00000004ec007c0c */ /* 0x000fe2000bf26270 */
[----:B------:R1:W-:Y:S01]  /*dfb0*/  @!P4 ST.E.64 desc[UR48][R24.64], R104 ;  /* 0x000000681800c985 */ /* 0x0003e2000c101b30 */
[----:B------:R-:W-:Y:S02]  /*dfc0*/  @!P3 LEA.HI.X R9, R94, R7, R95, 0x2, P5 ;  /* 0x000000075e09b211 */ /* 0x000fe400028f145f */
[----:B----4-:R-:W-:-:S02]  /*dfd0*/  @!P2 LEA R10, P6, R92, R6, 0x2 ;  /* 0x000000065c0aa211 */ /* 0x010fc400078c10ff */
[----:B------:R-:W-:Y:S01]  /*dfe0*/  ISETP.GE.AND P4, PT, R235, UR4, PT ;  /* 0x00000004eb007c0c */ /* 0x000fe2000bf86270 */
[----:B------:R2:W-:Y:S01]  /*dff0*/  @!P3 ST.E.64 desc[UR48][R8.64], R106 ;  /* 0x0000006a0800b985 */ /* 0x0005e2000c101b30 */
[----:B------:R-:W-:Y:S02]  /*e000*/  ISETP.GE.AND P3, PT, R234, UR4, PT ;  /* 0x00000004ea007c0c */ /* 0x000fe4000bf66270 */
[C---:B---3--:R-:W-:Y:S02]  /*e010*/  @!P0 LEA R12, P5, R237.reuse, R6, 0x2 ;  /* 0x00000006ed0c8211 */ /* 0x048fe400078a10ff */
[-C--:B------:R-:W-:Y:S02]  /*e020*/  @!P2 LEA.HI.X R11, R92, R7.reuse, R93, 0x2, P6 ;  /* 0x000000075c0ba211 */ /* 0x080fe400030f145d */
[----:B------:R-:W-:-:S03]  /*e030*/  @!P0 LEA.HI.X R13, R237, R7, R91, 0x2, P5 ;  /* 0x00000007ed0d8211 */ /* 0x000fc600028f145b */
[----:B------:R3:W-:Y:S01]  /*e040*/  @!P2 ST.E.64 desc[UR48][R10.64], R112 ;  /* 0x000000700a00a985 */ /* 0x0007e2000c101b30 */
[CC--:B-----5:R-:W-:Y:S02]  /*e050*/  @!P1 LEA R14, P2, R236.reuse, R6.reuse, 0x2 ;  /* 0x00000006ec0e9211 */ /* 0x0e0fe400078410ff */
[-C--:B0-----:R-:W-:Y:S01]  /*e060*/  @!P4 LEA R20, P5, R235, R6.reuse, 0x2 ;  /* 0x00000006eb14c211 */ /* 0x081fe200078a10ff */
[----:B------:R0:W-:Y:S01]  /*e070*/  @!P0 ST.E.64 desc[UR48][R12.64], R114 ;  /* 0x000000720c008985 */ /* 0x0001e2000c101b30 */
[----:B------:R-:W-:Y:S02]  /*e080*/  ISETP.GE.AND P0, PT, R233, UR4, PT ;  /* 0x00000004e9007c0c */ /* 0x000fe4000bf06270 */
[-C--:B------:R-:W-:Y:S02]  /*e090*/  @!P1 LEA.HI.X R15, R236, R7.reuse, R90, 0x2, P2 ;  /* 0x00000007ec0f9211 */ /* 0x080fe400010f145a */
[----:B------:R-:W-:Y:S02]  /*e0a0*/  ISETP.GE.AND P2, PT, R232, UR4, PT ;  /* 0x00000004e8007c0c */ /* 0x000fe4000bf46270 */
[----:B-1----:R-:W-:Y:S01]  /*e0b0*/  @!P3 LEA R24, P6, R234, R6, 0x2 ;  /* 0x00000006ea18b211 */ /* 0x002fe200078c10ff */
[----:B------:R1:W-:Y:S01]  /*e0c0*/  @!P1 ST.E.64 desc[UR48][R14.64], R120 ;  /* 0x000000780e009985 */ /* 0x0003e2000c101b30 */
[----:B------:R-:W-:-:S02]  /*e0d0*/  @!P4 LEA.HI.X R21, R235, R7, R89, 0x2, P5 ;  /* 0x00000007eb15c211 */ /* 0x000fc400028f1459 */
[----:B------:R-:W-:-:S03]  /*e0e0*/  @!P3 LEA.HI.X R25, R234, R7, R88, 0x2, P6 ;  /* 0x00000007ea19b211 */ /* 0x000fc600030f1458 */
[----:B------:R-:W-:Y:S01]  /*e0f0*/  @!P4 ST.E.64 desc[UR48][R20.64], R122 ;  /* 0x0000007a1400c985 */ /* 0x000fe2000c101b30 */
[-C--:B--2---:R-:W-:Y:S02]  /*e100*/  @!P0 LEA R8, P1, R233, R6.reuse, 0x2 ;  /* 0x00000006e9088211 */ /* 0x084fe400078210ff */
[----:B------:R-:W-:Y:S01]  /*e110*/  ISETP.GE.AND P4, PT, R23, UR4, PT ;  /* 0x0000000417007c0c */ /* 0x000fe2000bf86270 */
[----:B------:R2:W-:Y:S01]  /*e120*/  @!P3 ST.E.64 desc[UR48][R24.64], R128 ;  /* 0x000000801800b985 */ /* 0x0005e2000c101b30 */
[----:B------:R-:W-:Y:S02]  /*e130*/  ISETP.GE.AND P3, PT, R22, UR4, PT ;  /* 0x0000000416007c0c */ /* 0x000fe4000bf66270 */
[C---:B---3--:R-:W-:Y:S02]  /*e140*/  @!P2 LEA R10, P5, R232.reuse, R6, 0x2 ;  /* 0x00000006e80aa211 */ /* 0x048fe400078a10ff */
[-C--:B------:R-:W-:Y:S02]  /*e150*/  @!P0 LEA.HI.X R9, R233, R7.reuse, R83, 0x2, P1 ;  /* 0x00000007e9098211 */ /* 0x080fe400008f1453 */
[----:B------:R-:W-:-:S02]  /*e160*/  @!P2 LEA.HI.X R11, R232, R7, R82, 0x2, P5 ;  /* 0x00000007e80ba211 */ /* 0x000fc400028f1452 */
[----:B------:R-:W-:Y:S01]  /*e170*/  ISETP.GE.AND P1, PT, R27, UR4, PT ;  /* 0x000000041b007c0c */ /* 0x000fe2000bf26270 */
[----:B------:R3:W-:Y:S01]  /*e180*/  @!P0 ST.E.64 desc[UR48][R8.64], R130 ;  /* 0x0000008208008985 */ /* 0x0007e2000c101b30 */
[----:B------:R-:W-:Y:S02]  /*e190*/  ISETP.GE.AND P0, PT, R18, UR4, PT ;  /* 0x0000000412007c0c */ /* 0x000fe4000bf06270 */
[-C--:B0-----:R-:W-:Y:S01]  /*e1a0*/  @!P4 LEA R12, P5, R23, R6.reuse, 0x2 ;  /* 0x00000006170cc211 */ /* 0x081fe200078a10ff */
[----:B------:R0:W-:Y:S01]  /*e1b0*/  @!P2 ST.E.64 desc[UR48][R10.64], R136 ;  /* 0x000000880a00a985 */ /* 0x0001e2000c101b30 */
[----:B------:R-:W-:Y:S02]  /*e1c0*/  ISETP.GE.AND P2, PT, R19, UR4, PT ;  /* 0x0000000413007c0c */ /* 0x000fe4000bf46270 */
[----:B-1----:R-:W-:Y:S02]  /*e1d0*/  @!P3 LEA R14, P6, R22, R6, 0x2 ;  /* 0x00000006160eb211 */ /* 0x002fe400078c10ff */
[----:B------:R-:W-:-:S02]  /*e1e0*/  @!P4 LEA.HI.X R13, R23, R7, R81, 0x2, P5 ;  /* 0x00000007170dc211 */ /* 0x000fc400028f1451 */
[----:B------:R-:W-:Y:S02]  /*e1f0*/  @!P3 LEA.HI.X R15, R22, R7, R80, 0x2, P6 ;  /* 0x00000007160fb211 */ /* 0x000fe400030f1450 */
[----:B------:R-:W-:Y:S01]  /*e200*/  ISETP.GE.AND P6, PT, R17, UR4, PT ;  /* 0x0000000411007c0c */ /* 0x000fe2000bfc6270 */
[----:B------:R1:W-:Y:S01]  /*e210*/  @!P4 ST.E.64 desc[UR48][R12.64], R138 ;  /* 0x0000008a0c00c985 */ /* 0x0003e2000c101b30 */
[----:B--2---:R-:W-:-:S03]  /*e220*/  @!P1 LEA R24, P5, R27, R6, 0x2 ;  /* 0x000000061b189211 */ /* 0x004fc600078a10ff */
[-C--:B---3--:R-:W-:Y:S01]  /*e230*/  @!P2 LEA R8, P4, R19, R6.reuse, 0x2 ;  /* 0x000000061308a211 */ /* 0x088fe200078810ff */
[----:B------:R2:W-:Y:S01]  /*e240*/  @!P3 ST.E.64 desc[UR48][R14.64], R144 ;  /* 0x000000900e00b985 */ /* 0x0005e2000c101b30 */
[-C--:B------:R-:W-:Y:S02]  /*e250*/  @!P1 LEA.HI.X R25, R27, R7.reuse, R0, 0x2, P5 ;  /* 0x000000071b199211 */ /* 0x080fe400028f1400 */
[CC--:B0-----:R-:W-:Y:S02]  /*e260*/  @!P0 LEA R10, P3, R18.reuse, R6.reuse, 0x2 ;  /* 0x00000006120a8211 */ /* 0x0c1fe400078610ff */
[-C--:B------:R-:W-:Y:S02]  /*e270*/  @!P2 LEA.HI.X R9, R19, R7.reuse, R79, 0x2, P4 ;  /* 0x000000071309a211 */ /* 0x080fe400020f144f */
[----:B------:R-:W-:Y:S02]  /*e280*/  SHF.R.S32.HI R0, RZ, 0x1f, R17 ;  /* 0x0000001fff007819 */ /* 0x000fe40000011411 */
[C---:B------:R-:W-:Y:S01]  /*e290*/  @!P6 LEA R20, P4, R17.reuse, R6, 0x2 ;  /* 0x000000061114e211 */ /* 0x040fe200078810ff */
[----:B------:R2:W-:Y:S01]  /*e2a0*/  @!P2 ST.E.64 desc[UR48][R8.64], R146 ;  /* 0x000000920800a985 */ /* 0x0005e2000c101b30 */
[-C--:B------:R-:W-:Y:S01]  /*e2b0*/  @!P0 LEA.HI.X R11, R18, R7.reuse, R78, 0x2, P3 ;  /* 0x00000007120b8211 */ /* 0x080fe200018f144e */
[----:B-1----:R-:W-:Y:S01]  /*e2c0*/  VIADD R13, R16, 0xf8 ;  /* 0x000000f8100d7836 */ /* 0x002fe20000000000 */
[----:B------:R-:W-:-:S03]  /*e2d0*/  @!P6 LEA.HI.X R21, R17, R7, R0, 0x2, P4 ;  /* 0x000000071115e211 */ /* 0x000fc600020f1400 */
[----:B------:R2:W-:Y:S01]  /*e2e0*/  @!P0 ST.E.64 desc[UR48][R10.64], R152 ;  /* 0x000000980a008985 */ /* 0x0005e2000c101b30 */
[----:B------:R-:W-:-:S03]  /*e2f0*/  ISETP.GE.AND P0, PT, R13, UR4, PT ;  /* 0x000000040d007c0c */ /* 0x000fc6000bf06270 */
[----:B------:R2:W-:Y:S04]  /*e300*/  @!P6 ST.E.64 desc[UR48][R20.64], R154 ;  /* 0x0000009a1400e985 */ /* 0x0005e8000c101b30 */
[----:B------:R2:W-:Y:S06]  /*e310*/  @!P1 ST.E.64 desc[UR48][R24.64], R2 ;  /* 0x0000000218009985 */ /* 0x0005ec000c101b30 */
[----:B------:R-:W-:Y:S05]  /*e320*/  @P0 BRA `(.L_x_179) ;  /* 0x0000000c00e40947 */ /* 0x000fea0003800000 */
[----:B--2---:R-:W-:Y:S02]  /*e330*/  LEA R2, P0, R13, R6, 0x2 ;  /* 0x000000060d027211 */ /* 0x004fe400078010ff */
[----:B------:R-:W-:-:S04]  /*e340*/  SHF.R.S32.HI R6, RZ, 0x1f, R13 ;  /* 0x0000001fff067819 */ /* 0x000fc8000001140d */
[----:B------:R-:W-:-:S05]  /*e350*/  LEA.HI.X R3, R13, R7, R6, 0x2, P0 ;  /* 0x000000070d037211 */ /* 0x000fca00000f1406 */
[----:B------:R0:W-:Y:S01]  /*e360*/  ST.E.64 desc[UR48][R2.64], R4 ;  /* 0x0000000402007985 */ /* 0x0001e2000c101b30 */
[----:B------:R-:W-:Y:S05]  /*e370*/  BRA `(.L_x_179) ;  /* 0x0000000c00d07947 */ /* 0x000fea0003800000 */
.L_x_170:
[----:B------:R-:W-:Y:S02]  /*e380*/  ULDC.64 UR8, c[0x0][0xc00] ;  /* 0x0003000000087ab9 */ /* 0x000fe40000000a00 */
[----:B------:R-:W-:-:S04]  /*e390*/  UISETP.NE.U32.AND UP0, UPT, UR8, URZ, UPT ;  /* 0x0000003f0800728c */ /* 0x000fc8000bf05070 */
[----:B------:R-:W-:-:S03]  /*e3a0*/  UISETP.NE.AND.EX UP0, UPT, UR9, URZ, UPT, UP0 ;  /* 0x0000003f0900728c */ /* 0x000fc6000bf05300 */
[----:B------:R-:W-:Y:S02]  /*e3b0*/  ULDC.64 UR8, c[0x0][0xc00] ;  /* 0x0003000000087ab9 */ /* 0x000fe40000000a00 */
[----:B------:R-:W-:Y:S01]  /*e3c0*/  UIMAD.WIDE UR8, UR36, 0x4, UR8 ;  /* 0x00000004240878a5 */ /* 0x000fe2000f8e0208 */
[----:B------:R-:W-:-:S05]  /*e3d0*/  PLOP3.LUT P1, PT, PT, PT, UP0, 0x80, 0x0 ;  /* 0x000000000000781c */ /* 0x000fca0003f2f008 */
[----:B------:R-:W-:Y:S02]  /*e3e0*/  IMAD.U32 R2, RZ, RZ, UR8 ;  /* 0x00000008ff027e24 */ /* 0x000fe4000f8e00ff */
[----:B------:R-:W-:Y:S01]  /*e3f0*/  IMAD.U32 R3, RZ, RZ, UR9 ;  /* 0x00000009ff037e24 */ /* 0x000fe2000f8e00ff */
[----:B------:R-:W-:Y:S02]  /*e400*/  ULDC.64 UR8, c[0x0][0xc08] ;  /* 0x0003020000087ab9 */ /* 0x000fe40000000a00 */
[----:B------:R-:W-:-:S03]  /*e410*/  UISETP.NE.U32.AND UP1, UPT, UR8, URZ, UPT ;  /* 0x0000003f0800728c */ /* 0x000fc6000bf25070 */
[----:B------:R-:W2:Y:S01]  /*e420*/  @P1 LDG.E R6, desc[UR48][R2.64] ;  /* 0x0000003002061981 */ /* 0x000ea2000c1e1900 */
[----:B------:R-:W-:Y:S01]  /*e430*/  UISETP.NE.AND.EX UP1, UPT, UR9, URZ, UPT, UP1 ;  /* 0x0000003f0900728c */ /* 0x000fe2000bf25310 */
[----:B------:R-:W-:Y:S01]  /*e440*/  ULDC UR4, c[0x0][0xa88] ;  /* 0x0002a20000047ab9 */ /* 0x000fe20000000800 */
[----:B------:R-:W1:Y:S01]  /*e450*/  S2R R7, SR_TID.X ;  /* 0x0000000000077919 */ /* 0x000e620000002100 */
[----:B------:R-:W-:-:S03]  /*e460*/  IMAD.U32 R0, RZ, RZ, UR4 ;  /* 0x00000004ff007e24 */ /* 0x000fc6000f8e00ff */
[----:B------:R-:W-:-:S05]  /*e470*/  PLOP3.LUT P2, PT, PT, PT, UP1, 0x80, 0x0 ;  /* 0x000000000000781c */ /* 0x000fca0003f4f018 */
[----:B------:R-:W-:Y:S02]  /*e480*/  @UP1 ULDC.64 UR8, c[0x0][0xc08] ;  /* 0x0003020000081ab9 */ /* 0x000fe40000000a00 */
[----:B------:R-:W-:-:S06]  /*e490*/  @UP1 UIMAD.WIDE UR8, UR36, 0x4, UR8 ;  /* 0x00000004240818a5 */ /* 0x000fcc000f8e0208 */
[----:B------:R-:W-:Y:S02]  /*e4a0*/  IMAD.U32 R4, RZ, RZ, UR8 ;  /* 0x00000008ff047e24 */ /* 0x000fe4000f8e00ff */
[----:B------:R-:W-:-:S05]  /*e4b0*/  IMAD.U32 R5, RZ, RZ, UR9 ;  /* 0x00000009ff057e24 */ /* 0x000fca000f8e00ff */
[----:B------:R3:W5:Y:S01]  /*e4c0*/  @P2 LDG.E R0, desc[UR48][R4.64] ;  /* 0x0000003004002981 */ /* 0x000762000c1e1900 */
[----:B------:R-:W-:Y:S01]  /*e4d0*/  UMOV UR4, URZ ;  /* 0x0000003f00047c82 */ /* 0x000fe20008000000 */
[----:B--2---:R-:W-:Y:S01]  /*e4e0*/  @P1 R2UR UR4, R6 ;  /* 0x00000000060412ca */ /* 0x004fe200000e0000 */
[----:B-1----:R-:W-:-:S05]  /*e4f0*/  VIADD R6, R7, 0xffffff80 ;  /* 0xffffff8007067836 */ /* 0x002fca0000000000 */
[----:B------:R-:W-:-:S07]  /*e500*/  ISETP.GT.AND P0, PT, R6, 0x7f, PT ;  /* 0x0000007f0600780c */ /* 0x000fce0003f04270 */
[----:B------:R-:W-:Y:S01]  /*e510*/  USHF.R.S32.HI UR16, URZ, 0x1f, UR4 ;  /* 0x0000001f3f107899 */ /* 0x000fe20008011404 */
[----:B---3--:R-:W-:Y:S11]  /*e520*/  @P2 BRA `(.L_x_182) ;  /* 0x0000000000102947 */ /* 0x008ff60003800000 */
[----:B------:R-:W-:Y:S05]  /*e530*/  @!P1 BRA `(.L_x_182) ;  /* 0x00000000000c9947 */ /* 0x000fea0003800000 */
[----:B------:R-:W2:Y:S04]  /*e540*/  LDG.E R5, desc[UR48][R2.64] ;  /* 0x0000003002057981 */ /* 0x000ea8000c1e1900 */
[----:B-----5:R-:W2:Y:S02]  /*e550*/  LDG.E R0, desc[UR48][R2.64+0x4] ;  /* 0x0000043002007981 */ /* 0x020ea4000c1e1900 */
[----:B--2---:R-:W-:-:S07]  /*e560*/  IMAD.IADD R0, R0, 0x1, -R5 ;  /* 0x0000000100007824 */ /* 0x004fce00078e0a05 */
.L_x_182:
[----:B------:R-:W-:Y:S01]  /*e570*/  USEL UR36, UR36, URZ, !UP0 ;  /* 0x0000003f24247287 */ /* 0x000fe2000c000000 */
[----:B------:R-:W-:Y:S01]  /*e580*/  BSSY B1, `(.L_x_183) ;  /* 0x0000038000017945 */ /* 0x000fe20003800000 */
[----:B------:R-:W-:-:S03]  /*e590*/  USEL UR37, UR37, URZ, !UP0 ;  /* 0x0000003f25257287 */ /* 0x000fc6000c000000 */
[----:B------:R-:W-:Y:S09]  /*e5a0*/  @P0 BRA `(.L_x_184) ;  /* 0x0000000000d40947 */ /* 0x000ff20003800000 */
[----:B------:R-:W1:Y:S01]  /*e5b0*/  LDC R9, c[0x0][0xbe8] ;  /* 0x0002fa00ff097b82 */ /* 0x000e620000000800 */
[----:B------:R-:W-:-:S04]  /*e5c0*/  IMAD.U32 R2, RZ, RZ, UR42 ;  /* 0x0000002aff027e24 */ /* 0x000fc8000f8e00ff */
[----:B------:R-:W-:-:S04]  /*e5d0*/  IMAD R2, R2, 0x80, R7 ;  /* 0x0000008002027824 */ /* 0x000fc800078e0207 */
[----:B------:R-:W-:Y:S02]  /*e5e0*/  VIADD R4, R2, 0xffffff80 ;  /* 0xffffff8002047836 */ /* 0x000fe40000000000 */
[----:B-1---5:R-:W-:-:S05]  /*e5f0*/  IMAD R3, R0, R9, RZ ;  /* 0x0000000900037224 */ /* 0x022fca00078e02ff */
[----:B------:R-:W-:-:S13]  /*e600*/  ISETP.GE.AND P0, PT, R4, R3, PT ;  /* 0x000000030400720c */ /* 0x000fda0003f06270 */
[----:B------:R-:W-:Y:S05]  /*e610*/  @P0 BRA `(.L_x_184) ;  /* 0x0000000000b80947 */ /* 0x000fea0003800000 */
[----:B------:R-:W-:Y:S01]  /*e620*/  ISETP.NE.AND P0, PT, R9, 0x1, PT ;  /* 0x000000010900780c */ /* 0x000fe20003f05270 */
[----:B------:R-:W-:Y:S01]  /*e630*/  UISETP.GT.AND UP2, UPT, UR44, 0x1, UPT ;  /* 0x000000012c00788c */ /* 0x000fe2000bf44270 */
[----:B------:R-:W-:Y:S01]  /*e640*/  IMAD.MOV.U32 R5, RZ, RZ, R4 ;  /* 0x000000ffff057224 */ /* 0x000fe200078e0004 */
[----:B------:R-:W-:Y:S02]  /*e650*/  UMOV UR8, 0x9b8 ;  /* 0x000009b800087882 */ /* 0x000fe40000000000 */
[----:B------:R-:W-:Y:S02]  /*e660*/  USEL UR17, UR8, 0x978, UP2 ;  /* 0x0000097808117887 */ /* 0x000fe40009000000 */
[----:B------:R-:W-:-:S06]  /*e670*/  USEL UR19, UR40, URZ, UP2 ;  /* 0x0000003f28137287 */ /* 0x000fcc0009000000 */
[----:B------:R-:W1:Y:S04]  /*e680*/  @P0 LDC R3, c[0x0][0xbec] ;  /* 0x0002fb00ff030b82 */ /* 0x000e680000000800 */
[----:B------:R-:W-:Y:S01]  /*e690*/  ULDC.64 UR8, c[0x0][UR17+0x218] ;  /* 0x0000860011087abb */ /* 0x000fe20008000a00 */
[----:B------:R-:W-:Y:S01]  /*e6a0*/  ULDC.64 UR12, c[0x0][UR17+0x220] ;  /* 0x00008800110c7abb */ /* 0x000fe20008000a00 */
[----:B------:R-:W-:Y:S01]  /*e6b0*/  ULDC.64 UR14, c[0x0][UR17+0x228] ;  /* 0x00008a00110e7abb */ /* 0x000fe20008000a00 */
[----:B------:R-:W-:Y:S01]  /*e6c0*/  UIMAD.WIDE.U32 UR10, UR8, UR39, URZ ;  /* 0x00000027080a72a5 */ /* 0x000fe2000f8e003f */
[----:B------:R-:W2:Y:S01]  /*e6d0*/  @P0 LDC R7, c[0x0][0xbf0] ;  /* 0x0002fc00ff070b82 */ /* 0x000ea20000000800 */
[----:B------:R-:W-:Y:S02]  /*e6e0*/  UIMAD UR18, UR9, UR39, URZ ;  /* 0x00000027091272a4 */ /* 0x000fe4000f8e023f */
[----:B------:R-:W-:-:S02]  /*e6f0*/  UIMAD UR13, UR13, UR36, URZ ;  /* 0x000000240d0d72a4 */ /* 0x000fc4000f8e023f */
[----:B------:R-:W-:Y:S02]  /*e700*/  UIMAD.WIDE.U32 UR20, UR14, UR19, URZ ;  /* 0x000000130e1472a5 */ /* 0x000fe4000f8e003f */
[----:B------:R-:W-:Y:S02]  /*e710*/  UIMAD.WIDE.U32 UR8, UR12, UR36, URZ ;  /* 0x000000240c0872a5 */ /* 0x000fe4000f8e003f */
[----:B------:R-:W-:Y:S02]  /*e720*/  UIMAD UR14, UR15, UR19, URZ ;  /* 0x000000130f0e72a4 */ /* 0x000fe4000f8e023f */
[----:B------:R-:W-:Y:S02]  /*e730*/  UIMAD UR13, UR12, UR37, UR13 ;  /* 0x000000250c0d72a4 */ /* 0x000fe4000f8e020d */
[----:B------:R-:W-:Y:S02]  /*e740*/  UIADD3 UR10, UP0, UP1, UR8, UR10, UR4 ;  /* 0x0000000a080a7290 */ /* 0x000fe4000f91e004 */
[----:B------:R-:W-:Y:S01]  /*e750*/  UIADD3 UR8, UR14, UR21, URZ ;  /* 0x000000150e087290 */ /* 0x000fe2000fffe03f */
[----:B-1----:R-:W-:Y:S01]  /*e760*/  @P0 IMAD.HI.U32 R2, R4, R3, RZ ;  /* 0x0000000304020227 */ /* 0x002fe200078e00ff */
[----:B------:R-:W-:-:S02]  /*e770*/  UIADD3 UR11, UR18, UR11, URZ ;  /* 0x0000000b120b7290 */ /* 0x000fc4000fffe03f */
[----:B------:R-:W-:Y:S01]  /*e780*/  UIADD3 UR13, UR9, UR13, URZ ;  /* 0x0000000d090d7290 */ /* 0x000fe2000fffe03f */
[----:B------:R-:W-:Y:S02]  /*e790*/  IMAD.U32 R3, RZ, RZ, UR21 ;  /* 0x00000015ff037e24 */ /* 0x000fe4000f8e00ff */
[----:B------:R-:W-:Y:S01]  /*e7a0*/  IMAD.U32 R8, RZ, RZ, UR8 ;  /* 0x00000008ff087e24 */ /* 0x000fe2000f8e00ff */
[----:B------:R-:W-:Y:S01]  /*e7b0*/  ULDC.64 UR8, c[0x0][UR17+0x210] ;  /* 0x0000840011087abb */ /* 0x000fe20008000a00 */
[----:B--2---:R-:W-:Y:S01]  /*e7c0*/  @P0 SHF.R.U32.HI R5, RZ, R7, R2 ;  /* 0x00000007ff050219 */ /* 0x004fe20000011602 */
[----:B------:R-:W-:-:S04]  /*e7d0*/  IMAD.U32 R2, RZ, RZ, UR20 ;  /* 0x00000014ff027e24 */ /* 0x000fc8000f8e00ff */
[--C-:B------:R-:W-:Y:S01]  /*e7e0*/  IMAD.MOV R7, RZ, RZ, -R5.reuse ;  /* 0x000000ffff077224 */ /* 0x100fe200078e0a05 */
[----:B------:R-:W-:Y:S01]  /*e7f0*/  IADD3 R2, P0, P1, R5, UR10, R2 ;  /* 0x0000000a05027c10 */ /* 0x000fe2000f91e002 */
[----:B------:R-:W-:Y:S01]  /*e800*/  UIADD3.X UR10, UR13, UR11, UR16, UP0, UP1 ;  /* 0x0000000b0d0a7290 */ /* 0x000fe200087e2410 */
[----:B------:R-:W-:Y:S01]  /*e810*/  SHF.R.S32.HI R5, RZ, 0x1f, R5 ;  /* 0x0000001fff057819 */ /* 0x000fe20000011405 */
[----:B------:R-:W-:-:S04]  /*e820*/  IMAD R7, R9, R7, R4 ;  /* 0x0000000709077224 */ /* 0x000fc800078e0204 */
[----:B------:R-:W-:Y:S01]  /*e830*/  IADD3.X R3, R5, UR10, R8, P0, P1 ;  /* 0x0000000a05037c10 */ /* 0x000fe200087e2408 */
[C---:B------:R-:W-:Y:S01]  /*e840*/  IMAD R9, R7.reuse, UR9, RZ ;  /* 0x0000000907097c24 */ /* 0x040fe2000f8e02ff */
[----:B------:R-:W-:Y:S01]  /*e850*/  SHF.R.S32.HI R4, RZ, 0x1f, R7 ;  /* 0x0000001fff047819 */ /* 0x000fe20000011407 */
[----:B------:R-:W-:Y:S01]  /*e860*/  ULDC.64 UR10, c[0x0][0xba8] ;  /* 0x0002ea00000a7ab9 */ /* 0x000fe20000000a00 */
[----:B------:R-:W-:Y:S01]  /*e870*/  @!UP2 ULDC UR10, c[0x0][0xb50] ;  /* 0x0002d400000aaab9 */ /* 0x000fe20000000800 */
[----:B------:R-:W-:Y:S01]  /*e880*/  IMAD.WIDE.U32 R2, R7, UR8, R2 ;  /* 0x0000000807027c25 */ /* 0x000fe2000f8e0002 */
[----:B------:R-:W-:-:S03]  /*e890*/  @!UP2 ULDC UR11, c[0x0][0xb54] ;  /* 0x0002d500000baab9 */ /* 0x000fc60000000800 */
[----:B------:R-:W-:Y:S01]  /*e8a0*/  IMAD R9, R4, UR8, R9 ;  /* 0x0000000804097c24 */ /* 0x000fe2000f8e0209 */
[----:B------:R-:W-:-:S03]  /*e8b0*/  LEA R4, P0, R2, UR10, 0x2 ;  /* 0x0000000a02047c11 */ /* 0x000fc6000f8010ff */
[----:B------:R-:W-:-:S05]  /*e8c0*/  IMAD.IADD R3, R3, 0x1, R9 ;  /* 0x0000000103037824 */ /* 0x000fca00078e0209 */
[----:B------:R-:W-:Y:S01]  /*e8d0*/  LEA.HI.X R5, R2, UR11, R3, 0x2, P0 ;  /* 0x0000000b02057c11 */ /* 0x000fe200080f1403 */
[----:B------:R-:W-:-:S05]  /*e8e0*/  IMAD.MOV.U32 R3, RZ, RZ, -0x800000 ;  /* 0xff800000ff037424 */ /* 0x000fca00078e00ff */
[----:B------:R1:W-:Y:S02]  /*e8f0*/  STG.E desc[UR48][R4.64], R3 ;  /* 0x0000000304007986 */ /* 0x0003e4000c101930 */
.L_x_184:
[----:B------:R-:W-:Y:S05]  /*e900*/  BSYNC B1 ;  /* 0x0000000000017941 */ /* 0x000fea0003800000 */
.L_x_183:
[----:B------:R-:W-:-:S06]  /*e910*/  UISETP.GT.AND UP0, UPT, UR44, 0x1, UPT ;  /* 0x000000012c00788c */ /* 0x000fcc000bf04270 */
[----:B------:R-:W-:-:S13]  /*e920*/  PLOP3.LUT P0, PT, PT, PT, UP0, 0x80, 0x0 ;  /* 0x000000000000781c */ /* 0x000fda0003f0f008 */
[----:B------:R-:W-:Y:S05]  /*e930*/  @P0 BRA `(.L_x_179) ;  /* 0x0000000800600947 */ /* 0x000fea0003800000 */
[----:B------:R-:W2:Y:S01]  /*e940*/  LDC R11, c[0x0][0xbe8] ;  /* 0x0002fa00ff0b7b82 */ /* 0x000ea20000000800 */
[----:B-1----:R-:W-:Y:S01]  /*e950*/  SHF.R.S32.HI R3, RZ, 0x1f, R6 ;  /* 0x0000001fff037819 */ /* 0x002fe20000011406 */
[----:B------:R-:W-:Y:S01]  /*e960*/  ULDC.64 UR10, c[0x0][0xaa0] ;  /* 0x0002a800000a7ab9 */ /* 0x000fe20000000a00 */
[----:B------:R-:W-:Y:S01]  /*e970*/  BSSY B1, `(.L_x_185) ;  /* 0x0000052000017945 */ /* 0x000fe20003800000 */
[----:B------:R-:W-:Y:S01]  /*e980*/  UIMAD.WIDE.U32 UR8, UR4, UR10, URZ ;  /* 0x0000000a040872a5 */ /* 0x000fe2000f8e003f */
[----:B------:R-:W-:Y:S01]  /*e990*/  LEA.HI R2, R3, R6, RZ, 0x3 ;  /* 0x0000000603027211 */ /* 0x000fe200078f18ff */
[----:B------:R-:W-:-:S03]  /*e9a0*/  UIMAD UR10, UR16, UR10, URZ ;  /* 0x0000000a100a72a4 */ /* 0x000fc6000f8e023f */
[----:B------:R-:W-:Y:S01]  /*e9b0*/  LOP3.LUT R5, R2, 0xfffffff8, RZ, 0xc0, !PT ;  /* 0xfffffff802057812 */ /* 0x000fe200078ec0ff */
[----:B------:R-:W-:Y:S01]  /*e9c0*/  UIMAD UR10, UR4, UR11, UR10 ;  /* 0x0000000b040a72a4 */ /* 0x000fe2000f8e020a */
[----:B------:R-:W-:-:S03]  /*e9d0*/  SHF.R.S32.HI R13, RZ, 0x3, R2 ;  /* 0x00000003ff0d7819 */ /* 0x000fc60000011402 */
[----:B------:R-:W-:Y:S01]  /*e9e0*/  IMAD.IADD R8, R6, 0x1, -R5 ;  /* 0x0000000106087824 */ /* 0x000fe200078e0a05 */
[----:B------:R-:W-:Y:S01]  /*e9f0*/  UIADD3 UR9, UR9, UR10, URZ ;  /* 0x0000000a09097290 */ /* 0x000fe2000fffe03f */
[----:B------:R-:W-:Y:S02]  /*ea00*/  IMAD.U32 R5, RZ, RZ, UR42 ;  /* 0x0000002aff057e24 */ /* 0x000fe4000f8e00ff */
[----:B------:R-:W-:Y:S01]  /*ea10*/  IMAD R2, R8, 0x20, R13 ;  /* 0x0000002008027824 */ /* 0x000fe200078e020d */
[----:B------:R-:W-:Y:S02]  /*ea20*/  ULDC.64 UR10, c[0x0][0xae8] ;  /* 0x0002ba00000a7ab9 */ /* 0x000fe40000000a00 */
[----:B------:R-:W-:Y:S01]  /*ea30*/  UIMAD.WIDE.U32 UR8, UR39, UR10, UR8 ;  /* 0x0000000a270872a5 */ /* 0x000fe2000f8e0008 */
[----:B------:R-:W-:Y:S01]  /*ea40*/  IMAD R6, R5, 0x80, R2 ;  /* 0x0000008005067824 */ /* 0x000fe200078e0202 */
[----:B--2---:R-:W-:Y:S02]  /*ea50*/  ISETP.NE.AND P0, PT, R11, 0x1, PT ;  /* 0x000000010b00780c */ /* 0x004fe40003f05270 */
[----:B------:R-:W-:Y:S01]  /*ea60*/  UIMAD UR9, UR39, UR11, UR9 ;  /* 0x0000000b270972a4 */ /* 0x000fe2000f8e0209 */
[----:B------:R-:W-:-:S02]  /*ea70*/  IMAD.MOV.U32 R5, RZ, RZ, R6 ;  /* 0x000000ffff057224 */ /* 0x000fc400078e0006 */
[----:B------:R-:W-:Y:S02]  /*ea80*/  ULDC.64 UR10, c[0x0][0xaf0] ;  /* 0x0002bc00000a7ab9 */ /* 0x000fe40000000a00 */
[----:B------:R-:W-:-:S04]  /*ea90*/  UIMAD UR37, UR37, UR10, URZ ;  /* 0x0000000a252572a4 */ /* 0x000fc8000f8e023f */
[----:B------:R-:W-:Y:S02]  /*eaa0*/  UIMAD UR4, UR36, UR11, UR37 ;  /* 0x0000000b240472a4 */ /* 0x000fe4000f8e0225 */
[----:B------:R-:W-:Y:S01]  /*eab0*/  UIMAD.WIDE.U32 UR36, UR36, UR10, UR8 ;  /* 0x0000000a242472a5 */ /* 0x000fe2000f8e0008 */
[----:B------:R-:W1:Y:S02]  /*eac0*/  @P0 LDC R3, c[0x0][0xbec] ;  /* 0x0002fb00ff030b82 */ /* 0x000e640000000800 */
[----:B------:R-:W-:Y:S01]  /*ead0*/  ULDC.64 UR8, c[0x0][0xae0] ;  /* 0x0002b80000087ab9 */ /* 0x000fe20000000a00 */
[----:B------:R-:W-:-:S05]  /*eae0*/  UIADD3 UR4, UR37, UR4, URZ ;  /* 0x0000000425047290 */ /* 0x000fca000fffe03f */
[----:B------:R-:W2:Y:S01]  /*eaf0*/  @P0 LDC R7, c[0x0][0xbf0] ;  /* 0x0002fc00ff070b82 */ /* 0x000ea20000000800 */
[----:B-1----:R-:W-:-:S04]  /*eb00*/  @P0 IMAD.HI.U32 R2, R6, R3, RZ ;  /* 0x0000000306020227 */ /* 0x002fc800078e00ff */
[----:B------:R-:W-:Y:S02]  /*eb10*/  IMAD.U32 R3, RZ, RZ, UR37 ;  /* 0x00000025ff037e24 */ /* 0x000fe4000f8e00ff */
[----:B------:R-:W-:Y:S01]  /*eb20*/  IMAD.U32 R3, RZ, RZ, UR4 ;  /* 0x00000004ff037e24 */ /* 0x000fe2000f8e00ff */
[----:B--2---:R-:W-:Y:S01]  /*eb30*/  @P0 SHF.R.U32.HI R5, RZ, R7, R2 ;  /* 0x00000007ff050219 */ /* 0x004fe20000011602 */
[----:B------:R-:W-:-:S03]  /*eb40*/  IMAD.U32 R2, RZ, RZ, UR36 ;  /* 0x00000024ff027e24 */ /* 0x000fc6000f8e00ff */
[--C-:B------:R-:W-:Y:S01]  /*eb50*/  SHF.R.S32.HI R4, RZ, 0x1f, R5.reuse ;  /* 0x0000001fff047819 */ /* 0x100fe20000011405 */
[----:B------:R-:W-:Y:S02]  /*eb60*/  IMAD.MOV R7, RZ, RZ, -R5 ;  /* 0x000000ffff077224 */ /* 0x000fe400078e0a05 */
[----:B------:R-:W-:-:S04]  /*eb70*/  IMAD.WIDE.U32 R2, R5, UR8, R2 ;  /* 0x0000000805027c25 */ /* 0x000fc8000f8e0002 */
[----:B------:R-:W-:Y:S02]  /*eb80*/  IMAD R7, R11, R7, R6 ;  /* 0x000000070b077224 */ /* 0x000fe400078e0206 */
[----:B------:R-:W-:Y:S02]  /*eb90*/  IMAD R4, R4, UR8, RZ ;  /* 0x0000000804047c24 */ /* 0x000fe4000f8e02ff */
[----:B------:R-:W-:Y:S02]  /*eba0*/  IMAD.U32 R6, RZ, RZ, UR42 ;  /* 0x0000002aff067e24 */ /* 0x000fe4000f8e00ff */
[----:B------:R-:W-:Y:S01]  /*ebb0*/  IMAD R9, R5, UR9, R4 ;  /* 0x0000000905097c24 */ /* 0x000fe2000f8e0204 */
[----:B------:R-:W-:Y:S01]  /*ebc0*/  SHF.R.S32.HI R4, RZ, 0x1f, R7 ;  /* 0x0000001fff047819 */ /* 0x000fe20000011407 */
[----:B------:R-:W-:Y:S01]  /*ebd0*/  ULDC.64 UR8, c[0x0][0xad8] ;  /* 0x0002b60000087ab9 */ /* 0x000fe20000000a00 */
[----:B------:R-:W-:Y:S02]  /*ebe0*/  IMAD R6, R6, 0x80, R13 ;  /* 0x0000008006067824 */ /* 0x000fe400078e020d */
[----:B------:R-:W-:-:S02]  /*ebf0*/  IMAD.IADD R3, R3, 0x1, R9 ;  /* 0x0000000103037824 */ /* 0x000fc400078e0209 */
[----:B------:R-:W-:Y:S02]  /*ec00*/  IMAD R4, R4, UR8, RZ ;  /* 0x0000000804047c24 */ /* 0x000fe4000f8e02ff */
[----:B------:R-:W-:-:S04]  /*ec10*/  IMAD.WIDE.U32 R2, R7, UR8, R2 ;  /* 0x0000000807027c25 */ /* 0x000fc8000f8e0002 */
[----:B------:R-:W-:Y:S01]  /*ec20*/  IMAD R5, R7, UR9, R4 ;  /* 0x0000000907057c24 */ /* 0x000fe2000f8e0204 */
[----:B------:R-:W-:Y:S01]  /*ec30*/  ULDC.64 UR8, c[0x0][0xa80] ;  /* 0x0002a00000087ab9 */ /* 0x000fe20000000a00 */
[----:B-----5:R-:W-:Y:S02]  /*ec40*/  IMAD R11, R0, R11, RZ ;  /* 0x0000000b000b7224 */ /* 0x020fe400078e02ff */
[----:B------:R-:W-:Y:S02]  /*ec50*/  VIADD R4, R6, 0x40 ;  /* 0x0000004006047836 */ /* 0x000fe40000000000 */
[----:B------:R-:W-:Y:S01]  /*ec60*/  IMAD.IADD R3, R3, 0x1, R5 ;  /* 0x0000000103037824 */ /* 0x000fe200078e0205 */
[----:B------:R-:W-:Y:S01]  /*ec70*/  LEA R5, P2, R2, UR8, 0x1 ;  /* 0x0000000802057c11 */ /* 0x000fe2000f8408ff */
[----:B------:R-:W-:Y:S01]  /*ec80*/  VIADD R0, R6, 0x20 ;  /* 0x0000002006007836 */ /* 0x000fe20000000000 */
[----:B------:R-:W-:Y:S01]  /*ec90*/  ISETP.GE.AND P0, PT, R4, R11, PT ;  /* 0x0000000b0400720c */ /* 0x000fe20003f06270 */
[----:B------:R-:W-:Y:S01]  /*eca0*/  IMAD.SHL.U32 R7, R8, 0x8, RZ ;  /* 0x0000000808077824 */ /* 0x000fe200078e00ff */
[----:B------:R-:W-:-:S02]  /*ecb0*/  LEA.HI.X R4, R2, UR9, R3, 0x1, P2 ;  /* 0x0000000902047c11 */ /* 0x000fc400090f0c03 */
[-C--:B------:R-:W-:Y:S01]  /*ecc0*/  ISETP.GE.AND P2, PT, R6, R11.reuse, PT ;  /* 0x0000000b0600720c */ /* 0x080fe20003f46270 */
[C---:B------:R-:W-:Y:S01]  /*ecd0*/  VIADD R9, R7.reuse, 0x80 ;  /* 0x0000008007097836 */ /* 0x040fe20000000000 */
[----:B------:R-:W-:Y:S01]  /*ece0*/  ISETP.GE.AND P1, PT, R0, R11, PT ;  /* 0x0000000b0000720c */ /* 0x000fe20003f26270 */
[C---:B------:R-:W-:Y:S01]  /*ecf0*/  VIADD R15, R7.reuse, 0xc0 ;  /* 0x000000c0070f7836 */ /* 0x040fe20000000000 */
[----:B------:R1:W2:Y:S01]  /*ed00*/  SHFL.IDX PT, R2, R5, RZ, 0x181f ;  /* 0x00181fff05027589 */ /* 0x0002a200000e0000 */
[----:B------:R-:W-:Y:S01]  /*ed10*/  VIADD R13, R7, 0x40 ;  /* 0x00000040070d7836 */ /* 0x000fe20000000000 */
[----:B------:R-:W-:Y:S02]  /*ed20*/  SHF.R.S32.HI R10, RZ, 0x1f, R7 ;  /* 0x0000001fff0a7819 */ /* 0x000fe40000011407 */
[----:B------:R1:W3:Y:S01]  /*ed30*/  SHFL.IDX PT, R0, R4, RZ, 0x181f ;  /* 0x00181fff04007589 */ /* 0x0002e200000e0000 */
[----:B------:R-:W-:Y:S02]  /*ed40*/  SHF.R.S32.HI R8, RZ, 0x1f, R9 ;  /* 0x0000001fff087819 */ /* 0x000fe40000011409 */
[----:B------:R-:W-:-:S02]  /*ed50*/  SHF.R.S32.HI R12, RZ, 0x1f, R15 ;  /* 0x0000001fff0c7819 */ /* 0x000fc4000001140f */
[----:B------:R-:W-:Y:S01]  /*ed60*/  SHF.R.S32.HI R14, RZ, 0x1f, R13 ;  /* 0x0000001fff0e7819 */ /* 0x000fe2000001140d */
[----:B------:R-:W-:Y:S06]  /*ed70*/  @P2 BRA `(.L_x_186) ;  /* 0x0000000000442947 */ /* 0x000fec0003800000 */
[----:B------:R-:W-:Y:S02]  /*ed80*/  ULDC UR4, c[0x0][0xac8] ;  /* 0x0002b20000047ab9 */ /* 0x000fe40000000800 */
[----:B------:R-:W-:Y:S02]  /*ed90*/  ISETP.GE.AND P5, PT, R7, UR4, PT ;  /* 0x0000000407007c0c */ /* 0x000fe4000bfa6270 */
[----:B------:R-:W-:Y:S02]  /*eda0*/  ISETP.GE.AND P4, PT, R13, UR4, PT ;  /* 0x000000040d007c0c */ /* 0x000fe4000bf86270 */
[----:B------:R-:W-:Y:S02]  /*edb0*/  ISETP.GE.AND P3, PT, R9, UR4, PT ;  /* 0x0000000409007c0c */ /* 0x000fe4000bf66270 */
[----:B------:R-:W-:-:S07]  /*edc0*/  ISETP.GE.AND P2, PT, R15, UR4, PT ;  /* 0x000000040f007c0c */ /* 0x000fce000bf46270 */
[----:B--2---:R-:W-:-:S04]  /*edd0*/  @!P5 LEA R20, P6, R7, R2, 0x1 ;  /* 0x000000020714d211 */ /* 0x004fc800078c08ff */
[----:B---3--:R-:W-:Y:S02]  /*ede0*/  @!P5 LEA.HI.X R21, R7, R0, R10, 0x1, P6 ;  /* 0x000000000715d211 */ /* 0x008fe400030f0c0a */
[----:B------:R-:W-:-:S03]  /*edf0*/  @!P4 LEA R24, P6, R13, R2, 0x1 ;  /* 0x000000020d18c211 */ /* 0x000fc600078c08ff */
[----:B------:R4:W-:Y:S01]  /*ee00*/  @!P5 ST.E.128 desc[UR48][R20.64], RZ ;  /* 0x000000ff1400d985 */ /* 0x0009e2000c101d30 */
[----:B------:R-:W-:Y:S02]  /*ee10*/  @!P4 LEA.HI.X R25, R13, R0, R14, 0x1, P6 ;  /* 0x000000000d19c211 */ /* 0x000fe400030f0c0e */
[----:B------:R-:W-:-:S03]  /*ee20*/  @!P3 LEA R26, P6, R9, R2, 0x1 ;  /* 0x00000002091ab211 */ /* 0x000fc600078c08ff */
[----:B------:R4:W-:Y:S01]  /*ee30*/  @!P4 ST.E.128 desc[UR48][R24.64], RZ ;  /* 0x000000ff1800c985 */ /* 0x0009e2000c101d30 */
[----:B------:R-:W-:Y:S02]  /*ee40*/  @!P3 LEA.HI.X R27, R9, R0, R8, 0x1, P6 ;  /* 0x00000000091bb211 */ /* 0x000fe400030f0c08 */
[----:B------:R-:W-:-:S03]  /*ee50*/  @!P2 LEA R2, P6, R15, R2, 0x1 ;  /* 0x000000020f02a211 */ /* 0x000fc600078c08ff */
[----:B------:R4:W-:Y:S01]  /*ee60*/  @!P3 ST.E.128 desc[UR48][R26.64], RZ ;  /* 0x000000ff1a00b985 */ /* 0x0009e2000c101d30 */
[----:B------:R-:W-:-:S05]  /*ee70*/  @!P2 LEA.HI.X R3, R15, R0, R12, 0x1, P6 ;  /* 0x000000000f03a211 */ /* 0x000fca00030f0c0c */
[----:B------:R4:W-:Y:S04]  /*ee80*/  @!P2 ST.E.128 desc[UR48][R2.64], RZ ;  /* 0x000000ff0200a985 */ /* 0x0009e8000c101d30 */
.L_x_186:
[----:B------:R-:W-:Y:S05]  /*ee90*/  BSYNC B1 ;  /* 0x0000000000017941 */ /* 0x000fea0003800000 */
.L_x_185:
[----:B---3--:R3:W0:Y:S01]  /*eea0*/  SHFL.IDX PT, R0, R4, 0x1, 0x181f ;  /* 0x00381f0004007f89 */ /* 0x00862200000e0000 */
[----:B------:R-:W-:Y:S03]  /*eeb0*/  BSSY B1, `(.L_x_187) ;  /* 0x0000014000017945 */ /* 0x000fe60003800000 */
[----:B--2-4-:R3:W2:Y:S01]  /*eec0*/  SHFL.IDX PT, R2, R5, 0x1, 0x181f ;  /* 0x00381f0005027f89 */ /* 0x0146a200000e0000 */
[----:B------:R-:W-:Y:S05]  /*eed0*/  @P1 BRA `(.L_x_188) ;  /* 0x0000000000441947 */ /* 0x000fea0003800000 */
[----:B------:R-:W-:Y:S02]  /*eee0*/  ULDC UR4, c[0x0][0xac8] ;  /* 0x0002b20000047ab9 */ /* 0x000fe40000000800 */
[----:B------:R-:W-:Y:S02]  /*eef0*/  ISETP.GE.AND P4, PT, R7, UR4, PT ;  /* 0x0000000407007c0c */ /* 0x000fe4000bf86270 */
[----:B------:R-:W-:Y:S02]  /*ef00*/  ISETP.GE.AND P3, PT, R13, UR4, PT ;  /* 0x000000040d007c0c */ /* 0x000fe4000bf66270 */
[----:B------:R-:W-:Y:S02]  /*ef10*/  ISETP.GE.AND P2, PT, R9, UR4, PT ;  /* 0x0000000409007c0c */ /* 0x000fe4000bf46270 */
[----:B------:R-:W-:-:S07]  /*ef20*/  ISETP.GE.AND P1, PT, R15, UR4, PT ;  /* 0x000000040f007c0c */ /* 0x000fce000bf26270 */
[-C--:B--2---:R-:W-:Y:S02]  /*ef30*/  @!P4 LEA R20, P6, R7, R2.reuse, 0x1 ;  /* 0x000000020714c211 */ /* 0x084fe400078c08ff */
[----:B------:R-:W-:Y:S02]  /*ef40*/  @!P3 LEA R24, P5, R13, R2, 0x1 ;  /* 0x000000020d18b211 */ /* 0x000fe400078a08ff */
[----:B0-----:R-:W-:Y:S02]  /*ef50*/  @!P4 LEA.HI.X R21, R7, R0, R10, 0x1, P6 ;  /* 0x000000000715c211 */ /* 0x001fe400030f0c0a */
[----:B------:R-:W-:Y:S02]  /*ef60*/  @!P2 LEA R26, P6, R9, R2, 0x1 ;  /* 0x00000002091aa211 */ /* 0x000fe400078c08ff */
[----:B------:R-:W-:Y:S01]  /*ef70*/  @!P3 LEA.HI.X R25, R13, R0, R14, 0x1, P5 ;  /* 0x000000000d19b211 */ /* 0x000fe200028f0c0e */
[----:B------:R4:W-:Y:S01]  /*ef80*/  @!P4 ST.E.128 desc[UR48][R20.64], RZ ;  /* 0x000000ff1400c985 */ /* 0x0009e2000c101d30 */
[----:B------:R-:W-:-:S02]  /*ef90*/  @!P1 LEA R2, P5, R15, R2, 0x1 ;  /* 0x000000020f029211 */ /* 0x000fc400078a08ff */
[-C--:B------:R-:W-:Y:S01]  /*efa0*/  @!P2 LEA.HI.X R27, R9, R0.reuse, R8, 0x1, P6 ;  /* 0x00000000091ba211 */ /* 0x080fe200030f0c08 */
[----:B------:R4:W-:Y:S01]  /*efb0*/  @!P3 ST.E.128 desc[UR48][R24.64], RZ ;  /* 0x000000ff1800b985 */ /* 0x0009e2000c101d30 */
[----:B------:R-:W-:-:S03]  /*efc0*/  @!P1 LEA.HI.X R3, R15, R0, R12, 0x1, P5 ;  /* 0x000000000f039211 */ /* 0x000fc600028f0c0c */
[----:B------:R4:W-:Y:S04]  /*efd0*/  @!P2 ST.E.128 desc[UR48][R26.64], RZ ;  /* 0x000000ff1a00a985 */ /* 0x0009e8000c101d30 */
[----:B------:R4:W-:Y:S02]  /*efe0*/  @!P1 ST.E.128 desc[UR48][R2.64], RZ ;  /* 0x000000ff02009985 */ /* 0x0009e4000c101d30 */
.L_x_188:
[----:B------:R-:W-:Y:S05]  /*eff0*/  BSYNC B1 ;  /* 0x0000000000017941 */ /* 0x000fea0003800000 */
.L_x_187:
[----:B0-----:R0:W0:Y:S01]  /*f000*/  SHFL.IDX PT, R0, R4, 0x2, 0x181f ;  /* 0x00581f0004007f89 */ /* 0x00102200000e0000 */
[----:B------:R-:W-:Y:S03]  /*f010*/  BSSY B1, `(.L_x_189) ;  /* 0x0000014000017945 */ /* 0x000fe60003800000 */
[----:B--2-4-:R2:W4:Y:S01]  /*f020*/  SHFL.IDX PT, R2, R5, 0x2, 0x181f ;  /* 0x00581f0005027f89 */ /* 0x01452200000e0000 */
[----:B------:R-:W-:Y:S05]  /*f030*/  @P0 BRA `(.L_x_190) ;  /* 0x0000000000440947 */ /* 0x000fea0003800000 */
[----:B------:R-:W-:Y:S02]  /*f040*/  ULDC UR4, c[0x0][0xac8] ;  /* 0x0002b20000047ab9 */ /* 0x000fe40000000800 */
[----:B------:R-:W-:Y:S02]  /*f050*/  ISETP.GE.AND P3, PT, R7, UR4, PT ;  /* 0x0000000407007c0c */ /* 0x000fe4000bf66270 */
[----:B------:R-:W-:Y:S02]  /*f060*/  ISETP.GE.AND P2, PT, R13, UR4, PT ;  /* 0x000000040d007c0c */ /* 0x000fe4000bf46270 */
[----:B------:R-:W-:Y:S02]  /*f070*/  ISETP.GE.AND P1, PT, R9, UR4, PT ;  /* 0x0000000409007c0c */ /* 0x000fe4000bf26270 */
[----:B------:R-:W-:-:S07]  /*f080*/  ISETP.GE.AND P0, PT, R15, UR4, PT ;  /* 0x000000040f007c0c */ /* 0x000fce000bf06270 */
[-C--:B----4-:R-:W-:Y:S02]  /*f090*/  @!P3 LEA R20, P6, R7, R2.reuse, 0x1 ;  /* 0x000000020714b211 */ /* 0x090fe400078c08ff */
[-C--:B------:R-:W-:Y:S02]  /*f0a0*/  @!P2 LEA R24, P5, R13, R2.reuse, 0x1 ;  /* 0x000000020d18a211 */ /* 0x080fe400078a08ff */
[----:B------:R-:W-:Y:S02]  /*f0b0*/  @!P1 LEA R26, P4, R9, R2, 0x1 ;  /* 0x00000002091a9211 */ /* 0x000fe400078808ff */
[----:B0-----:R-:W-:Y:S02]  /*f0c0*/  @!P3 LEA.HI.X R21, R7, R0, R10, 0x1, P6 ;  /* 0x000000000715b211 */ /* 0x001fe400030f0c0a */
[----:B------:R-:W-:Y:S02]  /*f0d0*/  @!P0 LEA R2, P6, R15, R2, 0x1 ;  /* 0x000000020f028211 */ /* 0x000fe400078c08ff */
[-C--:B------:R-:W-:Y:S01]  /*f0e0*/  @!P2 LEA.HI.X R25, R13, R0.reuse, R14, 0x1, P5 ;  /* 0x000000000d19a211 */ /* 0x080fe200028f0c0e */
[----:B------:R0:W-:Y:S01]  /*f0f0*/  @!P3 ST.E.128 desc[UR48][R20.64], RZ ;  /* 0x000000ff1400b985 */ /* 0x0001e2000c101d30 */
[----:B------:R-:W-:-:S02]  /*f100*/  @!P1 LEA.HI.X R27, R9, R0, R8, 0x1, P4 ;  /* 0x00000000091b9211 */ /* 0x000fc400020f0c08 */
[----:B------:R-:W-:Y:S01]  /*f110*/  @!P0 LEA.HI.X R3, R15, R0, R12, 0x1, P6 ;  /* 0x000000000f038211 */ /* 0x000fe200030f0c0c */
[----:B------:R0:W-:Y:S04]  /*f120*/  @!P2 ST.E.128 desc[UR48][R24.64], RZ ;  /* 0x000000ff1800a985 */ /* 0x0001e8000c101d30 */
[----:B------:R0:W-:Y:S04]  /*f130*/  @!P1 ST.E.128 desc[UR48][R26.64], RZ ;  /* 0x000000ff1a009985 */ /* 0x0001e8000c101d30 */
[----:B------:R0:W-:Y:S02]  /*f140*/  @!P0 ST.E.128 desc[UR48][R2.64], RZ ;  /* 0x000000ff02008985 */ /* 0x0001e4000c101d30 */
.L_x_190:
[----:B------:R-:W-:Y:S05]  /*f150*/  BSYNC B1 ;  /* 0x0000000000017941 */ /* 0x000fea0003800000 */
.L_x_189:
[----:B0-----:R-:W-:Y:S01]  /*f160*/  VIADD R0, R6, 0x60 ;  /* 0x0000006006007836 */ /* 0x001fe20000000000 */
[----:B-1-3--:R-:W0:Y:S04]  /*f170*/  SHFL.IDX PT, R4, R4, 0x3, 0x181f ;  /* 0x00781f0004047f89 */ /* 0x00ae2800000e0000 */
[----:B------:R-:W-:Y:S01]  /*f180*/  ISETP.GE.AND P0, PT, R0, R11, PT ;  /* 0x0000000b0000720c */ /* 0x000fe20003f06270 */
[----:B----4-:R1:W3:-:S12]  /*f190*/  SHFL.IDX PT, R2, R5, 0x3, 0x181f ;  /* 0x00781f0005027f89 */ /* 0x0102d800000e0000 */
[----:B-1----:R-:W-:Y:S05]  /*f1a0*/  @P0 BRA `(.L_x_179) ;  /* 0x0000000000440947 */ /* 0x002fea0003800000 */
[----:B------:R-:W-:Y:S02]  /*f1b0*/  ULDC UR4, c[0x0][0xac8] ;  /* 0x0002b20000047ab9 */ /* 0x000fe40000000800 */
[----:B------:R-:W-:Y:S02]  /*f1c0*/  ISETP.GE.AND P3, PT, R7, UR4, PT ;  /* 0x0000000407007c0c */ /* 0x000fe4000bf66270 */
[----:B------:R-:W-:Y:S02]  /*f1d0*/  ISETP.GE.AND P2, PT, R13, UR4, PT ;  /* 0x000000040d007c0c */ /* 0x000fe4000bf46270 */
[----:B------:R-:W-:Y:S02]  /*f1e0*/  ISETP.GE.AND P1, PT, R9, UR4, PT ;  /* 0x0000000409007c0c */ /* 0x000fe4000bf26270 */
[----:B------:R-:W-:-:S07]  /*f1f0*/  ISETP.GE.AND P0, PT, R15, UR4, PT ;  /* 0x000000040f007c0c */ /* 0x000fce000bf06270 */
[----:B---3--:R-:W-:-:S04]  /*f200*/  @!P3 LEA R6, P4, R7, R2, 0x1 ;  /* 0x000000020706b211 */ /* 0x008fc800078808ff */
[----:B0-----:R-:W-:Y:S02]  /*f210*/  @!P3 LEA.HI.X R7, R7, R4, R10, 0x1, P4 ;  /* 0x000000040707b211 */ /* 0x001fe400020f0c0a */
[-C--:B------:R-:W-:Y:S02]  /*f220*/  @!P2 LEA R10, P4, R13, R2.reuse, 0x1 ;  /* 0x000000020d0aa211 */ /* 0x080fe400078808ff */
[-C--:B------:R-:W-:Y:S01]  /*f230*/  @!P1 LEA R20, P5, R9, R2.reuse, 0x1 ;  /* 0x0000000209149211 */ /* 0x080fe200078a08ff */
[----:B------:R0:W-:Y:S01]  /*f240*/  @!P3 ST.E.128 desc[UR48][R6.64], RZ ;  /* 0x000000ff0600b985 */ /* 0x0001e2000c101d30 */
[----:B------:R-:W-:Y:S02]  /*f250*/  @!P0 LEA R2, P6, R15, R2, 0x1 ;  /* 0x000000020f028211 */ /* 0x000fe400078c08ff */
[-C--:B------:R-:W-:Y:S02]  /*f260*/  @!P2 LEA.HI.X R11, R13, R4.reuse, R14, 0x1, P4 ;  /* 0x000000040d0ba211 */ /* 0x080fe400020f0c0e */
[----:B------:R-:W-:-:S02]  /*f270*/  @!P1 LEA.HI.X R21, R9, R4, R8, 0x1, P5 ;  /* 0x0000000409159211 */ /* 0x000fc400028f0c08 */
[----:B------:R-:W-:Y:S01]  /*f280*/  @!P0 LEA.HI.X R3, R15, R4, R12, 0x1, P6 ;  /* 0x000000040f038211 */ /* 0x000fe200030f0c0c */
[----:B------:R0:W-:Y:S04]  /*f290*/  @!P2 ST.E.128 desc[UR48][R10.64], RZ ;  /* 0x000000ff0a00a985 */ /* 0x0001e8000c101d30 */
[----:B------:R0:W-:Y:S04]  /*f2a0*/  @!P1 ST.E.128 desc[UR48][R20.64], RZ ;  /* 0x000000ff14009985 */ /* 0x0001e8000c101d30 */
[----:B------:R0:W-:Y:S02]  /*f2b0*/  @!P0 ST.E.128 desc[UR48][R2.64], RZ ;  /* 0x000000ff02008985 */ /* 0x0001e4000c101d30 */
.L_x_179:
[----:B------:R-:W-:Y:S05]  /*f2c0*/  BSYNC B0 ;  /* 0x0000000000007941 */ /* 0x000fea0003800000 */
.L_x_169:
[----:B------:R-:W-:Y:S02]  /*f2d0*/  ULDC UR4, c[0x0][0xc3c] ;  /* 0x00030f0000047ab9 */ /* 0x000fe40000000800 */
[----:B------:R-:W-:-:S06]  /*f2e0*/  UISETP.GE.AND UP0, UPT, UR7, UR4, UPT ;  /* 0x000000040700728c */ /* 0x000fcc000bf06270 */
[----:B------:R-:W-:-:S13]  /*f2f0*/  PLOP3.LUT P0, PT, PT, PT, UP0, 0x80, 0x0 ;  /* 0x000000000000781c */ /* 0x000fda0003f0f008 */
[----:B------:R-:W-:Y:S05]  /*f300*/  @!P0 BRA `(.L_x_191) ;  /* 0xffffff1c00988947 */ /* 0x000fea000383ffff */
[----:B------:R-:W-:Y:S05]  /*f310*/  EXIT ;  /* 0x000000000000794d */ /* 0x000fea0003800000 */
.L_x_142:
[----:B------:R-:W-:-:S08]  /*f320*/  NOP ;  /* 0x0000000000007918 */ /* 0x000fd00000000000 */
[----:B------:R-:W0:-:S00]  /*f330*/  USETMAXREG.DEALLOC.CTAPOOL 0x18 ;  /* 0x00000018000079c8 */ /* 0x000e0000080e0500 */
[----:B0-----:R-:W2:Y:S01]  /*f340*/  LDL.LU R2, [R1+0x24] ;  /* 0x0000240001027983 */ /* 0x001ea20000300800 */
[----:B------:R-:W-:Y:S01]  /*f350*/  LOP3.LUT R0, R0, 0x3, RZ, 0xc0, !PT ;  /* 0x0000000300007812 */ /* 0x000fe200078ec0ff */
[----:B------:R-:W-:-:S05]  /*f360*/  IMAD.MOV.U32 R6, RZ, RZ, RZ ;  /* 0x000000ffff067224 */ /* 0x000fca00078e00ff */
[----:B------:R-:W0:Y:S02]  /*f370*/  SHFL.IDX PT, R0, R0, RZ, 0x1f ;  /* 0x00001fff00007589 */ /* 0x000e2400000e0000 */
[----:B0-----:R-:W-:Y:S02]  /*f380*/  ISETP.NE.AND P0, PT, R0, RZ, PT ;  /* 0x000000ff0000720c */ /* 0x001fe40003f05270 */
[----:B--2---:R-:W-:-:S11]  /*f390*/  LOP3.LUT R2, R2, 0xfffffffd, RZ, 0xc0, !PT ;  /* 0xfffffffd02027812 */ /* 0x004fd600078ec0ff */
[----:B------:R-:W-:-:S05]  /*f3a0*/  @P0 LOP3.LUT R2, R2, 0x2, RZ, 0xfc, !PT ;  /* 0x0000000202020812 */ /* 0x000fca00078efcff */
[----:B------:R0:W-:Y:S01]  /*f3b0*/  STL [R1+0x24], R2 ;  /* 0x0000240201007387 */ /* 0x0001e20000100800 */
[----:B------:R-:W-:Y:S05]  /*f3c0*/  @!P0 BRA `(.L_x_192) ;  /* 0x00000000002c8947 */ /* 0x000fea0003800000 */
[----:B------:R-:W1:Y:S08]  /*f3d0*/  S2UR UR5, SR_CgaCtaId ;  /* 0x00000000000579c3 */ /* 0x000e700000008800 */
[----:B------:R-:W-:Y:S06]  /*f3e0*/  BAR.SYNC.DEFER_BLOCKING 0x5, 0x180 ;  /* 0x0146000000007b1d */ /* 0x000fec0000010000 */
[----:B------:R-:W-:-:S02]  /*f3f0*/  UMOV UR4, 0x400 ;  /* 0x0000040000047882 */ /* 0x000fc40000000000 */
[----:B-1----:R-:W-:-:S09]  /*f400*/  ULEA UR4, UR5, UR4, 0x18 ;  /* 0x0000000405047291 */ /* 0x002fd2000f8ec03f */
[----:B------:R-:W1:Y:S04]  /*f410*/  LDS.128 R4, [UR4+0x388d0] ;  /* 0x0388d004ff047984 */ /* 0x000e680008000c00 */
[----:B-1----:R1:W-:Y:S01]  /*f420*/  STL.64 [R1+0x10], R4 ;  /* 0x0000100401007387 */ /* 0x0023e20000100a00 */
[----:B------:R-:W-:-:S03]  /*f430*/  IMAD.MOV.U32 R0, RZ, RZ, R7 ;  /* 0x000000ffff007224 */ /* 0x000fc600078e0007 */
[----:B------:R1:W-:Y:S02]  /*f440*/  STL [R1+0x18], R6 ;  /* 0x0000180601007387 */ /* 0x0003e40000100800 */
[----:B------:R-:W-:Y:S01]  /*f450*/  R2UR UR43, R0 ;  /* 0x00000000002b72ca */ /* 0x000fe200000e0000 */
[----:B------:R-:W-:Y:S06]  /*f460*/  BAR.ARV 0x4, 0x180 ;  /* 0x0106000000007b1d */ /* 0x000fec0000002000 */
[----:B------:R-:W-:Y:S08]  /*f470*/  BRA `(.L_x_193) ;  /* 0x0000000800b07947 */ /* 0x000ff00003800000 */
.L_x_192:
[----:B------:R-:W1:Y:S01]  /*f480*/  S2R R0, SR_TID.X ;  /* 0x0000000000007919 */ /* 0x000e620000002100 */
[----:B------:R-:W-:Y:S01]  /*f490*/  ULDC UR4, c[0x0][0xc3c] ;  /* 0x00030f0000047ab9 */ /* 0x000fe20000000800 */
[----:B-1----:R-:W-:-:S04]  /*f4a0*/  LOP3.LUT R0, R0, 0x1f, RZ, 0xc0, !PT ;  /* 0x0000001f00007812 */ /* 0x002fc800078ec0ff */
[----:B------:R-:W-:-:S04]  /*f4b0*/  ISETP.NE.AND P0, PT, R0, 0x1f, PT ;  /* 0x0000001f0000780c */ /* 0x000fc80003f05270 */
[----:B------:R-:W-:-:S13]  /*f4c0*/  ISETP.GE.OR P1, PT, R0, UR4, !P0 ;  /* 0x0000000400007c0c */ /* 0x000fda000c726670 */
[----:B0-----:R-:W0:Y:S08]  /*f4d0*/  @!P1 LDC.64 R2, c[0x0][0xc80] ;  /* 0x00032000ff029b82 */ /* 0x001e300000000a00 */
[----:B------:R-:W1:Y:S01]  /*f4e0*/  @!P1 LDC.64 R4, c[0x0][0xc78] ;  /* 0x00031e00ff049b82 */ /* 0x000e620000000a00 */
[----:B0-----:R-:W-:-:S05]  /*f4f0*/  @!P1 IMAD.WIDE.U32 R2, R0, 0x4, R2 ;  /* 0x0000000400029825 */ /* 0x001fca00078e0002 */
[----:B------:R1:W2:Y:S02]  /*f500*/  @!P1 LDG.E R6, desc[UR48][R2.64] ;  /* 0x0000003002069981 */ /* 0x0002a4000c1e1900 */
[----:B-1----:R-:W-:-:S04]  /*f510*/  @!P1 IMAD.WIDE.U32 R2, R0, 0x4, R4 ;  /* 0x0000000400029825 */ /* 0x002fc800078e0004 */
[----:B------:R-:W-:-:S06]  /*f520*/  IMAD.MOV.U32 R5, RZ, RZ, RZ ;  /* 0x000000ffff057224 */ /* 0x000fcc00078e00ff */
[----:B------:R-:W2:Y:S01]  /*f530*/  @!P1 LDG.E R5, desc[UR48][R2.64] ;  /* 0x0000003002059981 */ /* 0x000ea2000c1e1900 */
[C---:B------:R-:W-:Y:S01]  /*f540*/  ISETP.NE.AND P1, PT, R0.reuse, RZ, PT ;  /* 0x000000ff0000720c */ /* 0x040fe20003f25270 */
[----:B------:R-:W-:Y:S01]  /*f550*/  UMOV UR43, URZ ;  /* 0x0000003f002b7c82 */ /* 0x000fe20008000000 */
[C---:B------:R-:W-:Y:S02]  /*f560*/  ISETP.GE.U32.AND P2, PT, R0.reuse, 0x2, PT ;  /* 0x000000020000780c */ /* 0x040fe40003f46070 */
[C---:B------:R-:W-:Y:S02]  /*f570*/  ISETP.GE.U32.AND P3, PT, R0.reuse, 0x4, PT ;  /* 0x000000040000780c */ /* 0x040fe40003f66070 */
[C---:B------:R-:W-:Y:S02]  /*f580*/  ISETP.GE.U32.AND P4, PT, R0.reuse, 0x8, PT ;  /* 0x000000080000780c */ /* 0x040fe40003f86070 */
[----:B------:R-:W-:Y:S01]  /*f590*/  ISETP.GE.U32.AND P5, PT, R0, 0x10, PT ;  /* 0x000000100000780c */ /* 0x000fe20003fa6070 */
[----:B--2---:R-:W-:-:S05]  /*f5a0*/  IMAD R4, R6, R5, RZ ;  /* 0x0000000506047224 */ /* 0x004fca00078e02ff */
[----:B------:R-:W0:Y:S02]  /*f5b0*/  SHFL.UP PT, R7, R4, 0x1, RZ ;  /* 0x0420000004077989 */ /* 0x000e2400000e00ff */
[----:B0-----:R-:W-:-:S05]  /*f5c0*/  SEL R7, R7, RZ, P1 ;  /* 0x000000ff07077207 */ /* 0x001fca0000800000 */
[----:B------:R-:W-:-:S05]  /*f5d0*/  IMAD.IADD R7, R4, 0x1, R7 ;  /* 0x0000000104077824 */ /* 0x000fca00078e0207 */
[----:B------:R-:W0:Y:S02]  /*f5e0*/  SHFL.UP PT, R8, R7, 0x2, RZ ;  /* 0x0440000007087989 */ /* 0x000e2400000e00ff */
[----:B0-----:R-:W-:-:S05]  /*f5f0*/  SEL R8, R8, RZ, P2 ;  /* 0x000000ff08087207 */ /* 0x001fca0001000000 */
[----:B------:R-:W-:Y:S02]  /*f600*/  IMAD.IADD R8, R7, 0x1, R8 ;  /* 0x0000000107087824 */ /* 0x000fe400078e0208 */
[----:B------:R-:W0:Y:S03]  /*f610*/  S2R R7, SR_CTAID.X ;  /* 0x0000000000077919 */ /* 0x000e260000002500 */
[----:B------:R-:W1:Y:S02]  /*f620*/  SHFL.UP PT, R9, R8, 0x4, RZ ;  /* 0x0480000008097989 */ /* 0x000e6400000e00ff */
[----:B-1----:R-:W-:-:S05]  /*f630*/  SEL R9, R9, RZ, P3 ;  /* 0x000000ff09097207 */ /* 0x002fca0001800000 */
[----:B------:R-:W-:-:S05]  /*f640*/  IMAD.IADD R3, R8, 0x1, R9 ;  /* 0x0000000108037824 */ /* 0x000fca00078e0209 */
[----:B------:R-:W1:Y:S02]  /*f650*/  SHFL.UP PT, R2, R3, 0x8, RZ ;  /* 0x0500000003027989 */ /* 0x000e6400000e00ff */
[----:B-1----:R-:W-:-:S05]  /*f660*/  SEL R2, R2, RZ, P4 ;  /* 0x000000ff02027207 */ /* 0x002fca0002000000 */
[----:B------:R-:W-:-:S05]  /*f670*/  IMAD.IADD R4, R3, 0x1, R2 ;  /* 0x0000000103047824 */ /* 0x000fca00078e0202 */
[----:B------:R-:W1:Y:S02]  /*f680*/  SHFL.UP PT, R2, R4, 0x10, RZ ;  /* 0x0600000004027989 */ /* 0x000e6400000e00ff */
[----:B-1----:R-:W-:Y:S02]  /*f690*/  SEL R9, R2, RZ, P5 ;  /* 0x000000ff02097207 */ /* 0x002fe40002800000 */
[----:B------:R-:W1:Y:S03]  /*f6a0*/  LDC R2, c[0x0][0xc38] ;  /* 0x00030e00ff027b82 */ /* 0x000e660000000800 */
[----:B------:R-:W-:-:S05]  /*f6b0*/  IMAD.IADD R9, R4, 0x1, R9 ;  /* 0x0000000104097824 */ /* 0x000fca00078e0209 */
[----:B------:R-:W1:Y:S02]  /*f6c0*/  SHFL.IDX PT, R11, R9, 0x1f, 0x1f ;  /* 0x03e01f00090b7f89 */ /* 0x000e6400000e0000 */
[----:B-1----:R-:W-:-:S04]  /*f6d0*/  IMAD R8, R11, R2, RZ ;  /* 0x000000020b087224 */ /* 0x002fc800078e02ff */
[----:B------:R-:W-:Y:S01]  /*f6e0*/  IMAD.MOV.U32 R11, RZ, RZ, R8 ;  /* 0x000000ffff0b7224 */ /* 0x000fe200078e0008 */
[----:B0-----:R-:W-:-:S13]  /*f6f0*/  ISETP.GT.AND P6, PT, R8, R7, PT ;  /* 0x000000070800720c */ /* 0x001fda0003fc4270 */
[----:B------:R-:W-:Y:S05]  /*f700*/  @P6 BRA `(.L_x_194) ;  /* 0x0000000000a46947 */ /* 0x000fea0003800000 */
[----:B------:R-:W-:Y:S01]  /*f710*/  IMAD.MOV.U32 R8, RZ, RZ, R11 ;  /* 0x000000ffff087224 */ /* 0x000fe200078e000b */
[----:B------:R-:W-:Y:S01]  /*f720*/  UMOV UR43, URZ ;  /* 0x0000003f002b7c82 */ /* 0x000fe20008000000 */
[----:B------:R-:W-:-:S05]  /*f730*/  ULDC UR5, c[0x0][0xc3c] ;  /* 0x00030f0000057ab9 */ /* 0x000fca0000000800 */
.L_x_196:
[----:B------:R-:W-:-:S03]  /*f740*/  UIADD3 UR4, UR43, 0x1f, URZ ;  /* 0x0000001f2b047890 */ /* 0x000fc6000fffe03f */
[----:B------:R-:W-:Y:S01]  /*f750*/  ULDC UR43, c[0x0][0xc3c] ;  /* 0x00030f00002b7ab9 */ /* 0x000fe20000000800 */
[----:B------:R-:W-:-:S06]  /*f760*/  UISETP.GE.AND UP0, UPT, UR4, UR5, UPT ;  /* 0x000000050400728c */ /* 0x000fcc000bf06270 */
[----:B------:R-:W-:-:S13]  /*f770*/  PLOP3.LUT P6, PT, PT, PT, UP0, 0x40, 0x0 ;  /* 0x000000000000781c */ /* 0x000fda0003fce808 */
[----:B------:R-:W-:Y:S05]  /*f780*/  @!P6 BRA `(.L_x_195) ;  /* 0x0000000400b4e947 */ /* 0x000fea0003800000 */
[----:B------:R-:W-:Y:S01]  /*f790*/  UMOV UR43, UR4 ;  /* 0x00000004002b7c82 */ /* 0x000fe20008000000 */
[----:B------:R-:W-:Y:S02]  /*f7a0*/  IMAD.MOV.U32 R6, RZ, RZ, RZ ;  /* 0x000000ffff067224 */ /* 0x000fe400078e00ff */
[----:B------:R-:W-:-:S05]  /*f7b0*/  VIADD R9, R0, UR43 ;  /* 0x0000002b00097c36 */ /* 0x000fca0008000000 */
[----:B------:R-:W-:-:S13]  /*f7c0*/  ISETP.GE.OR P6, PT, R9, UR5, !P0 ;  /* 0x0000000509007c0c */ /* 0x000fda000c7c6670 */
[----:B------:R-:W0:Y:S08]  /*f7d0*/  @!P6 LDC.64 R2, c[0x0][0xc80] ;  /* 0x00032000ff02eb82 */ /* 0x000e300000000a00 */
[----:B------:R-:W1:Y:S01]  /*f7e0*/  @!P6 LDC.64 R4, c[0x0][0xc78] ;  /* 0x00031e00ff04eb82 */ /* 0x000e620000000a00 */
[----:B0-----:R-:W-:-:S05]  /*f7f0*/  @!P6 IMAD.WIDE R2, R9, 0x4, R2 ;  /* 0x000000040902e825 */ /* 0x001fca00078e0202 */
[----:B------:R1:W2:Y:S02]  /*f800*/  @!P6 LDG.E R6, desc[UR48][R2.64] ;  /* 0x000000300206e981 */ /* 0x0002a4000c1e1900 */
[----:B-1----:R-:W-:-:S04]  /*f810*/  @!P6 IMAD.WIDE R2, R9, 0x4, R4 ;  /* 0x000000040902e825 */ /* 0x002fc800078e0204 */
[----:B------:R-:W-:-:S06]  /*f820*/  IMAD.MOV.U32 R5, RZ, RZ, RZ ;  /* 0x000000ffff057224 */ /* 0x000fcc00078e00ff */
[----:B------:R-:W2:Y:S02]  /*f830*/  @!P6 LDG.E R5, desc[UR48][R2.64] ;  /* 0x000000300205e981 */ /* 0x000ea4000c1e1900 */
[----:B--2---:R-:W-:-:S05]  /*f840*/  IMAD R11, R6, R5, RZ ;  /* 0x00000005060b7224 */ /* 0x004fca00078e02ff */
[----:B------:R-:W0:Y:S02]  /*f850*/  SHFL.UP PT, R4, R11, 0x1, RZ ;  /* 0x042000000b047989 */ /* 0x000e2400000e00ff */
[----:B0-----:R-:W-:-:S05]  /*f860*/  SEL R4, R4, RZ, P1 ;  /* 0x000000ff04047207 */ /* 0x001fca0000800000 */
[----:B------:R-:W-:-:S05]  /*f870*/  IMAD.IADD R4, R11, 0x1, R4 ;  /* 0x000000010b047824 */ /* 0x000fca00078e0204 */
        /* <DEDUP_REMOVED lines=11> */
[----:B------:R-:W-:Y:S02]  /*f930*/  IMAD.IADD R9, R3, 0x1, R2 ;  /* 0x0000000103097824 */ /* 0x000fe400078e0202 */
[----:B------:R-:W0:Y:S03]  /*f940*/  LDC R2, c[0x0][0xc38] ;  /* 0x00030e00ff027b82 */ /* 0x000e260000000800 */
[----:B------:R-:W0:Y:S02]  /*f950*/  SHFL.IDX PT, R11, R9, 0x1f, 0x1f ;  /* 0x03e01f00090b7f89 */ /* 0x000e2400000e0000 */
[----:B0-----:R-:W-:-:S04]  /*f960*/  IMAD R11, R11, R2, RZ ;  /* 0x000000020b0b7224 */ /* 0x001fc800078e02ff */
[----:B------:R-:W-:-:S05]  /*f970*/  IMAD.IADD R8, R11, 0x1, R8 ;  /* 0x000000010b087824 */ /* 0x000fca00078e0208 */
[----:B------:R-:W-:-:S13]  /*f980*/  ISETP.GT.AND P6, PT, R8, R7, PT ;  /* 0x000000070800720c */ /* 0x000fda0003fc4270 */
[----:B------:R-:W-:Y:S05]  /*f990*/  @!P6 BRA `(.L_x_196) ;  /* 0xfffffffc0068e947 */ /* 0x000fea000383ffff */
.L_x_194:
[----:B------:R-:W-:Y:S02]  /*f9a0*/  IMAD.IADD R11, R8, 0x1, -R11 ;  /* 0x00000001080b7824 */ /* 0x000fe400078e0a0b */
[----:B------:R-:W-:Y:S02]  /*f9b0*/  IMAD.MOV.U32 R8, RZ, RZ, RZ ;  /* 0x000000ffff087224 */ /* 0x000fe400078e00ff */
[----:B------:R-:W-:-:S05]  /*f9c0*/  IMAD R4, R9, R2, R11 ;  /* 0x0000000209047224 */ /* 0x000fca00078e020b */
[----:B------:R-:W-:-:S13]  /*f9d0*/  ISETP.GT.AND P0, PT, R4, R7, PT ;  /* 0x000000070400720c */ /* 0x000fda0003f04270 */
[----:B------:R-:W-:Y:S02]  /*f9e0*/  VOTEU.ANY UR5, UPT, !P0 ;  /* 0x0000000000057886 */ /* 0x000fe400040e0100 */
[----:B------:R-:W-:Y:S02]  /*f9f0*/  UPOPC UR4, UR5 ;  /* 0x00000005000472bf */ /* 0x000fe40008000000 */
[----:B------:R-:W-:-:S04]  /*fa00*/  ISETP.NE.AND P0, PT, RZ, UR5, PT ;  /* 0x00000005ff007c0c */ /* 0x000fc8000bf05270 */
[----:B------:R-:W-:Y:S02]  /*fa10*/  IMAD.U32 R13, RZ, RZ, UR4 ;  /* 0x00000004ff0d7e24 */ /* 0x000fe4000f8e00ff */
[----:B------:R-:W-:-:S03]  /*fa20*/  IMAD.U32 R12, RZ, RZ, UR4 ;  /* 0x00000004ff0c7e24 */ /* 0x000fc6000f8e00ff */
[----:B------:R-:W0:Y:S04]  /*fa30*/  SHFL.IDX PT, R6, R6, R13, 0x1f ;  /* 0x00001f0d06067589 */ /* 0x000e2800000e0000 */
[----:B------:R1:W2:Y:S01]  /*fa40*/  SHFL.IDX PT, R5, R5, R12, 0x1f ;  /* 0x00001f0c05057589 */ /* 0x0002a200000e0000 */
[----:B0-----:R-:W-:-:S04]  /*fa50*/  IABS R4, R6 ;  /* 0x0000000600047213 */ /* 0x001fc80000000000 */
[----:B------:R-:W0:Y:S08]  /*fa60*/  I2F.RP R10, R4 ;  /* 0x00000004000a7306 */ /* 0x000e300000209400 */
[----:B0-----:R-:W0:Y:S02]  /*fa70*/  MUFU.RCP R10, R10 ;  /* 0x0000000a000a7308 */ /* 0x001e240000001000 */
[----:B0-----:R-:W-:-:S06]  /*fa80*/  VIADD R3, R10, 0xffffffe ;  /* 0x0ffffffe0a037836 */ /* 0x001fcc0000000000 */
[----:B------:R-:W0:Y:S01]  /*fa90*/  F2I.FTZ.U32.TRUNC.NTZ R3, R3 ;  /* 0x0000000300037305 */ /* 0x000e22000021f000 */
[----:B-12---:R-:W-:Y:S05]  /*faa0*/  @!P0 BRA `(.L_x_197) ;  /* 0x00000000000c8947 */ /* 0x006fea0003800000 */
[----:B------:R-:W-:-:S06]  /*fab0*/  UIADD3 UR5, UR4, -0x1, URZ ;  /* 0xffffffff04057890 */ /* 0x000fcc000fffe03f */
[----:B------:R-:W-:-:S06]  /*fac0*/  IMAD.U32 R8, RZ, RZ, UR5 ;  /* 0x00000005ff087e24 */ /* 0x000fcc000f8e00ff */
[----:B------:R1:W2:Y:S02]  /*fad0*/  SHFL.IDX PT, R8, R9, R8, 0x1f ;  /* 0x00001f0809087589 */ /* 0x0002a400000e0000 */
.L_x_197:
[----:B--2---:R-:W-:Y:S01]  /*fae0*/  IMAD R11, R8, R2, R11 ;  /* 0x00000002080b7224 */ /* 0x004fe200078e020b */
[----:B------:R-:W-:Y:S01]  /*faf0*/  IABS R8, R5 ;  /* 0x0000000500087213 */ /* 0x000fe20000000000 */
[----:B01----:R-:W-:Y:S01]  /*fb00*/  IMAD.MOV R9, RZ, RZ, -R3 ;  /* 0x000000ffff097224 */ /* 0x003fe200078e0a03 */
[----:B------:R-:W-:Y:S01]  /*fb10*/  UIADD3 UR43, UR4, UR43, URZ ;  /* 0x0000002b042b7290 */ /* 0x000fe2000fffe03f */
[----:B------:R-:W-:Y:S01]  /*fb20*/  IMAD.MOV.U32 R2, RZ, RZ, RZ ;  /* 0x000000ffff027224 */ /* 0x000fe200078e00ff */
[----:B------:R-:W0:Y:S01]  /*fb30*/  I2F.RP R10, R8 ;  /* 0x00000008000a7306 */ /* 0x000e220000209400 */
[----:B------:R-:W-:Y:S01]  /*fb40*/  IMAD R9, R9, R4, RZ ;  /* 0x0000000409097224 */ /* 0x000fe200078e02ff */
[----:B------:R1:W-:Y:S01]  /*fb50*/  STL [R1+0x10], R11 ;  /* 0x0000100b01007387 */ /* 0x0003e20000100800 */
[----:B------:R-:W-:Y:S02]  /*fb60*/  IMAD.IADD R7, R7, 0x1, -R11 ;  /* 0x0000000107077824 */ /* 0x000fe400078e0a0b */
[----:B------:R-:W-:Y:S01]  /*fb70*/  IMAD.HI.U32 R2, R3, R9, R2 ;  /* 0x0000000903027227 */ /* 0x000fe200078e0002 */
[----:B------:R-:W-:-:S05]  /*fb80*/  IABS R3, R6 ;  /* 0x0000000600037213 */ /* 0x000fca0000000000 */
[----:B------:R-:W-:Y:S01]  /*fb90*/  IMAD.MOV R12, RZ, RZ, -R3 ;  /* 0x000000ffff0c7224 */ /* 0x000fe200078e0a03 */
[----:B-1----:R-:W-:Y:S01]  /*fba0*/  IABS R11, R7 ;  /* 0x00000007000b7213 */ /* 0x002fe20000000000 */
[----:B0-----:R-:W0:Y:S04]  /*fbb0*/  MUFU.RCP R10, R10 ;  /* 0x0000000a000a7308 */ /* 0x001e280000001000 */
[----:B------:R-:W-:-:S04]  /*fbc0*/  IMAD.HI.U32 R9, R2, R11, RZ ;  /* 0x0000000b02097227 */ /* 0x000fc800078e00ff */
[----:B------:R-:W-:Y:S02]  /*fbd0*/  IMAD R11, R9, R12, R11 ;  /* 0x0000000c090b7224 */ /* 0x000fe400078e020b */
[----:B------:R-:W-:-:S03]  /*fbe0*/  IMAD.MOV.U32 R2, RZ, RZ, RZ ;  /* 0x000000ffff027224 */ /* 0x000fc600078e00ff */
[----:B------:R-:W-:Y:S01]  /*fbf0*/  ISETP.GT.U32.AND P1, PT, R4, R11, PT ;  /* 0x0000000b0400720c */ /* 0x000fe20003f24070 */
[----:B0-----:R-:W-:-:S06]  /*fc00*/  VIADD R3, R10, 0xffffffe ;  /* 0x0ffffffe0a037836 */ /* 0x001fcc0000000000 */
[----:B------:R-:W0:Y:S06]  /*fc10*/  F2I.FTZ.U32.TRUNC.NTZ R3, R3 ;  /* 0x0000000300037305 */ /* 0x000e2c000021f000 */
[----:B------:R-:W-:Y:S02]  /*fc20*/  @!P1 IMAD.IADD R11, R11, 0x1, -R4 ;  /* 0x000000010b0b9824 */ /* 0x000fe400078e0a04 */
[----:B------:R-:W-:Y:S01]  /*fc30*/  @!P1 VIADD R9, R9, 0x1 ;  /* 0x0000000109099836 */ /* 0x000fe20000000000 */
[----:B------:R-:W-:Y:S02]  /*fc40*/  ISETP.NE.AND P1, PT, R6, RZ, PT ;  /* 0x000000ff0600720c */ /* 0x000fe40003f25270 */
[----:B------:R-:W-:Y:S01]  /*fc50*/  ISETP.GE.U32.AND P0, PT, R11, R4, PT ;  /* 0x000000040b00720c */ /* 0x000fe20003f06070 */
[----:B0-----:R-:W-:-:S04]  /*fc60*/  IMAD.MOV R11, RZ, RZ, -R3 ;  /* 0x000000ffff0b7224 */ /* 0x001fc800078e0a03 */
[----:B------:R-:W-:-:S08]  /*fc70*/  IMAD R11, R11, R8, RZ ;  /* 0x000000080b0b7224 */ /* 0x000fd000078e02ff */
[----:B------:R-:W-:Y:S02]  /*fc80*/  @P0 VIADD R9, R9, 0x1 ;  /* 0x0000000109090836 */ /* 0x000fe40000000000 */
[----:B------:R-:W-:Y:S01]  /*fc90*/  IMAD.HI.U32 R4, R3, R11, R2 ;  /* 0x0000000b03047227 */ /* 0x000fe200078e0002 */
[----:B------:R-:W-:-:S04]  /*fca0*/  LOP3.LUT R2, R7, R6, RZ, 0x3c, !PT ;  /* 0x0000000607027212 */ /* 0x000fc800078e3cff */
[----:B------:R-:W-:Y:S02]  /*fcb0*/  ISETP.GE.AND P2, PT, R2, RZ, PT ;  /* 0x000000ff0200720c */ /* 0x000fe40003f46270 */
[----:B------:R-:W-:-:S05]  /*fcc0*/  IABS R2, R5 ;  /* 0x0000000500027213 */ /* 0x000fca0000000000 */
[----:B------:R-:W-:-:S06]  /*fcd0*/  IMAD.MOV R2, RZ, RZ, -R2 ;  /* 0x000000ffff027224 */ /* 0x000fcc00078e0a02 */
[----:B------:R-:W-:Y:S01]  /*fce0*/  @!P2 IMAD.MOV R9, RZ, RZ, -R9 ;  /* 0x000000ffff09a224 */ /* 0x000fe200078e0a09 */
[----:B------:R-:W-:-:S04]  /*fcf0*/  @!P1 LOP3.LUT R9, RZ, R6, RZ, 0x33, !PT ;  /* 0x00000006ff099212 */ /* 0x000fc800078e33ff */
[-C--:B------:R-:W-:Y:S01]  /*fd00*/  IABS R3, R9.reuse ;  /* 0x0000000900037213 */ /* 0x080fe20000000000 */
[----:B------:R-:W-:-:S04]  /*fd10*/  IMAD R6, R6, R9, RZ ;  /* 0x0000000906067224 */ /* 0x000fc800078e02ff */
[----:B------:R-:W-:-:S04]  /*fd20*/  IMAD.HI.U32 R4, R4, R3, RZ ;  /* 0x0000000304047227 */ /* 0x000fc800078e00ff */
[----:B------:R-:W-:Y:S01]  /*fd30*/  IMAD R3, R4, R2, R3 ;  /* 0x0000000204037224 */ /* 0x000fe200078e0203 */
[----:B------:R-:W-:-:S04]  /*fd40*/  LOP3.LUT R2, R9, R5, RZ, 0x3c, !PT ;  /* 0x0000000509027212 */ /* 0x000fc800078e3cff */
[----:B------:R-:W-:Y:S02]  /*fd50*/  ISETP.GT.U32.AND P1, PT, R8, R3, PT ;  /* 0x000000030800720c */ /* 0x000fe40003f24070 */
[----:B------:R-:W-:-:S11]  /*fd60*/  ISETP.GE.AND P2, PT, R2, RZ, PT ;  /* 0x000000ff0200720c */ /* 0x000fd60003f46270 */
[----:B------:R-:W-:Y:S02]  /*fd70*/  @!P1 IMAD.IADD R3, R3, 0x1, -R8 ;  /* 0x0000000103039824 */ /* 0x000fe400078e0a08 */
[----:B------:R-:W-:Y:S01]  /*fd80*/  @!P1 VIADD R4, R4, 0x1 ;  /* 0x0000000104049836 */ /* 0x000fe20000000000 */
[----:B------:R-:W-:Y:S02]  /*fd90*/  ISETP.NE.AND P1, PT, R5, RZ, PT ;  /* 0x000000ff0500720c */ /* 0x000fe40003f25270 */
[----:B------:R-:W-:Y:S01]  /*fda0*/  ISETP.GE.U32.AND P0, PT, R3, R8, PT ;  /* 0x000000080300720c */ /* 0x000fe20003f06070 */
[----:B------:R-:W-:-:S12]  /*fdb0*/  IMAD.IADD R3, R7, 0x1, -R6 ;  /* 0x0000000107037824 */ /* 0x000fd800078e0a06 */
[----:B------:R-:W-:-:S04]  /*fdc0*/  @P0 VIADD R4, R4, 0x1 ;  /* 0x0000000104040836 */ /* 0x000fc80000000000 */
[----:B------:R-:W-:Y:S01]  /*fdd0*/  @!P2 IMAD.MOV R4, RZ, RZ, -R4 ;  /* 0x000000ffff04a224 */ /* 0x000fe200078e0a04 */
[----:B------:R-:W-:-:S05]  /*fde0*/  @!P1 LOP3.LUT R4, RZ, R5, RZ, 0x33, !PT ;  /* 0x00000005ff049212 */ /* 0x000fca00078e33ff */
[--C-:B------:R-:W-:Y:S02]  /*fdf0*/  IMAD.MOV R2, RZ, RZ, -R4.reuse ;  /* 0x000000ffff027224 */ /* 0x100fe400078e0a04 */
[C---:B------:R-:W-:Y:S02]  /*fe00*/  IMAD R4, R5.reuse, 0x1000000, R4 ;  /* 0x0100000005047824 */ /* 0x040fe400078e0204 */
[----:B------:R-:W-:-:S04]  /*fe10*/  IMAD R9, R5, R2, R9 ;  /* 0x0000000205097224 */ /* 0x000fc800078e0209 */
[----:B------:R-:W-:-:S05]  /*fe20*/  IMAD R2, R9, 0x10000, R4 ;  /* 0x0001000009027824 */ /* 0x000fca00078e0204 */
[----:B------:R0:W-:Y:S04]  /*fe30*/  STL [R1+0x18], R2 ;  /* 0x0000180201007387 */ /* 0x0001e80000100800 */
[----:B------:R0:W-:Y:S01]  /*fe40*/  STL [R1+0x14], R3 ;  /* 0x0000140301007387 */ /* 0x0001e20000100800 */
[----:B------:R-:W-:Y:S05]  /*fe50*/  BRA `(.L_x_198) ;  /* 0x00000000000c7947 */ /* 0x000fea0003800000 */
.L_x_195:
[----:B------:R1:W-:Y:S04]  /*fe60*/  STL [R1+0x10], R7 ;  /* 0x0000100701007387 */ /* 0x0003e80000100800 */
[----:B------:R1:W-:Y:S04]  /*fe70*/  STL [R1+0x14], RZ ;  /* 0x000014ff01007387 */ /* 0x0003e80000100800 */
[----:B------:R1:W-:Y:S02]  /*fe80*/  STL [R1+0x18], RZ ;  /* 0x000018ff01007387 */ /* 0x0003e40000100800 */
.L_x_198:
[----:B------:R-:W2:Y:S04]  /*fe90*/  LDL R4, [R1+0x10] ;  /* 0x0000100001047983 */ /* 0x000ea80000100800 */
[----:B------:R-:W2:Y:S04]  /*fea0*/  LDL R5, [R1+0x14] ;  /* 0x0000140001057983 */ /* 0x000ea80000100800 */
[----:B------:R-:W2:Y:S01]  /*feb0*/  LDL R6, [R1+0x18] ;  /* 0x0000180001067983 */ /* 0x000ea20000100800 */
[----:B------:R-:W-:Y:S01]  /*fec0*/  ISETP.NE.AND P0, PT, R0, RZ, PT ;  /* 0x000000ff0000720c */ /* 0x000fe20003f05270 */
[----:B0-----:R-:W-:-:S12]  /*fed0*/  IMAD.U32 R2, RZ, RZ, UR43 ;  /* 0x0000002bff027e24 */ /* 0x001fd8000f8e00ff */
[----:B------:R-:W0:Y:S01]  /*fee0*/  @!P0 S2R R3, SR_CgaCtaId ;  /* 0x0000000000038919 */ /* 0x000e220000008800 */
[----:B------:R-:W-:Y:S01]  /*fef0*/  @!P0 MOV R0, 0x400 ;  /* 0x0000040000008802 */ /* 0x000fe20000000f00 */
[----:B-1----:R-:W-:-:S03]  /*ff00*/  @!P0 IMAD.MOV.U32 R7, RZ, RZ, R2 ;  /* 0x000000ffff078224 */ /* 0x002fc600078e0002 */
[----:B0-----:R-:W-:-:S05]  /*ff10*/  @!P0 LEA R0, R3, R0, 0x18 ;  /* 0x0000000003008211 */ /* 0x001fca00078ec0ff */
[----:B--2---:R2:W-:Y:S01]  /*ff20*/  @!P0 STS.128 [R0+0x388d0], R4 ;  /* 0x0388d00400008388 */ /* 0x0045e20000000c00 */
[----:B------:R-:W-:Y:S06]  /*ff30*/  BAR.ARV 0x5, 0x180 ;  /* 0x0146000000007b1d */ /* 0x000fec0000002000 */
.L_x_193:
[----:B--2---:R-:W-:Y:S01]  /*ff40*/  IMAD.MOV.U32 R0, RZ, RZ, 0x1 ;  /* 0x00000001ff007424 */ /* 0x004fe200078e00ff */
[----:B------:R-:W-:Y:S01]  /*ff50*/  ULDC UR4, c[0x0][0xc3c] ;  /* 0x00030f0000047ab9 */ /* 0x000fe20000000800 */
[----:B------:R2:W-:Y:S01]  /*ff60*/  STL [R1], RZ ;  /* 0x000000ff01007387 */ /* 0x0005e20000100800 */
[----:B------:R-:W-:-:S03]  /*ff70*/  UISETP.GE.AND UP0, UPT, UR43, UR4, UPT ;  /* 0x000000042b00728c */ /* 0x000fc6000bf06270 */
[----:B------:R2:W-:Y:S03]  /*ff80*/  STL [R1+0x4], R0 ;  /* 0x0000040001007387 */ /* 0x0005e60000100800 */
[----:B------:R-:W-:Y:S01]  /*ff90*/  PLOP3.LUT P0, PT, PT, PT, UP0, 0x80, 0x0 ;  /* 0x000000000000781c */ /* 0x000fe20003f0f008 */
[----:B------:R2:W-:-:S12]  /*ffa0*/  STL [R1+0x34], RZ ;  /* 0x000034ff01007387 */ /* 0x0005d80000100800 */
[----:B--2---:R-:W-:Y:S05]  /*ffb0*/  @P0 BRA `(.L_x_199) ;  /* 0x0000005000300947 */ /* 0x004fea0003800000 */
[----:B------:R-:W1:Y:S01]  /*ffc0*/  S2R R7, SR_TID.X ;  /* 0x0000000000077919 */ /* 0x000e620000002100 */
[----:B------:R-:W2:Y:S01]  /*ffd0*/  S2UR UR5, SR_CgaCtaId ;  /* 0x00000000000579c3 */ /* 0x000ea20000008800 */
[----:B------:R-:W-:Y:S01]  /*ffe0*/  UMOV UR4, 0x400 ;  /* 0x0000040000047882 */ /* 0x000fe20000000000 */
[----:B------:R-:W-:Y:S01]  /*fff0*/  ULDC UR41, c[0x0][0xc] ;  /* 0x0000030000297ab9 */ /* 0x000fe20000000800 */
[----:B------:R-:W-:Y:S02]  /*10000*/  ULOP3.LUT UR39, UR38, 0x1, URZ, 0xfc, !UPT ;  /* 0x0000000126277892 */ /* 0x000fe4000f8efc3f */
[----:B------:R-:W-:Y:S01]  /*10010*/  ULOP3.LUT UR42, UR38, 0x2, URZ, 0xfc, !UPT ;  /* 0x00000002262a7892 */ /* 0x000fe2000f8efc3f */
[----:B------:R-:W-:Y:S01]  /*10020*/  ULDC.64 UR52, c[0x0][0x198] ;  /* 0x0000660000347ab9 */ /* 0x000fe20000000a00 */
[----:B--2---:R-:W-:-:S06]  /*10030*/  ULEA UR4, UR5, UR4, 0x18 ;  /* 0x0000000405047291 */ /* 0x004fcc000f8ec03f */
[----:B------:R-:W-:Y:S01]  /*10040*/  IMAD.U32 R19, RZ, RZ, UR4 ;  /* 0x00000004ff137e24 */ /* 0x000fe2000f8e00ff */
[C---:B-1----:R-:W-:Y:S01]  /*10050*/  LOP3.LUT R6, R7.reuse, 0x7f, RZ, 0xc0, !PT ;  /* 0x0000007f07067812 */ /* 0x042fe200078ec0ff */
[C---:B0-----:R-:W-:Y:S01]  /*10060*/  IMAD.SHL.U32 R2, R7.reuse, 0x80, RZ ;  /* 0x0000008007027824 */ /* 0x041fe200078e00ff */
[----:B------:R-:W-:Y:S02]  /*10070*/  R2P PR, R7, 0x6 ;  /* 0x0000000607007804 */ /* 0x000fe40000000000 */
[----:B------:R-:W-:Y:S02]  /*10080*/  SHF.R.U32.HI R3, RZ, 0x5, R6 ;  /* 0x00000005ff037819 */ /* 0x000fe40000011606 */
[C---:B------:R-:W-:Y:S02]  /*10090*/  LOP3.LUT R4, R2.reuse, 0x400, RZ, 0xc0, !PT ;  /* 0x0000040002047812 */ /* 0x040fe400078ec0ff */
[----:B------:R-:W-:-:S03]  /*100a0*/  LOP3.LUT R0, R2, 0x380, RZ, 0xc0, !PT ;  /* 0x0000038002007812 */ /* 0x000fc600078ec0ff */
[C---:B------:R-:W-:Y:S01]  /*100b0*/  IMAD R4, R3.reuse, 0x800, R4 ;  /* 0x0000080003047824 */ /* 0x040fe200078e0204 */
[----:B------:R-:W-:Y:S01]  /*100c0*/  LOP3.LUT R5, R0, 0x10, R7, 0xf8, !PT ;  /* 0x0000001000057812 */ /* 0x000fe200078ef807 */
[----:B------:R-:W-:Y:S02]  /*100d0*/  IMAD R3, R3, 0x10, R0 ;  /* 0x0000001003037824 */ /* 0x000fe400078e0200 */
[----:B------:R-:W-:-:S05]  /*100e0*/  IMAD.SHL.U32 R0, R7, 0x10, RZ ;  /* 0x0000001007007824 */ /* 0x000fca00078e00ff */
[--C-:B------:R-:W-:Y:S02]  /*100f0*/  LOP3.LUT R3, R3, 0x70, R0.reuse, 0x78, !PT ;  /* 0x0000007003037812 */ /* 0x100fe400078e7800 */
[----:B------:R-:W-:Y:S02]  /*10100*/  LOP3.LUT R5, R5, 0x70, R0, 0x78, !PT ;  /* 0x0000007005057812 */ /* 0x000fe400078e7800 */
[----:B------:R-:W-:Y:S01]  /*10110*/  LOP3.LUT R2, R3, 0xc00, R2, 0xf8, !PT ;  /* 0x00000c0003027812 */ /* 0x000fe200078ef802 */
[----:B------:R-:W-:Y:S02]  /*10120*/  IMAD.SHL.U32 R3, R7, 0x2, RZ ;  /* 0x0000000207037824 */ /* 0x000fe400078e00ff */
[----:B------:R-:W-:Y:S01]  /*10130*/  IMAD.IADD R4, R4, 0x1, R5 ;  /* 0x0000000104047824 */ /* 0x000fe200078e0205 */
[----:B------:R-:W-:Y:S01]  /*10140*/  SHF.R.U32.HI R5, RZ, 0x3, R6 ;  /* 0x00000003ff057819 */ /* 0x000fe20000011606 */
[----:B------:R0:W-:Y:S04]  /*10150*/  STL [R1+0x2c], R2 ;  /* 0x00002c0201007387 */ /* 0x0001e80000100800 */
[----:B------:R1:W-:Y:S01]  /*10160*/  STL [R1+0x28], R4 ;  /* 0x0000280401007387 */ /* 0x0003e20000100800 */
[----:B0-----:R-:W-:-:S04]  /*10170*/  LOP3.LUT R2, R0, 0x3f0, RZ, 0xc0, !PT ;  /* 0x000003f000027812 */ /* 0x001fc800078ec0ff */
[----:B------:R-:W-:Y:S01]  /*10180*/  LOP3.LUT R3, R2, 0x70, R3, 0x78, !PT ;  /* 0x0000007002037812 */ /* 0x000fe200078e7803 */
[----:B------:R-:W-:Y:S02]  /*10190*/  IMAD.SHL.U32 R2, R6, 0x10, RZ ;  /* 0x0000001006027824 */ /* 0x000fe400078e00ff */
[----:B-1----:R-:W-:-:S03]  /*101a0*/  IMAD.MOV.U32 R4, RZ, RZ, 0x20 ;  /* 0x00000020ff047424 */ /* 0x002fc600078e00ff */
[----:B------:R-:W-:Y:S01]  /*101b0*/  LOP3.LUT R2, R3, 0x400, R2, 0xf8, !PT ;  /* 0x0000040003027812 */ /* 0x000fe200078ef802 */
[----:B------:R-:W-:-:S04]  /*101c0*/  IMAD.MOV.U32 R3, RZ, RZ, 0x40 ;  /* 0x00000040ff037424 */ /* 0x000fc800078e00ff */
[----:B------:R-:W-:Y:S01]  /*101d0*/  IMAD.IADD R2, R19, 0x1, R2 ;  /* 0x0000000113027824 */ /* 0x000fe200078e0202 */
[----:B------:R-:W-:Y:S02]  /*101e0*/  SEL R7, R3, 0xffffffc0, !P2 ;  /* 0xffffffc003077807 */ /* 0x000fe40005000000 */
[----:B------:R-:W-:Y:S02]  /*101f0*/  SEL R3, R4, 0xffffffe0, !P1 ;  /* 0xffffffe004037807 */ /* 0x000fe40004800000 */
[----:B------:R-:W-:Y:S01]  /*10200*/  LOP3.LUT R4, R5, 0x70, R0, 0xf8, !PT ;  /* 0x0000007005047812 */ /* 0x000fe200078ef800 */
[----:B------:R-:W-:Y:S04]  /*10210*/  STL [R1+0x20], R7 ;  /* 0x0000200701007387 */ /* 0x000fe80000100800 */
[----:B------:R0:W-:Y:S04]  /*10220*/  STL [R1+0xc], R3 ;  /* 0x00000c0301007387 */ /* 0x0001e80000100800 */
[----:B------:R-:W-:Y:S04]  /*10230*/  STL [R1+0x30], R2 ;  /* 0x0000300201007387 */ /* 0x000fe80000100800 */
[----:B------:R-:W-:Y:S01]  /*10240*/  STL [R1+0x34], RZ ;  /* 0x000034ff01007387 */ /* 0x000fe20000100800 */
[----:B0-----:R-:W-:Y:S01]  /*10250*/  LOP3.LUT R3, R0, 0x70, RZ, 0xc0, !PT ;  /* 0x0000007000037812 */ /* 0x001fe200078ec0ff */
[----:B------:R-:W-:-:S05]  /*10260*/  IMAD.MOV.U32 R0, RZ, RZ, 0x1 ;  /* 0x00000001ff007424 */ /* 0x000fca00078e00ff */
[----:B------:R0:W-:Y:S04]  /*10270*/  STL [R1+0x4], R0 ;  /* 0x0000040001007387 */ /* 0x0001e80000100800 */
[----:B------:R1:W-:Y:S01]  /*10280*/  STL [R1], RZ ;  /* 0x000000ff01007387 */ /* 0x0003e20000100800 */
[----:B0-----:R-:W-:-:S07]  /*10290*/  LOP3.LUT R0, R3, 0x80, RZ, 0xfc, !PT ;  /* 0x0000008003007812 */ /* 0x001fce00078efcff */
.L_x_269:
[----:B------:R-:W-:Y:S01]  /*102a0*/  ULDC.64 UR4, c[0x0][0xc88] ;  /* 0x0003220000047ab9 */ /* 0x000fe20000000a00 */
[----:B------:R-:W-:Y:S01]  /*102b0*/  ULDC.64 UR6, c[0x0][0xa18] ;  /* 0x0002860000067ab9 */ /* 0x000fe20000000a00 */
[----:B------:R-:W-:Y:S01]  /*102c0*/  UIMAD.WIDE UR4, UR43, 0x4, UR4 ;  /* 0x000000042b0478a5 */ /* 0x000fe2000f8e0204 */
[----:B--2---:R-:W2:Y:S01]  /*102d0*/  LDL.LU R10, [R1+0x18] ;  /* 0x00001800010a7983 */ /* 0x004ea20000300800 */
[----:B------:R-:W-:Y:S01]  /*102e0*/  ULDC UR8, c[0x0][0x288] ;  /* 0x0000a20000087ab9 */ /* 0x000fe20000000800 */
[----:B0-----:R-:W0:Y:S03]  /*102f0*/  LDC R9, c[0x0][0x2f0] ;  /* 0x0000bc00ff097b82 */ /* 0x001e260000000800 */
[----:B------:R-:W-:Y:S02]  /*10300*/  IMAD.U32 R2, RZ, RZ, UR4 ;  /* 0x00000004ff027e24 */ /* 0x000fe4000f8e00ff */
[----:B------:R-:W-:Y:S01]  /*10310*/  IMAD.U32 R3, RZ, RZ, UR5 ;  /* 0x00000005ff037e24 */ /* 0x000fe2000f8e00ff */
[----:B------:R-:W-:Y:S01]  /*10320*/  UISETP.NE.U32.AND UP0, UPT, UR6, URZ, UPT ;  /* 0x0000003f0600728c */ /* 0x000fe2000bf05070 */
[----:B------:R-:W-:-:S03]  /*10330*/  ULDC.64 UR4, c[0x0][0xa28] ;  /* 0x00028a0000047ab9 */ /* 0x000fc60000000a00 */
[----:B------:R-:W3:Y:S01]  /*10340*/  LDG.E R2, desc[UR48][R2.64] ;  /* 0x0000003002027981 */ /* 0x000ee2000c1e1900 */
[----:B------:R-:W-:Y:S01]  /*10350*/  UISETP.NE.AND.EX UP0, UPT, UR7, URZ, UPT, UP0 ;  /* 0x0000003f0700728c */ /* 0x000fe2000bf05300 */
[----:B------:R-:W-:Y:S01]  /*10360*/  IMAD.U32 R18, RZ, RZ, UR8 ;  /* 0x00000008ff127e24 */ /* 0x000fe2000f8e00ff */
[----:B------:R-:W-:Y:S01]  /*10370*/  UISETP.NE.U32.AND UP1, UPT, UR4, URZ, UPT ;  /* 0x0000003f0400728c */ /* 0x000fe2000bf25070 */
[----:B------:R-:W-:-:S03]  /*10380*/  ULDC.64 UR8, c[0x0][0xa08] ;  /* 0x0002820000087ab9 */ /* 0x000fc60000000a00 */
[----:B------:R-:W-:Y:S01]  /*10390*/  UISETP.NE.AND.EX UP1, UPT, UR5, URZ, UPT, UP1 ;  /* 0x0000003f0500728c */ /* 0x000fe2000bf25310 */
[----:B------:R-:W-:-:S05]  /*103a0*/  PLOP3.LUT P3, PT, PT, PT, UP0, 0x80, 0x0 ;  /* 0x000000000000781c */ /* 0x000fca0003f6f008 */
[----:B------:R-:W-:Y:S02]  /*103b0*/  PLOP3.LUT P4, PT, PT, PT, UP1, 0x80, 0x0 ;  /* 0x000000000000781c */ /* 0x000fe40003f8f018 */
[----:B------:R-:W-:-:S04]  /*103c0*/  ISETP.NE.U32.AND P2, PT, RZ, UR8, PT ;  /* 0x00000008ff007c0c */ /* 0x000fc8000bf45070 */
[----:B------:R-:W-:Y:S02]  /*103d0*/  ISETP.NE.AND.EX P2, PT, RZ, UR9, PT, P2 ;  /* 0x00000009ff007c0c */ /* 0x000fe4000bf45320 */
[----:B---3--:R-:W-:Y:S02]  /*103e0*/  R2UR UR47, R2 ;  /* 0x00000000022f72ca */ /* 0x008fe400000e0000 */
[----:B------:R-:W3:Y:S11]  /*103f0*/  LDC.64 R2, c[0x0][0x418] ;  /* 0x00010600ff027b82 */ /* 0x000ef60000000a00 */
[----:B------:R-:W-:-:S02]  /*10400*/  USHF.R.S32.HI UR46, URZ, 0x1f, UR47 ;  /* 0x0000001f3f2e7899 */ /* 0x000fc4000801142f */
[----:B------:R-:W-:Y:S02]  /*10410*/  USHF.L.U32 UR44, UR47, 0x2, URZ ;  /* 0x000000022f2c7899 */ /* 0x000fe4000800063f */
[----:B------:R-:W-:Y:S02]  /*10420*/  USHF.L.U64.HI UR45, UR47, 0x2, UR46 ;  /* 0x000000022f2d7899 */ /* 0x000fe4000801022e */
[----:B------:R-:W-:Y:S02]  /*10430*/  @UP0 UIADD3 UR6, UP3, UR44, UR6, URZ ;  /* 0x000000062c060290 */ /* 0x000fe4000ff7e03f */
[----:B------:R-:W-:Y:S02]  /*10440*/  @UP1 ULEA UR4, UP2, UR47, UR4, 0x2 ;  /* 0x000000042f041291 */ /* 0x000fe4000f84103f */
[----:B------:R-:W-:Y:S02]  /*10450*/  @UP0 UIADD3.X UR7, UR45, UR7, URZ, UP3, !UPT ;  /* 0x000000072d070290 */ /* 0x000fe40009ffe43f */
[----:B------:R-:W-:Y:S01]  /*10460*/  IMAD.U32 R4, RZ, RZ, UR6 ;  /* 0x00000006ff047e24 */ /* 0x000fe2000f8e00ff */
[----:B------:R-:W-:-:S03]  /*10470*/  @UP1 ULEA.HI.X UR5, UR47, UR5, UR46, 0x2, UP2 ;  /* 0x000000052f051291 */ /* 0x000fc600090f142e */
[----:B------:R-:W-:Y:S01]  /*10480*/  IMAD.U32 R5, RZ, RZ, UR7 ;  /* 0x00000007ff057e24 */ /* 0x000fe2000f8e00ff */
[----:B------:R-:W-:Y:S02]  /*10490*/  ULDC.64 UR6, c[0x0][0xa00] ;  /* 0x0002800000067ab9 */ /* 0x000fe40000000a00 */
[----:B------:R-:W-:Y:S02]  /*104a0*/  ISETP.NE.U32.AND P0, PT, RZ, UR6, PT ;  /* 0x00000006ff007c0c */ /* 0x000fe4000bf05070 */
[----:B------:R4:W5:Y:S01]  /*104b0*/  @P3 LDG.E R18, desc[UR48][R4.64] ;  /* 0x0000003004123981 */ /* 0x000962000c1e1900 */
[----:B---3--:R-:W-:Y:S02]  /*104c0*/  ISETP.NE.U32.AND P1, PT, R2, RZ, PT ;  /* 0x000000ff0200720c */ /* 0x008fe40003f25070 */
[----:B------:R-:W-:Y:S01]  /*104d0*/  ISETP.NE.AND.EX P0, PT, RZ, UR7, PT, P0 ;  /* 0x00000007ff007c0c */ /* 0x000fe2000bf05300 */
[----:B----4-:R-:W-:Y:S01]  /*104e0*/  IMAD.U32 R4, RZ, RZ, UR4 ;  /* 0x00000004ff047e24 */ /* 0x010fe2000f8e00ff */
[----:B------:R-:W-:Y:S01]  /*104f0*/  UIADD3 UR4, UP0, UR44, UR6, URZ ;  /* 0x000000062c047290 */ /* 0x000fe2000ff1e03f */
[----:B------:R-:W-:Y:S01]  /*10500*/  IMAD.U32 R5, RZ, RZ, UR5 ;  /* 0x00000005ff057e24 */ /* 0x000fe2000f8e00ff */
[----:B------:R-:W-:-:S02]  /*10510*/  UIADD3 UR6, UP1, UR44, UR8, URZ ;  /* 0x000000082c067290 */ /* 0x000fc4000ff3e03f */
[----:B------:R-:W-:Y:S02]  /*10520*/  UIADD3.X UR5, UR45, UR7, URZ, UP0, !UPT ;  /* 0x000000072d057290 */ /* 0x000fe400087fe43f */
[----:B------:R-:W-:Y:S01]  /*10530*/  UIADD3.X UR7, UR45, UR9, URZ, UP1, !UPT ;  /* 0x000000092d077290 */ /* 0x000fe20008ffe43f */
[----:B------:R3:W4:Y:S01]  /*10540*/  @P4 LDG.E R0, desc[UR48][R4.64] ;  /* 0x0000003004004981 */ /* 0x000722000c1e1900 */
[----:B------:R-:W-:-:S04]  /*10550*/  IMAD.U32 R6, RZ, RZ, UR6 ;  /* 0x00000006ff067e24 */ /* 0x000fc8000f8e00ff */
[----:B------:R-:W-:Y:S02]  /*10560*/  IMAD.U32 R7, RZ, RZ, UR7 ;  /* 0x00000007ff077e24 */ /* 0x000fe4000f8e00ff */
[----:B---3--:R-:W-:-:S03]  /*10570*/  IMAD.U32 R4, RZ, RZ, UR4 ;  /* 0x00000004ff047e24 */ /* 0x008fc6000f8e00ff */
[----:B------:R-:W3:Y:S01]  /*10580*/  @P2 LDG.E R8, desc[UR48][R6.64] ;  /* 0x0000003006082981 */ /* 0x000ee2000c1e1900 */
[----:B------:R-:W-:-:S05]  /*10590*/  IMAD.U32 R5, RZ, RZ, UR5 ;  /* 0x00000005ff057e24 */ /* 0x000fca000f8e00ff */
[----:B------:R-:W3:Y:S01]  /*105a0*/  @P0 LDG.E R2, desc[UR48][R4.64] ;  /* 0x0000003004020981 */ /* 0x000ee2000c1e1900 */
[----:B------:R-:W-:Y:S02]  /*105b0*/  ISETP.NE.AND.EX P1, PT, R3, RZ, PT, P1 ;  /* 0x000000ff0300720c */ /* 0x000fe40003f25310 */
[----:B------:R-:W0:Y:S01]  /*105c0*/  LDC R3, c[0x0][0x424] ;  /* 0x00010900ff037b82 */ /* 0x000e220000000800 */
[----:B------:R-:W-:Y:S01]  /*105d0*/  UMOV UR4, URZ ;  /* 0x0000003f00047c82 */ /* 0x000fe20008000000 */
[----:B------:R-:W-:Y:S01]  /*105e0*/  UMOV UR50, URZ ;  /* 0x0000003f00327c82 */ /* 0x000fe20008000000 */
[----:B------:R-:W-:Y:S01]  /*105f0*/  UMOV UR40, URZ ;  /* 0x0000003f00287c82 */ /* 0x000fe20008000000 */
[----:B--2---:R-:W-:Y:S02]  /*10600*/  R2UR UR36, R10 ;  /* 0x000000000a2472ca */ /* 0x004fe400000e0000 */
[----:B----4-:R-:W-:Y:S02]  /*10610*/  @P4 R2UR UR4, R0 ;  /* 0x00000000000442ca */ /* 0x010fe400000e0000 */
[----:B------:R-:W-:-:S04]  /*10620*/  LOP3.LUT R0, R10, 0xff000000, RZ, 0xc0, !PT ;  /* 0xff0000000a007812 */ /* 0x000fc800078ec0ff */
[----:B------:R-:W-:Y:S02]  /*10630*/  SHF.R.U32.HI R0, RZ, 0x8, R0 ;  /* 0x00000008ff007819 */ /* 0x000fe40000011600 */
[----:B---3--:R-:W-:Y:S02]  /*10640*/  @P2 R2UR UR40, R8 ;  /* 0x00000000082822ca */ /* 0x008fe400000e0000 */
[----:B------:R-:W-:Y:S02]  /*10650*/  @P0 R2UR UR50, R2 ;  /* 0x00000000023202ca */ /* 0x000fe400000e0000 */
[----:B------:R-:W-:-:S04]  /*10660*/  LOP3.LUT R2, R10, 0xff0000, RZ, 0xc0, !PT ;  /* 0x00ff00000a027812 */ /* 0x000fc800078ec0ff */
[----:B------:R-:W-:Y:S01]  /*10670*/  LEA.HI R0, R2, R0, RZ, 0x10 ;  /* 0x0000000002007211 */ /* 0x000fe200078f80ff */
[----:B0-----:R-:W-:Y:S08]  /*10680*/  @P3 BRA `(.L_x_200) ;  /* 0x0000000000103947 */ /* 0x001ff00003800000 */
[----:B------:R-:W-:Y:S05]  /*10690*/  @!P0 BRA `(.L_x_200) ;  /* 0x00000000000c8947 */ /* 0x000fea0003800000 */
[----:B-----5:R-:W2:Y:S04]  /*106a0*/  LDG.E R18, desc[UR48][R4.64] ;  /* 0x0000003004127981 */ /* 0x020ea8000c1e1900 */
[----:B------:R-:W2:Y:S02]  /*106b0*/  LDG.E R4, desc[UR48][R4.64+0x4] ;  /* 0x0000043004047981 */ /* 0x000ea4000c1e1900 */
[----:B--2---:R-:W-:-:S07]  /*106c0*/  IMAD.IADD R18, R4, 0x1, -R18 ;  /* 0x0000000104127824 */ /* 0x004fce00078e0a12 */
.L_x_200:
[----:B------:R-:W-:Y:S01]  /*106d0*/  SEL R3, R3, 0x1, P1 ;  /* 0x0000000103037807 */ /* 0x000fe20000800000 */
[----:B------:R-:W-:Y:S01]  /*106e0*/  ULDC.64 UR6, c[0x0][0xa20] ;  /* 0x0002880000067ab9 */ /* 0x000fe20000000a00 */
[----:B------:R-:W-:Y:S01]  /*106f0*/  ULOP3.LUT UR36, UR36, 0xffff, URZ, 0xc0, !UPT ;  /* 0x0000ffff24247892 */ /* 0x000fe2000f8ec03f */
[----:B------:R-:W-:Y:S01]  /*10700*/  ISETP.NE.U32.AND P0, PT, RZ, UR6, PT ;  /* 0x00000006ff007c0c */ /* 0x000fe2000bf05070 */
[----:B------:R-:W-:Y:S01]  /*10710*/  UIADD3 UR40, UR40, UR4, URZ ;  /* 0x0000000428287290 */ /* 0x000fe2000fffe03f */
[----:B------:R-:W-:Y:S02]  /*10720*/  IMAD R2, R3, R9, RZ ;  /* 0x0000000903027224 */ /* 0x000fe400078e02ff */
[----:B------:R-:W-:Y:S01]  /*10730*/  IMAD.U32 R3, RZ, RZ, UR47 ;  /* 0x0000002fff037e24 */ /* 0x000fe2000f8e00ff */
[----:B------:R-:W-:-:S04]  /*10740*/  ISETP.NE.AND.EX P0, PT, RZ, UR7, PT, P0 ;  /* 0x00000007ff007c0c */ /* 0x000fc8000bf05300 */
[----:B------:R0:W-:Y:S09]  /*10750*/  STL [R1+0x8], R3 ;  /* 0x0000080301007387 */ /* 0x0001f20000100800 */
[----:B------:R-:W-:Y:S05]  /*10760*/  @!P0 BRA `(.L_x_201) ;  /* 0x0000000000188947 */ /* 0x000fea0003800000 */
[----:B------:R-:W-:-:S04]  /*10770*/  UIADD3 UR5, UP0, UR44, UR6, URZ ;  /* 0x000000062c057290 */ /* 0x000fc8000ff1e03f */
[----:B------:R-:W-:Y:S02]  /*10780*/  UIADD3.X UR6, UR45, UR7, URZ, UP0, !UPT ;  /* 0x000000072d067290 */ /* 0x000fe400087fe43f */
[----:B------:R-:W-:-:S04]  /*10790*/  IMAD.U32 R2, RZ, RZ, UR5 ;  /* 0x00000005ff027e24 */ /* 0x000fc8000f8e00ff */
[----:B0-----:R-:W-:-:S05]  /*107a0*/  IMAD.U32 R3, RZ, RZ, UR6 ;  /* 0x00000006ff037e24 */ /* 0x001fca000f8e00ff */
[----:B------:R0:W5:Y:S01]  /*107b0*/  LDG.E R2, desc[UR48][R2.64] ;  /* 0x0000003002027981 */ /* 0x000162000c1e1900 */
[----:B------:R-:W-:Y:S05]  /*107c0*/  BRA `(.L_x_202) ;  /* 0x0000000000107947 */ /* 0x000fea0003800000 */
.L_x_201:
[----:B------:R-:W-:Y:S05]  /*107d0*/  @!P2 BRA `(.L_x_202) ;  /* 0x00000000000ca947 */ /* 0x000fea0003800000 */
[----:B------:R-:W2:Y:S04]  /*107e0*/  LDG.E R2, desc[UR48][R6.64] ;  /* 0x0000003006027981 */ /* 0x000ea8000c1e1900 */
[----:B------:R-:W2:Y:S02]  /*107f0*/  LDG.E R6, desc[UR48][R6.64+0x4] ;  /* 0x0000043006067981 */ /* 0x000ea4000c1e1900 */
[----:B--2---:R-:W-:-:S07]  /*10800*/  IMAD.IADD R2, R6, 0x1, -R2 ;  /* 0x0000000106027824 */ /* 0x004fce00078e0a02 */
.L_x_202:
[----:B0----5:R-:W-:-:S04]  /*10810*/  VIADD R3, R2, -UR4 ;  /* 0x8000000402037c36 */ /* 0x021fc80008000000 */
        /* <DEDUP_REMOVED lines=10> */
[----:B0-----:R-:W-:Y:S02]  /*108c0*/  IABS R6, R4 ;  /* 0x0000000400067213 */ /* 0x001fe40000000000 */
[----:B------:R-:W-:Y:S02]  /*108d0*/  IADD3 R5, R4, -0x1, R17 ;  /* 0xffffffff04057810 */ /* 0x000fe40007ffe011 */
[----:B------:R-:W0:Y:S08]  /*108e0*/  I2F.RP R2, R6 ;  /* 0x0000000600027306 */ /* 0x000e300000209400 */
[----:B0-----:R-:W0:Y:S02]  /*108f0*/  MUFU.RCP R2, R2 ;  /* 0x0000000200027308 */ /* 0x001e240000001000 */
[----:B0-----:R-:W-:-:S06]  /*10900*/  VIADD R2, R2, 0xffffffe ;  /* 0x0ffffffe02027836 */ /* 0x001fcc0000000000 */
[----:B------:R0:W2:Y:S02]  /*10910*/  F2I.FTZ.U32.TRUNC.NTZ R3, R2 ;  /* 0x0000000200037305 */ /* 0x0000a4000021f000 */
[----:B0-----:R-:W-:-:S04]  /*10920*/  LOP3.LUT R2, R5, R4, RZ, 0x3c, !PT ;  /* 0x0000000405027212 */ /* 0x001fc800078e3cff */
[----:B------:R-:W-:Y:S01]  /*10930*/  ISETP.GE.AND P2, PT, R2, RZ, PT ;  /* 0x000000ff0200720c */ /* 0x000fe20003f46270 */
[----:B--2---:R-:W-:-:S04]  /*10940*/  IMAD.MOV R2, RZ, RZ, -R3 ;  /* 0x000000ffff027224 */ /* 0x004fc800078e0a03 */
[----:B------:R-:W-:Y:S02]  /*10950*/  IMAD R7, R2, R6, RZ ;  /* 0x0000000602077224 */ /* 0x000fe400078e02ff */
[----:B------:R-:W-:-:S04]  /*10960*/  IMAD.MOV.U32 R2, RZ, RZ, RZ ;  /* 0x000000ffff027224 */ /* 0x000fc800078e00ff */
[----:B------:R-:W-:Y:S01]  /*10970*/  IMAD.HI.U32 R7, R3, R7, R2 ;  /* 0x0000000703077227 */ /* 0x000fe200078e0002 */
[----:B------:R-:W-:Y:S02]  /*10980*/  IABS R2, R5 ;  /* 0x0000000500027213 */ /* 0x000fe40000000000 */
[----:B------:R-:W-:-:S03]  /*10990*/  IABS R3, R4 ;  /* 0x0000000400037213 */ /* 0x000fc60000000000 */
[----:B------:R-:W-:-:S04]  /*109a0*/  IMAD.HI.U32 R7, R7, R2, RZ ;  /* 0x0000000207077227 */ /* 0x000fc800078e00ff */
[----:B------:R-:W-:-:S04]  /*109b0*/  IMAD.MOV R3, RZ, RZ, -R3 ;  /* 0x000000ffff037224 */ /* 0x000fc800078e0a03 */
        /* <DEDUP_REMOVED lines=10> */
.L_x_203:
[----:B------:R-:W-:Y:S01]  /*10a60*/  LOP3.LUT R0, R0, 0xff, RZ, 0xc0, !PT ;  /* 0x000000ff00007812 */ /* 0x000fe200078ec0ff */
[----:B------:R-:W-:Y:S04]  /*10a70*/  BSSY B7, `(.L_x_204) ;  /* 0x000039b000077945 */ /* 0x000fe80003800000 */
[----:B------:R-:W-:-:S05]  /*10a80*/  IMAD R3, R0, R2, RZ ;  /* 0x0000000200037224 */ /* 0x000fca00078e02ff */
[----:B------:R0:W-:Y:S01]  /*10a90*/  STL [R1+0x18], R3 ;  /* 0x0000180301007387 */ /* 0x0001e20000100800 */
[----:B------:R-:W-:-:S04]  /*10aa0*/  VIADDMNMX R17, R3, R2, R17, PT ;  /* 0x0000000203117246 */ /* 0x000fc80003800111 */
[----:B------:R-:W-:-:S13]  /*10ab0*/  ISETP.GT.AND P0, PT, R17, R3, PT ;  /* 0x000000031100720c */ /* 0x000fda0003f04270 */
[----:B0-----:R-:W-:Y:S05]  /*10ac0*/  @P0 BRA `(.L_x_205) ;  /* 0x0000000000480947 */ /* 0x001fea0003800000 */
[----:B------:R-:W0:Y:S02]  /*10ad0*/  S2R R3, SR_TID.X ;  /* 0x0000000000037919 */ /* 0x000e240000002100 */
[----:B0-----:R-:W-:-:S04]  /*10ae0*/  LOP3.LUT R3, R3, 0x7f, RZ, 0xc0, !PT ;  /* 0x0000007f03037812 */ /* 0x001fc800078ec0ff */
[----:B------:R-:W-:-:S13]  /*10af0*/  ISETP.NE.AND P0, PT, R3, RZ, PT ;  /* 0x000000ff0300720c */ /* 0x000fda0003f05270 */
[----:B------:R-:W-:Y:S05]  /*10b00*/  @P0 BRA `(.L_x_206) ;  /* 0x0000003800440947 */ /* 0x000fea0003800000 */
[----:B------:R-:W0:Y:S01]  /*10b10*/  S2R R3, SR_LANEID ;  /* 0x0000000000037919 */ /* 0x000e220000000000 */
[----:B------:R-:W-:Y:S02]  /*10b20*/  VOTEU.ANY UR4, UPT, PT ;  /* 0x0000000000047886 */ /* 0x000fe400038e0100 */
[----:B------:R-:W0:Y:S08]  /*10b30*/  FLO.U32 R0, UR4 ;  /* 0x0000000400007d00 */ /* 0x000e3000080e0000 */
[----:B------:R-:W2:Y:S01]  /*10b40*/  POPC R5, UR4 ;  /* 0x0000000400057d09 */ /* 0x000ea20008000000 */
[----:B0-----:R-:W-:-:S02]  /*10b50*/  ISETP.EQ.U32.AND P0, PT, R0, R3, PT ;  /* 0x000000030000720c */ /* 0x001fc40003f02070 */
[----:B------:R-:W2:Y:S11]  /*10b60*/  LDC.64 R2, c[0x0][0xc60] ;  /* 0x00031800ff027b82 */ /* 0x000eb60000000a00 */
[----:B--2---:R-:W2:Y:S01]  /*10b70*/  @P0 ATOMG.E.ADD.STRONG.GPU PT, R3, desc[UR48][R2.64], R5 ;  /* 0x00000005020309a8 */ /* 0x004ea200081ee1f0 */
[----:B------:R-:W0:Y:S02]  /*10b80*/  S2R R4, SR_LTMASK ;  /* 0x0000000000047919 */ /* 0x000e240000003900 */
[----:B0-----:R-:W-:-:S04]  /*10b90*/  LOP3.LUT R4, R4, UR4, RZ, 0xc0, !PT ;  /* 0x0000000404047c12 */ /* 0x001fc8000f8ec0ff */
[----:B------:R-:W0:Y:S01]  /*10ba0*/  POPC R7, R4 ;  /* 0x0000000400077309 */ /* 0x000e220000000000 */
[----:B--2---:R-:W0:Y:S02]  /*10bb0*/  SHFL.IDX PT, R0, R3, R0, 0x1f ;  /* 0x00001f0003007589 */ /* 0x004e2400000e0000 */
[----:B0-----:R-:W-:-:S05]  /*10bc0*/  IADD3 R0, R0, UR41, R7 ;  /* 0x0000002900007c10 */ /* 0x001fca000fffe007 */
[----:B------:R0:W-:Y:S01]  /*10bd0*/  STL [R1+0x10], R0 ;  /* 0x0000100001007387 */ /* 0x0001e20000100800 */
[----:B------:R-:W-:Y:S05]  /*10be0*/  BRA `(.L_x_206) ;  /* 0x00000038000c7947 */ /* 0x000fea0003800000 */
.L_x_205:
[----:B------:R-:W-:Y:S01]  /*10bf0*/  VIADD R0, R19, 0x28400 ;  /* 0x0002840013007836 */ /* 0x000fe20000000000 */
[----:B------:R-:W-:Y:S04]  /*10c00*/  BSSY B6, `(.L_x_207) ;  /* 0x0000013000067945 */ /* 0x000fe80003800000 */
        /* <DEDUP_REMOVED lines=17> */
[----:B01----:R-:W-:Y:S05]  /*10d20*/  CALL.ABS.NOINC R2 ;  /* 0x0000000002007343 */ /* 0x003fea0003c00000 */
.L_x_208:
[----:B------:R-:W-:Y:S05]  /*10d30*/  BSYNC B6 ;  /* 0x0000000000067941 */ /* 0x000fea0003800000 */
.L_x_207:
[----:B------:R-:W2:Y:S01]  /*10d40*/  LDL.LU R16, [R1+0x24] ;  /* 0x0000240001107983 */ /* 0x000ea20000300800 */
[----:B------:R-:W-:Y:S01]  /*10d50*/  VIADD R0, R19, 0x10400 ;  /* 0x0001040013007836 */ /* 0x000fe20000000000 */
[----:B------:R-:W-:Y:S04]  /*10d60*/  BSSY B6, `(.L_x_209) ;  /* 0x0000016000067945 */ /* 0x000fe80003800000 */
[----:B------:R-:W-:Y:S02]  /*10d70*/  LOP3.LUT P0, RZ, R0, 0x3ff, RZ, 0xc0, !PT ;  /* 0x000003ff00ff7812 */ /* 0x000fe4000780c0ff */
[----:B--2---:R-:W-:-:S11]  /*10d80*/  LOP3.LUT R16, R16, 0xfffffffe, RZ, 0xc0, !PT ;  /* 0xfffffffe10107812 */ /* 0x004fd600078ec0ff */
[----:B------:R-:W-:-:S05]  /*10d90*/  @P0 LOP3.LUT R16, R16, 0x1, RZ, 0xfc, !PT ;  /* 0x0000000110100812 */ /* 0x000fca00078efcff */
[----:B------:R0:W-:Y:S01]  /*10da0*/  STL [R1+0x24], R16 ;  /* 0x0000241001007387 */ /* 0x0001e20000100800 */
        /* <DEDUP_REMOVED lines=16> */
[----:B012---:R-:W-:Y:S05]  /*10eb0*/  CALL.ABS.NOINC R2 ;  /* 0x0000000002007343 */ /* 0x007fea0003c00000 */
.L_x_210:
[----:B------:R-:W-:Y:S05]  /*10ec0*/  BSYNC B6 ;  /* 0x0000000000067941 */ /* 0x000fea0003800000 */
.L_x_209:
        /* <DEDUP_REMOVED lines=20> */
.L_x_212:
[----:B------:R-:W-:Y:S05]  /*11010*/  BSYNC B6 ;  /* 0x0000000000067941 */ /* 0x000fea0003800000 */
.L_x_211:
[----:B------:R-:W-:Y:S01]  /*11020*/  LOP3.LUT P6, RZ, R16, 0x1, RZ, 0xc0, !PT ;  /* 0x0000000110ff7812 */ /* 0x000fe200078cc0ff */
[----:B------:R-:W-:-:S12]  /*11030*/  BSSY B6, `(.L_x_213) ;  /* 0x0000012000067945 */ /* 0x000fd80003800000 */
        /* <DEDUP_REMOVED lines=17> */
.L_x_214:
[----:B------:R-:W-:Y:S05]  /*11150*/  BSYNC B6 ;  /* 0x0000000000067941 */ /* 0x000fea0003800000 */
.L_x_213:
[----:B------:R-:W2:Y:S01]  /*11160*/  LDL R8, [R1+0x8] ;  /* 0x0000080001087983 */ /* 0x000ea20000100800 */
[----:B------:R-:W-:Y:S02]  /*11170*/  ULDC.64 UR4, c[0x0][0x9f8] ;  /* 0x00027e0000047ab9 */ /* 0x000fe40000000a00 */
[----:B------:R-:W-:-:S04]  /*11180*/  UISETP.NE.U32.AND UP0, UPT, UR4, URZ, UPT ;  /* 0x0000003f0400728c */ /* 0x000fc8000bf05070 */
[----:B------:R-:W-:-:S06]  /*11190*/  UISETP.NE.AND.EX UP0, UPT, UR5, URZ, UPT, UP0 ;  /* 0x0000003f0500728c */ /* 0x000fcc000bf05300 */
[----:B------:R-:W-:-:S05]  /*111a0*/  PLOP3.LUT P0, PT, PT, PT, UP0, 0x80, 0x0 ;  /* 0x000000000000781c */ /* 0x000fca0003f0f008 */
[----:B------:R-:W-:-:S04]  /*111b0*/  @UP0 UIADD3 UR4, UP1, UR44, UR4, URZ ;  /* 0x000000042c040290 */ /* 0x000fc8000ff3e03f */
[----:B------:R-:W-:Y:S02]  /*111c0*/  @UP0 UIADD3.X UR5, UR45, UR5, URZ, UP1, !UPT ;  /* 0x000000052d050290 */ /* 0x000fe40008ffe43f */
[----:B------:R-:W-:-:S04]  /*111d0*/  IMAD.U32 R2, RZ, RZ, UR4 ;  /* 0x00000004ff027e24 */ /* 0x000fc8000f8e00ff */
[----:B------:R-:W-:Y:S01]  /*111e0*/  IMAD.U32 R3, RZ, RZ, UR5 ;  /* 0x00000005ff037e24 */ /* 0x000fe2000f8e00ff */
[----:B------:R-:W3:Y:S01]  /*111f0*/  S2R R0, SR_TID.X ;  /* 0x0000000000007919 */ /* 0x000ee20000002100 */
[----:B------:R-:W-:-:S03]  /*11200*/  ULDC.64 UR4, c[0x0][0xa08] ;  /* 0x0002820000047ab9 */ /* 0x000fc60000000a00 */
[----:B--2---:R2:W4:Y:S01]  /*11210*/  @P0 LDG.E R8, desc[UR48][R2.64] ;  /* 0x0000003002080981 */ /* 0x004522000c1e1900 */
[----:B---3--:R-:W-:-:S04]  /*11220*/  SHF.R.U32.HI R0, RZ, 0x5, R0 ;  /* 0x00000005ff007819 */ /* 0x008fc80000011600 */
[----:B------:R-:W-:Y:S01]  /*11230*/  LOP3.LUT R0, R0, 0x3, RZ, 0xc0, !PT ;  /* 0x0000000300007812 */ /* 0x000fe200078ec0ff */
[----:B--2---:R-:W2:Y:S01]  /*11240*/  LDC.64 R2, c[0x0][0x418] ;  /* 0x00010600ff027b82 */ /* 0x004ea20000000a00 */
[----:B----4-:R-:W-:Y:S01]  /*11250*/  SHF.R.S32.HI R9, RZ, 0x1f, R8 ;  /* 0x0000001fff097819 */ /* 0x010fe20000011408 */
[----:B------:R3:W-:Y:S01]  /*11260*/  @P0 STL [R1+0x8], R8 ;  /* 0x0000080801000387 */ /* 0x0007e20000100800 */
[----:B--2---:R-:W-:Y:S01]  /*11270*/  LOP3.LUT P0, RZ, R2, UR4, RZ, 0xfc, !PT ;  /* 0x0000000402ff7c12 */ /* 0x004fe2000f80fcff */
[----:B------:R-:W-:Y:S02]  /*11280*/  UMOV UR4, 0xffffffff ;  /* 0xffffffff00047882 */ /* 0x000fe40000000000 */
[----:B------:R3:W-:Y:S01]  /*11290*/  STL [R1+0x1c], R9 ;  /* 0x00001c0901007387 */ /* 0x0007e20000100800 */
[----:B------:R-:W-:-:S04]  /*112a0*/  LOP3.LUT P0, RZ, R3, UR5, RZ, 0xfc, P0 ;  /* 0x0000000503ff7c12 */ /* 0x000fc8000800fcff */
[----:B0-----:R-:W-:Y:S01]  /*112b0*/  SEL R16, R8, RZ, !P0 ;  /* 0x000000ff08107207 */ /* 0x001fe20004000000 */
[----:B------:R-:W-:Y:S08]  /*112c0*/  BRA.DIV UR4, `(.L_x_215) ;  /* 0x0000004204e87947 */ /* 0x000ff0000b800000 */
[----:B------:R0:W2:Y:S02]  /*112d0*/  SHFL.IDX PT, R14, R0, RZ, 0x1f ;  /* 0x00001fff000e7589 */ /* 0x0000a400000e0000 */
.L_x_288:
[----:B0-----:R-:W4:Y:S01]  /*112e0*/  LDL.LU R0, [R1+0x24] ;  /* 0x0000240001007983 */ /* 0x001f220000300800 */
[----:B------:R-:W-:Y:S02]  /*112f0*/  PLOP3.LUT P1, PT, PT, PT, PT, 0x8, 0x0 ;  /* 0x000000000000781c */ /* 0x000fe40003f2e170 */
[----:B--2---:R-:W-:Y:S02]  /*11300*/  ISETP.NE.AND P0, PT, R14, RZ, PT ;  /* 0x000000ff0e00720c */ /* 0x004fe40003f05270 */
[----:B----4-:R-:W-:-:S09]  /*11310*/  LOP3.LUT R0, R0, 0xfffffffe, RZ, 0xc0, !PT ;  /* 0xfffffffe00007812 */ /* 0x010fd200078ec0ff */
[----:B------:R-:W-:-:S05]  /*11320*/  @P1 LOP3.LUT R0, R0, 0x1, RZ, 0xfc, !PT ;  /* 0x0000000100001812 */ /* 0x000fca00078efcff */
[----:B------:R0:W-:Y:S01]  /*11330*/  STL [R1+0x24], R0 ;  /* 0x0000240001007387 */ /* 0x0001e20000100800 */
[----:B------:R-:W-:Y:S05]  /*11340*/  @P0 BRA `(.L_x_216) ;  /* 0x0000000400900947 */ /* 0x000fea0003800000 */
[----:B------:R-:W-:Y:S01]  /*11350*/  UMOV UR4, 0xffffffff ;  /* 0xffffffff00047882 */ /* 0x000fe20000000000 */
[----:B0-----:R-:W-:Y:S02]  /*11360*/  VIADD R0, R17, 0xffffffff ;  /* 0xffffffff11007836 */ /* 0x001fe40000000000 */
[----:B------:R-:W-:Y:S05]  /*11370*/  BRA.DIV UR4, `(.L_x_217) ;  /* 0x0000004204dc7947 */ /* 0x000fea000b800000 */
[----:B------:R-:W-:-:S13]  /*11380*/  ELECT P6, URZ, PT ;  /* 0x00000000003f782f */ /* 0x000fda00038c0000 */
.L_x_291:
[----:B------:R-:W-:Y:S05]  /*11390*/  @!P6 BRA `(.L_x_216) ;  /* 0x00000004007ce947 */ /* 0x000fea0003800000 */
[----:B------:R-:W-:-:S04]  /*113a0*/  ISETP.NE.U32.AND P0, PT, R2, RZ, PT ;  /* 0x000000ff0200720c */ /* 0x000fc80003f05070 */
[----:B------:R-:W-:-:S13]  /*113b0*/  ISETP.NE.AND.EX P0, PT, R3, RZ, PT, P0 ;  /* 0x000000ff0300720c */ /* 0x000fda0003f05300 */
[----:B------:R-:W-:Y:S05]  /*113c0*/  @!P0 BRA `(.L_x_218) ;  /* 0x0000000000448947 */ /* 0x000fea0003800000 */
[----:B------:R-:W0:Y:S01]  /*113d0*/  LDC R7, c[0x0][0x43c] ;  /* 0x00010f00ff077b82 */ /* 0x000e220000000800 */
        /* <DEDUP_REMOVED lines=16> */
.L_x_218:
[----:B0-----:R-:W2:Y:S04]  /*114e0*/  LDL R3, [R1] ;  /* 0x0000000001037983 */ /* 0x001ea80000100800 */
[----:B------:R-:W4:Y:S01]  /*114f0*/  LDL R2, [R1+0x4] ;  /* 0x0000040001027983 */ /* 0x000f220000100800 */
[----:B---3--:R-:W0:Y:S02]  /*11500*/  S2R R8, SR_TID.X ;  /* 0x0000000000087919 */ /* 0x008e240000002100 */
[----:B0-----:R-:W-:-:S04]  /*11510*/  LOP3.LUT R8, R8, 0x7f, RZ, 0xc0, !PT ;  /* 0x0000007f08087812 */ /* 0x001fc800078ec0ff */
[----:B------:R-:W-:Y:S01]  /*11520*/  ISETP.NE.AND P1, PT, R8, RZ, PT ;  /* 0x000000ff0800720c */ /* 0x000fe20003f25270 */
[----:B--2---:R-:W-:Y:S01]  /*11530*/  IMAD R4, R3, 0x8, R19 ;  /* 0x0000000803047824 */ /* 0x004fe200078e0213 */
[----:B----4-:R-:W-:-:S04]  /*11540*/  SHF.L.U32 R3, R2, 0x1f, RZ ;  /* 0x0000001f02037819 */ /* 0x010fc800000006ff */
[----:B------:R-:W0:Y:S02]  /*11550*/  SYNCS.PHASECHK.TRANS64.TRYWAIT P0, [R4+URZ+0x38880], R3 ;  /* 0x03888003040075a7 */ /* 0x000e24000800017f */
[----:B0-----:R-:W-:Y:S05]  /*11560*/  @!P0 BRA `(.L_x_219) ;  /* 0x0000004000808947 */ /* 0x001fea0003800000 */
.L_x_292:
[----:B------:R-:W-:Y:S05]  /*11570*/  @P1 BRA `(.L_x_220) ;  /* 0x00000000001c1947 */ /* 0x000fea0003800000 */
[----:B------:R-:W2:Y:S02]  /*11580*/  S2R R2, SR_TID.X ;  /* 0x0000000000027919 */ /* 0x000ea40000002100 */
[----:B--2---:R-:W-:Y:S01]  /*11590*/  LOP3.LUT R5, R2, 0x1f, RZ, 0xc0, !PT ;  /* 0x0000001f02057812 */ /* 0x004fe200078ec0ff */
[----:B------:R-:W-:-:S03]  /*115a0*/  IMAD.MOV.U32 R2, RZ, RZ, 0x8000 ;  /* 0x00008000ff027424 */ /* 0x000fc600078e00ff */
[----:B------:R-:W-:Y:S01]  /*115b0*/  ISETP.NE.AND P0, PT, R5, RZ, PT ;  /* 0x000000ff0500720c */ /* 0x000fe20003f05270 */
[----:B------:R2:W-:-:S12]  /*115c0*/  SYNCS.ARRIVE.TRANS64 RZ, [R4+URZ+0x38870], R2 ;  /* 0x0388700204ff79a7 */ /* 0x0005d8000800003f */
[----:B--2---:R-:W-:Y:S05]  /*115d0*/  @!P0 BRA `(.L_x_220) ;  /* 0x0000000000048947 */ /* 0x004fea0003800000 */
[----:B------:R-:W-:Y:S01]  /*115e0*/  BPT.TRAP 0x1 ;  /* 0x000000040000795c */ /* 0x000fe20000300000 */
.L_x_220:
[----:B------:R-:W2:Y:S01]  /*115f0*/  LDL R2, [R1] ;  /* 0x0000000001027983 */ /* 0x000ea20000100800 */
[----:B------:R-:W-:Y:S01]  /*11600*/  R2UR UR33, R4 ;  /* 0x00000000042172ca */ /* 0x000fe200000e0000 */
[----:B------:R-:W-:Y:S01]  /*11610*/  UIADD3 UR4, UP0, UR52, 0x470, URZ ;  /* 0x0000047034047890 */ /* 0x000fe2000ff1e03f */
[----:B------:R-:W-:Y:S01]  /*11620*/  LEA R0, R0, UR40, 0x7 ;  /* 0x0000002800007c11 */ /* 0x000fe2000f8e38ff */
[----:B------:R-:W-:Y:S01]  /*11630*/  UMOV UR6, 0x0 ;  /* 0x0000000000067882 */ /* 0x000fe20000000000 */
[----:B-----5:R-:W-:Y:S01]  /*11640*/  R2UR UR37, R16 ;  /* 0x00000000102572ca */ /* 0x020fe200000e0000 */
[----:B------:R-:W-:Y:S01]  /*11650*/  UIADD3.X UR5, URZ, UR53, URZ, UP0, !UPT ;  /* 0x000000353f057290 */ /* 0x000fe200087fe43f */
[----:B------:R-:W-:Y:S01]  /*11660*/  R2UR UR35, R0 ;  /* 0x00000000002372ca */ /* 0x000fe200000e0000 */
[----:B------:R-:W-:Y:S01]  /*11670*/  UMOV UR7, 0x14f00000 ;  /* 0x14f0000000077882 */ /* 0x000fe20000000000 */
[----:B------:R-:W-:Y:S01]  /*11680*/  UMOV UR34, URZ ;  /* 0x0000003f00227c82 */ /* 0x000fe20008000000 */
[----:B------:R-:W-:Y:S01]  /*11690*/  UMOV UR10, 0x80 ;  /* 0x00000080000a7882 */ /* 0x000fe20000000000 */
[----:B------:R-:W-:-:S03]  /*116a0*/  UMOV UR12, UR36 ;  /* 0x00000024000c7c82 */ /* 0x000fc60008000000 */
[----:B------:R-:W-:-:S04]  /*116b0*/  UIADD3 UR33, UR33, 0x38870, URZ ;  /* 0x0003887021217890 */ /* 0x000fc8000fffe03f */
[----:B------:R-:W-:Y:S02]  /*116c0*/  UMOV UR13, UR37 ;  /* 0x00000025000d7c82 */ /* 0x000fe40008000000 */
[----:B------:R-:W-:Y:S01]  /*116d0*/  UMOV UR11, UR35 ;  /* 0x00000023000b7c82 */ /* 0x000fe20008000000 */
[----:B------:R-:W-:Y:S01]  /*116e0*/  UMOV UR9, UR33 ;  /* 0x0000002100097c82 */ /* 0x000fe20008000000 */
[----:B--2---:R-:W-:-:S05]  /*116f0*/  IMAD R2, R2, 0x8000, R19 ;  /* 0x0000800002027824 */ /* 0x004fca00078e0213 */
[----:B------:R-:W-:-:S13]  /*11700*/  R2UR UR8, R2 ;  /* 0x00000000020872ca */ /* 0x000fda00000e0000 */
[----:B------:R-:W-:Y:S02]  /*11710*/  UIADD3 UR32, UR8, 0x10400, URZ ;  /* 0x0001040008207890 */ /* 0x000fe4000fffe03f */
[----:B------:R-:W-:-:S07]  /*11720*/  UIADD3 UR8, UR8, 0x14400, URZ ;  /* 0x0001440008087890 */ /* 0x000fce000fffe03f */
[----:B------:R2:W-:Y:S02]  /*11730*/  UTMALDG.4D [UR32], [UR4], desc[UR6] ;  /* 0x00000620040075b4 */ /* 0x0005e40008019000 */
[----:B------:R2:W-:Y:S01]  /*11740*/  UTMALDG.4D [UR8], [UR4], desc[UR6] ;  /* 0x00000608040075b4 */ /* 0x0005e20008019000 */
[----:B------:R-:W3:Y:S02]  /*11750*/  SYNCS.PHASECHK.TRANS64.TRYWAIT P0, [R4+URZ+0x38840], R3 ;  /* 0x03884003040075a7 */ /* 0x000ee4000800017f */
[----:B--23--:R-:W-:Y:S05]  /*11760*/  @!P0 BRA `(.L_x_221) ;  /* 0x0000004000148947 */ /* 0x00cfea0003800000 */
.L_x_293:
[----:B------:R-:W-:Y:S05]  /*11770*/  @P1 BRA `(.L_x_222) ;  /* 0x00000000001c1947 */ /* 0x000fea0003800000 */
[----:B------:R-:W3:Y:S01]  /*11780*/  S2R R5, SR_TID.X ;  /* 0x0000000000057919 */ /* 0x000ee20000002100 */
[----:B0-2---:R-:W-:-:S04]  /*11790*/  IMAD.MOV.U32 R3, RZ, RZ, 0x8000 ;  /* 0x00008000ff037424 */ /* 0x005fc800078e00ff */
[----:B------:R4:W-:Y:S01]  /*117a0*/  SYNCS.ARRIVE.TRANS64 RZ, [R4+URZ+0x38830], R3 ;  /* 0x0388300304ff79a7 */ /* 0x0009e2000800003f */
[----:B---3--:R-:W-:-:S04]  /*117b0*/  LOP3.LUT R5, R5, 0x1f, RZ, 0xc0, !PT ;  /* 0x0000001f05057812 */ /* 0x008fc800078ec0ff */
[----:B------:R-:W-:-:S13]  /*117c0*/  ISETP.NE.AND P0, PT, R5, RZ, PT ;  /* 0x000000ff0500720c */ /* 0x000fda0003f05270 */
[----:B----4-:R-:W-:Y:S05]  /*117d0*/  @!P0 BRA `(.L_x_222) ;  /* 0x0000000000048947 */ /* 0x010fea0003800000 */
[----:B------:R-:W-:Y:S01]  /*117e0*/  BPT.TRAP 0x1 ;  /* 0x000000040000795c */ /* 0x000fe20000300000 */
.L_x_222:
[----:B0-2---:R-:W2:Y:S01]  /*117f0*/  LDL.LU R3, [R1+0x24] ;  /* 0x0000240001037983 */ /* 0x005ea20000300800 */
[----:B------:R-:W-:Y:S01]  /*11800*/  R2UR UR8, R2 ;  /* 0x00000000020872ca */ /* 0x000fe200000e0000 */
[----:B------:R-:W-:Y:S01]  /*11810*/  UIADD3 UR4, UP0, UR52, 0x370, URZ ;  /* 0x0000037034047890 */ /* 0x000fe2000ff1e03f */
[----:B------:R-:W-:Y:S01]  /*11820*/  R2UR UR17, R4 ;  /* 0x00000000041172ca */ /* 0x000fe200000e0000 */
[----:B------:R-:W-:Y:S01]  /*11830*/  UMOV UR6, 0x0 ;  /* 0x0000000000067882 */ /* 0x000fe20000000000 */
[----:B------:R-:W-:Y:S01]  /*11840*/  PLOP3.LUT P0, PT, PT, PT, PT, 0x80, 0x0 ;  /* 0x000000000000781c */ /* 0x000fe20003f0f070 */
[----:B------:R-:W-:Y:S01]  /*11850*/  UIADD3.X UR5, URZ, UR53, URZ, UP0, !UPT ;  /* 0x000000353f057290 */ /* 0x000fe200087fe43f */
[----:B------:R-:W-:Y:S01]  /*11860*/  R2UR UR19, R0 ;  /* 0x00000000001372ca */ /* 0x000fe200000e0000 */
[----:B------:R-:W-:Y:S01]  /*11870*/  UMOV UR7, 0x14f00000 ;  /* 0x14f0000000077882 */ /* 0x000fe20000000000 */
[----:B------:R-:W-:Y:S01]  /*11880*/  R2UR UR21, R16 ;  /* 0x00000000101572ca */ /* 0x000fe200000e0000 */
[----:B------:R-:W-:Y:S01]  /*11890*/  UMOV UR18, URZ ;  /* 0x0000003f00127c82 */ /* 0x000fe20008000000 */
[----:B------:R-:W-:Y:S01]  /*118a0*/  UMOV UR20, UR36 ;  /* 0x0000002400147c82 */ /* 0x000fe20008000000 */
[----:B------:R-:W-:Y:S01]  /*118b0*/  UMOV UR10, 0x80 ;  /* 0x00000080000a7882 */ /* 0x000fe20000000000 */
[----:B------:R-:W-:Y:S01]  /*118c0*/  UMOV UR12, UR36 ;  /* 0x00000024000c7c82 */ /* 0x000fe20008000000 */
[----:B------:R-:W-:-:S02]  /*118d0*/  UIADD3 UR16, UR8, 0x28400, URZ ;  /* 0x0002840008107890 */ /* 0x000fc4000fffe03f */
[----:B------:R-:W-:Y:S02]  /*118e0*/  UIADD3 UR17, UR17, 0x38830, URZ ;  /* 0x0003883011117890 */ /* 0x000fe4000fffe03f */
[----:B------:R-:W-:Y:S02]  /*118f0*/  UIADD3 UR8, UR8, 0x2c400, URZ ;  /* 0x0002c40008087890 */ /* 0x000fe4000fffe03f */
[----:B------:R-:W-:Y:S02]  /*11900*/  UMOV UR11, UR19 ;  /* 0x00000013000b7c82 */ /* 0x000fe40008000000 */
[----:B------:R-:W-:Y:S01]  /*11910*/  UMOV UR13, UR21 ;  /* 0x00000015000d7c82 */ /* 0x000fe20008000000 */
[----:B------:R-:W-:Y:S02]  /*11920*/  UMOV UR9, UR17 ;  /* 0x0000001100097c82 */ /* 0x000fe40008000000 */
[----:B------:R4:W-:Y:S02]  /*11930*/  UTMALDG.4D [UR16], [UR4], desc[UR6] ;  /* 0x00000610040075b4 */ /* 0x0009e40008019000 */
[----:B------:R4:W-:Y:S01]  /*11940*/  UTMALDG.4D [UR8], [UR4], desc[UR6] ;  /* 0x00000608040075b4 */ /* 0x0009e20008019000 */
[----:B--2---:R-:W-:-:S04]  /*11950*/  LOP3.LUT R3, R3, 0xfffffffe, RZ, 0xc0, !PT ;  /* 0xfffffffe03037812 */ /* 0x004fc800078ec0ff */
[----:B------:R-:W-:-:S05]  /*11960*/  @P0 LOP3.LUT R3, R3, 0x1, RZ, 0xfc, !PT ;  /* 0x0000000103030812 */ /* 0x000fca00078efcff */
[----:B------:R4:W-:Y:S01]  /*11970*/  STL [R1+0x24], R3 ;  /* 0x0000240301007387 */ /* 0x0009e20000100800 */
[----:B------:R-:W-:Y:S01]  /*11980*/  NOP ;  /* 0x0000000000007918 */ /* 0x000fe20000000000 */
.L_x_216:
[----:B------:R-:W-:Y:S05]  /*11990*/  WARPSYNC.ALL ;  /* 0x0000000000007948 */ /* 0x000fea0003800000 */
[----:B0-----:R-:W-:Y:S01]  /*119a0*/  VIADD R0, R19, 0x20400 ;  /* 0x0002040013007836 */ /* 0x001fe20000000000 */
[----:B----4-:R-:W-:Y:S01]  /*119b0*/  USHF.R.S32.HI UR4, URZ, 0x1f, UR50 ;  /* 0x0000001f3f047899 */ /* 0x010fe20008011432 */
[----:B------:R-:W-:Y:S03]  /*119c0*/  BAR.SYNC.DEFER_BLOCKING 0x8, 0x180 ;  /* 0x0206000000007b1d */ /* 0x000fe60000010000 */
[----:B------:R-:W-:-:S03]  /*119d0*/  LOP3.LUT P0, RZ, R0, 0x3ff, RZ, 0xc0, !PT ;  /* 0x000003ff00ff7812 */ /* 0x000fc6000780c0ff */
[----:B------:R-:W-:Y:S01]  /*119e0*/  ULDC.64 UR6, c[0x0][0x298] ;  /* 0x0000a60000067ab9 */ /* 0x000fe20000000a00 */
[----:B------:R-:W-:Y:S01]  /*119f0*/  ULDC.64 UR8, c[0x0][0xa00] ;  /* 0x0002800000087ab9 */ /* 0x000fe20000000a00 */
[----:B------:R-:W-:Y:S01]  /*11a00*/  UIMAD UR4, UR4, UR6, URZ ;  /* 0x00000006040472a4 */ /* 0x000fe2000f8e023f */
[----:B------:R-:W-:Y:S01]  /*11a10*/  BSSY B6, `(.L_x_223) ;  /* 0x0000019000067945 */ /* 0x000fe20003800000 */
[----:B------:R-:W-:Y:S02]  /*11a20*/  UISETP.NE.U32.AND UP0, UPT, UR8, URZ, UPT ;  /* 0x0000003f0800728c */ /* 0x000fe4000bf05070 */
[----:B------:R-:W-:Y:S02]  /*11a30*/  UIMAD.WIDE.U32 UR44, UR50, UR6, URZ ;  /* 0x00000006322c72a5 */ /* 0x000fe4000f8e003f */
[----:B------:R-:W-:Y:S02]  /*11a40*/  UIMAD UR4, UR50, UR7, UR4 ;  /* 0x00000007320472a4 */ /* 0x000fe4000f8e0204 */
[----:B------:R-:W-:-:S02]  /*11a50*/  UISETP.NE.AND.EX UP0, UPT, UR9, URZ, UPT, UP0 ;  /* 0x0000003f0900728c */ /* 0x000fc4000bf05300 */
[----:B------:R-:W-:Y:S02]  /*11a60*/  UIADD3 UR37, UR45, UR4, URZ ;  /* 0x000000042d257290 */ /* 0x000fe4000fffe03f */
[----:B------:R-:W-:Y:S02]  /*11a70*/  USEL UR47, UR47, URZ, !UP0 ;  /* 0x0000003f2f2f7287 */ /* 0x000fe4000c000000 */
[----:B------:R-:W-:Y:S01]  /*11a80*/  USEL UR46, UR46, URZ, !UP0 ;  /* 0x0000003f2e2e7287 */ /* 0x000fe2000c000000 */
[----:B------:R-:W-:Y:S11]  /*11a90*/  @!P0 BRA `(.L_x_224) ;  /* 0x0000000000408947 */ /* 0x000ff60003800000 */
        /* <DEDUP_REMOVED lines=11> */
[----:B---3--:R-:W-:Y:S02]  /*11b50*/  IMAD.MOV.U32 R8, RZ, RZ, 0x70 ;  /* 0x00000070ff087424 */ /* 0x008fe400078e00ff */
[----:B------:R-:W-:Y:S02]  /*11b60*/  IMAD.MOV.U32 R12, RZ, RZ, 0x1 ;  /* 0x00000001ff0c7424 */ /* 0x000fe400078e00ff */
[----:B------:R-:W-:-:S07]  /*11b70*/  IMAD.MOV.U32 R13, RZ, RZ, RZ ;  /* 0x000000ffff0d7224 */ /* 0x000fce00078e00ff */
[----:B------:R-:W-:-:S07]  /*11b80*/  LEPC R20, `(.L_x_224) ;  /* 0x000000001014794e */ /* 0x000fce0000000000 */
[----:B01----:R-:W-:Y:S05]  /*11b90*/  CALL.ABS.NOINC R2 ;  /* 0x0000000002007343 */ /* 0x003fea0003c00000 */
.L_x_224:
[----:B------:R-:W-:Y:S05]  /*11ba0*/  BSYNC B6 ;  /* 0x0000000000067941 */ /* 0x000fea0003800000 */
.L_x_223:
[----:B------:R-:W2:Y:S01]  /*11bb0*/  LDL.LU R0, [R1+0x14] ;  /* 0x0000140001007983 */ /* 0x000ea20000300800 */
[----:B------:R-:W0:Y:S01]  /*11bc0*/  LDC R6, c[0x0][0x448] ;  /* 0x00011200ff067b82 */ /* 0x000e220000000800 */
[----:B------:R-:W-:Y:S01]  /*11bd0*/  ULDC.64 UR6, c[0x0][0x2d8] ;  /* 0x0000b60000067ab9 */ /* 0x000fe20000000a00 */
[----:B------:R-:W4:Y:S01]  /*11be0*/  S2R R2, SR_TID.X ;  /* 0x0000000000027919 */ /* 0x000f220000002100 */
[----:B------:R-:W-:Y:S01]  /*11bf0*/  UMOV UR4, UR44 ;  /* 0x0000002c00047c82 */ /* 0x000fe20008000000 */
[----:B------:R-:W-:Y:S01]  /*11c00*/  UMOV UR5, UR37 ;  /* 0x0000002500057c82 */ /* 0x000fe20008000000 */
[----:B------:R-:W-:Y:S01]  /*11c10*/  ULDC.64 UR8, c[0x0][0x2e0] ;  /* 0x0000b80000087ab9 */ /* 0x000fe20000000a00 */
[----:B---3--:R3:W5:Y:S01]  /*11c20*/  LDL R9, [R1+0x30] ;  /* 0x0000300001097983 */ /* 0x0087620000100800 */
[----:B0-----:R-:W-:Y:S02]  /*11c30*/  ISETP.NE.AND P0, PT, R6, 0x1, PT ;  /* 0x000000010600780c */ /* 0x001fe40003f05270 */
[C---:B----4-:R-:W-:Y:S01]  /*11c40*/  LOP3.LUT R3, R2.reuse, 0x7f, RZ, 0xc0, !PT ;  /* 0x0000007f02037812 */ /* 0x050fe200078ec0ff */
[----:B------:R-:W-:-:S10]  /*11c50*/  IMAD.SHL.U32 R2, R2, 0x10, RZ ;  /* 0x0000001002027824 */ /* 0x000fd400078e00ff */
[----:B------:R-:W0:Y:S01]  /*11c60*/  @P0 LDC R4, c[0x0][0x450] ;  /* 0x00011400ff040b82 */ /* 0x000e220000000800 */
[----:B------:R-:W-:-:S04]  /*11c70*/  SHF.R.U32.HI R3, RZ, 0x3, R3 ;  /* 0x00000003ff037819 */ /* 0x000fc80000011603 */
[----:B------:R-:W-:-:S03]  /*11c80*/  LOP3.LUT R2, R3, 0x70, R2, 0xf8, !PT ;  /* 0x0000007003027812 */ /* 0x000fc600078ef802 */
[----:B------:R-:W4:Y:S01]  /*11c90*/  @P0 LDC R3, c[0x0][0x44c] ;  /* 0x00011300ff030b82 */ /* 0x000f220000000800 */
[----:B------:R-:W1:Y:S01]  /*11ca0*/  S2R R8, SR_TID.X ;  /* 0x0000000000087919 */ /* 0x000e620000002100 */
[----:B------:R-:W-:Y:S01]  /*11cb0*/  UIMAD.WIDE.U32 UR4, UR36, UR6, UR4 ;  /* 0x00000006240472a5 */ /* 0x000fe2000f8e0004 */
[----:B------:R-:W3:Y:S03]  /*11cc0*/  S2R R7, SR_TID.X ;  /* 0x0000000000077919 */ /* 0x000ee60000002100 */
[----:B------:R-:W-:Y:S02]  /*11cd0*/  UIMAD UR5, UR36, UR7, UR5 ;  /* 0x00000007240572a4 */ /* 0x000fe4000f8e0205 */
[----:B------:R-:W-:Y:S02]  /*11ce0*/  UIMAD UR6, UR46, UR8, URZ ;  /* 0x000000082e0672a4 */ /* 0x000fe4000f8e023f */
[----:B------:R-:W-:-:S02]  /*11cf0*/  UIMAD.WIDE.U32 UR4, UR47, UR8, UR4 ;  /* 0x000000082f0472a5 */ /* 0x000fc4000f8e0004 */
[----:B------:R-:W-:-:S03]  /*11d00*/  UIMAD UR6, UR47, UR9, UR6 ;  /* 0x000000092f0672a4 */ /* 0x000fc6000f8e0206 */
[----:B------:R-:W-:Y:S01]  /*11d10*/  ULDC.64 UR8, c[0x0][0x2d0] ;  /* 0x0000b40000087ab9 */ /* 0x000fe20000000a00 */
[----:B------:R-:W-:Y:S01]  /*11d20*/  UIADD3 UR5, UR5, UR6, URZ ;  /* 0x0000000605057290 */ /* 0x000fe2000fffe03f */
[----:B-1----:R-:W-:Y:S02]  /*11d30*/  IMAD.SHL.U32 R8, R8, 0x10, RZ ;  /* 0x0000001008087824 */ /* 0x002fe400078e00ff */
[----:B---3--:R-:W-:-:S03]  /*11d40*/  IMAD.SHL.U32 R10, R7, 0x10, RZ ;  /* 0x00000010070a7824 */ /* 0x008fc600078e00ff */
[----:B------:R-:W-:Y:S02]  /*11d50*/  LOP3.LUT R8, R8, 0x70, RZ, 0xc0, !PT ;  /* 0x0000007008087812 */ /* 0x000fe400078ec0ff */
[----:B------:R-:W-:Y:S02]  /*11d60*/  LOP3.LUT R10, R10, 0x70, RZ, 0xc0, !PT ;  /* 0x000000700a0a7812 */ /* 0x000fe400078ec0ff */
[----:B------:R-:W-:Y:S01]  /*11d70*/  LOP3.LUT R8, R8, 0x80, RZ, 0xfc, !PT ;  /* 0x0000008008087812 */ /* 0x000fe200078efcff */
[----:B--2---:R-:W-:-:S05]  /*11d80*/  IMAD.SHL.U32 R5, R0, 0x80, RZ ;  /* 0x0000008000057824 */ /* 0x004fca00078e00ff */
[----:B------:R-:W-:-:S05]  /*11d90*/  LOP3.LUT R0, R2, R5, RZ, 0xfc, !PT ;  /* 0x0000000502007212 */ /* 0x000fca00078efcff */
[----:B----4-:R-:W-:-:S04]  /*11da0*/  @P0 IMAD.HI.U32 R3, R0, R3, RZ ;  /* 0x0000000300030227 */ /* 0x010fc800078e00ff */
[----:B------:R-:W-:Y:S01]  /*11db0*/  IMAD.MOV.U32 R2, RZ, RZ, R0 ;  /* 0x000000ffff027224 */ /* 0x000fe200078e0000 */
[----:B0-----:R-:W-:-:S04]  /*11dc0*/  @P0 SHF.R.U32.HI R2, RZ, R4, R3 ;  /* 0x00000004ff020219 */ /* 0x001fc80000011603 */
[--C-:B------:R-:W-:Y:S01]  /*11dd0*/  SHF.R.S32.HI R4, RZ, 0x1f, R2.reuse ;  /* 0x0000001fff047819 */ /* 0x100fe20000011402 */
[----:B------:R-:W-:-:S04]  /*11de0*/  IMAD.MOV R3, RZ, RZ, -R2 ;  /* 0x000000ffff037224 */ /* 0x000fc800078e0a02 */
[----:B------:R-:W-:Y:S02]  /*11df0*/  IMAD R0, R6, R3, R0 ;  /* 0x0000000306007224 */ /* 0x000fe400078e0200 */
[----:B------:R-:W-:Y:S02]  /*11e00*/  IMAD R4, R4, UR8, RZ ;  /* 0x0000000804047c24 */ /* 0x000fe4000f8e02ff */
[----:B------:R-:W-:Y:S02]  /*11e10*/  IMAD.U32 R3, RZ, RZ, UR8 ;  /* 0x00000008ff037e24 */ /* 0x000fe4000f8e00ff */
[C---:B------:R-:W-:Y:S02]  /*11e20*/  IMAD R4, R2.reuse, UR9, R4 ;  /* 0x0000000902047c24 */ /* 0x040fe4000f8e0204 */
[----:B------:R-:W-:Y:S01]  /*11e30*/  IMAD.WIDE.U32 R2, R2, R3, UR4 ;  /* 0x0000000402027e25 */ /* 0x000fe2000f8e0003 */
[----:B------:R-:W-:-:S03]  /*11e40*/  ULDC.64 UR4, c[0x0][0x2c8] ;  /* 0x0000b20000047ab9 */ /* 0x000fc60000000a00 */
[----:B------:R-:W-:Y:S01]  /*11e50*/  IMAD.IADD R3, R3, 0x1, R4 ;  /* 0x0000000103037824 */ /* 0x000fe200078e0204 */
[----:B------:R-:W-:Y:S01]  /*11e60*/  SHF.R.S32.HI R4, RZ, 0x1f, R0 ;  /* 0x0000001fff047819 */ /* 0x000fe20000011400 */
[----:B------:R-:W-:-:S04]  /*11e70*/  IMAD.WIDE.U32 R2, R0, UR4, R2 ;  /* 0x0000000400027c25 */ /* 0x000fc8000f8e0002 */
[----:B------:R-:W-:-:S04]  /*11e80*/  IMAD R4, R4, UR4, RZ ;  /* 0x0000000404047c24 */ /* 0x000fc8000f8e02ff */
[----:B------:R-:W-:Y:S01]  /*11e90*/  IMAD R4, R0, UR5, R4 ;  /* 0x0000000500047c24 */ /* 0x000fe2000f8e0204 */
[----:B------:R-:W-:Y:S02]  /*11ea0*/  ULDC.64 UR4, c[0x0][0x280] ;  /* 0x0000a00000047ab9 */ /* 0x000fe40000000a00 */
[----:B------:R-:W-:Y:S01]  /*11eb0*/  IADD3 R0, P0, R2, UR4, RZ ;  /* 0x0000000402007c10 */ /* 0x000fe2000ff1e0ff */
[----:B------:R-:W-:Y:S02]  /*11ec0*/  ULDC UR4, c[0x0][0x2b8] ;  /* 0x0000ae0000047ab9 */ /* 0x000fe40000000800 */
[----:B------:R-:W-:Y:S02]  /*11ed0*/  ISETP.GE.AND P1, PT, R8, UR4, PT ;  /* 0x0000000408007c0c */ /* 0x000fe4000bf26270 */
[----:B------:R-:W-:Y:S02]  /*11ee0*/  IADD3.X R2, R3, UR5, R4, P0, !PT ;  /* 0x0000000503027c10 */ /* 0x000fe400087fe404 */
[----:B------:R-:W-:Y:S01]  /*11ef0*/  ISETP.GE.AND P0, PT, R10, UR4, PT ;  /* 0x000000040a007c0c */ /* 0x000fe2000bf06270 */
[----:B------:R-:W-:-:S03]  /*11f00*/  UMOV UR4, 0xffffffff ;  /* 0xffffffff00047882 */ /* 0x000fc60000000000 */
[----:B------:R-:W-:Y:S09]  /*11f10*/  BRA.DIV UR4, `(.L_x_225) ;  /* 0x0000003a043c7947 */ /* 0x000ff2000b800000 */
[----:B------:R-:W0:Y:S01]  /*11f20*/  S2R R7, SR_TID.X ;  /* 0x0000000000077919 */ /* 0x000e220000002100 */
[----:B------:R-:W-:Y:S02]  /*11f30*/  IMAD R4, R18, R6, RZ ;  /* 0x0000000612047224 */ /* 0x000fe400078e02ff */
[----:B------:R-:W-:Y:S04]  /*11f40*/  SHFL.IDX PT, R6, R2, RZ, 0x181f ;  /* 0x00181fff02067589 */ /* 0x000fe800000e0000 */
[----:B------:R-:W-:Y:S01]  /*11f50*/  SHFL.IDX PT, R8, R2, 0x1, 0x181f ;  /* 0x00381f0002087f89 */ /* 0x000fe200000e0000 */
[----:B0-----:R-:W-:-:S04]  /*11f60*/  LOP3.LUT R7, R7, 0x7f, RZ, 0xc0, !PT ;  /* 0x0000007f07077812 */ /* 0x001fc800078ec0ff */
[----:B------:R-:W-:-:S05]  /*11f70*/  SHF.R.U32.HI R7, RZ, 0x3, R7 ;  /* 0x00000003ff077819 */ /* 0x000fca0000011607 */
[----:B------:R-:W-:Y:S02]  /*11f80*/  IMAD.IADD R3, R7, 0x1, R5 ;  /* 0x0000000107037824 */ /* 0x000fe400078e0205 */
[----:B------:R-:W0:Y:S02]  /*11f90*/  SHFL.IDX PT, R7, R0, RZ, 0x181f ;  /* 0x00181fff00077589 */ /* 0x000e2400000e0000 */
[C---:B------:R-:W-:Y:S01]  /*11fa0*/  VIADD R5, R3.reuse, 0x10 ;  /* 0x0000001003057836 */ /* 0x040fe20000000000 */
[----:B------:R-:W-:-:S04]  /*11fb0*/  ISETP.GE.AND P4, PT, R3, R4, PT ;  /* 0x000000040300720c */ /* 0x000fc80003f86270 */
[----:B------:R-:W-:Y:S02]  /*11fc0*/  ISETP.GE.AND P2, PT, R5, R4, PT ;  /* 0x000000040500720c */ /* 0x000fe40003f46270 */
[----:B------:R-:W1:Y:S07]  /*11fd0*/  SHFL.IDX PT, R5, R0, 0x1, 0x181f ;  /* 0x00381f0000057f89 */ /* 0x000e6e00000e0000 */
[----:B0-----:R-:W-:-:S05]  /*11fe0*/  @!P4 IADD3 R7, P3, R10, R7, RZ ;  /* 0x000000070a07c210 */ /* 0x001fca0007f7e0ff */
[----:B------:R-:W-:Y:S01]  /*11ff0*/  @!P4 IMAD.X R6, RZ, RZ, R6, P3 ;  /* 0x000000ffff06c224 */ /* 0x000fe200018e0606 */
[----:B-1----:R-:W-:-:S04]  /*12000*/  @!P2 IADD3 R5, P3, R10, R5, RZ ;  /* 0x000000050a05a210 */ /* 0x002fc80007f7e0ff */
[----:B------:R-:W-:-:S04]  /*12010*/  @!P4 LOP3.LUT R7, R7, R6, RZ, 0x3c, !PT ;  /* 0x000000060707c212 */ /* 0x000fc800078e3cff */
[----:B------:R-:W-:-:S04]  /*12020*/  @!P4 LOP3.LUT R6, R7, R6, RZ, 0x3c, !PT ;  /* 0x000000060706c212 */ /* 0x000fc800078e3cff */
[----:B------:R-:W-:-:S05]  /*12030*/  @!P4 LOP3.LUT R7, R7, R6, RZ, 0x3c, !PT ;  /* 0x000000060707c212 */ /* 0x000fca00078e3cff */
[----:B-----5:R-:W-:Y:S04]  /*12040*/  @!P4 LDGSTS.E.BYPASS.LTC128B.128 [R9+0x20400], desc[UR48][R6.64], !P0 ;  /* 0x204000000609cfae */ /* 0x020fe8000c101d70 */
[----:B------:R0:W-:Y:S02]  /*12050*/  @!P4 LDGSTS.E.BYPASS.LTC128B.128 [R9+0x24400], desc[UR48][R6.64+0x80], !P1 ;  /* 0x244000800609cfae */ /* 0x0001e4000c901d70 */
[----:B0-----:R-:W-:-:S04]  /*12060*/  @!P2 IMAD.X R6, RZ, RZ, R8, P3 ;  /* 0x000000ffff06a224 */ /* 0x001fc800018e0608 */
[----:B------:R-:W-:Y:S02]  /*12070*/  @!P2 IMAD.MOV.U32 R7, RZ, RZ, R6 ;  /* 0x000000ffff07a224 */ /* 0x000fe400078e0006 */
[----:B------:R-:W-:Y:S02]  /*12080*/  @!P2 IMAD.MOV.U32 R6, RZ, RZ, R5 ;  /* 0x000000ffff06a224 */ /* 0x000fe400078e0005 */
[----:B------:R-:W-:-:S03]  /*12090*/  VIADD R5, R3, 0x20 ;  /* 0x0000002003057836 */ /* 0x000fc60000000000 */
[----:B------:R-:W-:Y:S04]  /*120a0*/  @!P2 LDGSTS.E.BYPASS.LTC128B.128 [R9+0x20c00], desc[UR48][R6.64], !P0 ;  /* 0x20c000000609afae */ /* 0x000fe8000c101d70 */
[----:B------:R0:W-:Y:S01]  /*120b0*/  @!P2 LDGSTS.E.BYPASS.LTC128B.128 [R9+0x24c00], desc[UR48][R6.64+0x80], !P1 ;  /* 0x24c000800609afae */ /* 0x0001e2000c901d70 */
[----:B------:R-:W-:-:S03]  /*120c0*/  ISETP.GE.AND P2, PT, R5, R4, PT ;  /* 0x000000040500720c */ /* 0x000fc60003f46270 */
[----:B------:R-:W-:Y:S04]  /*120d0*/  SHFL.IDX PT, R5, R2, 0x2, 0x181f ;  /* 0x00581f0002057f89 */ /* 0x000fe800000e0000 */
[----:B0-----:R-:W0:Y:S06]  /*120e0*/  SHFL.IDX PT, R6, R0, 0x2, 0x181f ;  /* 0x00581f0000067f89 */ /* 0x001e2c00000e0000 */
[----:B0-----:R-:W-:-:S05]  /*120f0*/  @!P2 IADD3 R6, P3, R10, R6, RZ ;  /* 0x000000060a06a210 */ /* 0x001fca0007f7e0ff */
[----:B------:R-:W-:-:S04]  /*12100*/  @!P2 IMAD.X R5, RZ, RZ, R5, P3 ;  /* 0x000000ffff05a224 */ /* 0x000fc800018e0605 */
        /* <DEDUP_REMOVED lines=33> */
[----:B0-----:R-:W0:Y:S04]  /*12320*/  SHFL.IDX PT, R6, R0, 0x6, 0x181f ;  /* 0x00d81f0000067f89 */ /* 0x001e2800000e0000 */
[----:B------:R-:W1:Y:S02]  /*12330*/  SHFL.IDX PT, R0, R0, 0x7, 0x181f ;  /* 0x00f81f0000007f89 */ /* 0x000e6400000e0000 */
[----:B0-----:R-:W-:-:S05]  /*12340*/  @!P2 IADD3 R6, P3, R10, R6, RZ ;  /* 0x000000060a06a210 */ /* 0x001fca0007f7e0ff */
[----:B------:R-:W-:-:S04]  /*12350*/  @!P2 IMAD.X R5, RZ, RZ, R5, P3 ;  /* 0x000000ffff05a224 */ /* 0x000fc800018e0605 */
[----:B------:R-:W-:Y:S02]  /*12360*/  @!P2 IMAD.MOV.U32 R7, RZ, RZ, R5 ;  /* 0x000000ffff07a224 */ /* 0x000fe400078e0005 */
[----:B------:R0:W2:Y:S04]  /*12370*/  SHFL.IDX PT, R5, R2, 0x7, 0x181f ;  /* 0x00f81f0002057f89 */ /* 0x0000a800000e0000 */
[----:B------:R0:W-:Y:S04]  /*12380*/  @!P2 LDGSTS.E.BYPASS.LTC128B.128 [R9+0x23400], desc[UR48][R6.64], !P0 ;  /* 0x234000000609afae */ /* 0x0001e8000c101d70 */
[----:B-1----:R0:W-:Y:S02]  /*12390*/  @!P2 LDGSTS.E.BYPASS.LTC128B.128 [R9+0x27400], desc[UR48][R6.64+0x80], !P1 ;  /* 0x274000800609afae */ /* 0x0021e4000c901d70 */
.L_x_310:
[----:B------:R-:W-:Y:S01]  /*123a0*/  VIADD R3, R3, 0x70 ;  /* 0x0000007003037836 */ /* 0x000fe20000000000 */
[----:B------:R-:W-:Y:S04]  /*123b0*/  BSSY B0, `(.L_x_226) ;  /* 0x000000a000007945 */ /* 0x000fe80003800000 */
[----:B------:R-:W-:-:S13]  /*123c0*/  ISETP.GE.AND P2, PT, R3, R4, PT ;  /* 0x000000040300720c */ /* 0x000fda0003f46270 */
[----:B------:R-:W-:Y:S05]  /*123d0*/  @P2 BRA `(.L_x_227) ;  /* 0x00000000001c2947 */ /* 0x000fea0003800000 */
[----:B0-----:R-:W-:-:S05]  /*123e0*/  IADD3 R2, P2, R10, R0, RZ ;  /* 0x000000000a027210 */ /* 0x001fca0007f5e0ff */
[----:B--2---:R-:W-:-:S05]  /*123f0*/  IMAD.X R3, RZ, RZ, R5, P2 ;  /* 0x000000ffff037224 */ /* 0x004fca00010e0605 */
[----:B------:R-:W-:Y:S01]  /*12400*/  @!PT LDS RZ, [RZ] ;  /* 0x00000000fffff984 */ /* 0x000fe20000000800 */
[----:B------:R-:W-:Y:S01]  /*12410*/  @!PT LDS RZ, [RZ] ;  /* 0x00000000fffff984 */ /* 0x000fe20000000800 */
[----:B------:R-:W-:Y:S01]  /*12420*/  @!PT LDS RZ, [RZ] ;  /* 0x00000000fffff984 */ /* 0x000fe20000000800 */
[----:B------:R1:W-:Y:S04]  /*12430*/  LDGSTS.E.BYPASS.LTC128B.128 [R9+0x23c00], desc[UR48][R2.64], !P0 ;  /* 0x23c0000002097fae */ /* 0x0003e8000c101d70 */
[----:B------:R1:W-:Y:S02]  /*12440*/  LDGSTS.E.BYPASS.LTC128B.128 [R9+0x27c00], desc[UR48][R2.64+0x80], !P1 ;  /* 0x27c0008002097fae */ /* 0x0003e4000c901d70 */
.L_x_227:
[----:B------:R-:W-:Y:S05]  /*12450*/  BSYNC B0 ;  /* 0x0000000000007941 */ /* 0x000fea0003800000 */
.L_x_226:
[----:B------:R-:W-:Y:S01]  /*12460*/  NOP ;  /* 0x0000000000007918 */ /* 0x000fe20000000000 */
[----:B------:R-:W-:-:S13]  /*12470*/  PLOP3.LUT P0, PT, PT, PT, PT, 0x80, 0x0 ;  /* 0x000000000000781c */ /* 0x000fda0003f0f070 */
.L_x_228:
[----:B------:R-:W-:Y:S02]  /*12480*/  PLOP3.LUT P1, PT, P1, P0, PT, 0xa2, 0x0 ;  /* 0x000000000000781c */ /* 0x000fe40000f21472 */
[----:B------:R-:W-:-:S08]  /*12490*/  @P0 R2UR P1, UR4, R19 ;  /* 0x00000000130402ca */ /* 0x000fd00000020000 */
[----:B------:R-:W-:-:S05]  /*124a0*/  @P0 PLOP3.LUT P0, PT, P1, PT, PT, 0x80, 0x0 ;  /* 0x000000000000081c */ /* 0x000fca0000f0f070 */
[----:B------:R-:W-:Y:S01]  /*124b0*/  @!P1 SYNCS.ARRIVE.TRANS64.RED.A0T1 RZ, [UR4+0x38800], RZ ;  /* 0x038800ffffff99a7 */ /* 0x000fe20008200404 */
[----:B------:R-:W-:Y:S07]  /*124c0*/  @!P1 ARRIVES.LDGSTSBAR.64.TRANSCNT [UR4+0x38800] ;  /* 0x03880000ff0099b0 */ /* 0x000fee0008000a84 */
[----:B------:R-:W-:Y:S05]  /*124d0*/  @P0 BRA.U.ANY `(.L_x_228) ;  /* 0xfffffffd00e80947 */ /* 0x000fea000393ffff */
[----:B01----:R-:W3:Y:S02]  /*124e0*/  LDL.LU R2, [R1+0x34] ;  /* 0x0000340001027983 */ /* 0x003ee40000300800 */
[----:B---3--:R-:W-:-:S05]  /*124f0*/  VIADD R2, R2, 0x1 ;  /* 0x0000000102027836 */ /* 0x008fca0000000000 */
[----:B------:R0:W-:Y:S01]  /*12500*/  STL [R1+0x34], R2 ;  /* 0x0000340201007387 */ /* 0x0001e20000100800 */
[----:B------:R-:W-:-:S04]  /*12510*/  LEA.HI R0, R2, R2, RZ, 0x1 ;  /* 0x0000000202007211 */ /* 0x000fc800078f08ff */
[----:B------:R-:W-:-:S05]  /*12520*/  LOP3.LUT R0, R0, 0xfffffffe, RZ, 0xc0, !PT ;  /* 0xfffffffe00007812 */ /* 0x000fca00078ec0ff */
[----:B------:R-:W-:-:S05]  /*12530*/  IMAD.IADD R0, R2, 0x1, -R0 ;  /* 0x0000000102007824 */ /* 0x000fca00078e0a00 */
[----:B------:R-:W-:Y:S01]  /*12540*/  SHF.L.U32 R0, R0, 0x1f, RZ ;  /* 0x0000001f00007819 */ /* 0x000fe200000006ff */
[----:B------:R-:W-:Y:S01]  /*12550*/  NOP ;  /* 0x0000000000007918 */ /* 0x000fe20000000000 */
[----:B------:R0:W-:Y:S01]  /*12560*/  SYNCS.ARRIVE.TRANS64.A1T0 RZ, [R19+URZ+0x38800], RZ ;  /* 0x038800ff13ff79a7 */ /* 0x0001e2000810003f */
[----:B------:R-:W-:Y:S01]  /*12570*/  BSSY B0, `(.L_x_229) ;  /* 0x0000003000007945 */ /* 0x000fe20003800000 */
[----:B------:R-:W1:Y:S03]  /*12580*/  SYNCS.PHASECHK.TRANS64.TRYWAIT P0, [R19+URZ+0x38820], R0 ;  /* 0x03882000130075a7 */ /* 0x000e66000800017f */
[----:B01----:R-:W-:Y:S05]  /*12590*/  @!P0 BRA `(.L_x_230) ;  /* 0x0000003c00388947 */ /* 0x003fea0003800000 */
.L_x_311:
[----:B------:R-:W-:Y:S05]  /*125a0*/  BSYNC B0 ;  /* 0x0000000000007941 */ /* 0x000fea0003800000 */
.L_x_229:
[----:B------:R-:W3:Y:S01]  /*125b0*/  LDL R2, [R1+0x18] ;  /* 0x0000180001027983 */ /* 0x000ee20000100800 */
[----:B------:R-:W-:-:S05]  /*125c0*/  VIADD R17, R17, 0xfffffffe ;  /* 0xfffffffe11117836 */ /* 0x000fca0000000000 */
[----:B---3--:R-:W-:-:S13]  /*125d0*/  ISETP.GE.AND P0, PT, R17, R2, PT ;  /* 0x000000021100720c */ /* 0x008fda0003f06270 */
[----:B------:R-:W-:Y:S05]  /*125e0*/  @!P0 BRA `(.L_x_231) ;  /* 0x0000001000bc8947 */ /* 0x000fea0003800000 */
[----:B0-----:R0:W5:Y:S04]  /*125f0*/  LDL.LU R0, [R1+0x4] ;  /* 0x0000040001007983 */ /* 0x0011680000300800 */
[----:B------:R0:W5:Y:S02]  /*12600*/  LDL.LU R6, [R1] ;  /* 0x0000000001067983 */ /* 0x0001640000300800 */
.L_x_253:
[----:B------:R-:W3:Y:S01]  /*12610*/  LDL R2, [R1+0x24] ;  /* 0x0000240001027983 */ /* 0x000ee20000100800 */
[----:B-1---5:R-:W-:Y:S01]  /*12620*/  VIADD R3, R6, 0x1 ;  /* 0x0000000106037836 */ /* 0x022fe20000000000 */
[----:B------:R-:W-:Y:S05]  /*12630*/  YIELD ;  /* 0x0000000000007946 */ /* 0x000fea0003800000 */
[C---:B------:R-:W-:Y:S01]  /*12640*/  ISETP.NE.AND P0, PT, R3.reuse, 0x2, PT ;  /* 0x000000020300780c */ /* 0x040fe20003f05270 */
[----:B------:R-:W-:Y:S03]  /*12650*/  BSSY B0, `(.L_x_232) ;  /* 0x000008a000007945 */ /* 0x000fe60003800000 */
[----:B------:R-:W-:-:S02]  /*12660*/  SEL R9, R3, RZ, P0 ;  /* 0x000000ff03097207 */ /* 0x000fc40000000000 */
[----:B---3--:R-:W-:Y:S02]  /*12670*/  LOP3.LUT P1, RZ, R2, 0x1, RZ, 0xc0, !PT ;  /* 0x0000000102ff7812 */ /* 0x008fe4000782c0ff */
[----:B------:R-:W-:-:S04]  /*12680*/  SEL R2, RZ, 0x1, P0 ;  /* 0x00000001ff027807 */ /* 0x000fc80000000000 */
[----:B------:R-:W-:-:S05]  /*12690*/  LOP3.LUT R8, R0, R2, RZ, 0x3c, !PT ;  /* 0x0000000200087212 */ /* 0x000fca00078e3cff */
[----:B------:R1:W-:Y:S04]  /*126a0*/  STL [R1+0x4], R8 ;  /* 0x0000040801007387 */ /* 0x0003e80000100800 */
[----:B------:R1:W-:Y:S01]  /*126b0*/  STL [R1], R9 ;  /* 0x0000000901007387 */ /* 0x0003e20000100800 */
[----:B------:R-:W-:Y:S05]  /*126c0*/  @!P1 BRA `(.L_x_233) ;  /* 0x0000000800089947 */ /* 0x000fea0003800000 */
[----:B------:R-:W-:Y:S01]  /*126d0*/  ULDC.64 UR4, c[0x0][0x418] ;  /* 0x0001060000047ab9 */ /* 0x000fe20000000a00 */
[----:B------:R-:W-:Y:S01]  /*126e0*/  IMAD.MOV.U32 R7, RZ, RZ, R17 ;  /* 0x000000ffff077224 */ /* 0x000fe200078e0011 */
[----:B------:R-:W-:-:S04]  /*126f0*/  ISETP.NE.U32.AND P0, PT, RZ, UR4, PT ;  /* 0x00000004ff007c0c */ /* 0x000fc8000bf05070 */
[----:B------:R-:W-:-:S13]  /*12700*/  ISETP.NE.AND.EX P0, PT, RZ, UR5, PT, P0 ;  /* 0x00000005ff007c0c */ /* 0x000fda000bf05300 */
[----:B------:R-:W-:Y:S05]  /*12710*/  @!P0 BRA `(.L_x_234) ;  /* 0x00000000004c8947 */ /* 0x000fea0003800000 */
[----:B------:R-:W3:Y:S01]  /*12720*/  LDL R10, [R1+0x1c] ;  /* 0x00001c00010a7983 */ /* 0x000ee20000100800 */
[----:B------:R-:W4:Y:S01]  /*12730*/  LDC R7, c[0x0][0x43c] ;  /* 0x00010f00ff077b82 */ /* 0x000f220000000800 */
[----:B------:R-:W-:Y:S02]  /*12740*/  ULDC.64 UR6, c[0x0][0x428] ;  /* 0x00010a0000067ab9 */ /* 0x000fe40000000a00 */
[----:B--2---:R-:W2:Y:S01]  /*12750*/  LDL R5, [R1+0x8] ;  /* 0x0000080001057983 */ /* 0x004ea20000100800 */
[----:B----4-:R-:W-:-:S13]  /*12760*/  ISETP.NE.AND P0, PT, R7, 0x1, PT ;  /* 0x000000010700780c */ /* 0x010fda0003f05270 */
[----:B------:R-:W4:Y:S02]  /*12770*/  @P0 LDC.64 R2, c[0x0][0x440] ;  /* 0x00011000ff020b82 */ /* 0x000f240000000a00 */
[----:B----4-:R-:W-:-:S04]  /*12780*/  @P0 IMAD.HI.U32 R4, R17, R2, RZ ;  /* 0x0000000211040227 */ /* 0x010fc800078e00ff */
[----:B------:R-:W-:Y:S01]  /*12790*/  IMAD.MOV.U32 R2, RZ, RZ, R17 ;  /* 0x000000ffff027224 */ /* 0x000fe200078e0011 */
[----:B------:R-:W-:-:S05]  /*127a0*/  @P0 SHF.R.U32.HI R2, RZ, R3, R4 ;  /* 0x00000003ff020219 */ /* 0x000fca0000011604 */
[----:B------:R-:W-:-:S04]  /*127b0*/  IMAD.MOV R3, RZ, RZ, -R2 ;  /* 0x000000ffff037224 */ /* 0x000fc800078e0a02 */
[----:B------:R-:W-:Y:S01]  /*127c0*/  IMAD R7, R7, R3, R17 ;  /* 0x0000000307077224 */ /* 0x000fe200078e0211 */
[----:B------:R-:W-:Y:S01]  /*127d0*/  SHF.R.S32.HI R3, RZ, 0x1f, R2 ;  /* 0x0000001fff037819 */ /* 0x000fe20000011402 */
[----:B---3--:R-:W-:-:S04]  /*127e0*/  IMAD R4, R10, UR6, RZ ;  /* 0x000000060a047c24 */ /* 0x008fc8000f8e02ff */
[C---:B--2---:R-:W-:Y:S02]  /*127f0*/  IMAD R4, R5.reuse, UR7, R4 ;  /* 0x0000000705047c24 */ /* 0x044fe4000f8e0204 */
[----:B------:R-:W-:-:S04]  /*12800*/  IMAD.WIDE.U32 R2, R5, UR6, R2 ;  /* 0x0000000605027c25 */ /* 0x000fc8000f8e0002 */
[----:B------:R-:W-:Y:S01]  /*12810*/  IMAD.IADD R3, R4, 0x1, R3 ;  /* 0x0000000104037824 */ /* 0x000fe200078e0203 */
[----:B------:R-:W-:-:S04]  /*12820*/  LEA R4, P0, R2, UR4, 0x2 ;  /* 0x0000000402047c11 */ /* 0x000fc8000f8010ff */
[----:B------:R-:W-:-:S05]  /*12830*/  LEA.HI.X R5, R2, UR5, R3, 0x2, P0 ;  /* 0x0000000502057c11 */ /* 0x000fca00080f1403 */
[----:B------:R3:W5:Y:S04]  /*12840*/  LDG.E R16, desc[UR48][R4.64] ;  /* 0x0000003004107981 */ /* 0x000768000c1e1900 */
.L_x_234:
[----:B---3--:R-:W-:Y:S01]  /*12850*/  IMAD R4, R9, 0x8, R19 ;  /* 0x0000000809047824 */ /* 0x008fe200078e0213 */
[----:B------:R-:W-:Y:S01]  /*12860*/  SHF.L.U32 R3, R8, 0x1f, RZ ;  /* 0x0000001f08037819 */ /* 0x000fe200000006ff */
[----:B------:R-:W3:Y:S01]  /*12870*/  S2R R2, SR_TID.X ;  /* 0x0000000000027919 */ /* 0x000ee20000002100 */
[----:B------:R-:W-:Y:S02]  /*12880*/  BSSY B1, `(.L_x_235) ;  /* 0x0000005000017945 */ /* 0x000fe40003800000 */
[----:B------:R-:W4:Y:S01]  /*12890*/  SYNCS.PHASECHK.TRANS64.TRYWAIT P0, [R4+URZ+0x38880], R3 ;  /* 0x03888003040075a7 */ /* 0x000f22000800017f */
[----:B---3--:R-:W-:-:S04]  /*128a0*/  LOP3.LUT R2, R2, 0x7f, RZ, 0xc0, !PT ;  /* 0x0000007f02027812 */ /* 0x008fc800078ec0ff */
[----:B------:R-:W-:Y:S01]  /*128b0*/  ISETP.NE.AND P1, PT, R2, RZ, PT ;  /* 0x000000ff0200720c */ /* 0x000fe20003f25270 */
[----:B----4-:R-:W-:-:S12]  /*128c0*/  @!P0 BRA `(.L_x_236) ;  /* 0x0000003800808947 */ /* 0x010fd80003800000 */
.L_x_312:
[----:B------:R-:W-:Y:S05]  /*128d0*/  BSYNC B1 ;  /* 0x0000000000017941 */ /* 0x000fea0003800000 */
.L_x_235:
[----:B------:R-:W-:Y:S04]  /*128e0*/  BSSY B1, `(.L_x_237) ;  /* 0x0000009000017945 */ /* 0x000fe80003800000 */
[----:B------:R-:W-:Y:S05]  /*128f0*/  @P1 BRA `(.L_x_238) ;  /* 0x00000000001c1947 */ /* 0x000fea0003800000 */
[----:B------:R-:W2:Y:S02]  /*12900*/  S2R R2, SR_TID.X ;  /* 0x0000000000027919 */ /* 0x000ea40000002100 */
[----:B--2---:R-:W-:Y:S01]  /*12910*/  LOP3.LUT R5, R2, 0x1f, RZ, 0xc0, !PT ;  /* 0x0000001f02057812 */ /* 0x004fe200078ec0ff */
[----:B------:R-:W-:-:S03]  /*12920*/  IMAD.MOV.U32 R2, RZ, RZ, 0x8000 ;  /* 0x00008000ff027424 */ /* 0x000fc600078e00ff */
[----:B------:R-:W-:Y:S01]  /*12930*/  ISETP.NE.AND P0, PT, R5, RZ, PT ;  /* 0x000000ff0500720c */ /* 0x000fe20003f05270 */
[----:B------:R4:W-:-:S12]  /*12940*/  SYNCS.ARRIVE.TRANS64 RZ, [R4+URZ+0x38870], R2 ;  /* 0x0388700204ff79a7 */ /* 0x0009d8000800003f */
[----:B----4-:R-:W-:Y:S05]  /*12950*/  @!P0 BRA `(.L_x_238) ;  /* 0x0000000000048947 */ /* 0x010fea0003800000 */
[----:B------:R-:W-:Y:S01]  /*12960*/  BPT.TRAP 0x1 ;  /* 0x000000040000795c */ /* 0x000fe20000300000 */
.L_x_238:
[----:B------:R-:W-:Y:S05]  /*12970*/  BSYNC B1 ;  /* 0x0000000000017941 */ /* 0x000fea0003800000 */
.L_x_237:
[----:B------:R-:W4:Y:S01]  /*12980*/  LDL R2, [R1] ;  /* 0x0000000001027983 */ /* 0x000f220000100800 */
[----:B------:R-:W-:Y:S01]  /*12990*/  IMAD.MOV.U32 R11, RZ, RZ, RZ ;  /* 0x000000ffff0b7224 */ /* 0x000fe200078e00ff */
[----:B------:R-:W-:Y:S01]  /*129a0*/  UIADD3 UR4, UP0, UR52, 0x470, URZ ;  /* 0x0000047034047890 */ /* 0x000fe2000ff1e03f */
[----:B------:R-:W-:Y:S01]  /*129b0*/  PLOP3.LUT P0, PT, PT, PT, PT, 0x80, 0x0 ;  /* 0x000000000000781c */ /* 0x000fe20003f0f070 */
[----:B--2---:R-:W-:Y:S01]  /*129c0*/  VIADD R5, R4, 0x38870 ;  /* 0x0003887004057836 */ /* 0x004fe20000000000 */
[----:B------:R-:W-:Y:S01]  /*129d0*/  LEA R7, R7, UR40, 0x7 ;  /* 0x0000002807077c11 */ /* 0x000fe2000f8e38ff */
[----:B------:R-:W-:Y:S01]  /*129e0*/  UIADD3.X UR5, URZ, UR53, URZ, UP0, !UPT ;  /* 0x000000353f057290 */ /* 0x000fe200087fe43f */
[----:B------:R-:W-:Y:S01]  /*129f0*/  R2UR UR10, R11 ;  /* 0x000000000b0a72ca */ /* 0x000fe200000e0000 */
[----:B------:R-:W-:Y:S01]  /*12a00*/  UMOV UR6, 0x0 ;  /* 0x0000000000067882 */ /* 0x000fe20000000000 */
[----:B------:R-:W-:Y:S01]  /*12a10*/  UMOV UR7, 0x14f00000 ;  /* 0x14f0000000077882 */ /* 0x000fe20000000000 */
[----:B----4-:R-:W-:-:S04]  /*12a20*/  IMAD R2, R2, 0x8000, R19 ;  /* 0x0000800002027824 */ /* 0x010fc800078e0213 */
[----:B-1----:R-:W-:-:S08]  /*12a30*/  VIADD R8, R2, 0x10400 ;  /* 0x0001040002087836 */ /* 0x002fd00000000000 */
.L_x_239:
[----:B------:R-:W-:-:S13]  /*12a40*/  @P0 ELECT P2, URZ, PT ;  /* 0x00000000003f082f */ /* 0x000fda0003840000 */
[----:B-----5:R-:W-:Y:S01]  /*12a50*/  @P2 R2UR UR13, R16 ;  /* 0x00000000100d22ca */ /* 0x020fe200000e0000 */
[----:B------:R-:W-:Y:S01]  /*12a60*/  UMOV UR12, UR36 ;  /* 0x00000024000c7c82 */ /* 0x000fe20008000000 */
[----:B------:R-:W-:Y:S02]  /*12a70*/  @P2 R2UR UR11, R7 ;  /* 0x00000000070b22ca */ /* 0x000fe400000e0000 */
[----:B------:R-:W-:Y:S02]  /*12a80*/  @P2 R2UR UR9, R5 ;  /* 0x00000000050922ca */ /* 0x000fe400000e0000 */
[----:B------:R-:W-:Y:S02]  /*12a90*/  @P2 R2UR UR8, R8 ;  /* 0x00000000080822ca */ /* 0x000fe400000e0000 */
[----:B------:R-:W-:Y:S02]  /*12aa0*/  @P2 PLOP3.LUT P0, PT, P2, PT, PT, 0x8, 0x0 ;  /* 0x000000000000281c */ /* 0x000fe4000170e170 */
[----:B------:R-:W-:-:S09]  /*12ab0*/  PLOP3.LUT P2, PT, PT, PT, PT, 0x8, 0x0 ;  /* 0x000000000000781c */ /* 0x000fd20003f4e170 */
[----:B------:R1:W-:Y:S02]  /*12ac0*/  UTMALDG.4D [UR8], [UR4], desc[UR6] ;  /* 0x00000608040075b4 */ /* 0x0003e40008019000 */
[----:B-1----:R-:W-:Y:S05]  /*12ad0*/  @P0 BRA.U.ANY `(.L_x_239) ;  /* 0xfffffffd00d80947 */ /* 0x002fea000393ffff */
[----:B------:R-:W-:Y:S01]  /*12ae0*/  IMAD.MOV.U32 R10, RZ, RZ, 0x80 ;  /* 0x00000080ff0a7424 */ /* 0x000fe200078e00ff */
[----:B------:R-:W-:Y:S01]  /*12af0*/  PLOP3.LUT P0, PT, PT, PT, PT, 0x80, 0x0 ;  /* 0x000000000000781c */ /* 0x000fe20003f0f070 */
[----:B------:R-:W-:Y:S01]  /*12b00*/  VIADD R8, R2, 0x14400 ;  /* 0x0001440002087836 */ /* 0x000fe20000000000 */
[----:B------:R-:W-:Y:S01]  /*12b10*/  UMOV UR6, 0x0 ;  /* 0x0000000000067882 */ /* 0x000fe20000000000 */
[----:B------:R-:W-:Y:S01]  /*12b20*/  UMOV UR7, 0x14f00000 ;  /* 0x14f0000000077882 */ /* 0x000fe20000000000 */
[----:B------:R-:W-:-:S15]  /*12b30*/  R2UR UR10, R10 ;  /* 0x000000000a0a72ca */ /* 0x000fde00000e0000 */
.L_x_240:
[----:B------:R-:W-:-:S13]  /*12b40*/  @P0 ELECT P2, URZ, PT ;  /* 0x00000000003f082f */ /* 0x000fda0003840000 */
[----:B------:R-:W-:Y:S01]  /*12b50*/  @P2 R2UR UR13, R16 ;  /* 0x00000000100d22ca */ /* 0x000fe200000e0000 */
        /* <DEDUP_REMOVED lines=8> */
[----:B------:R-:W1:Y:S01]  /*12be0*/  SYNCS.PHASECHK.TRANS64.TRYWAIT P0, [R4+URZ+0x38840], R3 ;  /* 0x03884003040075a7 */ /* 0x000e62000800017f */
[----:B------:R-:W-:Y:S04]  /*12bf0*/  BSSY B1, `(.L_x_241) ;  /* 0x0000002000017945 */ /* 0x000fe80003800000 */
[----:B-1----:R-:W-:Y:S05]  /*12c00*/  @!P0 BRA `(.L_x_242) ;  /* 0x0000003400c48947 */ /* 0x002fea0003800000 */
.L_x_313:
[----:B------:R-:W-:Y:S05]  /*12c10*/  BSYNC B1 ;  /* 0x0000000000017941 */ /* 0x000fea0003800000 */
.L_x_241:
[----:B------:R-:W-:Y:S01]  /*12c20*/  BSSY B1, `(.L_x_243) ;  /* 0x000000b000017945 */ /* 0x000fe20003800000 */
[----:B------:R-:W-:Y:S02]  /*12c30*/  IMAD.MOV.U32 R8, RZ, RZ, 0x0 ;  /* 0x00000000ff087424 */ /* 0x000fe400078e00ff */
[----:B------:R-:W-:Y:S01]  /*12c40*/  IMAD.MOV.U32 R9, RZ, RZ, 0x14f00000 ;  /* 0x14f00000ff097424 */ /* 0x000fe200078e00ff */
[----:B------:R-:W-:Y:S06]  /*12c50*/  @P1 BRA `(.L_x_244) ;  /* 0x00000000001c1947 */ /* 0x000fec0003800000 */
[----:B------:R-:W2:Y:S01]  /*12c60*/  S2R R5, SR_TID.X ;  /* 0x0000000000057919 */ /* 0x000ea20000002100 */
[----:B-1-3--:R-:W-:-:S04]  /*12c70*/  IMAD.MOV.U32 R3, RZ, RZ, 0x8000 ;  /* 0x00008000ff037424 */ /* 0x00afc800078e00ff */
[----:B------:R4:W-:Y:S01]  /*12c80*/  SYNCS.ARRIVE.TRANS64 RZ, [R4+URZ+0x38830], R3 ;  /* 0x0388300304ff79a7 */ /* 0x0009e2000800003f */
[----:B--2---:R-:W-:-:S04]  /*12c90*/  LOP3.LUT R5, R5, 0x1f, RZ, 0xc0, !PT ;  /* 0x0000001f05057812 */ /* 0x004fc800078ec0ff */
[----:B------:R-:W-:-:S13]  /*12ca0*/  ISETP.NE.AND P0, PT, R5, RZ, PT ;  /* 0x000000ff0500720c */ /* 0x000fda0003f05270 */
[----:B----4-:R-:W-:Y:S05]  /*12cb0*/  @!P0 BRA `(.L_x_244) ;  /* 0x0000000000048947 */ /* 0x010fea0003800000 */
[----:B------:R-:W-:Y:S01]  /*12cc0*/  BPT.TRAP 0x1 ;  /* 0x000000040000795c */ /* 0x000fe20000300000 */
.L_x_244:
[----:B------:R-:W-:Y:S05]  /*12cd0*/  BSYNC B1 ;  /* 0x0000000000017941 */ /* 0x000fea0003800000 */
.L_x_243:
[----:B------:R-:W-:Y:S01]  /*12ce0*/  R2UR UR10, R11 ;  /* 0x000000000b0a72ca */ /* 0x000fe200000e0000 */
[----:B------:R-:W-:Y:S01]  /*12cf0*/  UIADD3 UR4, UP0, UR52, 0x370, URZ ;  /* 0x0000037034047890 */ /* 0x000fe2000ff1e03f */
[----:B------:R-:W-:Y:S01]  /*12d00*/  R2UR UR6, R8 ;  /* 0x00000000080672ca */ /* 0x000fe200000e0000 */
[----:B-1-3--:R-:W-:Y:S01]  /*12d10*/  VIADD R4, R4, 0x38830 ;  /* 0x0003883004047836 */ /* 0x00afe20000000000 */
[----:B------:R-:W-:Y:S01]  /*12d20*/  R2UR UR7, R9 ;  /* 0x00000000090772ca */ /* 0x000fe200000e0000 */
[----:B------:R-:W-:Y:S01]  /*12d30*/  VIADD R3, R2, 0x28400 ;  /* 0x0002840002037836 */ /* 0x000fe20000000000 */
[----:B------:R-:W-:Y:S01]  /*12d40*/  PLOP3.LUT P0, PT, PT, PT, PT, 0x80, 0x0 ;  /* 0x000000000000781c */ /* 0x000fe20003f0f070 */
[----:B------:R-:W-:-:S12]  /*12d50*/  UIADD3.X UR5, URZ, UR53, URZ, UP0, !UPT ;  /* 0x000000353f057290 */ /* 0x000fd800087fe43f */
.L_x_245:
        /* <DEDUP_REMOVED lines=10> */
[----:B------:R-:W-:Y:S01]  /*12e00*/  R2UR UR10, R10 ;  /* 0x000000000a0a72ca */ /* 0x000fe200000e0000 */
[----:B------:R-:W-:Y:S01]  /*12e10*/  VIADD R2, R2, 0x2c400 ;  /* 0x0002c40002027836 */ /* 0x000fe20000000000 */
[----:B------:R-:W-:Y:S02]  /*12e20*/  R2UR UR6, R8 ;  /* 0x00000000080672ca */ /* 0x000fe400000e0000 */
[----:B------:R-:W-:Y:S02]  /*12e30*/  R2UR UR7, R9 ;  /* 0x00000000090772ca */ /* 0x000fe400000e0000 */
[----:B------:R-:W-:-:S13]  /*12e40*/  PLOP3.LUT P0, PT, PT, PT, PT, 0x80, 0x0 ;  /* 0x000000000000781c */ /* 0x000fda0003f0f070 */
.L_x_246:
        /* <DEDUP_REMOVED lines=9> */
[----:B---3--:R-:W-:Y:S05]  /*12ee0*/  @P0 BRA.U.ANY `(.L_x_246) ;  /* 0xfffffffd00d80947 */ /* 0x008fea000393ffff */
.L_x_233:
[----:B------:R-:W-:Y:S05]  /*12ef0*/  BSYNC B0 ;  /* 0x0000000000007941 */ /* 0x000fea0003800000 */
.L_x_232:
[----:B------:R-:W-:-:S06]  /*12f00*/  UISETP.NE.AND UP0, UPT, UR39, 0x3, UPT ;  /* 0x000000032700788c */ /* 0x000fcc000bf05270 */
[----:B------:R-:W-:-:S13]  /*12f10*/  PLOP3.LUT P0, PT, PT, PT, UP0, 0x80, 0x0 ;  /* 0x000000000000781c */ /* 0x000fda0003f0f008 */
[----:B------:R-:W-:Y:S05]  /*12f20*/  @!P0 BRA `(.L_x_247) ;  /* 0x0000000000048947 */ /* 0x000fea0003800000 */
[----:B------:R-:W-:Y:S01]  /*12f30*/  BPT.TRAP 0x1 ;  /* 0x000000040000795c */ /* 0x000fe20000300000 */
.L_x_247:
[----:B------:R-:W-:Y:S01]  /*12f40*/  IMAD.U32 R2, RZ, RZ, UR42 ;  /* 0x0000002aff027e24 */ /* 0x000fe2000f8e00ff */
[----:B------:R-:W-:Y:S01]  /*12f50*/  BSSY B0, `(.L_x_248) ;  /* 0x0000007000007945 */ /* 0x000fe20003800000 */
[----:B------:R-:W-:-:S03]  /*12f60*/  IMAD R20, R6, 0x8, R19 ;  /* 0x0000000806147824 */ /* 0x000fc600078e0213 */
[----:B------:R-:W-:Y:S02]  /*12f70*/  ISETP.NE.AND P1, PT, R2, 0x3, PT ;  /* 0x000000030200780c */ /* 0x000fe40003f25270 */
[----:B------:R-:W-:-:S04]  /*12f80*/  LOP3.LUT R2, R0, 0x1, RZ, 0x3c, !PT ;  /* 0x0000000100027812 */ /* 0x000fc800078e3cff */
[----:B------:R-:W-:-:S04]  /*12f90*/  SHF.L.U32 R2, R2, 0x1f, RZ ;  /* 0x0000001f02027819 */ /* 0x000fc800000006ff */
[----:B------:R-:W3:Y:S02]  /*12fa0*/  SYNCS.PHASECHK.TRANS64.TRYWAIT P0, [R20+URZ+0x38870], R2 ;  /* 0x03887002140075a7 */ /* 0x000ee4000800017f */
[----:B---3--:R-:W-:Y:S05]  /*12fb0*/  @!P0 BRA `(.L_x_249) ;  /* 0x0000003000ec8947 */ /* 0x008fea0003800000 */
.L_x_314:
[----:B------:R-:W-:Y:S05]  /*12fc0*/  BSYNC B0 ;  /* 0x0000000000007941 */ /* 0x000fea0003800000 */
.L_x_248:
[----:B------:R-:W-:Y:S05]  /*12fd0*/  @!P1 BRA `(.L_x_250) ;  /* 0x0000000000049947 */ /* 0x000fea0003800000 */
[----:B------:R-:W-:Y:S01]  /*12fe0*/  BPT.TRAP 0x1 ;  /* 0x000000040000795c */ /* 0x000fe20000300000 */
.L_x_250:
[----:B------:R-:W-:Y:S01]  /*12ff0*/  SHF.L.U32 R0, R0, 0x1f, RZ ;  /* 0x0000001f00007819 */ /* 0x000fe200000006ff */
[----:B------:R-:W-:-:S03]  /*13000*/  IMAD.SHL.U32 R3, R6, 0x8000, RZ ;  /* 0x0000800006037824 */ /* 0x000fc600078e00ff */
[----:B------:R-:W4:Y:S02]  /*13010*/  SYNCS.PHASECHK.TRANS64.TRYWAIT P0, [R20+URZ+0x38860], R0 ;  /* 0x03886000140075a7 */ /* 0x000f24000800017f */
[----:B----4-:R-:W-:Y:S05]  /*13020*/  @!P0 BRA `(.L_x_251) ;  /* 0x0000003000e48947 */ /* 0x010fea0003800000 */
.L_x_315:
[----:B---3--:R-:W4:Y:S04]  /*13030*/  LDL R2, [R1+0x2c] ;  /* 0x00002c0001027983 */ /* 0x008f280000100800 */
[----:B------:R-:W3:Y:S04]  /*13040*/  LDL R18, [R1+0x20] ;  /* 0x0000200001127983 */ /* 0x000ee80000100800 */
[----:B------:R-:W5:Y:S01]  /*13050*/  LDL R12, [R1+0x28] ;  /* 0x00002800010c7983 */ /* 0x000f620000100800 */
[----:B------:R-:W-:Y:S05]  /*13060*/  WARPSYNC.ALL ;  /* 0x0000000000007948 */ /* 0x000fea0003800000 */
[----:B----4-:R-:W-:-:S05]  /*13070*/  LOP3.LUT R0, R3, R2, RZ, 0xfc, !PT ;  /* 0x0000000203007212 */ /* 0x010fca00078efcff */
[----:B------:R-:W-:-:S05]  /*13080*/  IMAD.IADD R0, R19, 0x1, R0 ;  /* 0x0000000113007824 */ /* 0x000fca00078e0200 */
[----:B-1----:R-:W1:Y:S01]  /*13090*/  LDSM.16.MT88.4 R8, [R0+0x10400] ;  /* 0x010400000008783b */ /* 0x002e620000004200 */
[----:B---3--:R-:W-:Y:S01]  /*130a0*/  IMAD.IADD R2, R18, 0x1, R0 ;  /* 0x0000000112027824 */ /* 0x008fe200078e0200 */
[C-C-:B-1----:R-:W-:Y:S02]  /*130b0*/  PRMT R4, R8.reuse, 0x6420, R9.reuse ;  /* 0x0000642008047816 */ /* 0x142fe40000000009 */
[----:B--2---:R-:W-:Y:S02]  /*130c0*/  PRMT R5, R8, 0x7531, R9 ;  /* 0x0000753108057816 */ /* 0x004fe40000000009 */
[C-C-:B------:R-:W-:Y:S02]  /*130d0*/  PRMT R6, R10.reuse, 0x6420, R11.reuse ;  /* 0x000064200a067816 */ /* 0x140fe4000000000b */
[----:B------:R-:W-:Y:S02]  /*130e0*/  PRMT R7, R10, 0x7531, R11 ;  /* 0x000075310a077816 */ /* 0x000fe4000000000b */
[----:B------:R-:W1:Y:S01]  /*130f0*/  LDSM.16.MT88.4 R8, [R2+0x10400] ;  /* 0x010400000208783b */ /* 0x000e620000004200 */
[----:B-----5:R-:W-:-:S05]  /*13100*/  IADD3 R3, R19, R3, R12 ;  /* 0x0000000313037210 */ /* 0x020fca0007ffe00c */
[----:B------:R-:W-:Y:S01]  /*13110*/  STSM.16.M88.4 [R3+0x400], R4 ;  /* 0x0004000403007844 */ /* 0x000fe20000000200 */
[C-C-:B-1----:R-:W-:Y:S02]  /*13120*/  PRMT R12, R8.reuse, 0x6420, R9.reuse ;  /* 0x00006420080c7816 */ /* 0x142fe40000000009 */
[----:B------:R-:W-:Y:S02]  /*13130*/  PRMT R13, R8, 0x7531, R9 ;  /* 0x00007531080d7816 */ /* 0x000fe40000000009 */
[C-C-:B------:R-:W-:Y:S02]  /*13140*/  PRMT R14, R10.reuse, 0x6420, R11.reuse ;  /* 0x000064200a0e7816 */ /* 0x140fe4000000000b */
[----:B------:R-:W-:-:S05]  /*13150*/  PRMT R15, R10, 0x7531, R11 ;  /* 0x000075310a0f7816 */ /* 0x000fca000000000b */
[----:B------:R-:W-:Y:S04]  /*13160*/  STSM.16.M88.4 [R3+0x2400], R12 ;  /* 0x0024000c03007844 */ /* 0x000fe80000000200 */
[----:B------:R-:W1:Y:S02]  /*13170*/  LDSM.16.MT88.4 R8, [R0+0x14400] ;  /* 0x014400000008783b */ /* 0x000e640000004200 */
[C-C-:B-1----:R-:W-:Y:S02]  /*13180*/  PRMT R4, R8.reuse, 0x6420, R9.reuse ;  /* 0x0000642008047816 */ /* 0x142fe40000000009 */
[----:B------:R-:W-:Y:S02]  /*13190*/  PRMT R5, R8, 0x7531, R9 ;  /* 0x0000753108057816 */ /* 0x000fe40000000009 */
[----:B------:R-:W-:-:S02]  /*131a0*/  PRMT R6, R10, 0x6420, R11 ;  /* 0x000064200a067816 */ /* 0x000fc4000000000b */
[----:B------:R-:W-:Y:S02]  /*131b0*/  PRMT R7, R10, 0x7531, R11 ;  /* 0x000075310a077816 */ /* 0x000fe4000000000b */
[----:B------:R-:W1:Y:S04]  /*131c0*/  LDSM.16.MT88.4 R8, [R2+0x14400] ;  /* 0x014400000208783b */ /* 0x000e680000004200 */
[----:B------:R-:W-:Y:S01]  /*131d0*/  STSM.16.M88.4 [R3+0x4400], R4 ;  /* 0x0044000403007844 */ /* 0x000fe20000000200 */
[C-C-:B-1----:R-:W-:Y:S02]  /*131e0*/  PRMT R12, R8.reuse, 0x6420, R9.reuse ;  /* 0x00006420080c7816 */ /* 0x142fe40000000009 */
[----:B------:R-:W-:Y:S02]  /*131f0*/  PRMT R13, R8, 0x7531, R9 ;  /* 0x00007531080d7816 */ /* 0x000fe40000000009 */
[----:B------:R-:W-:-:S02]  /*13200*/  PRMT R14, R10, 0x6420, R11 ;  /* 0x000064200a0e7816 */ /* 0x000fc4000000000b */
[----:B------:R-:W-:-:S05]  /*13210*/  PRMT R15, R10, 0x7531, R11 ;  /* 0x000075310a0f7816 */ /* 0x000fca000000000b */
[----:B------:R1:W-:Y:S04]  /*13220*/  STSM.16.M88.4 [R3+0x6400], R12 ;  /* 0x0064000c03007844 */ /* 0x0003e80000000200 */
[----:B------:R-:W2:Y:S04]  /*13230*/  LDSM.16.MT88.4 R8, [R0+0x11400] ;  /* 0x011400000008783b */ /* 0x000ea80000004200 */
[----:B-1----:R-:W3:Y:S01]  /*13240*/  LDL R15, [R1+0xc] ;  /* 0x00000c00010f7983 */ /* 0x002ee20000100800 */
[C-C-:B--2---:R-:W-:Y:S02]  /*13250*/  PRMT R4, R8.reuse, 0x6420, R9.reuse ;  /* 0x0000642008047816 */ /* 0x144fe40000000009 */
[----:B------:R-:W-:-:S02]  /*13260*/  PRMT R5, R8, 0x7531, R9 ;  /* 0x0000753108057816 */ /* 0x000fc40000000009 */
[C-C-:B------:R-:W-:Y:S02]  /*13270*/  PRMT R6, R10.reuse, 0x6420, R11.reuse ;  /* 0x000064200a067816 */ /* 0x140fe4000000000b */
[----:B------:R-:W-:Y:S02]  /*13280*/  PRMT R7, R10, 0x7531, R11 ;  /* 0x000075310a077816 */ /* 0x000fe4000000000b */
[----:B------:R-:W1:Y:S01]  /*13290*/  LDSM.16.MT88.4 R8, [R2+0x11400] ;  /* 0x011400000208783b */ /* 0x000e620000004200 */
[----:B------:R-:W-:Y:S01]  /*132a0*/  IMAD.MOV.U32 R14, RZ, RZ, R18 ;  /* 0x000000ffff0e7224 */ /* 0x000fe200078e0012 */
[C-C-:B-1----:R-:W-:Y:S02]  /*132b0*/  PRMT R12, R8.reuse, 0x6420, R9.reuse ;  /* 0x00006420080c7816 */ /* 0x142fe40000000009 */
[----:B------:R-:W-:Y:S02]  /*132c0*/  PRMT R13, R8, 0x7531, R9 ;  /* 0x00007531080d7816 */ /* 0x000fe40000000009 */
[----:B---3--:R-:W-:-:S05]  /*132d0*/  IADD3 R18, R15, 0x400, R3 ;  /* 0x000004000f127810 */ /* 0x008fca0007ffe003 */
[----:B------:R1:W-:Y:S02]  /*132e0*/  STSM.16.M88.4 [R18], R4 ;  /* 0x0000000412007844 */ /* 0x0003e40000000200 */
[----:B-1----:R-:W-:Y:S01]  /*132f0*/  IMAD.MOV.U32 R6, RZ, RZ, R14 ;  /* 0x000000ffff067224 */ /* 0x002fe200078e000e */
[C---:B------:R-:W-:Y:S01]  /*13300*/  PRMT R14, R10.reuse, 0x6420, R11 ;  /* 0x000064200a0e7816 */ /* 0x040fe2000000000b */
[----:B------:R-:W-:Y:S01]  /*13310*/  IMAD.MOV.U32 R7, RZ, RZ, R15 ;  /* 0x000000ffff077224 */ /* 0x000fe200078e000f */
[----:B------:R-:W-:-:S05]  /*13320*/  PRMT R15, R10, 0x7531, R11 ;  /* 0x000075310a0f7816 */ /* 0x000fca000000000b */
[----:B------:R1:W-:Y:S04]  /*13330*/  STSM.16.M88.4 [R18+0x2000], R12 ;  /* 0x0020000c12007844 */ /* 0x0003e80000000200 */
[----:B------:R-:W2:Y:S01]  /*13340*/  LDSM.16.MT88.4 R8, [R0+0x15400] ;  /* 0x015400000008783b */ /* 0x000ea20000004200 */
[----:B-1----:R-:W-:Y:S02]  /*13350*/  IMAD.MOV.U32 R14, RZ, RZ, R6 ;  /* 0x000000ffff0e7224 */ /* 0x002fe400078e0006 */
[----:B------:R-:W-:Y:S01]  /*13360*/  IMAD.MOV.U32 R15, RZ, RZ, R7 ;  /* 0x000000ffff0f7224 */ /* 0x000fe200078e0007 */
[C-C-:B--2---:R-:W-:Y:S02]  /*13370*/  PRMT R4, R8.reuse, 0x6420, R9.reuse ;  /* 0x0000642008047816 */ /* 0x144fe40000000009 */
[----:B------:R-:W-:-:S02]  /*13380*/  PRMT R5, R8, 0x7531, R9 ;  /* 0x0000753108057816 */ /* 0x000fc40000000009 */
[C-C-:B------:R-:W-:Y:S02]  /*13390*/  PRMT R6, R10.reuse, 0x6420, R11.reuse ;  /* 0x000064200a067816 */ /* 0x140fe4000000000b */
[----:B------:R-:W-:Y:S02]  /*133a0*/  PRMT R7, R10, 0x7531, R11 ;  /* 0x000075310a077816 */ /* 0x000fe4000000000b */
[----:B------:R-:W1:Y:S04]  /*133b0*/  LDSM.16.MT88.4 R8, [R2+0x15400] ;  /* 0x015400000208783b */ /* 0x000e680000004200 */
[----:B------:R2:W-:Y:S02]  /*133c0*/  STSM.16.M88.4 [R18+0x4000], R4 ;  /* 0x0040000412007844 */ /* 0x0005e40000000200 */
[----:B--2---:R-:W-:-:S02]  /*133d0*/  IMAD.MOV.U32 R6, RZ, RZ, R14 ;  /* 0x000000ffff067224 */ /* 0x004fc400078e000e */
[----:B------:R-:W-:Y:S01]  /*133e0*/  IMAD.MOV.U32 R7, RZ, RZ, R15 ;  /* 0x000000ffff077224 */ /* 0x000fe200078e000f */
[C-C-:B-1----:R-:W-:Y:S02]  /*133f0*/  PRMT R12, R8.reuse, 0x6420, R9.reuse ;  /* 0x00006420080c7816 */ /* 0x142fe40000000009 */
[----:B------:R-:W-:Y:S02]  /*13400*/  PRMT R13, R8, 0x7531, R9 ;  /* 0x00007531080d7816 */ /* 0x000fe40000000009 */
[C-C-:B------:R-:W-:Y:S02]  /*13410*/  PRMT R14, R10.reuse, 0x6420, R11.reuse ;  /* 0x000064200a0e7816 */ /* 0x140fe4000000000b */
        /* <DEDUP_REMOVED lines=9> */
[----:B------:R-:W1:Y:S01]  /*134b0*/  LDSM.16.MT88.4 R8, [R2+0x12400] ;  /* 0x012400000208783b */ /* 0x000e620000004200 */
[----:B------:R-:W-:-:S05]  /*134c0*/  IADD3 R3, R15, 0x400, R3 ;  /* 0x000004000f037810 */ /* 0x000fca0007ffe003 */
[----:B------:R-:W-:Y:S01]  /*134d0*/  STSM.16.M88.4 [R3], R4 ;  /* 0x0000000403007844 */ /* 0x000fe20000000200 */
        /* <DEDUP_REMOVED lines=16> */
[----:B------:R-:W-:Y:S04]  /*135e0*/  STSM.16.M88.4 [R3+0x6000], R12 ;  /* 0x0060000c03007844 */ /* 0x000fe80000000200 */
[----:B------:R-:W1:Y:S02]  /*135f0*/  LDSM.16.MT88.4 R8, [R0+0x13400] ;  /* 0x013400000008783b */ /* 0x000e640000004200 */
[C-C-:B-1----:R-:W-:Y:S02]  /*13600*/  PRMT R4, R8.reuse, 0x6420, R9.reuse ;  /* 0x0000642008047816 */ /* 0x142fe40000000009 */
[----:B------:R-:W-:Y:S02]  /*13610*/  PRMT R5, R8, 0x7531, R9 ;  /* 0x0000753108057816 */ /* 0x000fe40000000009 */
[----:B------:R-:W-:-:S02]  /*13620*/  PRMT R6, R10, 0x6420, R11 ;  /* 0x000064200a067816 */ /* 0x000fc4000000000b */
[----:B------:R-:W-:Y:S02]  /*13630*/  PRMT R7, R10, 0x7531, R11 ;  /* 0x000075310a077816 */ /* 0x000fe4000000000b */
[----:B------:R-:W1:Y:S01]  /*13640*/  LDSM.16.MT88.4 R8, [R2+0x13400] ;  /* 0x013400000208783b */ /* 0x000e620000004200 */
[----:B------:R-:W-:-:S05]  /*13650*/  IMAD.IADD R3, R18, 0x1, R3 ;  /* 0x0000000112037824 */ /* 0x000fca00078e0203 */
[----:B------:R1:W-:Y:S02]  /*13660*/  STSM.16.M88.4 [R3], R4 ;  /* 0x0000000403007844 */ /* 0x0003e40000000200 */
[C-C-:B-1----:R-:W-:Y:S02]  /*13670*/  PRMT R4, R8.reuse, 0x6420, R9.reuse ;  /* 0x0000642008047816 */ /* 0x142fe40000000009 */
[----:B------:R-:W-:Y:S02]  /*13680*/  PRMT R5, R8, 0x7531, R9 ;  /* 0x0000753108057816 */ /* 0x000fe40000000009 */
[C-C-:B------:R-:W-:Y:S02]  /*13690*/  PRMT R6, R10.reuse, 0x6420, R11.reuse ;  /* 0x000064200a067816 */ /* 0x140fe4000000000b */
[----:B------:R-:W-:-:S05]  /*136a0*/  PRMT R7, R10, 0x7531, R11 ;  /* 0x000075310a077816 */ /* 0x000fca000000000b */
[----:B------:R-:W-:Y:S04]  /*136b0*/  STSM.16.M88.4 [R3+0x2000], R4 ;  /* 0x0020000403007844 */ /* 0x000fe80000000200 */
[----:B------:R-:W1:Y:S04]  /*136c0*/  LDSM.16.MT88.4 R8, [R0+0x17400] ;  /* 0x017400000008783b */ /* 0x000e680000004200 */
[----:B------:R-:W2:Y:S01]  /*136d0*/  LDSM.16.MT88.4 R4, [R2+0x17400] ;  /* 0x017400000204783b */ /* 0x000ea20000004200 */
[C-C-:B-1----:R-:W-:Y:S02]  /*136e0*/  PRMT R12, R8.reuse, 0x6420, R9.reuse ;  /* 0x00006420080c7816 */ /* 0x142fe40000000009 */
[----:B------:R-:W-:-:S02]  /*136f0*/  PRMT R13, R8, 0x7531, R9 ;  /* 0x00007531080d7816 */ /* 0x000fc40000000009 */
[C-C-:B------:R-:W-:Y:S02]  /*13700*/  PRMT R14, R10.reuse, 0x6420, R11.reuse ;  /* 0x000064200a0e7816 */ /* 0x140fe4000000000b */
[----:B------:R-:W-:Y:S02]  /*13710*/  PRMT R15, R10, 0x7531, R11 ;  /* 0x000075310a0f7816 */ /* 0x000fe4000000000b */
[C-C-:B--2---:R-:W-:Y:S02]  /*13720*/  PRMT R8, R4.reuse, 0x6420, R5.reuse ;  /* 0x0000642004087816 */ /* 0x144fe40000000005 */
        /* <DEDUP_REMOVED lines=10> */
[----:B--2---:R-:W2:Y:S01]  /*137d0*/  FENCE.VIEW.ASYNC.S ;  /* 0x00000000000073c6 */ /* 0x004ea20000000000 */
[----:B------:R-:W-:Y:S05]  /*137e0*/  @!P1 BRA `(.L_x_252) ;  /* 0x0000000000049947 */ /* 0x000fea0003800000 */
[----:B------:R-:W-:Y:S01]  /*137f0*/  BPT.TRAP 0x1 ;  /* 0x000000040000795c */ /* 0x000fe20000300000 */
.L_x_252:
[----:B------:R-:W3:Y:S01]  /*13800*/  S2R R0, SR_TID.X ;  /* 0x0000000000007919 */ /* 0x000ee20000002100 */
[----:B--2---:R2:W-:Y:S01]  /*13810*/  SYNCS.ARRIVE.TRANS64.A1T0 RZ, [R20+URZ+0x38850], RZ ;  /* 0x038850ff14ff79a7 */ /* 0x0045e2000810003f */
[----:B------:R4:W5:Y:S01]  /*13820*/  LDL R6, [R1] ;  /* 0x0000000001067983 */ /* 0x0009620000100800 */
[----:B---3--:R-:W-:-:S03]  /*13830*/  LOP3.LUT R2, R0, 0x7f, RZ, 0xc0, !PT ;  /* 0x0000007f00027812 */ /* 0x008fc600078ec0ff */
[----:B------:R-:W3:Y:S01]  /*13840*/  LDL R0, [R1+0x18] ;  /* 0x0000180001007983 */ /* 0x000ee20000100800 */
[----:B------:R-:W-:Y:S01]  /*13850*/  BAR.SYNC.DEFER_BLOCKING 0x2, 0x80 ;  /* 0x0082000000007b1d */ /* 0x000fe20000010000 */
[----:B------:R-:W-:-:S13]  /*13860*/  ISETP.NE.AND P0, PT, R2, RZ, PT ;  /* 0x000000ff0200720c */ /* 0x000fda0003f05270 */
[----:B--2---:R-:W-:-:S05]  /*13870*/  @!P0 VIADD R20, R20, 0x38880 ;  /* 0x0003888014148836 */ /* 0x004fca0000000000 */
[----:B------:R-:W-:-:S04]  /*13880*/  @!P0 PRMT R20, RZ, 0x654, R20 ;  /* 0x00000654ff148816 */ /* 0x000fc80000000014 */
[----:B------:R4:W-:Y:S01]  /*13890*/  @!P0 SYNCS.ARRIVE.TRANS64.RED.A1T0 RZ, [R20+URZ], RZ ;  /* 0x000000ff14ff89a7 */ /* 0x0009e2000810043f */
[C---:B---3--:R-:W-:Y:S01]  /*138a0*/  ISETP.GT.AND P0, PT, R17.reuse, R0, PT ;  /* 0x000000001100720c */ /* 0x048fe20003f04270 */
[----:B------:R-:W-:Y:S01]  /*138b0*/  VIADD R17, R17, 0xffffffff ;  /* 0xffffffff11117836 */ /* 0x000fe20000000000 */
[----:B------:R4:W5:Y:S11]  /*138c0*/  LDL R0, [R1+0x4] ;  /* 0x0000040001007983 */ /* 0x0009760000100800 */
[----:B----4-:R-:W-:Y:S05]  /*138d0*/  @P0 BRA `(.L_x_253) ;  /* 0xffffffec004c0947 */ /* 0x010fea000383ffff */
.L_x_231:
[----:B------:R-:W3:Y:S01]  /*138e0*/  S2R R2, SR_TID.X ;  /* 0x0000000000027919 */ /* 0x000ee20000002100 */
[----:B------:R-:W-:Y:S01]  /*138f0*/  BSSY B0, `(.L_x_254) ;  /* 0x0000011000007945 */ /* 0x000fe20003800000 */
[----:B---3--:R-:W-:-:S04]  /*13900*/  LOP3.LUT R2, R2, 0x7f, RZ, 0xc0, !PT ;  /* 0x0000007f02027812 */ /* 0x008fc800078ec0ff */
[----:B------:R-:W-:-:S13]  /*13910*/  ISETP.NE.AND P0, PT, R2, RZ, PT ;  /* 0x000000ff0200720c */ /* 0x000fda0003f05270 */
[----:B------:R-:W-:Y:S05]  /*13920*/  @P0 BRA `(.L_x_255) ;  /* 0x0000000000340947 */ /* 0x000fea0003800000 */
[----:B-1----:R-:W1:Y:S01]  /*13930*/  S2R R3, SR_LANEID ;  /* 0x0000000000037919 */ /* 0x002e620000000000 */
[----:B------:R-:W-:Y:S02]  /*13940*/  VOTEU.ANY UR4, UPT, PT ;  /* 0x0000000000047886 */ /* 0x000fe400038e0100 */
[----:B0----5:R-:W1:Y:S08]  /*13950*/  FLO.U32 R0, UR4 ;  /* 0x0000000400007d00 */ /* 0x021e7000080e0000 */
[----:B--2---:R-:W0:Y:S01]  /*13960*/  POPC R5, UR4 ;  /* 0x0000000400057d09 */ /* 0x004e220008000000 */
[----:B-1----:R-:W-:-:S02]  /*13970*/  ISETP.EQ.U32.AND P1, PT, R0, R3, PT ;  /* 0x000000030000720c */ /* 0x002fc40003f22070 */
[----:B------:R-:W0:Y:S11]  /*13980*/  LDC.64 R2, c[0x0][0xc60] ;  /* 0x00031800ff027b82 */ /* 0x000e360000000a00 */
[----:B0-----:R-:W2:Y:S01]  /*13990*/  @P1 ATOMG.E.ADD.STRONG.GPU PT, R3, desc[UR48][R2.64], R5 ;  /* 0x00000005020319a8 */ /* 0x001ea200081ee1f0 */
[----:B------:R-:W0:Y:S02]  /*139a0*/  S2R R4, SR_LTMASK ;  /* 0x0000000000047919 */ /* 0x000e240000003900 */
[----:B0-----:R-:W-:-:S04]  /*139b0*/  LOP3.LUT R4, R4, UR4, RZ, 0xc0, !PT ;  /* 0x0000000404047c12 */ /* 0x001fc8000f8ec0ff */
[----:B------:R-:W0:Y:S01]  /*139c0*/  POPC R7, R4 ;  /* 0x0000000400077309 */ /* 0x000e220000000000 */
[----:B--2---:R-:W0:Y:S02]  /*139d0*/  SHFL.IDX PT, R0, R3, R0, 0x1f ;  /* 0x00001f0003007589 */ /* 0x004e2400000e0000 */
[----:B0-----:R-:W-:-:S05]  /*139e0*/  IADD3 R0, R0, UR41, R7 ;  /* 0x0000002900007c10 */ /* 0x001fca000fffe007 */
[----:B------:R3:W-:Y:S02]  /*139f0*/  STL [R1+0x10], R0 ;  /* 0x0000100001007387 */ /* 0x0007e40000100800 */
.L_x_255:
[----:B------:R-:W-:Y:S05]  /*13a00*/  BSYNC B0 ;  /* 0x0000000000007941 */ /* 0x000fea0003800000 */
.L_x_254:
[----:B------:R-:W-:-:S06]  /*13a10*/  UISETP.NE.AND UP0, UPT, UR39, 0x3, UPT ;  /* 0x000000032700788c */ /* 0x000fcc000bf05270 */
[----:B------:R-:W-:-:S13]  /*13a20*/  PLOP3.LUT P1, PT, PT, PT, UP0, 0x80, 0x0 ;  /* 0x000000000000781c */ /* 0x000fda0003f2f008 */
[----:B------:R-:W-:Y:S05]  /*13a30*/  @!P1 BRA `(.L_x_256) ;  /* 0x0000000000049947 */ /* 0x000fea0003800000 */
[----:B------:R-:W-:Y:S01]  /*13a40*/  BPT.TRAP 0x1 ;  /* 0x000000040000795c */ /* 0x000fe20000300000 */
.L_x_256:
[----:B-1----:R-:W4:Y:S04]  /*13a50*/  LDL R3, [R1+0x4] ;  /* 0x0000040001037983 */ /* 0x002f280000100800 */
[----:B------:R-:W2:Y:S01]  /*13a60*/  LDL R2, [R1] ;  /* 0x0000000001027983 */ /* 0x000ea20000100800 */
[----:B0--3-5:R-:W-:Y:S01]  /*13a70*/  IMAD.U32 R0, RZ, RZ, UR42 ;  /* 0x0000002aff007e24 */ /* 0x029fe2000f8e00ff */
[----:B------:R-:W-:Y:S04]  /*13a80*/  BSSY B0, `(.L_x_257) ;  /* 0x0000007000007945 */ /* 0x000fe80003800000 */
[----:B------:R-:W-:-:S02]  /*13a90*/  ISETP.NE.AND P2, PT, R0, 0x3, PT ;  /* 0x000000030000780c */ /* 0x000fc40003f45270 */
[----:B----4-:R-:W-:-:S04]  /*13aa0*/  LOP3.LUT R0, R3, 0x1, RZ, 0x3c, !PT ;  /* 0x0000000103007812 */ /* 0x010fc800078e3cff */
[----:B------:R-:W-:Y:S01]  /*13ab0*/  SHF.L.U32 R0, R0, 0x1f, RZ ;  /* 0x0000001f00007819 */ /* 0x000fe200000006ff */
[----:B--2---:R-:W-:-:S04]  /*13ac0*/  IMAD R17, R2, 0x8, R19 ;  /* 0x0000000802117824 */ /* 0x004fc800078e0213 */
[----:B------:R-:W0:Y:S02]  /*13ad0*/  SYNCS.PHASECHK.TRANS64.TRYWAIT P1, [R17+URZ+0x38870], R0 ;  /* 0x03887000110075a7 */ /* 0x000e24000802017f */
[----:B0-----:R-:W-:Y:S05]  /*13ae0*/  @!P1 BRA `(.L_x_258) ;  /* 0x0000002800489947 */ /* 0x001fea0003800000 */
.L_x_316:
[----:B------:R-:W-:Y:S05]  /*13af0*/  BSYNC B0 ;  /* 0x0000000000007941 */ /* 0x000fea0003800000 */
.L_x_257:
[----:B------:R-:W-:Y:S05]  /*13b00*/  @!P2 BRA `(.L_x_259) ;  /* 0x000000000004a947 */ /* 0x000fea0003800000 */
[----:B------:R-:W-:Y:S01]  /*13b10*/  BPT.TRAP 0x1 ;  /* 0x000000040000795c */ /* 0x000fe20000300000 */
.L_x_259:
[----:B0-----:R-:W2:Y:S02]  /*13b20*/  LDL R0, [R1+0x4] ;  /* 0x0000040001007983 */ /* 0x001ea40000100800 */
[----:B--2---:R-:W-:-:S04]  /*13b30*/  SHF.L.U32 R0, R0, 0x1f, RZ ;  /* 0x0000001f00007819 */ /* 0x004fc800000006ff */
[----:B------:R-:W0:Y:S02]  /*13b40*/  SYNCS.PHASECHK.TRANS64.TRYWAIT P1, [R17+URZ+0x38860], R0 ;  /* 0x03886000110075a7 */ /* 0x000e24000802017f */
[----:B0-----:R-:W-:Y:S05]  /*13b50*/  @!P1 BRA `(.L_x_260) ;  /* 0x0000002800409947 */ /* 0x001fea0003800000 */
.L_x_317:
[----:B------:R-:W2:Y:S04]  /*13b60*/  LDL R18, [R1] ;  /* 0x0000000001127983 */ /* 0x000ea80000100800 */
[----:B------:R-:W0:Y:S04]  /*13b70*/  LDL R2, [R1+0x2c] ;  /* 0x00002c0001027983 */ /* 0x000e280000100800 */
[----:B------:R-:W3:Y:S04]  /*13b80*/  LDL R16, [R1+0x20] ;  /* 0x0000200001107983 */ /* 0x000ee80000100800 */
[----:B------:R-:W4:Y:S01]  /*13b90*/  LDL R12, [R1+0x28] ;  /* 0x00002800010c7983 */ /* 0x000f220000100800 */
[----:B------:R-:W-:Y:S05]  /*13ba0*/  WARPSYNC.ALL ;  /* 0x0000000000007948 */ /* 0x000fea0003800000 */
[----:B--2---:R-:W-:-:S05]  /*13bb0*/  IMAD.SHL.U32 R3, R18, 0x8000, RZ ;  /* 0x0000800012037824 */ /* 0x004fca00078e00ff */
[----:B0-----:R-:W-:-:S05]  /*13bc0*/  LOP3.LUT R0, R3, R2, RZ, 0xfc, !PT ;  /* 0x0000000203007212 */ /* 0x001fca00078efcff */
[----:B------:R-:W-:-:S05]  /*13bd0*/  IMAD.IADD R0, R19, 0x1, R0 ;  /* 0x0000000113007824 */ /* 0x000fca00078e0200 */
[----:B------:R-:W0:Y:S01]  /*13be0*/  LDSM.16.MT88.4 R4, [R0+0x10400] ;  /* 0x010400000004783b */ /* 0x000e220000004200 */
[----:B---3--:R-:W-:Y:S01]  /*13bf0*/  IMAD.IADD R2, R16, 0x1, R0 ;  /* 0x0000000110027824 */ /* 0x008fe200078e0200 */
[----:B----4-:R-:W-:Y:S02]  /*13c00*/  IADD3 R3, R19, R3, R12 ;  /* 0x0000000313037210 */ /* 0x010fe40007ffe00c */
[C-C-:B0-----:R-:W-:Y:S02]  /*13c10*/  PRMT R8, R4.reuse, 0x6420, R5.reuse ;  /* 0x0000642004087816 */ /* 0x141fe40000000005 */
[----:B------:R-:W-:Y:S02]  /*13c20*/  PRMT R9, R4, 0x7531, R5 ;  /* 0x0000753104097816 */ /* 0x000fe40000000005 */
[C-C-:B------:R-:W-:Y:S02]  /*13c30*/  PRMT R10, R6.reuse, 0x6420, R7.reuse ;  /* 0x00006420060a7816 */ /* 0x140fe40000000007 */
[----:B------:R-:W-:-:S02]  /*13c40*/  PRMT R11, R6, 0x7531, R7 ;  /* 0x00007531060b7816 */ /* 0x000fc40000000007 */
[----:B------:R-:W0:Y:S04]  /*13c50*/  LDSM.16.MT88.4 R4, [R2+0x10400] ;  /* 0x010400000204783b */ /* 0x000e280000004200 */
[----:B------:R0:W-:Y:S02]  /*13c60*/  STSM.16.M88.4 [R3+0x400], R8 ;  /* 0x0004000803007844 */ /* 0x0001e40000000200 */
[C-C-:B0-----:R-:W-:Y:S02]  /*13c70*/  PRMT R8, R4.reuse, 0x6420, R5.reuse ;  /* 0x0000642004087816 */ /* 0x141fe40000000005 */
[----:B------:R-:W-:Y:S02]  /*13c80*/  PRMT R9, R4, 0x7531, R5 ;  /* 0x0000753104097816 */ /* 0x000fe40000000005 */
[----:B------:R-:W-:-:S02]  /*13c90*/  PRMT R10, R6, 0x6420, R7 ;  /* 0x00006420060a7816 */ /* 0x000fc40000000007 */
[----:B------:R-:W-:-:S05]  /*13ca0*/  PRMT R11, R6, 0x7531, R7 ;  /* 0x00007531060b7816 */ /* 0x000fca0000000007 */
[----:B------:R-:W-:Y:S04]  /*13cb0*/  STSM.16.M88.4 [R3+0x2400], R8 ;  /* 0x0024000803007844 */ /* 0x000fe80000000200 */
[----:B------:R-:W0:Y:S02]  /*13cc0*/  LDSM.16.MT88.4 R4, [R0+0x14400] ;  /* 0x014400000004783b */ /* 0x000e240000004200 */
        /* <DEDUP_REMOVED lines=11> */
[----:B------:R-:W1:Y:S04]  /*13d80*/  LDSM.16.MT88.4 R4, [R0+0x11400] ;  /* 0x011400000004783b */ /* 0x000e680000004200 */
        /* <DEDUP_REMOVED lines=16> */
[----:B------:R-:W1:Y:S01]  /*13e90*/  LDSM.16.MT88.4 R4, [R0+0x15400] ;  /* 0x015400000004783b */ /* 0x000e620000004200 */
        /* <DEDUP_REMOVED lines=47> */
[----:B------:R-:W0:Y:S01]  /*14190*/  LDSM.16.MT88.4 R4, [R2+0x13400] ;  /* 0x013400000204783b */ /* 0x000e220000004200 */
[----:B------:R-:W-:-:S05]  /*141a0*/  IMAD.IADD R3, R16, 0x1, R3 ;  /* 0x0000000110037824 */ /* 0x000fca00078e0203 */
        /* <DEDUP_REMOVED lines=12> */
[----:B------:R1:W-:Y:S01]  /*14270*/  STSM.16.M88.4 [R3+0x4000], R12 ;  /* 0x0040000c03007844 */ /* 0x0003e20000000200 */
[C-C-:B0-----:R-:W-:Y:S02]  /*14280*/  PRMT R8, R4.reuse, 0x6420, R5.reuse ;  /* 0x0000642004087816 */ /* 0x141fe40000000005 */
[----:B------:R-:W-:Y:S02]  /*14290*/  PRMT R9, R4, 0x7531, R5 ;  /* 0x0000753104097816 */ /* 0x000fe40000000005 */
[----:B------:R-:W-:-:S02]  /*142a0*/  PRMT R10, R6, 0x6420, R7 ;  /* 0x00006420060a7816 */ /* 0x000fc40000000007 */
[----:B------:R-:W-:-:S05]  /*142b0*/  PRMT R11, R6, 0x7531, R7 ;  /* 0x00007531060b7816 */ /* 0x000fca0000000007 */
[----:B------:R1:W-:Y:S01]  /*142c0*/  STSM.16.M88.4 [R3+0x6000], R8 ;  /* 0x0060000803007844 */ /* 0x0003e20000000200 */
[----:B------:R-:W-:Y:S01]  /*142d0*/  @!PT LDS RZ, [RZ] ;  /* 0x00000000fffff984 */ /* 0x000fe20000000800 */
[----:B------:R-:W-:Y:S01]  /*142e0*/  @!PT LDS RZ, [RZ] ;  /* 0x00000000fffff984 */ /* 0x000fe20000000800 */
[----:B------:R-:W-:Y:S01]  /*142f0*/  @!PT LDS RZ, [RZ] ;  /* 0x00000000fffff984 */ /* 0x000fe20000000800 */
[----:B------:R-:W-:Y:S01]  /*14300*/  @!PT LDS RZ, [RZ] ;  /* 0x00000000fffff984 */ /* 0x000fe20000000800 */
[----:B------:R0:W-:Y:S06]  /*14310*/  MEMBAR.ALL.CTA ;  /* 0x0000000000007992 */ /* 0x0001ec0000008000 */
[----:B0-----:R-:W0:Y:S01]  /*14320*/  FENCE.VIEW.ASYNC.S ;  /* 0x00000000000073c6 */ /* 0x001e220000000000 */
[----:B------:R-:W-:Y:S05]  /*14330*/  @!P2 BRA `(.L_x_261) ;  /* 0x000000000004a947 */ /* 0x000fea0003800000 */
[----:B------:R-:W-:Y:S01]  /*14340*/  BPT.TRAP 0x1 ;  /* 0x000000040000795c */ /* 0x000fe20000300000 */
.L_x_261:
[----:B-1----:R-:W2:Y:S01]  /*14350*/  LDL.LU R3, [R1+0x4] ;  /* 0x0000040001037983 */ /* 0x002ea20000300800 */
[----:B0-----:R0:W-:Y:S01]  /*14360*/  SYNCS.ARRIVE.TRANS64.A1T0 RZ, [R17+URZ+0x38850], RZ ;  /* 0x038850ff11ff79a7 */ /* 0x0011e2000810003f */
[----:B------:R-:W-:Y:S02]  /*14370*/  VIADD R0, R18, 0x1 ;  /* 0x0000000112007836 */ /* 0x000fe40000000000 */
[----:B0-----:R-:W-:-:S05]  /*14380*/  @!P0 VIADD R17, R17, 0x38880 ;  /* 0x0003888011118836 */ /* 0x001fca0000000000 */
[----:B------:R-:W-:Y:S01]  /*14390*/  @!P0 PRMT R17, RZ, 0x654, R17 ;  /* 0x00000654ff118816 */ /* 0x000fe20000000011 */
[----:B------:R-:W-:Y:S06]  /*143a0*/  BAR.SYNC.DEFER_BLOCKING 0x2, 0x80 ;  /* 0x0082000000007b1d */ /* 0x000fec0000010000 */
[----:B------:R3:W-:Y:S01]  /*143b0*/  @!P0 SYNCS.ARRIVE.TRANS64.RED.A1T0 RZ, [R17+URZ], RZ ;  /* 0x000000ff11ff89a7 */ /* 0x0007e2000810043f */
[----:B------:R-:W-:-:S04]  /*143c0*/  ISETP.NE.AND P0, PT, R0, 0x2, PT ;  /* 0x000000020000780c */ /* 0x000fc80003f05270 */
[----:B------:R-:W-:Y:S02]  /*143d0*/  SEL R2, RZ, 0x1, P0 ;  /* 0x00000001ff027807 */ /* 0x000fe40000000000 */
[----:B------:R-:W-:-:S05]  /*143e0*/  SEL R0, R0, RZ, P0 ;  /* 0x000000ff00007207 */ /* 0x000fca0000000000 */
[----:B------:R3:W-:Y:S01]  /*143f0*/  STL [R1], R0 ;  /* 0x0000000001007387 */ /* 0x0007e20000100800 */
[----:B--2---:R-:W-:-:S05]  /*14400*/  LOP3.LUT R3, R3, R2, RZ, 0x3c, !PT ;  /* 0x0000000203037212 */ /* 0x004fca00078e3cff */
[----:B------:R3:W-:Y:S02]  /*14410*/  STL [R1+0x4], R3 ;  /* 0x0000040301007387 */ /* 0x0007e40000100800 */
.L_x_206:
[----:B------:R-:W-:Y:S05]  /*14420*/  BSYNC B7 ;  /* 0x0000000000077941 */ /* 0x000fea0003800000 */
.L_x_204:
[----:B0--3--:R-:W2:Y:S02]  /*14430*/  LDL R0, [R1+0x24] ;  /* 0x0000240001007983 */ /* 0x009ea40000100800 */
[----:B--2---:R-:W-:-:S13]  /*14440*/  LOP3.LUT P0, RZ, R0, 0x2, RZ, 0xc0, !PT ;  /* 0x0000000200ff7812 */ /* 0x004fda000780c0ff */
[----:B------:R-:W-:Y:S05]  /*14450*/  @!P0 BRA `(.L_x_262) ;  /* 0x0000000000308947 */ /* 0x000fea0003800000 */
[----:B------:R-:W0:Y:S08]  /*14460*/  S2UR UR5, SR_CgaCtaId ;  /* 0x00000000000579c3 */ /* 0x000e300000008800 */
[----:B------:R-:W-:Y:S06]  /*14470*/  BAR.SYNC.DEFER_BLOCKING 0x5, 0x180 ;  /* 0x0146000000007b1d */ /* 0x000fec0000010000 */
[----:B------:R-:W-:-:S02]  /*14480*/  UMOV UR4, 0x400 ;  /* 0x0000040000047882 */ /* 0x000fc40000000000 */
[----:B0-----:R-:W-:-:S06]  /*14490*/  ULEA UR4, UR5, UR4, 0x18 ;  /* 0x0000000405047291 */ /* 0x001fcc000f8ec03f */
[----:B------:R-:W-:-:S05]  /*144a0*/  IMAD.U32 R19, RZ, RZ, UR4 ;  /* 0x00000004ff137e24 */ /* 0x000fca000f8e00ff */
[----:B------:R-:W0:Y:S04]  /*144b0*/  LDS.128 R4, [R19+0x388d0] ;  /* 0x0388d00013047984 */ /* 0x000e280000000c00 */
[----:B0-----:R0:W-:Y:S01]  /*144c0*/  STL.64 [R1+0x10], R4 ;  /* 0x0000100401007387 */ /* 0x0011e20000100a00 */
[----:B------:R-:W-:-:S03]  /*144d0*/  IMAD.MOV.U32 R0, RZ, RZ, R7 ;  /* 0x000000ffff007224 */ /* 0x000fc600078e0007 */
[----:B------:R0:W-:Y:S02]  /*144e0*/  STL [R1+0x18], R6 ;  /* 0x0000180601007387 */ /* 0x0001e40000100800 */
[----:B------:R-:W-:Y:S01]  /*144f0*/  R2UR UR43, R0 ;  /* 0x00000000002b72ca */ /* 0x000fe200000e0000 */
[----:B------:R-:W-:Y:S06]  /*14500*/  BAR.ARV 0x4, 0x180 ;  /* 0x0106000000007b1d */ /* 0x000fec0000002000 */
[----:B------:R-:W-:Y:S08]  /*14510*/  BRA `(.L_x_263) ;  /* 0x0000000800c87947 */ /* 0x000ff00003800000 */
.L_x_262:
[----:B------:R-:W2:Y:S01]  /*14520*/  LDL.LU R0, [R1+0x10] ;  /* 0x0000100001007983 */ /* 0x000ea20000300800 */
[----:B------:R-:W-:Y:S01]  /*14530*/  ULDC UR4, c[0x0][0xc3c] ;  /* 0x00030f0000047ab9 */ /* 0x000fe20000000800 */
[----:B------:R-:W-:Y:S01]  /*14540*/  IMAD.MOV.U32 R4, RZ, RZ, RZ ;  /* 0x000000ffff047224 */ /* 0x000fe200078e00ff */
[----:B------:R-:W0:Y:S02]  /*14550*/  S2R R2, SR_TID.X ;  /* 0x0000000000027919 */ /* 0x000e240000002100 */
[----:B0-----:R-:W-:-:S04]  /*14560*/  LOP3.LUT R5, R2, 0x1f, RZ, 0xc0, !PT ;  /* 0x0000001f02057812 */ /* 0x001fc800078ec0ff */
[C---:B------:R-:W-:Y:S01]  /*14570*/  ISETP.NE.AND P0, PT, R5.reuse, 0x1f, PT ;  /* 0x0000001f0500780c */ /* 0x040fe20003f05270 */
[----:B--2---:R-:W-:Y:S02]  /*14580*/  IMAD.MOV.U32 R9, RZ, RZ, R0 ;  /* 0x000000ffff097224 */ /* 0x004fe400078e0000 */
[----:B------:R-:W-:-:S05]  /*14590*/  VIADD R0, R5, UR43 ;  /* 0x0000002b05007c36 */ /* 0x000fca0008000000 */
[----:B------:R-:W-:Y:S01]  /*145a0*/  ISETP.GE.OR P1, PT, R0, UR4, !P0 ;  /* 0x0000000400007c0c */ /* 0x000fe2000c726670 */
[----:B------:R-:W-:-:S12]  /*145b0*/  ULDC UR4, c[0x0][0xc3c] ;  /* 0x00030f0000047ab9 */ /* 0x000fd80000000800 */
[----:B------:R-:W0:Y:S08]  /*145c0*/  @!P1 LDC.64 R2, c[0x0][0xc80] ;  /* 0x00032000ff029b82 */ /* 0x000e300000000a00 */
[----:B------:R-:W2:Y:S01]  /*145d0*/  @!P1 LDC.64 R6, c[0x0][0xc78] ;  /* 0x00031e00ff069b82 */ /* 0x000ea20000000a00 */
[----:B0-----:R-:W-:-:S05]  /*145e0*/  @!P1 IMAD.WIDE R2, R0, 0x4, R2 ;  /* 0x0000000400029825 */ /* 0x001fca00078e0202 */
[----:B------:R2:W3:Y:S02]  /*145f0*/  @!P1 LDG.E R4, desc[UR48][R2.64] ;  /* 0x0000003002049981 */ /* 0x0004e4000c1e1900 */
[----:B--2---:R-:W-:Y:S01]  /*14600*/  @!P1 IMAD.WIDE R2, R0, 0x4, R6 ;  /* 0x0000000400029825 */ /* 0x004fe200078e0206 */
[----:B------:R-:W-:-:S06]  /*14610*/  CS2R R6, SRZ ;  /* 0x0000000000067805 */ /* 0x000fcc000001ff00 */
[----:B------:R0:W3:Y:S01]  /*14620*/  @!P1 LDG.E R7, desc[UR48][R2.64] ;  /* 0x0000003002079981 */ /* 0x0000e2000c1e1900 */
[C---:B------:R-:W-:Y:S02]  /*14630*/  ISETP.NE.AND P1, PT, R5.reuse, RZ, PT ;  /* 0x000000ff0500720c */ /* 0x040fe40003f25270 */
[C---:B------:R-:W-:Y:S02]  /*14640*/  ISETP.GE.U32.AND P2, PT, R5.reuse, 0x2, PT ;  /* 0x000000020500780c */ /* 0x040fe40003f46070 */
[C---:B------:R-:W-:Y:S02]  /*14650*/  ISETP.GE.U32.AND P3, PT, R5.reuse, 0x4, PT ;  /* 0x000000040500780c */ /* 0x040fe40003f66070 */
[C---:B------:R-:W-:Y:S02]  /*14660*/  ISETP.GE.U32.AND P4, PT, R5.reuse, 0x8, PT ;  /* 0x000000080500780c */ /* 0x040fe40003f86070 */
[----:B------:R-:W-:Y:S01]  /*14670*/  ISETP.GE.U32.AND P5, PT, R5, 0x10, PT ;  /* 0x000000100500780c */ /* 0x000fe20003fa6070 */
[----:B0-----:R-:W0:Y:S01]  /*14680*/  LDC R3, c[0x0][0xc38] ;  /* 0x00030e00ff037b82 */ /* 0x001e220000000800 */
[----:B------:R-:W-:Y:S01]  /*14690*/  SHFL.IDX PT, R5, R9, 0x1, 0x1f ;  /* 0x00201f0009057f89 */ /* 0x000fe200000e0000 */
[----:B---3--:R-:W-:-:S05]  /*146a0*/  IMAD R0, R7, R4, RZ ;  /* 0x0000000407007224 */ /* 0x008fca00078e02ff */
[----:B------:R-:W2:Y:S02]  /*146b0*/  SHFL.UP PT, R2, R0, 0x1, RZ ;  /* 0x0420000000027989 */ /* 0x000ea400000e00ff */
[----:B--2---:R-:W-:-:S05]  /*146c0*/  SEL R2, R2, RZ, P1 ;  /* 0x000000ff02027207 */ /* 0x004fca0000800000 */
[----:B------:R-:W-:-:S05]  /*146d0*/  IMAD.IADD R2, R0, 0x1, R2 ;  /* 0x0000000100027824 */ /* 0x000fca00078e0202 */
        /* <DEDUP_REMOVED lines=11> */
[----:B------:R-:W-:Y:S02]  /*14790*/  IMAD.IADD R2, R0, 0x1, R2 ;  /* 0x0000000100027824 */ /* 0x000fe400078e0202 */
[----:B------:R-:W-:Y:S04]  /*147a0*/  SHFL.IDX PT, R0, R9, RZ, 0x1f ;  /* 0x00001fff09007589 */ /* 0x000fe800000e0000 */
[----:B------:R-:W0:Y:S02]  /*147b0*/  SHFL.IDX PT, R8, R2, 0x1f, 0x1f ;  /* 0x03e01f0002087f89 */ /* 0x000e2400000e0000 */
[----:B0-----:R-:W-:-:S04]  /*147c0*/  IMAD R8, R8, R3, RZ ;  /* 0x0000000308087224 */ /* 0x001fc800078e02ff */
[----:B------:R-:W-:-:S05]  /*147d0*/  IMAD.IADD R5, R5, 0x1, R8 ;  /* 0x0000000105057824 */ /* 0x000fca00078e0208 */
[----:B------:R-:W-:-:S13]  /*147e0*/  ISETP.GT.AND P6, PT, R5, R0, PT ;  /* 0x000000000500720c */ /* 0x000fda0003fc4270 */
[----:B------:R-:W-:Y:S05]  /*147f0*/  @P6 BRA `(.L_x_264) ;  /* 0x0000000000986947 */ /* 0x000fea0003800000 */
.L_x_266:
[----:B------:R-:W-:-:S04]  /*14800*/  UIADD3 UR43, UR43, 0x1f, URZ ;  /* 0x0000001f2b2b7890 */ /* 0x000fc8000fffe03f */
[----:B------:R-:W-:-:S06]  /*14810*/  UISETP.GE.AND UP0, UPT, UR43, UR4, UPT ;  /* 0x000000042b00728c */ /* 0x000fcc000bf06270 */
[----:B------:R-:W-:-:S13]  /*14820*/  PLOP3.LUT P6, PT, PT, PT, UP0, 0x40, 0x0 ;  /* 0x000000000000781c */ /* 0x000fda0003fce808 */
[----:B------:R-:W-:Y:S05]  /*14830*/  @!P6 BRA `(.L_x_265) ;  /* 0x0000000400b0e947 */ /* 0x000fea0003800000 */
[----:B------:R-:W0:Y:S01]  /*14840*/  S2R R2, SR_TID.X ;  /* 0x0000000000027919 */ /* 0x000e220000002100 */
[----:B------:R-:W-:Y:S01]  /*14850*/  IMAD.MOV.U32 R4, RZ, RZ, RZ ;  /* 0x000000ffff047224 */ /* 0x000fe200078e00ff */
[----:B0-----:R-:W-:-:S05]  /*14860*/  LOP3.LUT R2, R2, 0x1f, RZ, 0xc0, !PT ;  /* 0x0000001f02027812 */ /* 0x001fca00078ec0ff */
[----:B------:R-:W-:-:S05]  /*14870*/  VIADD R7, R2, UR43 ;  /* 0x0000002b02077c36 */ /* 0x000fca0008000000 */
[----:B------:R-:W-:-:S13]  /*14880*/  ISETP.GE.OR P6, PT, R7, UR4, !P0 ;  /* 0x0000000407007c0c */ /* 0x000fda000c7c6670 */
[----:B------:R-:W0:Y:S02]  /*14890*/  @!P6 LDC.64 R2, c[0x0][0xc80] ;  /* 0x00032000ff02eb82 */ /* 0x000e240000000a00 */
[----:B0-----:R-:W-:-:S05]  /*148a0*/  @!P6 IMAD.WIDE R2, R7, 0x4, R2 ;  /* 0x000000040702e825 */ /* 0x001fca00078e0202 */
[----:B------:R0:W2:Y:S02]  /*148b0*/  @!P6 LDG.E R4, desc[UR48][R2.64] ;  /* 0x000000300204e981 */ /* 0x0000a4000c1e1900 */
[----:B0-----:R-:W0:Y:S02]  /*148c0*/  @!P6 LDC.64 R2, c[0x0][0xc78] ;  /* 0x00031e00ff02eb82 */ /* 0x001e240000000a00 */
[----:B0-----:R-:W-:-:S04]  /*148d0*/  @!P6 IMAD.WIDE R2, R7, 0x4, R2 ;  /* 0x000000040702e825 */ /* 0x001fc800078e0202 */
        /* <DEDUP_REMOVED lines=24> */
.L_x_264:
[----:B------:R-:W-:-:S04]  /*14a60*/  IMAD.IADD R5, R5, 0x1, -R8 ;  /* 0x0000000105057824 */ /* 0x000fc800078e0a08 */
[----:B------:R-:W-:-:S05]  /*14a70*/  IMAD R8, R2, R3, R5 ;  /* 0x0000000302087224 */ /* 0x000fca00078e0205 */
[----:B------:R-:W-:-:S13]  /*14a80*/  ISETP.GT.AND P0, PT, R8, R0, PT ;  /* 0x000000000800720c */ /* 0x000fda0003f04270 */
[----:B------:R-:W-:Y:S02]  /*14a90*/  VOTEU.ANY UR5, UPT, !P0 ;  /* 0x0000000000057886 */ /* 0x000fe400040e0100 */
[----:B------:R-:W-:Y:S01]  /*14aa0*/  ISETP.NE.AND P0, PT, RZ, UR5, PT ;  /* 0x00000005ff007c0c */ /* 0x000fe2000bf05270 */
[----:B------:R-:W-:-:S06]  /*14ab0*/  UPOPC UR4, UR5 ;  /* 0x00000005000472bf */ /* 0x000fcc0008000000 */
[----:B------:R-:W-:-:S05]  /*14ac0*/  IMAD.U32 R8, RZ, RZ, UR4 ;  /* 0x00000004ff087e24 */ /* 0x000fca000f8e00ff */
[----:B------:R0:W2:Y:S04]  /*14ad0*/  SHFL.IDX PT, R4, R4, R8, 0x1f ;  /* 0x00001f0804047589 */ /* 0x0000a800000e0000 */
[----:B------:R0:W3:Y:S01]  /*14ae0*/  SHFL.IDX PT, R7, R7, R8, 0x1f ;  /* 0x00001f0807077589 */ /* 0x0000e200000e0000 */
[----:B------:R-:W-:Y:S05]  /*14af0*/  @!P0 BRA `(.L_x_267) ;  /* 0x00000000000c8947 */ /* 0x000fea0003800000 */
[----:B------:R-:W-:-:S06]  /*14b00*/  UIADD3 UR5, UR4, -0x1, URZ ;  /* 0xffffffff04057890 */ /* 0x000fcc000fffe03f */
[----:B------:R-:W-:-:S06]  /*14b10*/  IMAD.U32 R6, RZ, RZ, UR5 ;  /* 0x00000005ff067e24 */ /* 0x000fcc000f8e00ff */
[----:B------:R4:W0:Y:S02]  /*14b20*/  SHFL.IDX PT, R6, R2, R6, 0x1f ;  /* 0x00001f0602067589 */ /* 0x00082400000e0000 */
.L_x_267:
[----:B0-----:R-:W-:Y:S01]  /*14b30*/  IMAD R8, R6, R3, R5 ;  /* 0x0000000306087224 */ /* 0x001fe200078e0205 */
[-C--:B--2---:R-:W-:Y:S01]  /*14b40*/  IABS R5, R4.reuse ;  /* 0x0000000400057213 */ /* 0x084fe20000000000 */
[----:B------:R-:W-:Y:S02]  /*14b50*/  UIADD3 UR43, UR4, UR43, URZ ;  /* 0x0000002b042b7290 */ /* 0x000fe4000fffe03f */
[----:B------:R-:W-:Y:S01]  /*14b60*/  IMAD.IADD R0, R0, 0x1, -R8 ;  /* 0x0000000100007824 */ /* 0x000fe200078e0a08 */
[----:B----4-:R-:W0:Y:S01]  /*14b70*/  I2F.RP R2, R5 ;  /* 0x0000000500027306 */ /* 0x010e220000209400 */
[----:B------:R2:W-:Y:S02]  /*14b80*/  STL [R1+0x10], R8 ;  /* 0x0000100801007387 */ /* 0x0005e40000100800 */
[----:B--2---:R-:W-:-:S05]  /*14b90*/  IABS R8, R4 ;  /* 0x0000000400087213 */ /* 0x004fca0000000000 */
[----:B0-----:R-:W0:Y:S01]  /*14ba0*/  MUFU.RCP R2, R2 ;  /* 0x0000000200027308 */ /* 0x001e220000001000 */
[----:B------:R-:W-:Y:S02]  /*14bb0*/  IMAD.MOV R8, RZ, RZ, -R8 ;  /* 0x000000ffff087224 */ /* 0x000fe400078e0a08 */
[----:B0-----:R-:W-:-:S05]  /*14bc0*/  VIADD R2, R2, 0xffffffe ;  /* 0x0ffffffe02027836 */ /* 0x001fca0000000000 */
[----:B------:R-:W0:Y:S02]  /*14bd0*/  F2I.FTZ.U32.TRUNC.NTZ R3, R2 ;  /* 0x0000000200037305 */ /* 0x000e24000021f000 */
[----:B0-----:R-:W-:-:S04]  /*14be0*/  IMAD.MOV R2, RZ, RZ, -R3 ;  /* 0x000000ffff027224 */ /* 0x001fc800078e0a03 */
[----:B------:R-:W-:Y:S02]  /*14bf0*/  IMAD R6, R2, R5, RZ ;  /* 0x0000000502067224 */ /* 0x000fe400078e02ff */
[----:B------:R-:W-:-:S04]  /*14c00*/  IMAD.MOV.U32 R2, RZ, RZ, RZ ;  /* 0x000000ffff027224 */ /* 0x000fc800078e00ff */
[----:B------:R-:W-:Y:S01]  /*14c10*/  IMAD.HI.U32 R2, R3, R6, R2 ;  /* 0x0000000603027227 */ /* 0x000fe200078e0002 */
[----:B------:R-:W-:-:S05]  /*14c20*/  IABS R3, R0 ;  /* 0x0000000000037213 */ /* 0x000fca0000000000 */
[----:B------:R-:W-:-:S04]  /*14c30*/  IMAD.HI.U32 R6, R2, R3, RZ ;  /* 0x0000000302067227 */ /* 0x000fc800078e00ff */
[----:B------:R-:W-:-:S05]  /*14c40*/  IMAD R3, R6, R8, R3 ;  /* 0x0000000806037224 */ /* 0x000fca00078e0203 */
[----:B------:R-:W-:-:S13]  /*14c50*/  ISETP.GT.U32.AND P1, PT, R5, R3, PT ;  /* 0x000000030500720c */ /* 0x000fda0003f24070 */
[----:B------:R-:W-:Y:S02]  /*14c60*/  @!P1 IMAD.IADD R3, R3, 0x1, -R5 ;  /* 0x0000000103039824 */ /* 0x000fe400078e0a05 */
[----:B------:R-:W-:Y:S01]  /*14c70*/  @!P1 VIADD R6, R6, 0x1 ;  /* 0x0000000106069836 */ /* 0x000fe20000000000 */
[----:B------:R-:W-:Y:S02]  /*14c80*/  ISETP.NE.AND P1, PT, R4, RZ, PT ;  /* 0x000000ff0400720c */ /* 0x000fe40003f25270 */
[----:B------:R-:W-:Y:S02]  /*14c90*/  ISETP.GE.U32.AND P0, PT, R3, R5, PT ;  /* 0x000000050300720c */ /* 0x000fe40003f06070 */
[----:B---3--:R-:W-:-:S04]  /*14ca0*/  IABS R5, R7 ;  /* 0x0000000700057213 */ /* 0x008fc80000000000 */
[----:B------:R-:W0:Y:S07]  /*14cb0*/  I2F.RP R2, R5 ;  /* 0x0000000500027306 */ /* 0x000e2e0000209400 */
[----:B------:R-:W-:Y:S01]  /*14cc0*/  @P0 VIADD R6, R6, 0x1 ;  /* 0x0000000106060836 */ /* 0x000fe20000000000 */
[----:B0-----:R-:W0:Y:S02]  /*14cd0*/  MUFU.RCP R2, R2 ;  /* 0x0000000200027308 */ /* 0x001e240000001000 */
[----:B0-----:R-:W-:-:S06]  /*14ce0*/  VIADD R2, R2, 0xffffffe ;  /* 0x0ffffffe02027836 */ /* 0x001fcc0000000000 */
[----:B------:R-:W0:Y:S02]  /*14cf0*/  F2I.FTZ.U32.TRUNC.NTZ R3, R2 ;  /* 0x0000000200037305 */ /* 0x000e24000021f000 */
[----:B0-----:R-:W-:-:S04]  /*14d00*/  IMAD.MOV R2, RZ, RZ, -R3 ;  /* 0x000000ffff027224 */ /* 0x001fc800078e0a03 */
[----:B------:R-:W-:Y:S02]  /*14d10*/  IMAD R8, R2, R5, RZ ;  /* 0x0000000502087224 */ /* 0x000fe400078e02ff */
[----:B------:R-:W-:-:S04]  /*14d20*/  IMAD.MOV.U32 R2, RZ, RZ, RZ ;  /* 0x000000ffff027224 */ /* 0x000fc800078e00ff */
[----:B------:R-:W-:Y:S01]  /*14d30*/  IMAD.HI.U32 R2, R3, R8, R2 ;  /* 0x0000000803027227 */ /* 0x000fe200078e0002 */
[----:B------:R-:W-:Y:S02]  /*14d40*/  LOP3.LUT R3, R0, R4, RZ, 0x3c, !PT ;  /* 0x0000000400037212 */ /* 0x000fe400078e3cff */
[----:B------:R-:W-:Y:S02]  /*14d50*/  IABS R8, R7 ;  /* 0x0000000700087213 */ /* 0x000fe40000000000 */
[----:B------:R-:W-:-:S03]  /*14d60*/  ISETP.GE.AND P2, PT, R3, RZ, PT ;  /* 0x000000ff0300720c */ /* 0x000fc60003f46270 */
[----:B------:R-:W-:-:S10]  /*14d70*/  IMAD.MOV R8, RZ, RZ, -R8 ;  /* 0x000000ffff087224 */ /* 0x000fd400078e0a08 */
[----:B------:R-:W-:Y:S01]  /*14d80*/  @!P2 IMAD.MOV R6, RZ, RZ, -R6 ;  /* 0x000000ffff06a224 */ /* 0x000fe200078e0a06 */
[----:B------:R-:W-:-:S04]  /*14d90*/  @!P1 LOP3.LUT R6, RZ, R4, RZ, 0x33, !PT ;  /* 0x00000004ff069212 */ /* 0x000fc800078e33ff */
[-C--:B------:R-:W-:Y:S01]  /*14da0*/  IABS R3, R6.reuse ;  /* 0x0000000600037213 */ /* 0x080fe20000000000 */
[----:B------:R-:W-:-:S04]  /*14db0*/  IMAD R4, R4, R6, RZ ;  /* 0x0000000604047224 */ /* 0x000fc800078e02ff */
[----:B------:R-:W-:-:S04]  /*14dc0*/  IMAD.HI.U32 R2, R2, R3, RZ ;  /* 0x0000000302027227 */ /* 0x000fc800078e00ff */
[----:B------:R-:W-:Y:S02]  /*14dd0*/  IMAD R3, R2, R8, R3 ;  /* 0x0000000802037224 */ /* 0x000fe400078e0203 */
[----:B------:R-:W-:-:S03]  /*14de0*/  IMAD.IADD R4, R0, 0x1, -R4 ;  /* 0x0000000100047824 */ /* 0x000fc600078e0a04 */
[----:B------:R-:W-:-:S13]  /*14df0*/  ISETP.GT.U32.AND P1, PT, R5, R3, PT ;  /* 0x000000030500720c */ /* 0x000fda0003f24070 */
[----:B------:R-:W-:Y:S02]  /*14e00*/  @!P1 IMAD.IADD R3, R3, 0x1, -R5 ;  /* 0x0000000103039824 */ /* 0x000fe400078e0a05 */
[----:B------:R-:W-:Y:S01]  /*14e10*/  @!P1 VIADD R2, R2, 0x1 ;  /* 0x0000000102029836 */ /* 0x000fe20000000000 */
[----:B------:R-:W-:Y:S02]  /*14e20*/  ISETP.NE.AND P1, PT, R7, RZ, PT ;  /* 0x000000ff0700720c */ /* 0x000fe40003f25270 */
[----:B------:R-:W-:Y:S02]  /*14e30*/  ISETP.GE.U32.AND P0, PT, R3, R5, PT ;  /* 0x000000050300720c */ /* 0x000fe40003f06070 */
[----:B------:R-:W-:-:S04]  /*14e40*/  LOP3.LUT R3, R6, R7, RZ, 0x3c, !PT ;  /* 0x0000000706037212 */ /* 0x000fc800078e3cff */
[----:B------:R-:W-:-:S07]  /*14e50*/  ISETP.GE.AND P2, PT, R3, RZ, PT ;  /* 0x000000ff0300720c */ /* 0x000fce0003f46270 */
[----:B------:R-:W-:-:S06]  /*14e60*/  @P0 VIADD R2, R2, 0x1 ;  /* 0x0000000102020836 */ /* 0x000fcc0000000000 */
        /* <DEDUP_REMOVED lines=9> */
.L_x_265:
[----:B------:R0:W-:Y:S01]  /*14f00*/  STL [R1+0x10], R0 ;  /* 0x0000100001007387 */ /* 0x0001e20000100800 */
[----:B------:R-:W-:-:S03]  /*14f10*/  ULDC UR43, c[0x0][0xc3c] ;  /* 0x00030f00002b7ab9 */ /* 0x000fc60000000800 */
[----:B------:R0:W-:Y:S04]  /*14f20*/  STL [R1+0x14], RZ ;  /* 0x000014ff01007387 */ /* 0x0001e80000100800 */
[----:B------:R0:W-:Y:S02]  /*14f30*/  STL [R1+0x18], RZ ;  /* 0x000018ff01007387 */ /* 0x0001e40000100800 */
.L_x_268:
[----:B------:R-:W3:Y:S04]  /*14f40*/  LDL R2, [R1+0x18] ;  /* 0x0000180001027983 */ /* 0x000ee80000100800 */
[----:B------:R-:W4:Y:S04]  /*14f50*/  LDL R3, [R1+0x14] ;  /* 0x0000140001037983 */ /* 0x000f280000100800 */
[----:B--2---:R-:W2:Y:S01]  /*14f60*/  LDL R4, [R1+0x10] ;  /* 0x0000100001047983 */ /* 0x004ea20000100800 */
[----:B0-----:R-:W0:Y:S02]  /*14f70*/  S2R R0, SR_TID.X ;  /* 0x0000000000007919 */ /* 0x001e240000002100 */
[----:B0-----:R-:W-:Y:S01]  /*14f80*/  LOP3.LUT R0, R0, 0x1f, RZ, 0xc0, !PT ;  /* 0x0000001f00007812 */ /* 0x001fe200078ec0ff */
[----:B------:R-:W-:Y:S03]  /*14f90*/  BAR.SYNC.DEFER_BLOCKING 0x4, 0x180 ;  /* 0x0106000000007b1d */ /* 0x000fe60000010000 */
[----:B------:R-:W-:-:S13]  /*14fa0*/  ISETP.NE.AND P0, PT, R0, RZ, PT ;  /* 0x000000ff0000720c */ /* 0x000fda0003f05270 */
[----:B------:R-:W0:Y:S01]  /*14fb0*/  @!P0 S2R R0, SR_CgaCtaId ;  /* 0x0000000000008919 */ /* 0x000e220000008800 */
[----:B---3--:R-:W-:Y:S01]  /*14fc0*/  IMAD.MOV.U32 R6, RZ, RZ, R2 ;  /* 0x000000ffff067224 */ /* 0x008fe200078e0002 */
[----:B------:R-:W-:-:S04]  /*14fd0*/  @!P0 MOV R2, 0x400 ;  /* 0x0000040000028802 */ /* 0x000fc80000000f00 */
[----:B0-----:R-:W-:Y:S01]  /*14fe0*/  @!P0 LEA R19, R0, R2, 0x18 ;  /* 0x0000000200138211 */ /* 0x001fe200078ec0ff */
[----:B------:R-:W-:Y:S02]  /*14ff0*/  IMAD.U32 R0, RZ, RZ, UR43 ;  /* 0x0000002bff007e24 */ /* 0x000fe4000f8e00ff */
[----:B----4-:R-:W-:Y:S02]  /*15000*/  IMAD.MOV.U32 R5, RZ, RZ, R3 ;  /* 0x000000ffff057224 */ /* 0x010fe400078e0003 */
[----:B------:R-:W-:-:S05]  /*15010*/  @!P0 IMAD.MOV.U32 R7, RZ, RZ, R0 ;  /* 0x000000ffff078224 */ /* 0x000fca00078e0000 */
[----:B--2---:R2:W-:Y:S01]  /*15020*/  @!P0 STS.128 [R19+0x388d0], R4 ;  /* 0x0388d00413008388 */ /* 0x0045e20000000c00 */
[----:B------:R-:W-:Y:S06]  /*15030*/  BAR.ARV 0x5, 0x180 ;  /* 0x0146000000007b1d */ /* 0x000fec0000002000 */
.L_x_263:
[----:B------:R-:W-:Y:S02]  /*15040*/  ULDC UR4, c[0x0][0xc3c] ;  /* 0x00030f0000047ab9 */ /* 0x000fe40000000800 */
[----:B------:R-:W-:-:S06]  /*15050*/  UISETP.GE.AND UP0, UPT, UR43, UR4, UPT ;  /* 0x000000042b00728c */ /* 0x000fcc000bf06270 */
[----:B------:R-:W-:-:S13]  /*15060*/  PLOP3.LUT P0, PT, PT, PT, UP0, 0x80, 0x0 ;  /* 0x000000000000781c */ /* 0x000fda0003f0f008 */
[----:B------:R-:W-:Y:S05]  /*15070*/  @!P0 BRA `(.L_x_269) ;  /* 0xffffffb000888947 */ /* 0x000fea000383ffff */
.L_x_199:
[----:B------:R-:W3:Y:S01]  /*15080*/  LDL.LU R0, [R1+0x34] ;  /* 0x0000340001007983 */ /* 0x000ee20000300800 */
[----:B------:R-:W-:Y:S01]  /*15090*/  BSSY B0, `(.L_x_270) ;  /* 0x000000b000007945 */ /* 0x000fe20003800000 */
[----:B012---:R-:W0:Y:S01]  /*150a0*/  S2R R5, SR_CgaCtaId ;  /* 0x0000000000057919 */ /* 0x007e220000008800 */
[----:B---3--:R-:W-:-:S05]  /*150b0*/  VIADD R0, R0, 0x1 ;  /* 0x0000000100007836 */ /* 0x008fca0000000000 */
[----:B------:R-:W-:-:S04]  /*150c0*/  LEA.HI R2, R0, R0, RZ, 0x1 ;  /* 0x0000000000027211 */ /* 0x000fc800078f08ff */
[----:B------:R-:W-:-:S05]  /*150d0*/  LOP3.LUT R3, R2, 0xfffffffe, RZ, 0xc0, !PT ;  /* 0xfffffffe02037812 */ /* 0x000fca00078ec0ff */
[----:B------:R-:W-:Y:S01]  /*150e0*/  IMAD.IADD R3, R0, 0x1, -R3 ;  /* 0x0000000100037824 */ /* 0x000fe200078e0a03 */
[----:B------:R-:W-:-:S04]  /*150f0*/  MOV R0, 0x400 ;  /* 0x0000040000007802 */ /* 0x000fc80000000f00 */
[----:B0-----:R-:W-:Y:S02]  /*15100*/  LEA R0, R5, R0, 0x18 ;  /* 0x0000000005007211 */ /* 0x001fe400078ec0ff */
[----:B------:R-:W-:-:S04]  /*15110*/  SHF.L.U32 R3, R3, 0x1f, RZ ;  /* 0x0000001f03037819 */ /* 0x000fc800000006ff */
[----:B------:R-:W0:Y:S02]  /*15120*/  SYNCS.PHASECHK.TRANS64.TRYWAIT P0, [R0+URZ+0x38820], R3 ;  /* 0x03882003000075a7 */ /* 0x000e24000800017f */
[----:B0-----:R-:W-:Y:S05]  /*15130*/  @!P0 BRA `(.L_x_271) ;  /* 0x0000001000dc8947 */ /* 0x001fea0003800000 */
.L_x_318:
[----:B------:R-:W-:Y:S05]  /*15140*/  BSYNC B0 ;  /* 0x0000000000007941 */ /* 0x000fea0003800000 */
.L_x_270:
[----:B------:R-:W-:-:S03]  /*15150*/  UMOV UR4, 0xffffffff ;  /* 0xffffffff00047882 */ /* 0x000fc60000000000 */
[----:B------:R-:W-:Y:S05]  /*15160*/  BRA.DIV UR4, `(.L_x_272) ;  /* 0x0000001204e47947 */ /* 0x000fea000b800000 */
[----:B------:R-:W1:Y:S02]  /*15170*/  S2R R2, SR_TID.X ;  /* 0x0000000000027919 */ /* 0x000e640000002100 */
[----:B-1----:R-:W-:-:S04]  /*15180*/  SHF.R.U32.HI R2, RZ, 0x5, R2 ;  /* 0x00000005ff027819 */ /* 0x002fc80000011602 */
[----:B------:R-:W-:-:S05]  /*15190*/  LOP3.LUT R2, R2, 0x3, RZ, 0xc0, !PT ;  /* 0x0000000302027812 */ /* 0x000fca00078ec0ff */
[----:B------:R1:W2:Y:S02]  /*151a0*/  SHFL.IDX PT, R14, R2, RZ, 0x1f ;  /* 0x00001fff020e7589 */ /* 0x0002a400000e0000 */
.L_x_321:
[----:B--2---:R-:W-:Y:S01]  /*151b0*/  ISETP.NE.AND P0, PT, R14, RZ, PT ;  /* 0x000000ff0e00720c */ /* 0x004fe20003f05270 */
[----:B------:R-:W-:-:S12]  /*151c0*/  BSSY B0, `(.L_x_273) ;  /* 0x000002e000007945 */ /* 0x000fd80003800000 */
[----:B------:R-:W-:Y:S05]  /*151d0*/  @P0 BRA `(.L_x_274) ;  /* 0x0000000000b00947 */ /* 0x000fea0003800000 */
[----:B------:R-:W-:-:S03]  /*151e0*/  UMOV UR4, 0xffffffff ;  /* 0xffffffff00047882 */ /* 0x000fc60000000000 */
[----:B------:R-:W-:Y:S05]  /*151f0*/  BRA.DIV UR4, `(.L_x_275) ;  /* 0x0000001204f47947 */ /* 0x000fea000b800000 */
[----:B------:R-:W-:-:S13]  /*15200*/  ELECT P6, URZ, PT ;  /* 0x00000000003f782f */ /* 0x000fda00038c0000 */
.L_x_324:
[----:B------:R-:W-:Y:S05]  /*15210*/  @!P6 BRA `(.L_x_274) ;  /* 0x0000000000a0e947 */ /* 0x000fea0003800000 */
[----:B------:R-:W-:-:S06]  /*15220*/  ULOP3.LUT UR4, UR38, 0x2, URZ, 0xfc, !UPT ;  /* 0x0000000226047892 */ /* 0x000fcc000f8efc3f */
[----:B-1----:R-:W-:-:S05]  /*15230*/  IMAD.U32 R2, RZ, RZ, UR4 ;  /* 0x00000004ff027e24 */ /* 0x002fca000f8e00ff */
[----:B------:R-:W-:-:S13]  /*15240*/  ISETP.NE.AND P0, PT, R2, 0x3, PT ;  /* 0x000000030200780c */ /* 0x000fda0003f05270 */
[----:B------:R-:W-:Y:S05]  /*15250*/  @!P0 BRA `(.L_x_276) ;  /* 0x0000000000048947 */ /* 0x000fea0003800000 */
[----:B------:R-:W-:Y:S01]  /*15260*/  BPT.TRAP 0x1 ;  /* 0x000000040000795c */ /* 0x000fe20000300000 */
.L_x_276:
[----:B0-----:R-:W2:Y:S04]  /*15270*/  LDL R3, [R1] ;  /* 0x0000000001037983 */ /* 0x001ea80000100800 */
[----:B------:R-:W3:Y:S01]  /*15280*/  LDL.LU R7, [R1+0x4] ;  /* 0x0000040001077983 */ /* 0x000ee20000300800 */
[----:B------:R-:W-:-:S04]  /*15290*/  VIADD R2, R0, 0x38840 ;  /* 0x0003884000027836 */ /* 0x000fc80000000000 */
[C---:B--2---:R-:W-:Y:S02]  /*152a0*/  IMAD R6, R3.reuse, 0x8, R2 ;  /* 0x0000000803067824 */ /* 0x044fe400078e0202 */
[----:B------:R-:W-:Y:S01]  /*152b0*/  VIADD R3, R3, 0x1 ;  /* 0x0000000103037836 */ /* 0x000fe20000000000 */
[----:B---3--:R-:W-:-:S04]  /*152c0*/  SHF.L.U32 R5, R7, 0x1f, RZ ;  /* 0x0000001f07057819 */ /* 0x008fc800000006ff */
[C---:B------:R-:W-:Y:S01]  /*152d0*/  ISETP.NE.AND P2, PT, R3.reuse, 0x2, PT ;  /* 0x000000020300780c */ /* 0x040fe20003f45270 */
[----:B------:R-:W0:Y:S03]  /*152e0*/  SYNCS.PHASECHK.TRANS64.TRYWAIT P1, [R6+URZ], R5 ;  /* 0x00000005060075a7 */ /* 0x000e26000802017f */
[----:B------:R-:W-:Y:S02]  /*152f0*/  SEL R4, RZ, 0x1, P2 ;  /* 0x00000001ff047807 */ /* 0x000fe40001000000 */
[----:B------:R-:W-:Y:S02]  /*15300*/  SEL R3, R3, RZ, P2 ;  /* 0x000000ff03037207 */ /* 0x000fe40001000000 */
[----:B------:R-:W-:-:S03]  /*15310*/  LOP3.LUT R4, R7, R4, RZ, 0x3c, !PT ;  /* 0x0000000407047212 */ /* 0x000fc600078e3cff */
[----:B------:R-:W-:Y:S01]  /*15320*/  IMAD R7, R3, 0x8, R2 ;  /* 0x0000000803077824 */ /* 0x000fe200078e0202 */
[----:B------:R-:W-:Y:S01]  /*15330*/  SHF.L.U32 R2, R4, 0x1f, RZ ;  /* 0x0000001f04027819 */ /* 0x000fe200000006ff */
[----:B0-----:R-:W-:Y:S06]  /*15340*/  @!P1 BRA `(.L_x_277) ;  /* 0x0000001000c09947 */ /* 0x001fec0003800000 */
.L_x_325:
[----:B------:R-:W1:Y:S02]  /*15350*/  SYNCS.PHASECHK.TRANS64.TRYWAIT P1, [R7+URZ], R2 ;  /* 0x00000002070075a7 */ /* 0x000e64000802017f */
[----:B-1----:R-:W-:Y:S05]  /*15360*/  @!P1 BRA `(.L_x_278) ;  /* 0x0000001000cc9947 */ /* 0x002fea0003800000 */
.L_x_326:
[----:B------:R-:W-:Y:S05]  /*15370*/  @!P0 BRA `(.L_x_279) ;  /* 0x0000000000048947 */ /* 0x000fea0003800000 */
[----:B------:R-:W-:Y:S01]  /*15380*/  BPT.TRAP 0x1 ;  /* 0x000000040000795c */ /* 0x000fe20000300000 */
.L_x_279:
[----:B------:R-:W2:Y:S02]  /*15390*/  LDL.LU R4, [R1] ;  /* 0x0000000001047983 */ /* 0x000ea40000300800 */
[----:B--2---:R-:W-:-:S04]  /*153a0*/  IMAD R4, R4, 0x8, R0 ;  /* 0x0000000804047824 */ /* 0x004fc800078e0200 */
[----:B------:R-:W2:Y:S02]  /*153b0*/  SYNCS.PHASECHK.TRANS64.TRYWAIT P1, [R4+URZ+0x38860], R5 ;  /* 0x03886005040075a7 */ /* 0x000ea4000802017f */
[----:B--2---:R-:W-:Y:S05]  /*153c0*/  @!P1 BRA `(.L_x_280) ;  /* 0x0000001000c89947 */ /* 0x004fea0003800000 */
.L_x_327:
[----:B------:R-:W-:Y:S05]  /*153d0*/  @!P0 BRA `(.L_x_281) ;  /* 0x0000000000048947 */ /* 0x000fea0003800000 */
[----:B------:R-:W-:Y:S01]  /*153e0*/  BPT.TRAP 0x1 ;  /* 0x000000040000795c */ /* 0x000fe20000300000 */
.L_x_281:
[----:B------:R-:W-:-:S04]  /*153f0*/  IMAD R3, R3, 0x8, R0 ;  /* 0x0000000803037824 */ /* 0x000fc800078e0200 */
[----:B------:R-:W3:Y:S02]  /*15400*/  SYNCS.PHASECHK.TRANS64.TRYWAIT P1, [R3+URZ+0x38860], R2 ;  /* 0x03886002030075a7 */ /* 0x000ee4000802017f */
[----:B---3--:R-:W-:Y:S05]  /*15410*/  @!P1 BRA `(.L_x_282) ;  /* 0x0000001000c89947 */ /* 0x008fea0003800000 */
.L_x_328:
[----:B------:R-:W-:Y:S05]  /*15420*/  @!P0 BRA `(.L_x_283) ;  /* 0x0000000000048947 */ /* 0x000fea0003800000 */
[----:B------:R-:W-:Y:S01]  /*15430*/  BPT.TRAP 0x1 ;  /* 0x000000040000795c */ /* 0x000fe20000300000 */
.L_x_283:
[----:B------:R-:W4:Y:S02]  /*15440*/  SYNCS.PHASECHK.TRANS64.TRYWAIT P0, [R4+URZ+0x38880], R5 ;  /* 0x03888005040075a7 */ /* 0x000f24000800017f */
[----:B----4-:R-:W-:Y:S05]  /*15450*/  @!P0 BRA `(.L_x_284) ;  /* 0x0000001000cc8947 */ /* 0x010fea0003800000 */
.L_x_285:
[----:B------:R0:W0:Y:S02]  /*15460*/  SYNCS.PHASECHK.TRANS64.TRYWAIT P0, [R3+URZ+0x38880], R2 ;  /* 0x03888002030075a7 */ /* 0x000024000800017f */
[----:B0-----:R-:W-:Y:S05]  /*15470*/  @!P0 NANOSLEEP.SYNCS 0x989680 ;  /* 0x009896800000895d */ /* 0x001fea0003900000 */
[----:B------:R-:W0:Y:S02]  /*15480*/  @!P0 SYNCS.PHASECHK.TRANS64 P0, [R3+URZ+0x38880], R2 ;  /* 0x03888002030085a7 */ /* 0x000e24000800007f */
[----:B0-----:R-:W-:Y:S05]  /*15490*/  @!P0 BRA `(.L_x_285) ;  /* 0xfffffffc00f08947 */ /* 0x001fea000383ffff */
.L_x_274:
[----:B------:R-:W-:Y:S05]  /*154a0*/  BSYNC B0 ;  /* 0x0000000000007941 */ /* 0x000fea0003800000 */
.L_x_273:
[----:B------:R-:W-:Y:S05]  /*154b0*/  EXIT ;  /* 0x000000000000794d */ /* 0x000fea0003800000 */
.L_x_148:
[----:B0-----:R0:W1:Y:S02]  /*154c0*/  SYNCS.PHASECHK.TRANS64.TRYWAIT P1, [R2+URZ+0x38800], R11 ;  /* 0x0388000b020075a7 */ /* 0x001064000802017f */
[----:B-1----:R-:W-:Y:S05]  /*154d0*/  @!P1 NANOSLEEP.SYNCS 0x989680 ;  /* 0x009896800000995d */ /* 0x002fea0003900000 */
[----:B------:R-:W1:Y:S02]  /*154e0*/  @!P1 SYNCS.PHASECHK.TRANS64 P1, [R2+URZ+0x38800], R11 ;  /* 0x0388000b020095a7 */ /* 0x000e64000802007f */
[----:B-1----:R-:W-:Y:S05]  /*154f0*/  @!P1 BRA `(.L_x_148) ;  /* 0xfffffffc00f09947 */ /* 0x002fea000383ffff */
[----:B------:R-:W-:Y:S05]  /*15500*/  BRA `(.L_x_286) ;  /* 0xfffffecc003c7947 */ /* 0x000fea000383ffff */
.L_x_152:
[----:B--2---:R2:W3:Y:S02]  /*15510*/  SYNCS.PHASECHK.TRANS64.TRYWAIT P1, [R4+URZ+0x38830], R5 ;  /* 0x03883005040075a7 */ /* 0x0044e4000802017f */
[----:B---3--:R-:W-:Y:S05]  /*15520*/  @!P1 NANOSLEEP.SYNCS 0x989680 ;  /* 0x009896800000995d */ /* 0x008fea0003900000 */
[----:B------:R-:W3:Y:S02]  /*15530*/  @!P1 SYNCS.PHASECHK.TRANS64 P1, [R4+URZ+0x38830], R5 ;  /* 0x03883005040095a7 */ /* 0x000ee4000802007f */
[----:B---3--:R-:W-:Y:S05]  /*15540*/  @!P1 BRA `(.L_x_152) ;  /* 0xfffffffc00f09947 */ /* 0x008fea000383ffff */
[----:B------:R-:W-:Y:S05]  /*15550*/  BRA `(.L_x_151) ;  /* 0xfffffecc00647947 */ /* 0x000fea000383ffff */
.L_x_157:
[----:B-1----:R-:W-:-:S04]  /*15560*/  IMAD.U32 R3, RZ, RZ, UR6 ;  /* 0x00000006ff037e24 */ /* 0x002fc8000f8e00ff */
[----:B------:R1:W2:Y:S03]  /*15570*/  SYNCS.PHASECHK.TRANS64.TRYWAIT P1, [R3+URZ+0x38830], R2 ;  /* 0x03883002030075a7 */ /* 0x0002a6000802017f */
[----:B--2---:R-:W-:Y:S05]  /*15580*/  @!P1 NANOSLEEP.SYNCS 0x989680 ;  /* 0x009896800000995d */ /* 0x004fea0003900000 */
[----:B------:R-:W2:Y:S02]  /*15590*/  @!P1 SYNCS.PHASECHK.TRANS64 P1, [R3+URZ+0x38830], R2 ;  /* 0x03883002030095a7 */ /* 0x000ea4000802007f */
[----:B--2---:R-:W-:Y:S05]  /*155a0*/  @!P1 BRA `(.L_x_157) ;  /* 0xfffffffc00ec9947 */ /* 0x004fea000383ffff */
[----:B------:R-:W-:Y:S05]  /*155b0*/  BRA `(.L_x_154) ;  /* 0xffffff0000147947 */ /* 0x000fea000383ffff */
.L_x_161:
[----:B-1----:R-:W-:-:S04]  /*155c0*/  IMAD.U32 R3, RZ, RZ, UR6 ;  /* 0x00000006ff037e24 */ /* 0x002fc8000f8e00ff */
[----:B------:R1:W2:Y:S03]  /*155d0*/  SYNCS.PHASECHK.TRANS64.TRYWAIT P1, [R3+URZ+0x38850], R2 ;  /* 0x03885002030075a7 */ /* 0x0002a6000802017f */
[----:B--2---:R-:W-:Y:S05]  /*155e0*/  @!P1 NANOSLEEP.SYNCS 0x989680 ;  /* 0x009896800000995d */ /* 0x004fea0003900000 */
[----:B------:R-:W2:Y:S02]  /*155f0*/  @!P1 SYNCS.PHASECHK.TRANS64 P1, [R3+URZ+0x38850], R2 ;  /* 0x03885002030095a7 */ /* 0x000ea4000802007f */
[----:B--2---:R-:W-:Y:S05]  /*15600*/  @!P1 BRA `(.L_x_161) ;  /* 0xfffffffc00ec9947 */ /* 0x004fea000383ffff */
[----:B------:R-:W-:Y:S05]  /*15610*/  BRA `(.L_x_158) ;  /* 0xffffff0000f47947 */ /* 0x000fea000383ffff */
.L_x_167:
[----:B--2---:R2:W3:Y:S02]  /*15620*/  SYNCS.PHASECHK.TRANS64.TRYWAIT P1, [R14+URZ+0x38850], R7 ;  /* 0x038850070e0075a7 */ /* 0x0044e4000802017f */
[----:B---3--:R-:W-:Y:S05]  /*15630*/  @!P1 NANOSLEEP.SYNCS 0x989680 ;  /* 0x009896800000995d */ /* 0x008fea0003900000 */
[----:B------:R-:W3:Y:S02]  /*15640*/  @!P1 SYNCS.PHASECHK.TRANS64 P1, [R14+URZ+0x38850], R7 ;  /* 0x038850070e0095a7 */ /* 0x000ee4000802007f */
[----:B---3--:R-:W-:Y:S05]  /*15650*/  @!P1 BRA `(.L_x_167) ;  /* 0xfffffffc00f09947 */ /* 0x008fea000383ffff */
[----:B------:R-:W-:Y:S05]  /*15660*/  BRA `(.L_x_166) ;  /* 0xffffff2800fc7947 */ /* 0x000fea000383ffff */
.L_x_215:
[----:B------:R-:W-:Y:S02]  /*15670*/  IMAD.MOV.U32 R13, RZ, RZ, R0 ;  /* 0x000000ffff0d7224 */ /* 0x000fe400078e0000 */
[----:B------:R-:W-:Y:S02]  /*15680*/  IMAD.MOV.U32 R12, RZ, RZ, RZ ;  /* 0x000000ffff0c7224 */ /* 0x000fe400078e00ff */
[----:B------:R-:W-:Y:S02]  /*15690*/  IMAD.MOV.U32 R11, RZ, RZ, 0x1f ;  /* 0x0000001fff0b7424 */ /* 0x000fe400078e00ff */
[----:B------:R-:W-:-:S07]  /*156a0*/  IMAD.MOV.U32 R15, RZ, RZ, -0x1 ;  /* 0xffffffffff0f7424 */ /* 0x000fce00078e00ff */
[----:B-1-3--:R-:W-:Y:S05]  /*156b0*/  WARPSYNC.COLLECTIVE R15, `(.L_x_287) ;  /* 0x000000000f087348 */ /* 0x00afea0003c00000 */
[----:B------:R0:W2:Y:S02]  /*156c0*/  SHFL.IDX P6, R14, R13, R12, R11 ;  /* 0x0000000c0d0e7389 */ /* 0x0000a400000c000b */
[----:B0123--:R-:W-:Y:S01]  /*156d0*/  ENDCOLLECTIVE ;  /* 0x000000000000791b */ /* 0x00ffe20003800000 */
.L_x_287:
[----:B------:R-:W-:Y:S05]  /*156e0*/  BRA `(.L_x_288) ;  /* 0xffffffb800fc7947 */ /* 0x000fea000383ffff */
.L_x_217:
[----:B------:R-:W-:Y:S01]  /*156f0*/  BSSY B0, `(.L_x_289) ;  /* 0x0000006000007945 */ /* 0x000fe20003800000 */
[----:B------:R-:W-:-:S07]  /*15700*/  IMAD.MOV.U32 R15, RZ, RZ, -0x1 ;  /* 0xffffffffff0f7424 */ /* 0x000fce00078e00ff */
[----:B-1-3--:R-:W-:Y:S05]  /*15710*/  WARPSYNC.COLLECTIVE R15, `(.L_x_290) ;  /* 0x000000000f0c7348 */ /* 0x00afea0003c00000 */
[----:B------:R-:W-:Y:S02]  /*15720*/  ELECT P6, UR62, PT ;  /* 0x00000000003e782f */ /* 0x000fe400038c0000 */
[----:B------:R-:W-:Y:S01]  /*15730*/  MOV R14, UR62 ;  /* 0x0000003e000e7c02 */ /* 0x000fe20008000f00 */
[----:B-1-3--:R-:W-:Y:S10]  /*15740*/  ENDCOLLECTIVE ;  /* 0x000000000000791b */ /* 0x00aff40003800000 */
.L_x_290:
[----:B------:R-:W-:Y:S05]  /*15750*/  BSYNC B0 ;  /* 0x0000000000007941 */ /* 0x000fea0003800000 */
.L_x_289:
[----:B------:R-:W-:Y:S05]  /*15760*/  BRA `(.L_x_291) ;  /* 0xffffffbc00087947 */ /* 0x000fea000383ffff */
.L_x_219:
[----:B0-----:R0:W2:Y:S02]  /*15770*/  SYNCS.PHASECHK.TRANS64.TRYWAIT P0, [R4+URZ+0x38880], R3 ;  /* 0x03888003040075a7 */ /* 0x0010a4000800017f */
[----:B--2---:R-:W-:Y:S05]  /*15780*/  @!P0 NANOSLEEP.SYNCS 0x989680 ;  /* 0x009896800000895d */ /* 0x004fea0003900000 */
[----:B------:R-:W2:Y:S02]  /*15790*/  @!P0 SYNCS.PHASECHK.TRANS64 P0, [R4+URZ+0x38880], R3 ;  /* 0x03888003040085a7 */ /* 0x000ea4000800007f */
[----:B--2---:R-:W-:Y:S05]  /*157a0*/  @!P0 BRA `(.L_x_219) ;  /* 0xfffffffc00f08947 */ /* 0x004fea000383ffff */
[----:B------:R-:W-:Y:S05]  /*157b0*/  BRA `(.L_x_292) ;  /* 0xffffffbc006c7947 */ /* 0x000fea000383ffff */
.L_x_221:
[----:B--2---:R2:W3:Y:S02]  /*157c0*/  SYNCS.PHASECHK.TRANS64.TRYWAIT P0, [R4+URZ+0x38840], R3 ;  /* 0x03884003040075a7 */ /* 0x0044e4000800017f */
[----:B---3--:R-:W-:Y:S05]  /*157d0*/  @!P0 NANOSLEEP.SYNCS 0x989680 ;  /* 0x009896800000895d */ /* 0x008fea0003900000 */
[----:B------:R-:W3:Y:S02]  /*157e0*/  @!P0 SYNCS.PHASECHK.TRANS64 P0, [R4+URZ+0x38840], R3 ;  /* 0x03884003040085a7 */ /* 0x000ee4000800007f */
[----:B---3--:R-:W-:Y:S05]  /*157f0*/  @!P0 BRA `(.L_x_221) ;  /* 0xfffffffc00f08947 */ /* 0x008fea000383ffff */
[----:B------:R-:W-:Y:S05]  /*15800*/  BRA `(.L_x_293) ;  /* 0xffffffbc00d87947 */ /* 0x000fea000383ffff */
.L_x_225:
[----:B------:R-:W-:Y:S01]  /*15810*/  IMAD.MOV.U32 R13, RZ, RZ, R2 ;  /* 0x000000ffff0d7224 */ /* 0x000fe200078e0002 */
[----:B------:R-:W-:Y:S01]  /*15820*/  LOP3.LUT R7, R7, 0x7f, RZ, 0xc0, !PT ;  /* 0x0000007f07077812 */ /* 0x000fe200078ec0ff */
[----:B------:R-:W-:Y:S02]  /*15830*/  IMAD.MOV.U32 R12, RZ, RZ, RZ ;  /* 0x000000ffff0c7224 */ /* 0x000fe400078e00ff */
[----:B------:R-:W-:Y:S01]  /*15840*/  IMAD.MOV.U32 R11, RZ, RZ, 0x181f ;  /* 0x0000181fff0b7424 */ /* 0x000fe200078e00ff */
[----:B------:R-:W-:Y:S01]  /*15850*/  SHF.R.U32.HI R8, RZ, 0x3, R7 ;  /* 0x00000003ff087819 */ /* 0x000fe20000011607 */
[----:B------:R-:W-:Y:S02]  /*15860*/  IMAD.MOV.U32 R15, RZ, RZ, -0x1 ;  /* 0xffffffffff0f7424 */ /* 0x000fe400078e00ff */
[----:B------:R-:W-:Y:S02]  /*15870*/  IMAD R4, R18, R6, RZ ;  /* 0x0000000612047224 */ /* 0x000fe400078e02ff */
[----:B------:R-:W-:-:S07]  /*15880*/  IMAD.IADD R3, R8, 0x1, R5 ;  /* 0x0000000108037824 */ /* 0x000fce00078e0205 */
[----:B-----5:R-:W-:Y:S05]  /*15890*/  WARPSYNC.COLLECTIVE R15, `(.L_x_294) ;  /* 0x000000000f087348 */ /* 0x020fea0003c00000 */
[----:B------:R0:W1:Y:S02]  /*158a0*/  SHFL.IDX P6, R14, R13, R12, R11 ;  /* 0x0000000c0d0e7389 */ /* 0x00006400000c000b */
[----:B01---5:R-:W-:Y:S01]  /*158b0*/  ENDCOLLECTIVE ;  /* 0x000000000000791b */ /* 0x023fe20003800000 */
.L_x_294:
[C---:B------:R-:W-:Y:S01]  /*158c0*/  VIADD R5, R3.reuse, 0x10 ;  /* 0x0000001003057836 */ /* 0x040fe20000000000 */
[----:B------:R-:W-:Y:S01]  /*158d0*/  ISETP.GE.AND P2, PT, R3, R4, PT ;  /* 0x000000040300720c */ /* 0x000fe20003f46270 */
[----:B------:R-:W-:Y:S02]  /*158e0*/  IMAD.MOV.U32 R13, RZ, RZ, R0 ;  /* 0x000000ffff0d7224 */ /* 0x000fe400078e0000 */
[----:B------:R-:W-:-:S10]  /*158f0*/  IMAD.MOV.U32 R6, RZ, RZ, R14 ;  /* 0x000000ffff067224 */ /* 0x000fd400078e000e */
[----:B------:R-:W-:Y:S05]  /*15900*/  WARPSYNC.COLLECTIVE R15, `(.L_x_295) ;  /* 0x000000000f087348 */ /* 0x000fea0003c00000 */
[----:B------:R0:W1:Y:S02]  /*15910*/  SHFL.IDX P6, R14, R13, R12, R11 ;  /* 0x0000000c0d0e7389 */ /* 0x00006400000c000b */
[----:B01----:R-:W-:Y:S01]  /*15920*/  ENDCOLLECTIVE ;  /* 0x000000000000791b */ /* 0x003fe20003800000 */
.L_x_295:
[----:B------:R-:W-:Y:S02]  /*15930*/  IMAD.MOV.U32 R13, RZ, RZ, R2 ;  /* 0x000000ffff0d7224 */ /* 0x000fe400078e0002 */
[----:B------:R-:W-:Y:S02]  /*15940*/  IMAD.MOV.U32 R12, RZ, RZ, 0x1 ;  /* 0x00000001ff0c7424 */ /* 0x000fe400078e00ff */
[----:B------:R-:W-:-:S07]  /*15950*/  IMAD.MOV.U32 R7, RZ, RZ, R14 ;  /* 0x000000ffff077224 */ /* 0x000fce00078e000e */
[----:B------:R-:W-:Y:S05]  /*15960*/  WARPSYNC.COLLECTIVE R15, `(.L_x_296) ;  /* 0x000000000f087348 */ /* 0x000fea0003c00000 */
[----:B------:R0:W1:Y:S02]  /*15970*/  SHFL.IDX P6, R14, R13, R12, R11 ;  /* 0x0000000c0d0e7389 */ /* 0x00006400000c000b */
[----:B01----:R-:W-:Y:S01]  /*15980*/  ENDCOLLECTIVE ;  /* 0x000000000000791b */ /* 0x003fe20003800000 */
.L_x_296:
[----:B------:R-:W-:-:S05]  /*15990*/  @!P2 IADD3 R7, P3, R10, R7, RZ ;  /* 0x000000070a07a210 */ /* 0x000fca0007f7e0ff */
[----:B------:R-:W-:-:S05]  /*159a0*/  @!P2 IMAD.X R6, RZ, RZ, R6, P3 ;  /* 0x000000ffff06a224 */ /* 0x000fca00018e0606 */
[----:B------:R-:W-:Y:S01]  /*159b0*/  @!P2 LOP3.LUT R7, R7, R6, RZ, 0x3c, !PT ;  /* 0x000000060707a212 */ /* 0x000fe200078e3cff */
[----:B------:R-:W-:-:S03]  /*159c0*/  IMAD.MOV.U32 R13, RZ, RZ, R0 ;  /* 0x000000ffff0d7224 */ /* 0x000fc600078e0000 */
[----:B------:R-:W-:-:S04]  /*159d0*/  @!P2 LOP3.LUT R6, R7, R6, RZ, 0x3c, !PT ;  /* 0x000000060706a212 */ /* 0x000fc800078e3cff */
[----:B------:R-:W-:Y:S01]  /*159e0*/  @!P2 LOP3.LUT R7, R7, R6, RZ, 0x3c, !PT ;  /* 0x000000060707a212 */ /* 0x000fe200078e3cff */
[----:B------:R-:W-:-:S07]  /*159f0*/  IMAD.MOV.U32 R8, RZ, RZ, R14 ;  /* 0x000000ffff087224 */ /* 0x000fce00078e000e */
[----:B------:R-:W-:Y:S05]  /*15a00*/  WARPSYNC.COLLECTIVE R15, `(.L_x_297) ;  /* 0x000000000f087348 */ /* 0x000fea0003c00000 */
[----:B------:R0:W1:Y:S02]  /*15a10*/  SHFL.IDX P6, R14, R13, R12, R11 ;  /* 0x0000000c0d0e7389 */ /* 0x00006400000c000b */
[----:B01----:R-:W-:Y:S01]  /*15a20*/  ENDCOLLECTIVE ;  /* 0x000000000000791b */ /* 0x003fe20003800000 */
.L_x_297:
[----:B------:R-:W-:Y:S01]  /*15a30*/  @!PT LDS RZ, [RZ] ;  /* 0x00000000fffff984 */ /* 0x000fe20000000800 */
[----:B------:R-:W-:Y:S01]  /*15a40*/  @!PT LDS RZ, [RZ] ;  /* 0x00000000fffff984 */ /* 0x000fe20000000800 */
[----:B------:R-:W-:Y:S01]  /*15a50*/  @!PT LDS RZ, [RZ] ;  /* 0x00000000fffff984 */ /* 0x000fe20000000800 */
[----:B------:R0:W-:Y:S04]  /*15a60*/  @!P2 LDGSTS.E.BYPASS.LTC128B.128 [R9+0x20400], desc[UR48][R6.64], !P0 ;  /* 0x204000000609afae */ /* 0x0001e8000c101d70 */
[----:B------:R0:W-:Y:S01]  /*15a70*/  @!P2 LDGSTS.E.BYPASS.LTC128B.128 [R9+0x24400], desc[UR48][R6.64+0x80], !P1 ;  /* 0x244000800609afae */ /* 0x0001e2000c901d70 */
[----:B------:R-:W-:Y:S01]  /*15a80*/  ISETP.GE.AND P2, PT, R5, R4, PT ;  /* 0x000000040500720c */ /* 0x000fe20003f46270 */
[----:B------:R-:W-:Y:S02]  /*15a90*/  IMAD.MOV.U32 R13, RZ, RZ, R2 ;  /* 0x000000ffff0d7224 */ /* 0x000fe400078e0002 */
[----:B------:R-:W-:Y:S02]  /*15aa0*/  IMAD.MOV.U32 R12, RZ, RZ, 0x2 ;  /* 0x00000002ff0c7424 */ /* 0x000fe400078e00ff */
[----:B------:R-:W-:-:S08]  /*15ab0*/  IMAD.MOV.U32 R5, RZ, RZ, R14 ;  /* 0x000000ffff057224 */ /* 0x000fd000078e000e */
[----:B0-----:R-:W-:Y:S05]  /*15ac0*/  WARPSYNC.COLLECTIVE R15, `(.L_x_298) ;  /* 0x000000000f087348 */ /* 0x001fea0003c00000 */
[----:B------:R1:W2:Y:S02]  /*15ad0*/  SHFL.IDX P6, R14, R13, R12, R11 ;  /* 0x0000000c0d0e7389 */ /* 0x0002a400000c000b */
[----:B012---:R-:W-:Y:S01]  /*15ae0*/  ENDCOLLECTIVE ;  /* 0x000000000000791b */ /* 0x007fe20003800000 */
.L_x_298:
[----:B------:R-:W-:-:S05]  /*15af0*/  @!P2 IADD3 R5, P3, R10, R5, RZ ;  /* 0x000000050a05a210 */ /* 0x000fca0007f7e0ff */
[----:B------:R-:W-:-:S04]  /*15b00*/  @!P2 IMAD.X R6, RZ, RZ, R8, P3 ;  /* 0x000000ffff06a224 */ /* 0x000fc800018e0608 */
[----:B------:R-:W-:Y:S02]  /*15b10*/  @!P2 IMAD.MOV.U32 R7, RZ, RZ, R6 ;  /* 0x000000ffff07a224 */ /* 0x000fe400078e0006 */
[----:B------:R-:W-:Y:S02]  /*15b20*/  @!P2 IMAD.MOV.U32 R6, RZ, RZ, R5 ;  /* 0x000000ffff06a224 */ /* 0x000fe400078e0005 */
[----:B------:R-:W-:Y:S02]  /*15b30*/  VIADD R5, R3, 0x20 ;  /* 0x0000002003057836 */ /* 0x000fe40000000000 */
[----:B------:R-:W-:Y:S01]  /*15b40*/  IMAD.MOV.U32 R13, RZ, RZ, R0 ;  /* 0x000000ffff0d7224 */ /* 0x000fe200078e0000 */
[----:B------:R-:W-:Y:S01]  /*15b50*/  @!PT LDS RZ, [RZ] ;  /* 0x00000000fffff984 */ /* 0x000fe20000000800 */
[----:B------:R-:W-:Y:S01]  /*15b60*/  @!PT LDS RZ, [RZ] ;  /* 0x00000000fffff984 */ /* 0x000fe20000000800 */
[----:B------:R-:W-:Y:S01]  /*15b70*/  @!PT LDS RZ, [RZ] ;  /* 0x00000000fffff984 */ /* 0x000fe20000000800 */
[----:B------:R0:W-:Y:S04]  /*15b80*/  @!P2 LDGSTS.E.BYPASS.LTC128B.128 [R9+0x20c00], desc[UR48][R6.64], !P0 ;  /* 0x20c000000609afae */ /* 0x0001e8000c101d70 */
[----:B------:R0:W-:Y:S01]  /*15b90*/  @!P2 LDGSTS.E.BYPASS.LTC128B.128 [R9+0x24c00], desc[UR48][R6.64+0x80], !P1 ;  /* 0x24c000800609afae */ /* 0x0001e2000c901d70 */
[----:B------:R-:W-:Y:S01]  /*15ba0*/  ISETP.GE.AND P2, PT, R5, R4, PT ;  /* 0x000000040500720c */ /* 0x000fe20003f46270 */
[----:B------:R-:W-:-:S12]  /*15bb0*/  IMAD.MOV.U32 R5, RZ, RZ, R14 ;  /* 0x000000ffff057224 */ /* 0x000fd800078e000e */
[----:B0-----:R-:W-:Y:S05]  /*15bc0*/  WARPSYNC.COLLECTIVE R15, `(.L_x_299) ;  /* 0x000000000f087348 */ /* 0x001fea0003c00000 */
[----:B------:R1:W2:Y:S02]  /*15bd0*/  SHFL.IDX P6, R14, R13, R12, R11 ;  /* 0x0000000c0d0e7389 */ /* 0x0002a400000c000b */
[----:B012---:R-:W-:Y:S01]  /*15be0*/  ENDCOLLECTIVE ;  /* 0x000000000000791b */ /* 0x007fe20003800000 */
.L_x_299:
[----:B------:R-:W-:Y:S02]  /*15bf0*/  IMAD.MOV.U32 R13, RZ, RZ, R2 ;  /* 0x000000ffff0d7224 */ /* 0x000fe400078e0002 */
[----:B------:R-:W-:Y:S02]  /*15c00*/  IMAD.MOV.U32 R12, RZ, RZ, 0x3 ;  /* 0x00000003ff0c7424 */ /* 0x000fe400078e00ff */
[----:B------:R-:W-:-:S07]  /*15c10*/  IMAD.MOV.U32 R6, RZ, RZ, R14 ;  /* 0x000000ffff067224 */ /* 0x000fce00078e000e */
[----:B------:R-:W-:Y:S05]  /*15c20*/  WARPSYNC.COLLECTIVE R15, `(.L_x_300) ;  /* 0x000000000f087348 */ /* 0x000fea0003c00000 */
[----:B------:R0:W1:Y:S02]  /*15c30*/  SHFL.IDX P6, R14, R13, R12, R11 ;  /* 0x0000000c0d0e7389 */ /* 0x00006400000c000b */
[----:B01----:R-:W-:Y:S01]  /*15c40*/  ENDCOLLECTIVE ;  /* 0x000000000000791b */ /* 0x003fe20003800000 */
.L_x_300:
[----:B------:R-:W-:-:S05]  /*15c50*/  @!P2 IADD3 R6, P3, R10, R6, RZ ;  /* 0x000000060a06a210 */ /* 0x000fca0007f7e0ff */
[----:B------:R-:W-:-:S04]  /*15c60*/  @!P2 IMAD.X R5, RZ, RZ, R5, P3 ;  /* 0x000000ffff05a224 */ /* 0x000fc800018e0605 */
        /* <DEDUP_REMOVED lines=13> */
.L_x_301:
[----:B------:R-:W-:Y:S02]  /*15d40*/  IMAD.MOV.U32 R13, RZ, RZ, R2 ;  /* 0x000000ffff0d7224 */ /* 0x000fe400078e0002 */
[----:B------:R-:W-:Y:S02]  /*15d50*/  IMAD.MOV.U32 R12, RZ, RZ, 0x4 ;  /* 0x00000004ff0c7424 */ /* 0x000fe400078e00ff */
[----:B------:R-:W-:-:S07]  /*15d60*/  IMAD.MOV.U32 R6, RZ, RZ, R14 ;  /* 0x000000ffff067224 */ /* 0x000fce00078e000e */
[----:B------:R-:W-:Y:S05]  /*15d70*/  WARPSYNC.COLLECTIVE R15, `(.L_x_302) ;  /* 0x000000000f087348 */ /* 0x000fea0003c00000 */
[----:B------:R0:W1:Y:S02]  /*15d80*/  SHFL.IDX P6, R14, R13, R12, R11 ;  /* 0x0000000c0d0e7389 */ /* 0x00006400000c000b */
[----:B01----:R-:W-:Y:S01]  /*15d90*/  ENDCOLLECTIVE ;  /* 0x000000000000791b */ /* 0x003fe20003800000 */
.L_x_302:
        /* <DEDUP_REMOVED lines=15> */
.L_x_303:
[----:B------:R-:W-:Y:S02]  /*15e90*/  IMAD.MOV.U32 R13, RZ, RZ, R2 ;  /* 0x000000ffff0d7224 */ /* 0x000fe400078e0002 */
[----:B------:R-:W-:Y:S02]  /*15ea0*/  IMAD.MOV.U32 R12, RZ, RZ, 0x5 ;  /* 0x00000005ff0c7424 */ /* 0x000fe400078e00ff */
[----:B------:R-:W-:-:S07]  /*15eb0*/  IMAD.MOV.U32 R6, RZ, RZ, R14 ;  /* 0x000000ffff067224 */ /* 0x000fce00078e000e */
[----:B------:R-:W-:Y:S05]  /*15ec0*/  WARPSYNC.COLLECTIVE R15, `(.L_x_304) ;  /* 0x000000000f087348 */ /* 0x000fea0003c00000 */
[----:B------:R0:W1:Y:S02]  /*15ed0*/  SHFL.IDX P6, R14, R13, R12, R11 ;  /* 0x0000000c0d0e7389 */ /* 0x00006400000c000b */
[----:B01----:R-:W-:Y:S01]  /*15ee0*/  ENDCOLLECTIVE ;  /* 0x000000000000791b */ /* 0x003fe20003800000 */
.L_x_304:
        /* <DEDUP_REMOVED lines=15> */
.L_x_305:
[----:B------:R-:W-:Y:S02]  /*15fe0*/  IMAD.MOV.U32 R13, RZ, RZ, R2 ;  /* 0x000000ffff0d7224 */ /* 0x000fe400078e0002 */
[----:B------:R-:W-:Y:S02]  /*15ff0*/  IMAD.MOV.U32 R12, RZ, RZ, 0x6 ;  /* 0x00000006ff0c7424 */ /* 0x000fe400078e00ff */
[----:B------:R-:W-:-:S07]  /*16000*/  IMAD.MOV.U32 R6, RZ, RZ, R14 ;  /* 0x000000ffff067224 */ /* 0x000fce00078e000e */
[----:B------:R-:W-:Y:S05]  /*16010*/  WARPSYNC.COLLECTIVE R15, `(.L_x_306) ;  /* 0x000000000f087348 */ /* 0x000fea0003c00000 */
[----:B------:R0:W1:Y:S02]  /*16020*/  SHFL.IDX P6, R14, R13, R12, R11 ;  /* 0x0000000c0d0e7389 */ /* 0x00006400000c000b */
[----:B01----:R-:W-:Y:S01]  /*16030*/  ENDCOLLECTIVE ;  /* 0x000000000000791b */ /* 0x003fe20003800000 */
.L_x_306:
[----:B------:R-:W-:-:S05]  /*16040*/  @!P2 IADD3 R6, P3, R10, R6, RZ ;  /* 0x000000060a06a210 */ /* 0x000fca0007f7e0ff */
[----:B------:R-:W-:-:S04]  /*16050*/  @!P2 IMAD.X R5, RZ, RZ, R5, P3 ;  /* 0x000000ffff05a224 */ /* 0x000fc800018e0605 */
[----:B------:R-:W-:Y:S02]  /*16060*/  @!P2 IMAD.MOV.U32 R7, RZ, RZ, R5 ;  /* 0x000000ffff07a224 */ /* 0x000fe400078e0005 */
[----:B------:R-:W-:-:S03]  /*16070*/  IMAD.MOV.U32 R13, RZ, RZ, R0 ;  /* 0x000000ffff0d7224 */ /* 0x000fc600078e0000 */
[----:B------:R-:W-:Y:S01]  /*16080*/  @!PT LDS RZ, [RZ] ;  /* 0x00000000fffff984 */ /* 0x000fe20000000800 */
[----:B------:R-:W-:Y:S01]  /*16090*/  @!PT LDS RZ, [RZ] ;  /* 0x00000000fffff984 */ /* 0x000fe20000000800 */
[----:B------:R-:W-:Y:S01]  /*160a0*/  @!PT LDS RZ, [RZ] ;  /* 0x00000000fffff984 */ /* 0x000fe20000000800 */
[----:B------:R0:W-:Y:S04]  /*160b0*/  @!P2 LDGSTS.E.BYPASS.LTC128B.128 [R9+0x22c00], desc[UR48][R6.64], !P0 ;  /* 0x22c000000609afae */ /* 0x0001e8000c101d70 */
[----:B------:R0:W-:Y:S01]  /*160c0*/  @!P2 LDGSTS.E.BYPASS.LTC128B.128 [R9+0x26c00], desc[UR48][R6.64+0x80], !P1 ;  /* 0x26c000800609afae */ /* 0x0001e2000c901d70 */
[----:B------:R-:W-:-:S07]  /*160d0*/  IMAD.MOV.U32 R5, RZ, RZ, R14 ;  /* 0x000000ffff057224 */ /* 0x000fce00078e000e */
[----:B0-----:R-:W-:Y:S05]  /*160e0*/  WARPSYNC.COLLECTIVE R15, `(.L_x_307) ;  /* 0x000000000f087348 */ /* 0x001fea0003c00000 */
[----:B------:R1:W2:Y:S02]  /*160f0*/  SHFL.IDX P6, R14, R13, R12, R11 ;  /* 0x0000000c0d0e7389 */ /* 0x0002a400000c000b */
[----:B012---:R-:W-:Y:S01]  /*16100*/  ENDCOLLECTIVE ;  /* 0x000000000000791b */ /* 0x007fe20003800000 */
.L_x_307:
[----:B------:R-:W-:-:S05]  /*16110*/  VIADD R7, R3, 0x60 ;  /* 0x0000006003077836 */ /* 0x000fca0000000000 */
[----:B------:R-:W-:Y:S01]  /*16120*/  ISETP.GE.AND P2, PT, R7, R4, PT ;  /* 0x000000040700720c */ /* 0x000fe20003f46270 */
[----:B------:R-:W-:Y:S02]  /*16130*/  IMAD.MOV.U32 R13, RZ, RZ, R2 ;  /* 0x000000ffff0d7224 */ /* 0x000fe400078e0002 */
[----:B------:R-:W-:Y:S02]  /*16140*/  IMAD.MOV.U32 R12, RZ, RZ, 0x7 ;  /* 0x00000007ff0c7424 */ /* 0x000fe400078e00ff */
[----:B------:R-:W-:-:S08]  /*16150*/  IMAD.MOV.U32 R6, RZ, RZ, R14 ;  /* 0x000000ffff067224 */ /* 0x000fd000078e000e */
[----:B------:R-:W-:Y:S05]  /*16160*/  WARPSYNC.COLLECTIVE R15, `(.L_x_308) ;  /* 0x000000000f087348 */ /* 0x000fea0003c00000 */
[----:B------:R0:W1:Y:S02]  /*16170*/  SHFL.IDX P6, R14, R13, R12, R11 ;  /* 0x0000000c0d0e7389 */ /* 0x00006400000c000b */
[----:B01----:R-:W-:Y:S01]  /*16180*/  ENDCOLLECTIVE ;  /* 0x000000000000791b */ /* 0x003fe20003800000 */
.L_x_308:
        /* <DEDUP_REMOVED lines=13> */
.L_x_309:
[----:B------:R-:W-:Y:S01]  /*16260*/  IMAD.MOV.U32 R0, RZ, RZ, R14 ;  /* 0x000000ffff007224 */ /* 0x000fe200078e000e */
[----:B------:R-:W-:Y:S06]  /*16270*/  BRA `(.L_x_310) ;  /* 0xffffffc000487947 */ /* 0x000fec000383ffff */
.L_x_230:
[----:B0-----:R0:W1:Y:S02]  /*16280*/  SYNCS.PHASECHK.TRANS64.TRYWAIT P0, [R19+URZ+0x38820], R0 ;  /* 0x03882000130075a7 */ /* 0x001064000800017f */
[----:B-1----:R-:W-:Y:S05]  /*16290*/  @!P0 NANOSLEEP.SYNCS 0x989680 ;  /* 0x009896800000895d */ /* 0x002fea0003900000 */
[----:B------:R-:W1:Y:S02]  /*162a0*/  @!P0 SYNCS.PHASECHK.TRANS64 P0, [R19+URZ+0x38820], R0 ;  /* 0x03882000130085a7 */ /* 0x000e64000800007f */
[----:B-1----:R-:W-:Y:S05]  /*162b0*/  @!P0 BRA `(.L_x_230) ;  /* 0xfffffffc00f08947 */ /* 0x002fea000383ffff */
[----:B------:R-:W-:Y:S05]  /*162c0*/  BRA `(.L_x_311) ;  /* 0xffffffc000b47947 */ /* 0x000fea000383ffff */
.L_x_236:
[----:B---3--:R3:W4:Y:S02]  /*162d0*/  SYNCS.PHASECHK.TRANS64.TRYWAIT P0, [R4+URZ+0x38880], R3 ;  /* 0x03888003040075a7 */ /* 0x008724000800017f */
[----:B----4-:R-:W-:Y:S05]  /*162e0*/  @!P0 NANOSLEEP.SYNCS 0x989680 ;  /* 0x009896800000895d */ /* 0x010fea0003900000 */
[----:B------:R-:W4:Y:S02]  /*162f0*/  @!P0 SYNCS.PHASECHK.TRANS64 P0, [R4+URZ+0x38880], R3 ;  /* 0x03888003040085a7 */ /* 0x000f24000800007f */
[----:B----4-:R-:W-:Y:S05]  /*16300*/  @!P0 BRA `(.L_x_236) ;  /* 0xfffffffc00f08947 */ /* 0x010fea000383ffff */
[----:B------:R-:W-:Y:S05]  /*16310*/  BRA `(.L_x_312) ;  /* 0xffffffc4006c7947 */ /* 0x000fea000383ffff */
.L_x_242:
[----:B-1----:R1:W2:Y:S02]  /*16320*/  SYNCS.PHASECHK.TRANS64.TRYWAIT P0, [R4+URZ+0x38840], R3 ;  /* 0x03884003040075a7 */ /* 0x0022a4000800017f */
[----:B--2---:R-:W-:Y:S05]  /*16330*/  @!P0 NANOSLEEP.SYNCS 0x989680 ;  /* 0x009896800000895d */ /* 0x004fea0003900000 */
[----:B------:R-:W2:Y:S02]  /*16340*/  @!P0 SYNCS.PHASECHK.TRANS64 P0, [R4+URZ+0x38840], R3 ;  /* 0x03884003040085a7 */ /* 0x000ea4000800007f */
[----:B--2---:R-:W-:Y:S05]  /*16350*/  @!P0 BRA `(.L_x_242) ;  /* 0xfffffffc00f08947 */ /* 0x004fea000383ffff */
[----:B------:R-:W-:Y:S05]  /*16360*/  BRA `(.L_x_313) ;  /* 0xffffffc800287947 */ /* 0x000fea000383ffff */
.L_x_249:
[----:B---3--:R3:W4:Y:S02]  /*16370*/  SYNCS.PHASECHK.TRANS64.TRYWAIT P0, [R20+URZ+0x38870], R2 ;  /* 0x03887002140075a7 */ /* 0x008724000800017f */
[----:B----4-:R-:W-:Y:S05]  /*16380*/  @!P0 NANOSLEEP.SYNCS 0x989680 ;  /* 0x009896800000895d */ /* 0x010fea0003900000 */
[----:B------:R-:W4:Y:S02]  /*16390*/  @!P0 SYNCS.PHASECHK.TRANS64 P0, [R20+URZ+0x38870], R2 ;  /* 0x03887002140085a7 */ /* 0x000f24000800007f */
[----:B----4-:R-:W-:Y:S05]  /*163a0*/  @!P0 BRA `(.L_x_249) ;  /* 0xfffffffc00f08947 */ /* 0x010fea000383ffff */
[----:B------:R-:W-:Y:S05]  /*163b0*/  BRA `(.L_x_314) ;  /* 0xffffffcc00007947 */ /* 0x000fea000383ffff */
.L_x_251:
[----:B----4-:R4:W0:Y:S02]  /*163c0*/  SYNCS.PHASECHK.TRANS64.TRYWAIT P0, [R20+URZ+0x38860], R0 ;  /* 0x03886000140075a7 */ /* 0x010824000800017f */
[----:B0-----:R-:W-:Y:S05]  /*163d0*/  @!P0 NANOSLEEP.SYNCS 0x989680 ;  /* 0x009896800000895d */ /* 0x001fea0003900000 */
[----:B------:R-:W0:Y:S02]  /*163e0*/  @!P0 SYNCS.PHASECHK.TRANS64 P0, [R20+URZ+0x38860], R0 ;  /* 0x03886000140085a7 */ /* 0x000e24000800007f */
[----:B0-----:R-:W-:Y:S05]  /*163f0*/  @!P0 BRA `(.L_x_251) ;  /* 0xfffffffc00f08947 */ /* 0x001fea000383ffff */
[----:B------:R-:W-:Y:S05]  /*16400*/  BRA `(.L_x_315) ;  /* 0xffffffcc00087947 */ /* 0x000fea000383ffff */
.L_x_258:
[----:B0-----:R0:W1:Y:S02]  /*16410*/  SYNCS.PHASECHK.TRANS64.TRYWAIT P1, [R17+URZ+0x38870], R0 ;  /* 0x03887000110075a7 */ /* 0x001064000802017f */
[----:B-1----:R-:W-:Y:S05]  /*16420*/  @!P1 NANOSLEEP.SYNCS 0x989680 ;  /* 0x009896800000995d */ /* 0x002fea0003900000 */
[----:B------:R-:W1:Y:S02]  /*16430*/  @!P1 SYNCS.PHASECHK.TRANS64 P1, [R17+URZ+0x38870], R0 ;  /* 0x03887000110095a7 */ /* 0x000e64000802007f */
[----:B-1----:R-:W-:Y:S05]  /*16440*/  @!P1 BRA `(.L_x_258) ;  /* 0xfffffffc00f09947 */ /* 0x002fea000383ffff */
[----:B------:R-:W-:Y:S05]  /*16450*/  BRA `(.L_x_316) ;  /* 0xffffffd400a47947 */ /* 0x000fea000383ffff */
.L_x_260:
[----:B0-----:R0:W1:Y:S02]  /*16460*/  SYNCS.PHASECHK.TRANS64.TRYWAIT P1, [R17+URZ+0x38860], R0 ;  /* 0x03886000110075a7 */ /* 0x001064000802017f */
[----:B-1----:R-:W-:Y:S05]  /*16470*/  @!P1 NANOSLEEP.SYNCS 0x989680 ;  /* 0x009896800000995d */ /* 0x002fea0003900000 */
[----:B------:R-:W1:Y:S02]  /*16480*/  @!P1 SYNCS.PHASECHK.TRANS64 P1, [R17+URZ+0x38860], R0 ;  /* 0x03886000110095a7 */ /* 0x000e64000802007f */
[----:B-1----:R-:W-:Y:S05]  /*16490*/  @!P1 BRA `(.L_x_260) ;  /* 0xfffffffc00f09947 */ /* 0x002fea000383ffff */
[----:B------:R-:W-:Y:S05]  /*164a0*/  BRA `(.L_x_317) ;  /* 0xffffffd400ac7947 */ /* 0x000fea000383ffff */
.L_x_271:
[----:B0-----:R0:W1:Y:S02]  /*164b0*/  SYNCS.PHASECHK.TRANS64.TRYWAIT P0, [R0+URZ+0x38820], R3 ;  /* 0x03882003000075a7 */ /* 0x001064000800017f */
[----:B-1----:R-:W-:Y:S05]  /*164c0*/  @!P0 NANOSLEEP.SYNCS 0x989680 ;  /* 0x009896800000895d */ /* 0x002fea0003900000 */
[----:B------:R-:W1:Y:S02]  /*164d0*/  @!P0 SYNCS.PHASECHK.TRANS64 P0, [R0+URZ+0x38820], R3 ;  /* 0x03882003000085a7 */ /* 0x000e64000800007f */
[----:B-1----:R-:W-:Y:S05]  /*164e0*/  @!P0 BRA `(.L_x_271) ;  /* 0xfffffffc00f08947 */ /* 0x002fea000383ffff */
[----:B------:R-:W-:Y:S05]  /*164f0*/  BRA `(.L_x_318) ;  /* 0xffffffec00107947 */ /* 0x000fea000383ffff */
.L_x_272:
[----:B------:R-:W1:Y:S01]  /*16500*/  S2R R2, SR_TID.X ;  /* 0x0000000000027919 */ /* 0x000e620000002100 */
[----:B------:R-:W-:Y:S01]  /*16510*/  BSSY B0, `(.L_x_319) ;  /* 0x000000a000007945 */ /* 0x000fe20003800000 */
[----:B------:R-:W-:Y:S02]  /*16520*/  IMAD.MOV.U32 R12, RZ, RZ, RZ ;  /* 0x000000ffff0c7224 */ /* 0x000fe400078e00ff */
[----:B------:R-:W-:Y:S02]  /*16530*/  IMAD.MOV.U32 R11, RZ, RZ, 0x1f ;  /* 0x0000001fff0b7424 */ /* 0x000fe400078e00ff */
[----:B------:R-:W-:Y:S01]  /*16540*/  IMAD.MOV.U32 R15, RZ, RZ, -0x1 ;  /* 0xffffffffff0f7424 */ /* 0x000fe200078e00ff */
[----:B-1----:R-:W-:-:S04]  /*16550*/  SHF.R.U32.HI R2, RZ, 0x5, R2 ;  /* 0x00000005ff027819 */ /* 0x002fc80000011602 */
[----:B------:R-:W-:-:S05]  /*16560*/  LOP3.LUT R2, R2, 0x3, RZ, 0xc0, !PT ;  /* 0x0000000302027812 */ /* 0x000fca00078ec0ff */
[----:B------:R-:W-:-:S07]  /*16570*/  IMAD.MOV.U32 R13, RZ, RZ, R2 ;  /* 0x000000ffff0d7224 */ /* 0x000fce00078e0002 */
[----:B0-----:R-:W-:Y:S05]  /*16580*/  WARPSYNC.COLLECTIVE R15, `(.L_x_320) ;  /* 0x000000000f087348 */ /* 0x001fea0003c00000 */
[----:B------:R1:W2:Y:S02]  /*16590*/  SHFL.IDX P6, R14, R13, R12, R11 ;  /* 0x0000000c0d0e7389 */ /* 0x0002a400000c000b */
[----:B012---:R-:W-:Y:S01]  /*165a0*/  ENDCOLLECTIVE ;  /* 0x000000000000791b */ /* 0x007fe20003800000 */
.L_x_320:
[----:B------:R-:W-:Y:S05]  /*165b0*/  BSYNC B0 ;  /* 0x0000000000007941 */ /* 0x000fea0003800000 */
.L_x_319:
[----:B------:R-:W-:Y:S05]  /*165c0*/  BRA `(.L_x_321) ;  /* 0xffffffe800f87947 */ /* 0x000fea000383ffff */
.L_x_275:
[----:B------:R-:W-:Y:S01]  /*165d0*/  BSSY B1, `(.L_x_322) ;  /* 0x0000006000017945 */ /* 0x000fe20003800000 */
[----:B------:R-:W-:-:S07]  /*165e0*/  IMAD.MOV.U32 R15, RZ, RZ, -0x1 ;  /* 0xffffffffff0f7424 */ /* 0x000fce00078e00ff */
[----:B01----:R-:W-:Y:S05]  /*165f0*/  WARPSYNC.COLLECTIVE R15, `(.L_x_323) ;  /* 0x000000000f0c7348 */ /* 0x003fea0003c00000 */
[----:B------:R-:W-:Y:S02]  /*16600*/  ELECT P6, UR62, PT ;  /* 0x00000000003e782f */ /* 0x000fe400038c0000 */
[----:B------:R-:W-:Y:S01]  /*16610*/  MOV R14, UR62 ;  /* 0x0000003e000e7c02 */ /* 0x000fe20008000f00 */
[----:B01----:R-:W-:Y:S10]  /*16620*/  ENDCOLLECTIVE ;  /* 0x000000000000791b */ /* 0x003ff40003800000 */
.L_x_323:
[----:B------:R-:W-:Y:S05]  /*16630*/  BSYNC B1 ;  /* 0x0000000000017941 */ /* 0x000fea0003800000 */
.L_x_322:
[----:B------:R-:W-:Y:S05]  /*16640*/  BRA `(.L_x_324) ;  /* 0xffffffe800f07947 */ /* 0x000fea000383ffff */
.L_x_277:
[----:B0-----:R0:W1:Y:S02]  /*16650*/  SYNCS.PHASECHK.TRANS64.TRYWAIT P1, [R6+URZ], R5 ;  /* 0x00000005060075a7 */ /* 0x001064000802017f */
[----:B-1----:R-:W-:Y:S05]  /*16660*/  @!P1 NANOSLEEP.SYNCS 0x989680 ;  /* 0x009896800000995d */ /* 0x002fea0003900000 */
[----:B------:R-:W1:Y:S02]  /*16670*/  @!P1 SYNCS.PHASECHK.TRANS64 P1, [R6+URZ], R5 ;  /* 0x00000005060095a7 */ /* 0x000e64000802007f */
[----:B-1----:R-:W-:Y:S05]  /*16680*/  @!P1 BRA `(.L_x_277) ;  /* 0xfffffffc00f09947 */ /* 0x002fea000383ffff */
[----:B------:R-:W-:Y:S05]  /*16690*/  BRA `(.L_x_325) ;  /* 0xffffffec002c7947 */ /* 0x000fea000383ffff */
.L_x_278:
[----:B-1----:R1:W2:Y:S02]  /*166a0*/  SYNCS.PHASECHK.TRANS64.TRYWAIT P1, [R7+URZ], R2 ;  /* 0x00000002070075a7 */ /* 0x0022a4000802017f */
[----:B--2---:R-:W-:Y:S05]  /*166b0*/  @!P1 NANOSLEEP.SYNCS 0x989680 ;  /* 0x009896800000995d */ /* 0x004fea0003900000 */
[----:B------:R-:W2:Y:S02]  /*166c0*/  @!P1 SYNCS.PHASECHK.TRANS64 P1, [R7+URZ], R2 ;  /* 0x00000002070095a7 */ /* 0x000ea4000802007f */
[----:B--2---:R-:W-:Y:S05]  /*166d0*/  @!P1 BRA `(.L_x_278) ;  /* 0xfffffffc00f09947 */ /* 0x004fea000383ffff */
[----:B------:R-:W-:Y:S05]  /*166e0*/  BRA `(.L_x_326) ;  /* 0xffffffec00207947 */ /* 0x000fea000383ffff */
.L_x_280:
[----:B--2---:R2:W3:Y:S02]  /*166f0*/  SYNCS.PHASECHK.TRANS64.TRYWAIT P1, [R4+URZ+0x38860], R5 ;  /* 0x03886005040075a7 */ /* 0x0044e4000802017f */
[----:B---3--:R-:W-:Y:S05]  /*16700*/  @!P1 NANOSLEEP.SYNCS 0x989680 ;  /* 0x009896800000995d */ /* 0x008fea0003900000 */
[----:B------:R-:W3:Y:S02]  /*16710*/  @!P1 SYNCS.PHASECHK.TRANS64 P1, [R4+URZ+0x38860], R5 ;  /* 0x03886005040095a7 */ /* 0x000ee4000802007f */
[----:B---3--:R-:W-:Y:S05]  /*16720*/  @!P1 BRA `(.L_x_280) ;  /* 0xfffffffc00f09947 */ /* 0x008fea000383ffff */
[----:B------:R-:W-:Y:S05]  /*16730*/  BRA `(.L_x_327) ;  /* 0xffffffec00247947 */ /* 0x000fea000383ffff */
.L_x_282:
[----:B---3--:R3:W4:Y:S02]  /*16740*/  SYNCS.PHASECHK.TRANS64.TRYWAIT P1, [R3+URZ+0x38860], R2 ;  /* 0x03886002030075a7 */ /* 0x008724000802017f */
[----:B----4-:R-:W-:Y:S05]  /*16750*/  @!P1 NANOSLEEP.SYNCS 0x989680 ;  /* 0x009896800000995d */ /* 0x010fea0003900000 */
[----:B------:R-:W4:Y:S02]  /*16760*/  @!P1 SYNCS.PHASECHK.TRANS64 P1, [R3+URZ+0x38860], R2 ;  /* 0x03886002030095a7 */ /* 0x000f24000802007f */
[----:B----4-:R-:W-:Y:S05]  /*16770*/  @!P1 BRA `(.L_x_282) ;  /* 0xfffffffc00f09947 */ /* 0x010fea000383ffff */
[----:B------:R-:W-:Y:S05]  /*16780*/  BRA `(.L_x_328) ;  /* 0xffffffec00247947 */ /* 0x000fea000383ffff */
.L_x_284:
[----:B----4-:R4:W0:Y:S02]  /*16790*/  SYNCS.PHASECHK.TRANS64.TRYWAIT P0, [R4+URZ+0x38880], R5 ;  /* 0x03888005040075a7 */ /* 0x010824000800017f */
[----:B0-----:R-:W-:Y:S05]  /*167a0*/  @!P0 NANOSLEEP.SYNCS 0x989680 ;  /* 0x009896800000895d */ /* 0x001fea0003900000 */
[----:B------:R-:W0:Y:S02]  /*167b0*/  @!P0 SYNCS.PHASECHK.TRANS64 P0, [R4+URZ+0x38880], R5 ;  /* 0x03888005040085a7 */ /* 0x000e24000800007f */
[----:B0-----:R-:W-:Y:S05]  /*167c0*/  @!P0 BRA `(.L_x_284) ;  /* 0xfffffffc00f08947 */ /* 0x001fea000383ffff */
[----:B------:R-:W-:Y:S05]  /*167d0*/  BRA `(.L_x_285) ;  /* 0xffffffec00207947 */ /* 0x000fea000383ffff */
.L_x_329:
        /* <DEDUP_REMOVED lines=10> */
.L_x_3135:


//--------------------- .text._ZN7cutlass13device_kernelIN5flash11enable_sm90INS1_16FlashAttnFwdSm90INS1_25CollectiveMainloopFwdSm90ILi2EN4cute5tupleIJNS5_1CILi1EEES8_S8_EEENS6_IJNS7_ILi128EEESA_NS7_ILi256EEEEEELi256ENS_12float_e4m3_tEfNS_4arch4Sm90ELb0ELb0ELb1ELb1ELb0ELb1ELb0ELb1ELb1ELb1ELb1ELb0EEENS1_21CollectiveEpilogueFwdINS6_IJSA_SB_SA_EEES9_NS_10bfloat16_tESF_Li256ELb1ELb1ELb1ELb1EEENS1_36VarlenDynamicPersistentTileSchedulerILi128ELi128ELi256ELi128ELb1ELb1ELb1ELb0ELb1ELb1EEEEEEEEEvNT_6ParamsE --------------------------
	.section	.text._ZN7cutlass13device_kernelIN5flash11enable_sm90INS1_16FlashAttnFwdSm90INS1_25CollectiveMainloopFwdSm90ILi2EN4cute5tupleIJNS5_1CILi1EEES8_S8_EEENS6_IJNS7_ILi128EEESA_NS7_ILi256EEEEEELi256ENS_12float_e4m3_tEfNS_4arch4Sm90ELb0ELb0ELb1ELb1ELb0ELb1ELb0ELb1ELb1ELb1ELb1ELb0EEENS1_21CollectiveEpilogueFwdINS6_IJSA_SB_SA_EEES9_NS_10bfloat16_tESF_Li256ELb1ELb1ELb1ELb1EEENS1_36VarlenDynamicPersistentTileSchedulerILi128ELi128ELi256ELi128ELb1ELb1ELb1ELb0ELb1ELb1EEEEEEEEEvNT_6ParamsE,"ax",@progbits
	.align	128
.text._ZN7cutlass13device_kernelIN5flash11enable_sm90INS1_16FlashAttnFwdSm90INS1_25CollectiveMainloopFwdSm90ILi2EN4cute5tupleIJNS5_1CILi1EEES8_S8_EEENS6_IJNS7_ILi128EEESA_NS7_ILi256EEEEEELi256ENS_12float_e4m3_tEfNS_4arch4Sm90ELb0ELb0ELb1ELb1ELb0ELb1ELb0ELb1ELb1ELb1ELb1ELb0EEENS1_21CollectiveEpilogueFwdINS6_IJSA_SB_SA_EEES9_NS_10bfloat16_tESF_Li256ELb1ELb1ELb1ELb1EEENS1_36VarlenDynamicPersistentTileSchedulerILi128ELi128ELi256ELi128ELb1ELb1ELb1ELb0ELb1ELb1EEEEEEEEEvNT_6ParamsE:
        .type           _ZN7cutlass13device_kernelIN5flash11enable_sm90INS1_16FlashAttnFwdSm90INS1_25CollectiveMainloopFwdSm90ILi2EN4cute5tupleIJNS5_1CILi1EEES8_S8_EEENS6_IJNS7_ILi128EEESA_NS7_ILi256EEEEEELi256ENS_12float_e4m3_tEfNS_4arch4Sm90ELb0ELb0ELb1ELb1ELb0ELb1ELb0ELb1ELb1ELb1ELb1ELb0EEENS1_21CollectiveEpilogueFwdINS6_IJSA_SB_SA_EEES9_NS_10bfloat16_tESF_Li256ELb1ELb1ELb1ELb1EEENS1_36VarlenDynamicPersistentTileSchedulerILi128ELi128ELi256ELi128ELb1ELb1ELb1ELb0ELb1ELb1EEEEEEEEEvNT_6ParamsE,@function
        .size           _ZN7cutlass13device_kernelIN5flash11enable_sm90INS1_16FlashAttnFwdSm90INS1_25CollectiveMainloopFwdSm90ILi2EN4cute5tupleIJNS5_1CILi1EEES8_S8_EEENS6_IJNS7_ILi128EEESA_NS7_ILi256EEEEEELi256ENS_12float_e4m3_tEfNS_4arch4Sm90ELb0ELb0ELb1ELb1ELb0ELb1ELb0ELb1ELb1ELb1ELb1ELb0EEENS1_21CollectiveEpilogueFwdINS6_IJSA_SB_SA_EEES9_NS_10bfloat16_tESF_Li256ELb1ELb1ELb1ELb1EEENS1_36VarlenDynamicPersistentTileSchedulerILi128ELi128ELi256ELi128ELb1ELb1ELb1ELb0ELb1ELb1EEEEEEEEEvNT_6ParamsE,(.L_x_3136 - _ZN7cutlass13device_kernelIN5flash11enable_sm90INS1_16FlashAttnFwdSm90INS1_25CollectiveMainloopFwdSm90ILi2EN4cute5tupleIJNS5_1CILi1EEES8_S8_EEENS6_IJNS7_ILi128EEESA_NS7_ILi256EEEEEELi256ENS_12float_e4m3_tEfNS_4arch4Sm90ELb0ELb0ELb1ELb1ELb0ELb1ELb0ELb1ELb1ELb1ELb1ELb0EEENS1_21CollectiveEpilogueFwdINS6_IJSA_SB_SA_EEES9_NS_10bfloat16_tESF_Li256ELb1ELb1ELb1ELb1EEENS1_36VarlenDynamicPersistentTileSchedulerILi128ELi128ELi256ELi128ELb1ELb1ELb1ELb0ELb1ELb1EEEEEEEEEvNT_6ParamsE)
        .other          _ZN7cutlass13device_kernelIN5flash11enable_sm90INS1_16FlashAttnFwdSm90INS1_25CollectiveMainloopFwdSm90ILi2EN4cute5tupleIJNS5_1CILi1EEES8_S8_EEENS6_IJNS7_ILi128EEESA_NS7_ILi256EEEEEELi256ENS_12float_e4m3_tEfNS_4arch4Sm90ELb0ELb0ELb1ELb1ELb0ELb1ELb0ELb1ELb1ELb1ELb1ELb0EEENS1_21CollectiveEpilogueFwdINS6_IJSA_SB_SA_EEES9_NS_10bfloat16_tESF_Li256ELb1ELb1ELb1ELb1EEENS1_36VarlenDynamicPersistentTileSchedulerILi128ELi128ELi256ELi128ELb1ELb1ELb1ELb0ELb1ELb1EEEEEEEEEvNT_6ParamsE,@"STO_CUDA_ENTRY STV_DEFAULT"
_ZN7cutlass13device_kernelIN5flash11enable_sm90INS1_16FlashAttnFwdSm90INS1_25CollectiveMainloopFwdSm90ILi2EN4cute5tupleIJNS5_1CILi1EEES8_S8_EEENS6_IJNS7_ILi128EEESA_NS7_ILi256EEEEEELi256ENS_12float_e4m3_tEfNS_4arch4Sm90ELb0ELb0ELb1ELb1ELb0ELb1ELb0ELb1ELb1ELb1ELb1ELb0EEENS1_21CollectiveEpilogueFwdINS6_IJSA_SB_SA_EEES9_NS_10bfloat16_tESF_Li256ELb1ELb1ELb1ELb1EEENS1_36VarlenDynamicPersistentTileSchedulerILi128ELi128ELi256ELi128ELb1ELb1ELb1ELb0ELb1ELb1EEEEEEEEEvNT_6ParamsE:
        /* <DEDUP_REMOVED lines=13> */
[----:B------:R-:W-:Y:S02]  /*00d0*/  UIADD3 UR10, UP2, UR4, 0x570, URZ ;  /* 0x00000570040a7890 */ /* 0x000fe4000ff5e03f */
[----:B------:R-:W-:Y:S02]  /*00e0*/  UIADD3 UR4, UP3, UR4, 0x670, URZ ;  /* 0x0000067004047890 */ /* 0x000fe4000ff7e03f */
[----:B------:R-:W-:-:S02]  /*00f0*/  UIADD3.X UR7, URZ, UR5, URZ, UP0, !UPT ;  /* 0x000000053f077290 */ /* 0x000fc400087fe43f */
[----:B------:R-:W-:Y:S02]  /*0100*/  UIADD3.X UR9, URZ, UR5, URZ, UP1, !UPT ;  /* 0x000000053f097290 */ /* 0x000fe40008ffe43f */
[----:B------:R-:W-:Y:S02]  /*0110*/  UIADD3.X UR11, URZ, UR5, URZ, UP2, !UPT ;  /* 0x000000053f0b7290 */ /* 0x000fe400097fe43f */
[----:B------:R-:W-:-:S03]  /*0120*/  UIADD3.X UR5, URZ, UR5, URZ, UP3, !UPT ;  /* 0x000000053f057290 */ /* 0x000fc60009ffe43f */
[----:B------:R0:W-:Y:S02]  /*0130*/  UTMACCTL.PF [UR6] ;  /* 0x00000000060079b9 */ /* 0x0001e40008040000 */
[----:B------:R0:W-:Y:S02]  /*0140*/  UTMACCTL.PF [UR8] ;  /* 0x00000000080079b9 */ /* 0x0001e40008040000 */
[----:B------:R0:W-:Y:S02]  /*0150*/  UTMACCTL.PF [UR10] ;  /* 0x000000000a0079b9 */ /* 0x0001e40008040000 */
[----:B------:R0:W-:Y:S02]  /*0160*/  UTMACCTL.PF [UR4] ;  /* 0x00000000040079b9 */ /* 0x0001e40008040000 */
[----:B0-----:R-:W-:Y:S01]  /*0170*/  NOP ;  /* 0x0000000000007918 */ /* 0x001fe20000000000 */
.L_x_331:
[----:B------:R-:W-:Y:S05]  /*0180*/  BSYNC B0 ;  /* 0x0000000000007941 */ /* 0x000fea0003800000 */
.L_x_330:
        /* <DEDUP_REMOVED lines=41> */
.L_x_332:
        /* <DEDUP_REMOVED lines=22> */
.L_x_333:
        /* <DEDUP_REMOVED lines=18> */
.L_x_334:
        /* <DEDUP_REMOVED lines=22> */
.L_x_335:
        /* <DEDUP_REMOVED lines=22> */
.L_x_336:
[----:B------:R-:W-:Y:S01]  /*0960*/  PLOP3.LUT P0, PT, PT, PT, UP0, 0x80, 0x0 ;  /* 0x000000000000781c */ /* 0x000fe20003f0f008 */
[----:B------:R-:W-:Y:S01]  /*0970*/  UMOV UR37, 0x1 ;  /* 0x0000000100257882 */ /* 0x000fe20000000000 */
[----:B------:R-:W-:Y:S01]  /*0980*/  NOP ;  /* 0x0000000000007918 */ /* 0x000fe20000000000 */
[----:B------:R-:W-:Y:S01]  /*0990*/  USEL UR37, UR37, 0x2, !UP0 ;  /* 0x0000000225257887 */ /* 0x000fe2000c000000 */
[----:B------:R-:W-:Y:S01]  /*09a0*/  BSSY B8, `(.L_x_337) ;  /* 0x0002a8d000087945 */ /* 0x000fe20003800000 */
[----:B------:R-:W-:Y:S01]  /*09b0*/  ULDC.64 UR42, c[0x0][0x208] ;  /* 0x00008200002a7ab9 */ /* 0x000fe20000000a00 */
[----:B012-4-:R-:W-:Y:S07]  /*09c0*/  BAR.SYNC.DEFER_BLOCKING 0x0 ;  /* 0x0000000000007b1d */ /* 0x017fee0000010000 */
[----:B------:R-:W-:Y:S05]  /*09d0*/  @!P0 BRA `(.L_x_338) ;  /* 0x0000022c00f08947 */ /* 0x000fea0003800000 */
.L_x_339:
[----:B------:R-:W-:-:S08]  /*09e0*/  NOP ;  /* 0x0000000000007918 */ /* 0x000fd00000000000 */
[----:B------:R-:W0:Y:S02]  /*09f0*/  USETMAXREG.TRY_ALLOC.CTAPOOL UP0, 0xf0 ;  /* 0x000000f0000079c8 */ /* 0x000e240008000600 */
[----:B0-----:R-:W-:-:S13]  /*0a00*/  PLOP3.LUT P0, PT, PT, PT, UP0, 0x80, 0x0 ;  /* 0x000000000000781c */ /* 0x001fda0003f0f008 */
[----:B------:R-:W-:Y:S05]  /*0a10*/  @!P0 BRA `(.L_x_339) ;  /* 0xfffffffc00f08947 */ /* 0x000fea000383ffff */
[----:B------:R-:W2:Y:S01]  /*0a20*/  LDL.LU R0, [R1+0x10] ;  /* 0x0000100001007983 */ /* 0x000ea20000300800 */
[----:B------:R-:W0:Y:S01]  /*0a30*/  S2R R2, SR_TID.X ;  /* 0x0000000000027919 */ /* 0x000e220000002100 */
[----:B------:R-:W1:Y:S01]  /*0a40*/  S2UR UR36, SR_CgaCtaId ;  /* 0x00000000002479c3 */ /* 0x000e620000008800 */
[----:B------:R-:W-:Y:S01]  /*0a50*/  UMOV UR4, 0x400 ;  /* 0x0000040000047882 */ /* 0x000fe20000000000 */
[----:B0-----:R-:W-:-:S06]  /*0a60*/  SHF.R.U32.HI R2, RZ, 0x7, R2 ;  /* 0x00000007ff027819 */ /* 0x001fcc0000011602 */
[----:B------:R-:W-:Y:S06]  /*0a70*/  BAR.ARV 0x8, 0x180 ;  /* 0x0206000000007b1d */ /* 0x000fec0000002000 */
[----:B------:R-:W-:-:S13]  /*0a80*/  ISETP.NE.AND P0, PT, R2, 0x1, PT ;  /* 0x000000010200780c */ /* 0x000fda0003f05270 */
[----:B------:R-:W-:Y:S08]  /*0a90*/  @!P0 BAR.ARV 0x9, 0x100 ;  /* 0x0244000000008b1d */ /* 0x000ff00000002000 */
[----:B------:R-:W-:Y:S01]  /*0aa0*/  BAR.SYNC.DEFER_BLOCKING 0x5, 0x180 ;  /* 0x0146000000007b1d */ /* 0x000fe20000010000 */
[----:B-1----:R-:W-:-:S06]  /*0ab0*/  ULEA UR4, UR36, UR4, 0x18 ;  /* 0x0000000424047291 */ /* 0x002fcc000f8ec03f */
[----:B------:R-:W-:Y:S01]  /*0ac0*/  IMAD.U32 R22, RZ, RZ, UR4 ;  /* 0x00000004ff167e24 */ /* 0x000fe2000f8e00ff */
[----:B------:R-:W-:-:S04]  /*0ad0*/  ULDC UR4, c[0x0][0xc3c] ;  /* 0x00030f0000047ab9 */ /* 0x000fc80000000800 */
[----:B------:R-:W0:Y:S01]  /*0ae0*/  LDS.128 R28, [R22+0x388d0] ;  /* 0x0388d000161c7984 */ /* 0x000e220000000c00 */
[----:B------:R-:W-:Y:S06]  /*0af0*/  BAR.ARV 0x4, 0x180 ;  /* 0x0106000000007b1d */ /* 0x000fec0000002000 */
[----:B--2---:R-:W-:-:S04]  /*0b00*/  LOP3.LUT R0, R0, 0xfffffff7, RZ, 0xc0, !PT ;  /* 0xfffffff700007812 */ /* 0x004fc800078ec0ff */
[----:B------:R-:W-:-:S05]  /*0b10*/  @P0 LOP3.LUT R0, R0, 0x8, RZ, 0xfc, !PT ;  /* 0x0000000800000812 */ /* 0x000fca00078efcff */
[----:B------:R1:W-:Y:S01]  /*0b20*/  STL [R1+0x10], R0 ;  /* 0x0000100001007387 */ /* 0x0003e20000100800 */
[----:B0-----:R-:W-:-:S13]  /*0b30*/  ISETP.GE.AND P0, PT, R31, UR4, PT ;  /* 0x000000041f007c0c */ /* 0x001fda000bf06270 */
[----:B-1----:R-:W-:Y:S05]  /*0b40*/  @P0 BRA `(.L_x_340) ;  /* 0x000002a400c80947 */ /* 0x002fea0003800000 */
[----:B------:R-:W0:Y:S01]  /*0b50*/  S2R R0, SR_TID.X ;  /* 0x0000000000007919 */ /* 0x000e220000002100 */
[----:B------:R-:W-:Y:S01]  /*0b60*/  IMAD.MOV.U32 R232, RZ, RZ, RZ ;  /* 0x000000ffffe87224 */ /* 0x000fe200078e00ff */
[----:B------:R-:W-:Y:S01]  /*0b70*/  CS2R R234, SRZ ;  /* 0x0000000000ea7805 */ /* 0x000fe2000001ff00 */
[----:B------:R-:W-:Y:S01]  /*0b80*/  IMAD.MOV.U32 R152, RZ, RZ, RZ ;  /* 0x000000ffff987224 */ /* 0x000fe200078e00ff */
[----:B------:R-:W-:Y:S01]  /*0b90*/  ULOP3.LUT UR46, UR37, 0x1, URZ, 0xfc, !UPT ;  /* 0x00000001252e7892 */ /* 0x000fe2000f8efc3f */
[----:B------:R-:W-:Y:S01]  /*0ba0*/  UMOV UR39, URZ ;  /* 0x0000003f00277c82 */ /* 0x000fe20008000000 */
[----:B0-----:R-:W-:-:S05]  /*0bb0*/  VIADD R0, R0, 0xffffff80 ;  /* 0xffffff8000007836 */ /* 0x001fca0000000000 */
[----:B------:R-:W-:-:S04]  /*0bc0*/  SHF.R.S32.HI R3, RZ, 0x1f, R0 ;  /* 0x0000001fff037819 */ /* 0x000fc80000011400 */
[CC--:B------:R-:W-:Y:S02]  /*0bd0*/  LEA.HI R2, R3.reuse, R0.reuse, RZ, 0x7 ;  /* 0x0000000003027211 */ /* 0x0c0fe400078f38ff */
[CC--:B------:R-:W-:Y:S02]  /*0be0*/  LEA.HI R4, R3.reuse, R0.reuse, RZ, 0x4 ;  /* 0x0000000003047211 */ /* 0x0c0fe400078f20ff */
[----:B------:R-:W-:Y:S02]  /*0bf0*/  LOP3.LUT R5, R2, 0xffffff80, RZ, 0xc0, !PT ;  /* 0xffffff8002057812 */ /* 0x000fe400078ec0ff */
[----:B------:R-:W-:Y:S02]  /*0c00*/  SHF.R.S32.HI R7, RZ, 0x4, R4 ;  /* 0x00000004ff077819 */ /* 0x000fe40000011404 */
[CC--:B------:R-:W-:Y:S01]  /*0c10*/  LEA.HI R23, R3.reuse, R0.reuse, RZ, 0x3 ;  /* 0x0000000003177211 */ /* 0x0c0fe200078f18ff */
[----:B------:R-:W-:Y:S01]  /*0c20*/  IMAD.IADD R14, R0, 0x1, -R5 ;  /* 0x00000001000e7824 */ /* 0x000fe200078e0a05 */
[----:B------:R-:W-:-:S04]  /*0c30*/  LEA.HI R5, R3, R0, RZ, 0x5 ;  /* 0x0000000003057211 */ /* 0x000fc800078f28ff */
[----:B------:R-:W-:Y:S01]  /*0c40*/  SHF.L.U32 R6, R5, 0x5, RZ ;  /* 0x0000000505067819 */ /* 0x000fe200000006ff */
[----:B------:R-:W-:Y:S01]  /*0c50*/  STL [R1+0x110], R14 ;  /* 0x0001100e01007387 */ /* 0x000fe20000100800 */
[----:B------:R-:W-:Y:S02]  /*0c60*/  LOP3.LUT R5, R4, 0x3fffff0, RZ, 0xc0, !PT ;  /* 0x03fffff004057812 */ /* 0x000fe400078ec0ff */
[----:B------:R-:W-:Y:S02]  /*0c70*/  LOP3.LUT R6, R6, 0xfffffc00, RZ, 0xc0, !PT ;  /* 0xfffffc0006067812 */ /* 0x000fe400078ec0ff */
[----:B------:R-:W-:Y:S01]  /*0c80*/  SHF.R.S32.HI R8, RZ, 0x1f, R14 ;  /* 0x0000001fff087819 */ /* 0x000fe2000001140e */
[----:B------:R-:W-:Y:S01]  /*0c90*/  IMAD.IADD R5, R0, 0x1, -R5 ;  /* 0x0000000100057824 */ /* 0x000fe200078e0a05 */
[----:B------:R-:W-:Y:S02]  /*0ca0*/  LEA.HI R4, R4, R7, RZ, 0x1 ;  /* 0x0000000704047211 */ /* 0x000fe400078f08ff */
[----:B------:R-:W-:Y:S01]  /*0cb0*/  LEA.HI R10, R8, R14, RZ, 0x2 ;  /* 0x0000000e080a7211 */ /* 0x000fe200078f10ff */
[----:B------:R-:W-:Y:S01]  /*0cc0*/  IMAD R9, R5, 0x40, R6 ;  /* 0x0000004005097824 */ /* 0x000fe200078e0206 */
[----:B------:R-:W-:-:S02]  /*0cd0*/  SHF.R.S32.HI R5, RZ, 0x7, R2 ;  /* 0x00000007ff057819 */ /* 0x000fc40000011402 */
[----:B------:R-:W-:Y:S02]  /*0ce0*/  LOP3.LUT R4, R4, 0x1ffffffe, RZ, 0xc0, !PT ;  /* 0x1ffffffe04047812 */ /* 0x000fe400078ec0ff */
[----:B------:R-:W-:Y:S02]  /*0cf0*/  LEA.HI R2, R2, R5, RZ, 0x1 ;  /* 0x0000000502027211 */ /* 0x000fe400078f08ff */
[----:B------:R-:W-:Y:S01]  /*0d00*/  SHF.R.S32.HI R11, RZ, 0x2, R10 ;  /* 0x00000002ff0b7819 */ /* 0x000fe2000001140a */
[----:B------:R-:W-:Y:S01]  /*0d10*/  IMAD.IADD R4, R7, 0x1, -R4 ;  /* 0x0000000107047824 */ /* 0x000fe200078e0a04 */
[----:B------:R-:W-:Y:S02]  /*0d20*/  LOP3.LUT R2, R2, 0x3fffffe, RZ, 0xc0, !PT ;  /* 0x03fffffe02027812 */ /* 0x000fe400078ec0ff */
[----:B------:R-:W-:Y:S02]  /*0d30*/  SHF.R.S32.HI R12, RZ, 0x1f, R10 ;  /* 0x0000001fff0c7819 */ /* 0x000fe4000001140a */
[----:B------:R-:W-:Y:S01]  /*0d40*/  LEA.HI R6, R3, R0, RZ, 0x2 ;  /* 0x0000000003067211 */ /* 0x000fe200078f10ff */
[----:B------:R-:W-:Y:S01]  /*0d50*/  IMAD.IADD R2, R5, 0x1, -R2 ;  /* 0x0000000105027824 */ /* 0x000fe200078e0a02 */
[----:B------:R-:W-:-:S02]  /*0d60*/  LEA.HI R12, R12, R11, RZ, 0x3 ;  /* 0x0000000b0c0c7211 */ /* 0x000fc400078f18ff */
[----:B------:R-:W-:Y:S02]  /*0d70*/  LOP3.LUT R5, R23, 0xfffffff8, RZ, 0xc0, !PT ;  /* 0xfffffff817057812 */ /* 0x000fe400078ec0ff */
[----:B------:R-:W-:Y:S02]  /*0d80*/  LOP3.LUT R7, R6, 0xfffffffc, RZ, 0xc0, !PT ;  /* 0xfffffffc06077812 */ /* 0x000fe400078ec0ff */
[----:B------:R-:W-:Y:S01]  /*0d90*/  LOP3.LUT R12, R12, 0xfffffff8, RZ, 0xc0, !PT ;  /* 0xfffffff80c0c7812 */ /* 0x000fe200078ec0ff */
[----:B------:R-:W-:Y:S01]  /*0da0*/  IMAD.IADD R5, R0, 0x1, -R5 ;  /* 0x0000000100057824 */ /* 0x000fe200078e0a05 */
[----:B------:R-:W-:Y:S02]  /*0db0*/  LEA.HI R8, R8, R14, RZ, 0x5 ;  /* 0x0000000e08087211 */ /* 0x000fe400078f28ff */
[----:B------:R-:W-:Y:S01]  /*0dc0*/  IADD3 R7, R0, -R7, RZ ;  /* 0x8000000700077210 */ /* 0x000fe20007ffe0ff */
[----:B------:R-:W-:Y:S01]  /*0dd0*/  IMAD.IADD R11, R11, 0x1, -R12 ;  /* 0x000000010b0b7824 */ /* 0x000fe200078e0a0c */
[----:B------:R-:W-:Y:S01]  /*0de0*/  LEA.HI R3, R3, R0, RZ, 0x6 ;  /* 0x0000000003037211 */ /* 0x000fe200078f30ff */
[----:B------:R-:W-:Y:S01]  /*0df0*/  IMAD R0, R4, 0x8, R9 ;  /* 0x0000000804007824 */ /* 0x000fe200078e0209 */
[----:B------:R-:W-:Y:S01]  /*0e00*/  SHF.R.S32.HI R23, RZ, 0x3, R23 ;  /* 0x00000003ff177819 */ /* 0x000fe20000011417 */
[----:B------:R-:W-:Y:S01]  /*0e10*/  IMAD.SHL.U32 R16, R5, 0x10, RZ ;  /* 0x0000001005107824 */ /* 0x000fe200078e00ff */
[----:B------:R-:W-:Y:S01]  /*0e20*/  SHF.R.S32.HI R8, RZ, 0x5, R8 ;  /* 0x00000005ff087819 */ /* 0x000fe20000011408 */
[----:B------:R-:W-:Y:S01]  /*0e30*/  IMAD.SHL.U32 R3, R3, 0x10, RZ ;  /* 0x0000001003037824 */ /* 0x000fe200078e00ff */
[----:B------:R0:W-:Y:S01]  /*0e40*/  STL [R1+0x1a4], R0 ;  /* 0x0001a40001007387 */ /* 0x0001e20000100800 */
[----:B------:R-:W-:Y:S01]  /*0e50*/  LEA.HI R6, R7, R7, RZ, 0x1 ;  /* 0x0000000707067211 */ /* 0x000fe200078f08ff */
[C---:B------:R-:W-:Y:S01]  /*0e60*/  VIADD R12, R23.reuse, 0x40 ;  /* 0x00000040170c7836 */ /* 0x040fe20000000000 */
[C---:B------:R-:W-:Y:S01]  /*0e70*/  IADD3 R20, R23.reuse, 0x20, RZ ;  /* 0x0000002017147810 */ /* 0x040fe20007ffe0ff */
[----:B------:R-:W-:Y:S01]  /*0e80*/  IMAD R11, R8, 0x10, R11 ;  /* 0x00000010080b7824 */ /* 0x000fe200078e020b */
[----:B------:R-:W-:Y:S01]  /*0e90*/  LOP3.LUT R6, R6, 0x1ffffffe, RZ, 0xc0, !PT ;  /* 0x1ffffffe06067812 */ /* 0x000fe200078ec0ff */
[----:B------:R-:W-:Y:S01]  /*0ea0*/  VIADD R8, R23, 0x60 ;  /* 0x0000006017087836 */ /* 0x000fe20000000000 */
[----:B------:R-:W-:Y:S01]  /*0eb0*/  LOP3.LUT R13, R3, 0xfffffc00, RZ, 0xc0, !PT ;  /* 0xfffffc00030d7812 */ /* 0x000fe200078ec0ff */
[----:B------:R-:W-:Y:S01]  /*0ec0*/  IMAD R11, R2, 0x40, R11 ;  /* 0x00000040020b7824 */ /* 0x000fe200078e020b */
[----:B------:R-:W-:Y:S01]  /*0ed0*/  SHF.R.S32.HI R2, RZ, 0x1f, R23 ;  /* 0x0000001fff027819 */ /* 0x000fe20000011417 */
[----:B0-----:R-:W-:Y:S01]  /*0ee0*/  IMAD.SHL.U32 R0, R23, 0x80, RZ ;  /* 0x0000008017007824 */ /* 0x001fe200078e00ff */
[----:B------:R-:W-:Y:S01]  /*0ef0*/  SHF.R.S32.HI R4, RZ, 0x1f, R12 ;  /* 0x0000001fff047819 */ /* 0x000fe2000001140c */
[----:B------:R-:W-:Y:S01]  /*0f00*/  IMAD.SHL.U32 R3, R12, 0x80, RZ ;  /* 0x000000800c037824 */ /* 0x000fe200078e00ff */
[----:B------:R-:W-:Y:S01]  /*0f10*/  SHF.R.S32.HI R2, RZ, 0x1f, R20 ;  /* 0x0000001fff027819 */ /* 0x000fe20000011414 */
[----:B------:R-:W-:Y:S01]  /*0f20*/  STL [R1+0x19c], R11 ;  /* 0x00019c0b01007387 */ /* 0x000fe20000100800 */
[----:B------:R-:W-:Y:S01]  /*0f30*/  LOP3.LUT R15, R0, 0x380, RZ, 0xc0, !PT ;  /* 0x00000380000f7812 */ /* 0x000fe200078ec0ff */
[----:B------:R-:W-:Y:S01]  /*0f40*/  IMAD.SHL.U32 R0, R20, 0x80, RZ ;  /* 0x0000008014007824 */ /* 0x000fe200078e00ff */
[----:B------:R-:W-:Y:S01]  /*0f50*/  IADD3 R6, R7, -R6, RZ ;  /* 0x8000000607067210 */ /* 0x000fe20007ffe0ff */
[----:B------:R0:W-:Y:S01]  /*0f60*/  STL [R1+0x60], R13 ;  /* 0x0000600d01007387 */ /* 0x0001e20000100800 */
[----:B------:R-:W-:Y:S01]  /*0f70*/  SHF.L.U32 R18, R5, 0x3, RZ ;  /* 0x0000000305127819 */ /* 0x000fe200000006ff */
[----:B------:R-:W-:Y:S01]  /*0f80*/  IMAD.SHL.U32 R5, R8, 0x80, RZ ;  /* 0x0000008008057824 */ /* 0x000fe200078e00ff */
[----:B------:R-:W-:-:S02]  /*0f90*/  SHF.R.S32.HI R7, RZ, 0x1f, R8 ;  /* 0x0000001fff077819 */ /* 0x000fc40000011408 */
[----:B------:R-:W-:Y:S01]  /*0fa0*/  LEA.HI R4, R4, R12, RZ, 0x3 ;  /* 0x0000000c04047211 */ /* 0x000fe200078f18ff */
[----:B------:R-:W-:Y:S01]  /*0fb0*/  VIADD R233, R18, 0x40 ;  /* 0x0000004012e97836 */ /* 0x000fe20000000000 */
[----:B------:R-:W-:Y:S02]  /*0fc0*/  LEA.HI R2, R2, R20, RZ, 0x3 ;  /* 0x0000001402027211 */ /* 0x000fe400078f18ff */
[----:B------:R-:W-:Y:S01]  /*0fd0*/  LOP3.LUT R12, R0, 0x380, RZ, 0xc0, !PT ;  /* 0x00000380000c7812 */ /* 0x000fe200078ec0ff */
[----:B------:R-:W-:Y:S01]  /*0fe0*/  IMAD.SHL.U32 R4, R4, 0x80, RZ ;  /* 0x0000008004047824 */ /* 0x000fe200078e00ff */
[----:B------:R-:W-:Y:S01]  /*0ff0*/  LOP3.LUT R9, R3, 0x380, RZ, 0xc0, !PT ;  /* 0x0000038003097812 */ /* 0x000fe200078ec0ff */
[----:B------:R-:W-:Y:S01]  /*1000*/  IMAD.SHL.U32 R2, R2, 0x80, RZ ;  /* 0x0000008002027824 */ /* 0x000fe200078e00ff */
[----:B------:R-:W-:Y:S02]  /*1010*/  LOP3.LUT R0, R15, 0x70, R16, 0xf8, !PT ;  /* 0x000000700f007812 */ /* 0x000fe400078ef810 */
[----:B------:R-:W-:Y:S01]  /*1020*/  SHF.R.U32.HI R3, RZ, 0x3, R15 ;  /* 0x00000003ff037819 */ /* 0x000fe2000001160f */
[C---:B------:R-:W-:Y:S01]  /*1030*/  VIADD R15, R18.reuse, 0xc0 ;  /* 0x000000c0120f7836 */ /* 0x040fe20000000000 */
[----:B------:R-:W-:-:S02]  /*1040*/  IADD3 R20, R18, 0x80, RZ ;  /* 0x0000008012147810 */ /* 0x000fc40007ffe0ff */
[----:B------:R-:W-:Y:S02]  /*1050*/  LEA.HI R7, R7, R8, RZ, 0x3 ;  /* 0x0000000807077211 */ /* 0x000fe400078f18ff */
[----:B0-----:R-:W-:Y:S01]  /*1060*/  LOP3.LUT R13, R13, R0, R3, 0xf6, !PT ;  /* 0x000000000d0d7212 */ /* 0x001fe200078ef603 */
[----:B------:R0:W-:Y:S01]  /*1070*/  STL [R1+0x40], R20 ;  /* 0x0000401401007387 */ /* 0x0001e20000100800 */
[----:B------:R-:W-:Y:S01]  /*1080*/  LOP3.LUT R8, R5, 0x380, RZ, 0xc0, !PT ;  /* 0x0000038005087812 */ /* 0x000fe200078ec0ff */
[----:B------:R-:W-:Y:S01]  /*1090*/  IMAD.SHL.U32 R7, R7, 0x80, RZ ;  /* 0x0000008007077824 */ /* 0x000fe200078e00ff */
[----:B------:R-:W-:Y:S01]  /*10a0*/  LOP3.LUT R2, R2, 0xfffffc00, RZ, 0xc0, !PT ;  /* 0xfffffc0002027812 */ /* 0x000fe200078ec0ff */
[----:B------:R1:W-:Y:S01]  /*10b0*/  STL [R1+0x4c], R15 ;  /* 0x00004c0f01007387 */ /* 0x0003e20000100800 */
[----:B------:R-:W-:Y:S02]  /*10c0*/  LOP3.LUT R10, R10, 0x7ffffffc, RZ, 0xc0, !PT ;  /* 0x7ffffffc0a0a7812 */ /* 0x000fe400078ec0ff */
[----:B------:R-:W-:Y:S01]  /*10d0*/  SHF.R.U32.HI R3, RZ, 0x3, R12 ;  /* 0x00000003ff037819 */ /* 0x000fe2000001160c */
[----:B------:R2:W-:Y:S01]  /*10e0*/  STL [R1+0x68], R13 ;  /* 0x0000680d01007387 */ /* 0x0005e20000100800 */
[----:B------:R-:W-:-:S02]  /*10f0*/  LOP3.LUT R0, R12, 0x70, R16, 0xf8, !PT ;  /* 0x000000700c007812 */ /* 0x000fc400078ef810 */
[----:B0-----:R-:W-:Y:S02]  /*1100*/  SHF.R.S32.HI R20, RZ, 0x1f, R20 ;  /* 0x0000001fff147819 */ /* 0x001fe40000011414 */
[----:B------:R-:W-:Y:S02]  /*1110*/  LOP3.LUT R4, R4, 0xfffffc00, RZ, 0xc0, !PT ;  /* 0xfffffc0004047812 */ /* 0x000fe400078ec0ff */
[----:B-1----:R-:W-:Y:S01]  /*1120*/  SHF.R.S32.HI R15, RZ, 0x1f, R15 ;  /* 0x0000001fff0f7819 */ /* 0x002fe2000001140f */
[----:B------:R-:W-:Y:S01]  /*1130*/  STL [R1+0x88], R20 ;  /* 0x0000881401007387 */ /* 0x000fe20000100800 */
[----:B------:R-:W-:Y:S01]  /*1140*/  SHF.R.U32.HI R12, RZ, 0x3, R9 ;  /* 0x00000003ff0c7819 */ /* 0x000fe20000011609 */
[----:B--2---:R-:W-:Y:S01]  /*1150*/  IMAD.IADD R13, R22, 0x1, R13 ;  /* 0x00000001160d7824 */ /* 0x004fe200078e020d */
[----:B------:R-:W-:Y:S01]  /*1160*/  LOP3.LUT R5, R9, 0x70, R16, 0xf8, !PT ;  /* 0x0000007009057812 */ /* 0x000fe200078ef810 */
[----:B------:R-:W-:Y:S01]  /*1170*/  STL [R1+0x84], R15 ;  /* 0x0000840f01007387 */ /* 0x000fe20000100800 */
[----:B------:R-:W-:-:S02]  /*1180*/  LOP3.LUT R7, R7, 0xfffffc00, RZ, 0xc0, !PT ;  /* 0xfffffc0007077812 */ /* 0x000fc400078ec0ff */
[----:B------:R-:W-:Y:S01]  /*1190*/  SHF.R.U32.HI R9, RZ, 0x3, R8 ;  /* 0x00000003ff097819 */ /* 0x000fe20000011608 */
[----:B------:R-:W-:Y:S01]  /*11a0*/  STL [R1+0x5c], R2 ;  /* 0x00005c0201007387 */ /* 0x000fe20000100800 */
[----:B------:R-:W-:Y:S02]  /*11b0*/  LOP3.LUT R8, R8, 0x70, R16, 0xf8, !PT ;  /* 0x0000007008087812 */ /* 0x000fe400078ef810 */
[----:B------:R-:W-:Y:S01]  /*11c0*/  IADD3 R10, R14, -R10, RZ ;  /* 0x8000000a0e0a7210 */ /* 0x000fe20007ffe0ff */
[----:B------:R-:W-:Y:S01]  /*11d0*/  STL [R1+0x64], R13 ;  /* 0x0000640d01007387 */ /* 0x000fe20000100800 */
[----:B------:R-:W-:Y:S02]  /*11e0*/  LOP3.LUT R3, R2, R0, R3, 0xf6, !PT ;  /* 0x0000000002037212 */ /* 0x000fe400078ef603 */
[----:B------:R-:W-:Y:S01]  /*11f0*/  LOP3.LUT R5, R4, R5, R12, 0xf6, !PT ;  /* 0x0000000504057212 */ /* 0x000fe200078ef60c */
[----:B------:R0:W-:Y:S01]  /*1200*/  STL [R1+0x58], R4 ;  /* 0x0000580401007387 */ /* 0x0001e20000100800 */
[----:B------:R-:W-:Y:S01]  /*1210*/  IMAD.SHL.U32 R0, R10, 0x2, RZ ;  /* 0x000000020a007824 */ /* 0x000fe200078e00ff */
[----:B------:R-:W-:-:S02]  /*1220*/  SHF.R.S32.HI R17, RZ, 0x1f, R16 ;  /* 0x0000001fff117819 */ /* 0x000fc40000011410 */
[----:B------:R1:W-:Y:S01]  /*1230*/  STL [R1+0x54], R7 ;  /* 0x0000540701007387 */ /* 0x0003e20000100800 */
[C---:B------:R-:W-:Y:S01]  /*1240*/  VIADD R43, R0.reuse, 0x8 ;  /* 0x00000008002b7836 */ /* 0x040fe20000000000 */
[C---:B------:R-:W-:Y:S01]  /*1250*/  IADD3 R39, R0.reuse, 0x28, RZ ;  /* 0x0000002800277810 */ /* 0x040fe20007ffe0ff */
[C---:B------:R-:W-:Y:S01]  /*1260*/  VIADD R42, R0.reuse, 0x10 ;  /* 0x00000010002a7836 */ /* 0x040fe20000000000 */
[C---:B------:R-:W-:Y:S01]  /*1270*/  IADD3 R34, R0.reuse, 0x50, RZ ;  /* 0x0000005000227810 */ /* 0x040fe20007ffe0ff */
[C---:B------:R-:W-:Y:S01]  /*1280*/  VIADD R41, R0.reuse, 0x18 ;  /* 0x0000001800297836 */ /* 0x040fe20000000000 */
[----:B------:R-:W-:Y:S01]  /*1290*/  IADD3 R26, R0, 0x78, RZ ;  /* 0x00000078001a7810 */ /* 0x000fe20007ffe0ff */
[----:B0-----:R-:W-:Y:S01]  /*12a0*/  IMAD.IADD R4, R22, 0x1, R3 ;  /* 0x0000000116047824 */ /* 0x001fe200078e0203 */
[----:B------:R-:W-:Y:S01]  /*12b0*/  IADD3 R15, R0, 0xa0, RZ ;  /* 0x000000a0000f7810 */ /* 0x000fe20007ffe0ff */
[----:B------:R-:W-:Y:S01]  /*12c0*/  IMAD.IADD R3, R22, 0x1, R5 ;  /* 0x0000000116037824 */ /* 0x000fe200078e0205 */
[----:B-1----:R-:W-:Y:S01]  /*12d0*/  LOP3.LUT R7, R7, R8, R9, 0xf6, !PT ;  /* 0x0000000807077212 */ /* 0x002fe200078ef609 */
[C---:B------:R-:W-:Y:S01]  /*12e0*/  VIADD R40, R0.reuse, 0x20 ;  /* 0x0000002000287836 */ /* 0x040fe20000000000 */
[----:B------:R-:W-:Y:S01]  /*12f0*/  STL [R1+0x198], R4 ;  /* 0x0001980401007387 */ /* 0x000fe20000100800 */
[----:B------:R-:W-:Y:S01]  /*1300*/  VIADD R38, R0, 0x30 ;  /* 0x0000003000267836 */ /* 0x000fe20000000000 */
[----:B------:R-:W-:Y:S01]  /*1310*/  IADD3 R2, R22, R7, RZ ;  /* 0x0000000716027210 */ /* 0x000fe20007ffe0ff */
[C---:B------:R-:W-:Y:S01]  /*1320*/  VIADD R37, R0.reuse, 0x38 ;  /* 0x0000003800257836 */ /* 0x040fe20000000000 */
[----:B------:R-:W-:Y:S01]  /*1330*/  STL [R1+0x90], R0 ;  /* 0x0000900001007387 */ /* 0x000fe20000100800 */
[C---:B------:R-:W-:Y:S01]  /*1340*/  VIADD R36, R0.reuse, 0x40 ;  /* 0x0000004000247836 */ /* 0x040fe20000000000 */
[C---:B------:R-:W-:Y:S01]  /*1350*/  IADD3 R9, R0.reuse, 0xc8, RZ ;  /* 0x000000c800097810 */ /* 0x040fe20007ffe0ff */
[C---:B------:R-:W-:Y:S01]  /*1360*/  VIADD R35, R0.reuse, 0x48 ;  /* 0x0000004800237836 */ /* 0x040fe20000000000 */
[----:B------:R-:W-:Y:S01]  /*1370*/  STL [R1+0x194], R3 ;  /* 0x0001940301007387 */ /* 0x000fe20000100800 */
[C---:B------:R-:W-:Y:S01]  /*1380*/  VIADD R33, R0.reuse, 0x58 ;  /* 0x0000005800217836 */ /* 0x040fe20000000000 */
[----:B------:R-:W-:Y:S01]  /*1390*/  SHF.R.S32.HI R7, RZ, 0x1f, R43 ;  /* 0x0000001fff077819 */ /* 0x000fe2000001142b */
[C---:B------:R-:W-:Y:S01]  /*13a0*/  VIADD R32, R0.reuse, 0x60 ;  /* 0x0000006000207836 */ /* 0x040fe20000000000 */
[----:B------:R0:W-:Y:S01]  /*13b0*/  STL [R1+0x190], R2 ;  /* 0x0001900201007387 */ /* 0x0001e20000100800 */
[C---:B------:R-:W-:Y:S01]  /*13c0*/  VIADD R28, R0.reuse, 0x68 ;  /* 0x00000068001c7836 */ /* 0x040fe20000000000 */
[----:B------:R-:W-:Y:S01]  /*13d0*/  SHF.R.S32.HI R19, RZ, 0x1f, R18 ;  /* 0x0000001fff137819 */ /* 0x000fe20000011412 */
[C---:B------:R-:W-:Y:S01]  /*13e0*/  VIADD R27, R0.reuse, 0x70 ;  /* 0x00000070001b7836 */ /* 0x040fe20000000000 */
[----:B------:R-:W-:Y:S01]  /*13f0*/  STL [R1+0x10c], R43 ;  /* 0x00010c2b01007387 */ /* 0x000fe20000100800 */
[----:B------:R-:W-:-:S02]  /*1400*/  VIADD R25, R0, 0x80 ;  /* 0x0000008000197836 */ /* 0x000fc40000000000 */
[C---:B------:R-:W-:Y:S01]  /*1410*/  VIADD R24, R0.reuse, 0x88 ;  /* 0x0000008800187836 */ /* 0x040fe20000000000 */
[----:B------:R1:W-:Y:S01]  /*1420*/  STL [R1+0x108], R42 ;  /* 0x0001082a01007387 */ /* 0x0003e20000100800 */
[C---:B------:R-:W-:Y:S01]  /*1430*/  VIADD R21, R0.reuse, 0x90 ;  /* 0x0000009000157836 */ /* 0x040fe20000000000 */
[C---:B0-----:R-:W-:Y:S01]  /*1440*/  IADD3 R2, R0.reuse, 0xf0, RZ ;  /* 0x000000f000027810 */ /* 0x041fe20007ffe0ff */
[C---:B------:R-:W-:Y:S01]  /*1450*/  VIADD R20, R0.reuse, 0x98 ;  /* 0x0000009800147836 */ /* 0x040fe20000000000 */
[----:B------:R-:W-:Y:S01]  /*1460*/  STL [R1+0x104], R41 ;  /* 0x0001042901007387 */ /* 0x000fe20000100800 */
[C---:B------:R-:W-:Y:S02]  /*1470*/  VIADD R14, R0.reuse, 0xa8 ;  /* 0x000000a8000e7836 */ /* 0x040fe40000000000 */
[C---:B------:R-:W-:Y:S01]  /*1480*/  VIADD R13, R0.reuse, 0xb0 ;  /* 0x000000b0000d7836 */ /* 0x040fe20000000000 */
[----:B------:R0:W-:Y:S01]  /*1490*/  STL [R1+0x100], R40 ;  /* 0x0001002801007387 */ /* 0x0001e20000100800 */
[C---:B------:R-:W-:Y:S01]  /*14a0*/  VIADD R12, R0.reuse, 0xb8 ;  /* 0x000000b8000c7836 */ /* 0x040fe20000000000 */
[----:B-1----:R-:W-:Y:S01]  /*14b0*/  SHF.R.S32.HI R42, RZ, 0x1f, R42 ;  /* 0x0000001fff2a7819 */ /* 0x002fe2000001142a */
[C---:B------:R-:W-:Y:S01]  /*14c0*/  VIADD R10, R0.reuse, 0xc0 ;  /* 0x000000c0000a7836 */ /* 0x040fe20000000000 */
[----:B------:R1:W-:Y:S01]  /*14d0*/  STL [R1+0xfc], R39 ;  /* 0x0000fc2701007387 */ /* 0x0003e20000100800 */
[----:B------:R-:W-:-:S02]  /*14e0*/  VIADD R8, R0, 0xd0 ;  /* 0x000000d000087836 */ /* 0x000fc40000000000 */
[C---:B------:R-:W-:Y:S01]  /*14f0*/  VIADD R5, R0.reuse, 0xd8 ;  /* 0x000000d800057836 */ /* 0x040fe20000000000 */
[----:B------:R-:W-:Y:S01]  /*1500*/  STL [R1+0xf8], R38 ;  /* 0x0000f82601007387 */ /* 0x000fe20000100800 */
[C---:B------:R-:W-:Y:S01]  /*1510*/  VIADD R4, R0.reuse, 0xe0 ;  /* 0x000000e000047836 */ /* 0x040fe20000000000 */
[----:B0-----:R-:W-:Y:S01]  /*1520*/  SHF.R.S32.HI R40, RZ, 0x1f, R40 ;  /* 0x0000001fff287819 */ /* 0x001fe20000011428 */
[C---:B------:R-:W-:Y:S01]  /*1530*/  VIADD R3, R0.reuse, 0xe8 ;  /* 0x000000e800037836 */ /* 0x040fe20000000000 */
[----:B------:R0:W-:Y:S01]  /*1540*/  STL [R1+0xf4], R37 ;  /* 0x0000f42501007387 */ /* 0x0001e20000100800 */
[----:B------:R-:W-:Y:S01]  /*1550*/  VIADD R0, R0, 0xf8 ;  /* 0x000000f800007836 */ /* 0x000fe20000000000 */
[----:B-1----:R-:W-:Y:S02]  /*1560*/  SHF.R.S32.HI R39, RZ, 0x1f, R39 ;  /* 0x0000001fff277819 */ /* 0x002fe40000011427 */
[----:B------:R1:W-:Y:S04]  /*1570*/  STL [R1+0xf0], R36 ;  /* 0x0000f02401007387 */ /* 0x0003e80000100800 */
[----:B------:R-:W-:Y:S01]  /*1580*/  STL [R1+0xec], R35 ;  /* 0x0000ec2301007387 */ /* 0x000fe20000100800 */
[----:B0-----:R-:W-:-:S03]  /*1590*/  SHF.R.S32.HI R37, RZ, 0x1f, R37 ;  /* 0x0000001fff257819 */ /* 0x001fc60000011425 */
[----:B------:R0:W-:Y:S01]  /*15a0*/  STL [R1+0xe8], R34 ;  /* 0x0000e82201007387 */ /* 0x0001e20000100800 */
[----:B-1----:R-:W-:-:S03]  /*15b0*/  SHF.R.S32.HI R36, RZ, 0x1f, R36 ;  /* 0x0000001fff247819 */ /* 0x002fc60000011424 */
        /* <DEDUP_REMOVED lines=28> */
[----:B------:R-:W-:Y:S01]  /*1780*/  STL [R1+0xa0], R4 ;  /* 0x0000a00401007387 */ /* 0x000fe20000100800 */
[----:B-1----:R-:W-:-:S03]  /*1790*/  SHF.R.S32.HI R8, RZ, 0x1f, R8 ;  /* 0x0000001fff087819 */ /* 0x002fc60000011408 */
[----:B------:R-:W-:Y:S04]  /*17a0*/  STL [R1+0x9c], R3 ;  /* 0x00009c0301007387 */ /* 0x000fe80000100800 */
[----:B------:R0:W-:Y:S04]  /*17b0*/  STL [R1+0x18c], R7 ;  /* 0x00018c0701007387 */ /* 0x0001e80000100800 */
[----:B------:R-:W-:Y:S04]  /*17c0*/  STL [R1+0x98], R2 ;  /* 0x0000980201007387 */ /* 0x000fe80000100800 */
[----:B------:R-:W-:Y:S01]  /*17d0*/  STL [R1+0x188], R42 ;  /* 0x0001882a01007387 */ /* 0x000fe20000100800 */
[----:B0-----:R-:W-:-:S03]  /*17e0*/  SHF.R.S32.HI R7, RZ, 0x1f, R41 ;  /* 0x0000001fff077819 */ /* 0x001fc60000011429 */
[----:B------:R-:W-:Y:S04]  /*17f0*/  STL [R1+0x94], R0 ;  /* 0x0000940001007387 */ /* 0x000fe80000100800 */
[----:B------:R0:W-:Y:S04]  /*1800*/  STL [R1+0x184], R7 ;  /* 0x0001840701007387 */ /* 0x0001e80000100800 */
[----:B------:R-:W-:Y:S04]  /*1810*/  STL [R1+0x180], R40 ;  /* 0x0001802801007387 */ /* 0x000fe80000100800 */
[----:B------:R-:W-:Y:S01]  /*1820*/  STL [R1+0x17c], R39 ;  /* 0x00017c2701007387 */ /* 0x000fe20000100800 */
[----:B0-----:R-:W-:-:S05]  /*1830*/  SHF.R.S32.HI R7, RZ, 0x1f, R38 ;  /* 0x0000001fff077819 */ /* 0x001fca0000011426 */
        /* <DEDUP_REMOVED lines=25> */
[----:B------:R1:W-:Y:S04]  /*19d0*/  STL [R1+0x12c], R9 ;  /* 0x00012c0901007387 */ /* 0x0003e80000100800 */
[----:B------:R1:W-:Y:S01]  /*19e0*/  STL [R1+0x128], R8 ;  /* 0x0001280801007387 */ /* 0x0003e20000100800 */
[----:B0-----:R-:W-:Y:S02]  /*19f0*/  SHF.R.S32.HI R7, RZ, 0x1f, R5 ;  /* 0x0000001fff077819 */ /* 0x001fe40000011405 */
[----:B------:R-:W-:-:S02]  /*1a00*/  SHF.R.S32.HI R5, RZ, 0x1f, R4 ;  /* 0x0000001fff057819 */ /* 0x000fc40000011404 */
[----:B------:R-:W-:Y:S01]  /*1a10*/  SHF.R.S32.HI R4, RZ, 0x1f, R3 ;  /* 0x0000001fff047819 */ /* 0x000fe20000011403 */
[----:B------:R1:W-:Y:S01]  /*1a20*/  STL [R1+0x124], R7 ;  /* 0x0001240701007387 */ /* 0x0003e20000100800 */
[----:B------:R-:W-:Y:S02]  /*1a30*/  SHF.R.S32.HI R3, RZ, 0x1f, R2 ;  /* 0x0000001fff037819 */ /* 0x000fe40000011402 */
[----:B------:R-:W-:Y:S01]  /*1a40*/  SHF.R.S32.HI R2, RZ, 0x1f, R0 ;  /* 0x0000001fff027819 */ /* 0x000fe20000011400 */
[----:B------:R-:W-:Y:S01]  /*1a50*/  IMAD R0, R6, 0x8, R11 ;  /* 0x0000000806007824 */ /* 0x000fe200078e020b */
[----:B------:R1:W-:Y:S04]  /*1a60*/  STL [R1+0x120], R5 ;  /* 0x0001200501007387 */ /* 0x0003e80000100800 */
[----:B------:R1:W-:Y:S04]  /*1a70*/  STL [R1+0x11c], R4 ;  /* 0x00011c0401007387 */ /* 0x0003e80000100800 */
[----:B------:R1:W-:Y:S04]  /*1a80*/  STL [R1+0x118], R3 ;  /* 0x0001180301007387 */ /* 0x0003e80000100800 */
[----:B------:R1:W-:Y:S04]  /*1a90*/  STL [R1+0x114], R2 ;  /* 0x0001140201007387 */ /* 0x0003e80000100800 */
[----:B------:R1:W-:Y:S02]  /*1aa0*/  STL [R1+0x1a0], R0 ;  /* 0x0001a00001007387 */ /* 0x0003e40000100800 */
.L_x_536:
[----:B01-3--:R-:W0:Y:S02]  /*1ab0*/  LDC.64 R2, c[0x0][0xc88] ;  /* 0x00032200ff027b82 */ /* 0x00be240000000a00 */
[----:B0-----:R-:W-:-:S05]  /*1ac0*/  IMAD.WIDE R2, R31, 0x4, R2 ;  /* 0x000000041f027825 */ /* 0x001fca00078e0202 */
[----:B--2--5:R-:W2:Y:S01]  /*1ad0*/  LDG.E R32, desc[UR42][R2.64] ;  /* 0x0000002a02207981 */ /* 0x024ea2000c1e1900 */
[----:B------:R-:W-:Y:S05]  /*1ae0*/  YIELD ;  /* 0x0000000000007946 */ /* 0x000fea0003800000 */
[----:B------:R-:W-:Y:S01]  /*1af0*/  ULDC.64 UR4, c[0x0][0xa28] ;  /* 0x00028a0000047ab9 */ /* 0x000fe20000000a00 */
[----:B------:R-:W-:Y:S01]  /*1b00*/  ULDC.64 UR8, c[0x0][0xa18] ;  /* 0x0002860000087ab9 */ /* 0x000fe20000000a00 */
[----:B------:R-:W-:Y:S01]  /*1b10*/  ISETP.NE.U32.AND P1, PT, RZ, UR4, PT ;  /* 0x00000004ff007c0c */ /* 0x000fe2000bf25070 */
[----:B------:R-:W-:Y:S01]  /*1b20*/  ULDC.64 UR6, c[0x0][0xa08] ;  /* 0x0002820000067ab9 */ /* 0x000fe20000000a00 */
[----:B------:R-:W-:Y:S01]  /*1b30*/  IMAD.MOV.U32 R10, RZ, RZ, RZ ;  /* 0x000000ffff0a7224 */ /* 0x000fe200078e00ff */
[----:B------:R-:W-:-:S02]  /*1b40*/  ISETP.NE.U32.AND P0, PT, RZ, UR6, PT ;  /* 0x00000006ff007c0c */ /* 0x000fc4000bf05070 */
[----:B------:R-:W-:Y:S02]  /*1b50*/  ISETP.NE.AND.EX P1, PT, RZ, UR5, PT, P1 ;  /* 0x00000005ff007c0c */ /* 0x000fe4000bf25310 */
[----:B------:R-:W-:Y:S02]  /*1b60*/  ISETP.NE.AND.EX P0, PT, RZ, UR7, PT, P0 ;  /* 0x00000007ff007c0c */ /* 0x000fe4000bf05300 */
[----:B------:R-:W-:Y:S02]  /*1b70*/  MOV R28, RZ ;  /* 0x000000ff001c7202 */ /* 0x000fe40000000f00 */
[----:B--2---:R-:W-:Y:S01]  /*1b80*/  SHF.R.S32.HI R0, RZ, 0x1f, R32 ;  /* 0x0000001fff007819 */ /* 0x004fe20000011420 */
[----:B------:R-:W-:-:S06]  /*1b90*/  IMAD.SHL.U32 R34, R32, 0x4, RZ ;  /* 0x0000000420227824 */ /* 0x000fcc00078e00ff */
[C---:B------:R-:W-:Y:S01]  /*1ba0*/  @P1 LEA R6, P2, R32.reuse, UR4, 0x2 ;  /* 0x0000000420061c11 */ /* 0x040fe2000f8410ff */
[----:B------:R0:W-:Y:S01]  /*1bb0*/  STL [R1+0x6c], R32 ;  /* 0x00006c2001007387 */ /* 0x0001e20000100800 */
[C-C-:B------:R-:W-:Y:S02]  /*1bc0*/  SHF.L.U64.HI R33, R32.reuse, 0x2, R0.reuse ;  /* 0x0000000220217819 */ /* 0x140fe40000010200 */
[----:B------:R-:W-:Y:S01]  /*1bd0*/  @P1 LEA.HI.X R7, R32, UR5, R0, 0x2, P2 ;  /* 0x0000000520071c11 */ /* 0x000fe200090f1400 */
[----:B------:R-:W-:Y:S01]  /*1be0*/  ULDC UR4, c[0x0][0x288] ;  /* 0x0000a20000047ab9 */ /* 0x000fe20000000800 */
[----:B------:R-:W-:Y:S01]  /*1bf0*/  ISETP.NE.U32.AND P2, PT, RZ, UR8, PT ;  /* 0x00000008ff007c0c */ /* 0x000fe2000bf45070 */
[----:B------:R0:W-:Y:S01]  /*1c00*/  STL [R1+0x7c], R0 ;  /* 0x00007c0001007387 */ /* 0x0001e20000100800 */
[C---:B------:R-:W-:Y:S02]  /*1c10*/  IADD3 R4, P3, R34.reuse, UR6, RZ ;  /* 0x0000000622047c10 */ /* 0x040fe4000ff7e0ff */
[----:B------:R-:W-:Y:S01]  /*1c20*/  ISETP.NE.AND.EX P2, PT, RZ, UR9, PT, P2 ;  /* 0x00000009ff007c0c */ /* 0x000fe2000bf45320 */
[----:B------:R0:W5:Y:S01]  /*1c30*/  @P1 LDG.E R10, desc[UR42][R6.64] ;  /* 0x0000002a060a1981 */ /* 0x000162000c1e1900 */
[----:B------:R-:W-:Y:S01]  /*1c40*/  IMAD.U32 R119, RZ, RZ, UR4 ;  /* 0x00000004ff777e24 */ /* 0x000fe2000f8e00ff */
[C---:B------:R-:W-:Y:S01]  /*1c50*/  IADD3.X R5, R33.reuse, UR7, RZ, P3, !PT ;  /* 0x0000000721057c10 */ /* 0x040fe20009ffe4ff */
[----:B------:R-:W-:Y:S01]  /*1c60*/  ULDC.64 UR4, c[0x0][0x418] ;  /* 0x0001060000047ab9 */ /* 0x000fe20000000a00 */
[----:B------:R0:W-:Y:S04]  /*1c70*/  STL [R1+0x74], R34 ;  /* 0x0000742201007387 */ /* 0x0001e80000100800 */
[----:B------:R0:W5:Y:S04]  /*1c80*/  @P0 LDG.E R28, desc[UR42][R4.64] ;  /* 0x0000002a041c0981 */ /* 0x000168000c1e1900 */
[----:B------:R-:W-:Y:S01]  /*1c90*/  @P2 IADD3 R8, P1, R34, UR8, RZ ;  /* 0x0000000822082c10 */ /* 0x000fe2000ff3e0ff */
[----:B------:R-:W-:Y:S01]  /*1ca0*/  UISETP.NE.U32.AND UP0, UPT, UR4, URZ, UPT ;  /* 0x0000003f0400728c */ /* 0x000fe2000bf05070 */
[----:B------:R0:W-:Y:S02]  /*1cb0*/  STL [R1+0x78], R33 ;  /* 0x0000782101007387 */ /* 0x0001e40000100800 */
[----:B------:R-:W-:Y:S01]  /*1cc0*/  @P2 IADD3.X R9, R33, UR9, RZ, P1, !PT ;  /* 0x0000000921092c10 */ /* 0x000fe20008ffe4ff */
[----:B------:R-:W-:-:S04]  /*1cd0*/  ULDC UR4, c[0x0][0x424] ;  /* 0x0001090000047ab9 */ /* 0x000fc80000000800 */
[----:B------:R0:W5:Y:S01]  /*1ce0*/  @P2 LDG.E R119, desc[UR42][R8.64] ;  /* 0x0000002a08772981 */ /* 0x000162000c1e1900 */
[----:B------:R-:W-:-:S03]  /*1cf0*/  UISETP.NE.AND.EX UP0, UPT, UR5, URZ, UPT, UP0 ;  /* 0x0000003f0500728c */ /* 0x000fc6000bf05300 */
[----:B------:R-:W-:Y:S01]  /*1d00*/  ULDC UR5, c[0x0][0x2f0] ;  /* 0x0000bc0000057ab9 */ /* 0x000fe20000000800 */
[----:B------:R-:W-:-:S04]  /*1d10*/  USEL UR4, UR4, 0x1, UP0 ;  /* 0x0000000104047887 */ /* 0x000fc80008000000 */
[----:B------:R-:W-:-:S03]  /*1d20*/  UIMAD UR4, UR4, UR5, URZ ;  /* 0x00000005040472a4 */ /* 0x000fc6000f8e023f */
[----:B------:R-:W-:Y:S02]  /*1d30*/  ULDC UR5, c[0x0][0x348] ;  /* 0x0000d20000057ab9 */ /* 0x000fe40000000800 */
[----:B------:R-:W-:Y:S02]  /*1d40*/  IMAD.U32 R2, RZ, RZ, UR5 ;  /* 0x00000005ff027e24 */ /* 0x000fe4000f8e00ff */
[----:B------:R-:W-:Y:S01]  /*1d50*/  IMAD.U32 R27, RZ, RZ, UR4 ;  /* 0x00000004ff1b7e24 */ /* 0x000fe2000f8e00ff */
[----:B0---4-:R-:W-:Y:S06]  /*1d60*/  @P2 BRA `(.L_x_341) ;  /* 0x0000000000242947 */ /* 0x011fec0003800000 */
[----:B------:R-:W-:Y:S02]  /*1d70*/  ULDC.64 UR4, c[0x0][0xa00] ;  /* 0x0002800000047ab9 */ /* 0x000fe40000000a00 */
[----:B------:R-:W-:-:S04]  /*1d80*/  ISETP.NE.U32.AND P1, PT, RZ, UR4, PT ;  /* 0x00000004ff007c0c */ /* 0x000fc8000bf25070 */
[----:B------:R-:W-:-:S13]  /*1d90*/  ISETP.NE.AND.EX P1, PT, RZ, UR5, PT, P1 ;  /* 0x00000005ff007c0c */ /* 0x000fda000bf25310 */
[----:B------:R-:W-:Y:S05]  /*1da0*/  @!P1 BRA `(.L_x_341) ;  /* 0x0000000000149947 */ /* 0x000fea0003800000 */
[----:B------:R-:W0:Y:S02]  /*1db0*/  LDC.64 R6, c[0x0][0xa00] ;  /* 0x00028000ff067b82 */ /* 0x000e240000000a00 */
[----:B0-----:R-:W-:-:S05]  /*1dc0*/  IMAD.WIDE R6, R32, 0x4, R6 ;  /* 0x0000000420067825 */ /* 0x001fca00078e0206 */
[----:B-----5:R-:W2:Y:S04]  /*1dd0*/  LDG.E R119, desc[UR42][R6.64] ;  /* 0x0000002a06777981 */ /* 0x020ea8000c1e1900 */
[----:B------:R-:W2:Y:S02]  /*1de0*/  LDG.E R0, desc[UR42][R6.64+0x4] ;  /* 0x0000042a06007981 */ /* 0x000ea4000c1e1900 */
[----:B--2---:R-:W-:-:S07]  /*1df0*/  IMAD.IADD R119, R0, 0x1, -R119 ;  /* 0x0000000100777824 */ /* 0x004fce00078e0a77 */
.L_x_341:
[C---:B------:R-:W-:Y:S01]  /*1e00*/  LOP3.LUT R31, R30.reuse, 0xffff, RZ, 0xc0, !PT ;  /* 0x0000ffff1e1f7812 */ /* 0x040fe200078ec0ff */
[----:B------:R-:W-:Y:S01]  /*1e10*/  ULDC.64 UR4, c[0x0][0xa20] ;  /* 0x0002880000047ab9 */ /* 0x000fe20000000a00 */
[----:B------:R0:W-:Y:S01]  /*1e20*/  STL [R1+0x80], R29 ;  /* 0x0000801d01007387 */ /* 0x0001e20000100800 */
[----:B------:R-:W-:Y:S02]  /*1e30*/  ISETP.NE.U32.AND P1, PT, RZ, UR4, PT ;  /* 0x00000004ff007c0c */ /* 0x000fe4000bf25070 */
[C---:B------:R-:W-:Y:S01]  /*1e40*/  LOP3.LUT R3, R30.reuse, 0xff000000, RZ, 0xc0, !PT ;  /* 0xff0000001e037812 */ /* 0x040fe200078ec0ff */
[----:B------:R0:W-:Y:S01]  /*1e50*/  STL [R1+0x50], R31 ;  /* 0x0000501f01007387 */ /* 0x0001e20000100800 */
[----:B------:R-:W-:Y:S02]  /*1e60*/  ISETP.NE.AND.EX P1, PT, RZ, UR5, PT, P1 ;  /* 0x00000005ff007c0c */ /* 0x000fe4000bf25310 */
[----:B------:R-:W-:Y:S02]  /*1e70*/  LOP3.LUT R0, R30, 0xff0000, RZ, 0xc0, !PT ;  /* 0x00ff00001e007812 */ /* 0x000fe400078ec0ff */
[----:B------:R-:W-:-:S04]  /*1e80*/  SHF.R.U32.HI R3, RZ, 0x8, R3 ;  /* 0x00000008ff037819 */ /* 0x000fc80000011603 */
[----:B------:R-:W-:-:S05]  /*1e90*/  LEA.HI R8, R0, R3, RZ, 0x10 ;  /* 0x0000000300087211 */ /* 0x000fca00078f80ff */
[----:B0-----:R-:W-:Y:S05]  /*1ea0*/  @!P1 BRA `(.L_x_342) ;  /* 0x0000000000109947 */ /* 0x001fea0003800000 */
[----:B------:R-:W-:-:S04]  /*1eb0*/  IADD3 R4, P0, R34, UR4, RZ ;  /* 0x0000000422047c10 */ /* 0x000fc8000ff1e0ff */
[----:B------:R-:W-:-:S05]  /*1ec0*/  IADD3.X R5, R33, UR5, RZ, P0, !PT ;  /* 0x0000000521057c10 */ /* 0x000fca00087fe4ff */
[----:B------:R0:W5:Y:S01]  /*1ed0*/  LDG.E R27, desc[UR42][R4.64] ;  /* 0x0000002a041b7981 */ /* 0x000162000c1e1900 */
[----:B------:R-:W-:Y:S05]  /*1ee0*/  BRA `(.L_x_343) ;  /* 0x0000000000107947 */ /* 0x000fea0003800000 */
.L_x_342:
[----:B------:R-:W-:Y:S05]  /*1ef0*/  @!P0 BRA `(.L_x_343) ;  /* 0x00000000000c8947 */ /* 0x000fea0003800000 */
[----:B------:R-:W2:Y:S04]  /*1f00*/  LDG.E R0, desc[UR42][R4.64] ;  /* 0x0000002a04007981 */ /* 0x000ea8000c1e1900 */
[----:B------:R-:W2:Y:S02]  /*1f10*/  LDG.E R27, desc[UR42][R4.64+0x4] ;  /* 0x0000042a041b7981 */ /* 0x000ea4000c1e1900 */
[----:B--2---:R-:W-:-:S07]  /*1f20*/  IADD3 R27, -R0, R27, RZ ;  /* 0x0000001b001b7210 */ /* 0x004fce0007ffe1ff */
.L_x_343:
[----:B------:R-:W-:Y:S01]  /*1f30*/  ULDC.64 UR4, c[0x0][0xa10] ;  /* 0x0002840000047ab9 */ /* 0x000fe20000000a00 */
[----:B------:R-:W2:Y:S01]  /*1f40*/  LDL.LU R30, [R1+0x10] ;  /* 0x00001000011e7983 */ /* 0x000ea20000300800 */
[----:B------:R-:W-:-:S04]  /*1f50*/  ISETP.NE.U32.AND P0, PT, RZ, UR4, PT ;  /* 0x00000004ff007c0c */ /* 0x000fc8000bf05070 */
[----:B------:R-:W-:Y:S01]  /*1f60*/  ISETP.NE.AND.EX P0, PT, RZ, UR5, PT, P0 ;  /* 0x00000005ff007c0c */ /* 0x000fe2000bf05300 */
[----:B------:R-:W-:Y:S02]  /*1f70*/  ULDC.64 UR4, c[0x0][0xa30] ;  /* 0x00028c0000047ab9 */ /* 0x000fe40000000a00 */
[----:B------:R-:W-:-:S10]  /*1f80*/  ISETP.NE.U32.AND P1, PT, RZ, UR4, PT ;  /* 0x00000004ff007c0c */ /* 0x000fd4000bf25070 */
[----:B------:R-:W1:Y:S02]  /*1f90*/  @P0 LDC.64 R6, c[0x0][0xa10] ;  /* 0x00028400ff060b82 */ /* 0x000e640000000a00 */
[----:B-1----:R-:W-:-:S05]  /*1fa0*/  @P0 IMAD.WIDE R6, R32, 0x4, R6 ;  /* 0x0000000420060825 */ /* 0x002fca00078e0206 */
[----:B------:R-:W3:Y:S04]  /*1fb0*/  @P0 LDG.E R0, desc[UR42][R6.64] ;  /* 0x0000002a06000981 */ /* 0x000ee8000c1e1900 */
[----:B------:R1:W3:Y:S01]  /*1fc0*/  @P0 LDG.E R3, desc[UR42][R6.64+0x4] ;  /* 0x0000042a06030981 */ /* 0x0002e2000c1e1900 */
[----:B------:R-:W-:Y:S01]  /*1fd0*/  ISETP.NE.AND.EX P1, PT, RZ, UR5, PT, P1 ;  /* 0x00000005ff007c0c */ /* 0x000fe2000bf25310 */
[----:B-----5:R-:W-:-:S12]  /*1fe0*/  IMAD.MOV.U32 R24, RZ, RZ, R27 ;  /* 0x000000ffff187224 */ /* 0x020fd800078e001b */
[----:B0-----:R-:W-:-:S04]  /*1ff0*/  @P1 IADD3 R4, P2, R34, UR4, RZ ;  /* 0x0000000422041c10 */ /* 0x001fc8000ff5e0ff */
[----:B------:R-:W-:-:S05]  /*2000*/  @P1 IADD3.X R5, R33, UR5, RZ, P2, !PT ;  /* 0x0000000521051c10 */ /* 0x000fca00097fe4ff */
[----:B------:R0:W5:Y:S01]  /*2010*/  @P1 LDG.E R24, desc[UR42][R4.64] ;  /* 0x0000002a04181981 */ /* 0x000162000c1e1900 */
[----:B------:R-:W-:Y:S01]  /*2020*/  IMAD.IADD R9, R27, 0x1, -R10 ;  /* 0x000000011b097824 */ /* 0x000fe200078e0a0a */
[----:B------:R-:W-:Y:S01]  /*2030*/  LOP3.LUT R12, R8, 0xff, RZ, 0xc0, !PT ;  /* 0x000000ff080c7812 */ /* 0x000fe200078ec0ff */
[----:B------:R-:W-:Y:S01]  /*2040*/  BSSY B0, `(.L_x_344) ;  /* 0x000002d000007945 */ /* 0x000fe20003800000 */
[----:B------:R-:W-:Y:S01]  /*2050*/  SHF.R.U32.HI R11, RZ, 0x10, R8 ;  /* 0x00000010ff0b7819 */ /* 0x000fe20000011608 */
[----:B-1----:R-:W-:Y:S02]  /*2060*/  IMAD.MOV.U32 R7, RZ, RZ, RZ ;  /* 0x000000ffff077224 */ /* 0x002fe400078e00ff */
[----:B------:R0:W-:Y:S04]  /*2070*/  STL [R1+0x8c], R12 ;  /* 0x00008c0c01007387 */ /* 0x0001e80000100800 */
[----:B------:R0:W-:Y:S01]  /*2080*/  STL [R1+0x70], R11 ;  /* 0x0000700b01007387 */ /* 0x0001e20000100800 */
[----:B--2---:R-:W-:Y:S01]  /*2090*/  LOP3.LUT R30, R30, 0xffffffef, RZ, 0xc0, !PT ;  /* 0xffffffef1e1e7812 */ /* 0x004fe200078ec0ff */
[----:B---3--:R-:W-:-:S04]  /*20a0*/  @P0 IMAD.IADD R2, R3, 0x1, -R0 ;  /* 0x0000000103020824 */ /* 0x008fc800078e0a00 */
[----:B------:R-:W-:-:S05]  /*20b0*/  IMAD.IADD R126, R9, 0x1, R2 ;  /* 0x00000001097e7824 */ /* 0x000fca00078e0202 */
[C---:B------:R-:W-:Y:S02]  /*20c0*/  ISETP.GE.AND P3, PT, R126.reuse, 0x1, PT ;  /* 0x000000017e00780c */ /* 0x040fe40003f66270 */
[----:B------:R-:W-:-:S04]  /*20d0*/  IADD3 R0, R126, 0x7f, RZ ;  /* 0x0000007f7e007810 */ /* 0x000fc80007ffe0ff */
[----:B------:R-:W-:-:S04]  /*20e0*/  SHF.R.S32.HI R3, RZ, 0x1f, R0 ;  /* 0x0000001fff037819 */ /* 0x000fc80000011400 */
[----:B------:R-:W-:-:S03]  /*20f0*/  LEA.HI R3, R3, R0, RZ, 0x7 ;  /* 0x0000000003037211 */ /* 0x000fc600078f38ff */
[----:B------:R-:W-:Y:S02]  /*2100*/  @P3 LOP3.LUT R30, R30, 0x10, RZ, 0xfc, !PT ;  /* 0x000000101e1e3812 */ /* 0x000fe400078efcff */
[----:B------:R-:W-:-:S03]  /*2110*/  SHF.R.S32.HI R118, RZ, 0x7, R3 ;  /* 0x00000007ff767819 */ /* 0x000fc60000011403 */
[----:B------:R0:W-:Y:S01]  /*2120*/  STL [R1+0x10], R30 ;  /* 0x0000101e01007387 */ /* 0x0001e20000100800 */
[----:B------:R-:W-:Y:S05]  /*2130*/  @!P3 BRA `(.L_x_345) ;  /* 0x000000000074b947 */ /* 0x000fea0003800000 */
[----:B------:R-:W-:Y:S01]  /*2140*/  ISETP.NE.AND P0, PT, R11, RZ, PT ;  /* 0x000000ff0b00720c */ /* 0x000fe20003f05270 */
[----:B------:R-:W-:-:S03]  /*2150*/  ULDC UR4, c[0x0][0x9f0] ;  /* 0x00027c0000047ab9 */ /* 0x000fc60000000800 */
[----:B0-----:R-:W-:-:S04]  /*2160*/  SEL R11, R11, UR4, P0 ;  /* 0x000000040b0b7c07 */ /* 0x001fc80008000000 */
[-C--:B------:R-:W-:Y:S02]  /*2170*/  IABS R6, R11.reuse ;  /* 0x0000000b00067213 */ /* 0x080fe40000000000 */
[----:B------:R-:W-:Y:S02]  /*2180*/  IADD3 R0, R118, -0x1, R11 ;  /* 0xffffffff76007810 */ /* 0x000fe40007ffe00b */
[----:B------:R-:W0:Y:S01]  /*2190*/  I2F.RP R3, R6 ;  /* 0x0000000600037306 */ /* 0x000e220000209400 */
[-C--:B------:R-:W-:Y:S02]  /*21a0*/  IABS R10, R11.reuse ;  /* 0x0000000b000a7213 */ /* 0x080fe40000000000 */
[----:B------:R-:W-:Y:S02]  /*21b0*/  IABS R8, R0 ;  /* 0x0000000000087213 */ /* 0x000fe40000000000 */
[----:B------:R-:W-:-:S04]  /*21c0*/  LOP3.LUT R0, R0, R11, RZ, 0x3c, !PT ;  /* 0x0000000b00007212 */ /* 0x000fc800078e3cff */
[----:B------:R-:W-:Y:S01]  /*21d0*/  ISETP.GE.AND P2, PT, R0, RZ, PT ;  /* 0x000000ff0000720c */ /* 0x000fe20003f46270 */
[----:B0-----:R-:W0:Y:S02]  /*21e0*/  MUFU.RCP R3, R3 ;  /* 0x0000000300037308 */ /* 0x001e240000001000 */
[----:B0-----:R-:W-:Y:S02]  /*21f0*/  VIADD R4, R3, 0xffffffe ;  /* 0x0ffffffe03047836 */ /* 0x001fe40000000000 */
[----:B------:R-:W-:-:S04]  /*2200*/  IMAD.MOV R3, RZ, RZ, -R10 ;  /* 0x000000ffff037224 */ /* 0x000fc800078e0a0a */
[----:B------:R0:W1:Y:S02]  /*2210*/  F2I.FTZ.U32.TRUNC.NTZ R5, R4 ;  /* 0x0000000400057305 */ /* 0x000064000021f000 */
[----:B0-----:R-:W-:Y:S01]  /*2220*/  MOV R4, RZ ;  /* 0x000000ff00047202 */ /* 0x001fe20000000f00 */
[----:B-1----:R-:W-:-:S04]  /*2230*/  IMAD.MOV R7, RZ, RZ, -R5 ;  /* 0x000000ffff077224 */ /* 0x002fc800078e0a05 */
[----:B------:R-:W-:-:S04]  /*2240*/  IMAD R7, R7, R6, RZ ;  /* 0x0000000607077224 */ /* 0x000fc800078e02ff */
[----:B------:R-:W-:-:S06]  /*2250*/  IMAD.HI.U32 R5, R5, R7, R4 ;  /* 0x0000000705057227 */ /* 0x000fcc00078e0004 */
        /* <DEDUP_REMOVED lines=8> */
[----:B------:R-:W-:Y:S01]  /*22e0*/  @!P2 IMAD.MOV R5, RZ, RZ, -R5 ;  /* 0x000000ffff05a224 */ /* 0x000fe200078e0a05 */
[----:B------:R-:W-:-:S04]  /*22f0*/  @!P1 LOP3.LUT R5, RZ, R11, RZ, 0x33, !PT ;  /* 0x0000000bff059212 */ /* 0x000fc800078e33ff */
[----:B------:R-:W-:-:S07]  /*2300*/  MOV R7, R5 ;  /* 0x0000000500077202 */ /* 0x000fce0000000f00 */
.L_x_345:
[----:B------:R-:W-:Y:S05]  /*2310*/  BSYNC B0 ;  /* 0x0000000000007941 */ /* 0x000fea0003800000 */
.L_x_344:
[----:B------:R-:W-:-:S05]  /*2320*/  IMAD R0, R12, R7, RZ ;  /* 0x000000070c007224 */ /* 0x000fca00078e02ff */
[C---:B------:R-:W-:Y:S01]  /*2330*/  VIADDMNMX R7, R0.reuse, R7, R118, PT ;  /* 0x0000000700077246 */ /* 0x040fe20003800176 */
[----:B------:R-:W-:-:S04]  /*2340*/  IMAD R0, R0, 0x80, -R9 ;  /* 0x0000008000007824 */ /* 0x000fc800078e0a09 */
[----:B------:R-:W-:Y:S01]  /*2350*/  IMAD R7, R7, 0x80, -R9 ;  /* 0x0000008007077824 */ /* 0x000fe200078e0a09 */
[----:B------:R-:W-:-:S04]  /*2360*/  VIMNMX R0, RZ, R0, !PT ;  /* 0x00000000ff007248 */ /* 0x000fc80007fe0100 */
[----:B------:R-:W-:Y:S02]  /*2370*/  VIMNMX R7, R7, R2, PT ;  /* 0x0000000207077248 */ /* 0x000fe40003fe0100 */
[----:B------:R-:W-:Y:S02]  /*2380*/  SHF.R.U32.HI R25, RZ, 0x7, R0 ;  /* 0x00000007ff197819 */ /* 0x000fe40000011600 */
[----:B------:R-:W-:-:S03]  /*2390*/  ISETP.GT.AND P0, PT, R7, R0, PT ;  /* 0x000000000700720c */ /* 0x000fc60003f04270 */
[----:B------:R-:W-:-:S10]  /*23a0*/  IMAD.MOV.U32 R26, RZ, RZ, R25 ;  /* 0x000000ffff1a7224 */ /* 0x000fd400078e0019 */
[----:B------:R-:W-:-:S05]  /*23b0*/  @P0 VIADD R3, R7, 0x7f ;  /* 0x0000007f07030836 */ /* 0x000fca0000000000 */
[----:B------:R-:W-:-:S04]  /*23c0*/  @P0 SHF.R.S32.HI R0, RZ, 0x1f, R3 ;  /* 0x0000001fff000819 */ /* 0x000fc80000011403 */
[----:B------:R-:W-:-:S04]  /*23d0*/  @P0 LEA.HI R0, R0, R3, RZ, 0x7 ;  /* 0x0000000300000211 */ /* 0x000fc800078f38ff */
[----:B------:R-:W-:Y:S02]  /*23e0*/  @P0 SHF.R.S32.HI R26, RZ, 0x7, R0 ;  /* 0x00000007ff1a0819 */ /* 0x000fe40000011400 */
[----:B------:R-:W-:Y:S02]  /*23f0*/  PLOP3.LUT P0, PT, PT, PT, PT, 0x80, 0x0 ;  /* 0x000000000000781c */ /* 0x000fe40003f0f070 */
[----:B------:R-:W-:-:S13]  /*2400*/  ISETP.GT.AND P1, PT, R26, R25, PT ;  /* 0x000000191a00720c */ /* 0x000fda0003f24270 */
[----:B------:R-:W-:Y:S05]  /*2410*/  @!P1 BRA `(.L_x_346) ;  /* 0x000000a800a09947 */ /* 0x000fea0003800000 */
[----:B------:R-:W-:Y:S01]  /*2420*/  IADD3 R0, R22, 0x28400, RZ ;  /* 0x0002840016007810 */ /* 0x000fe20007ffe0ff */
[----:B------:R-:W-:Y:S03]  /*2430*/  BSSY B6, `(.L_x_347) ;  /* 0x0000013000067945 */ /* 0x000fe60003800000 */
[----:B------:R-:W-:-:S13]  /*2440*/  LOP3.LUT P0, RZ, R0, 0x3ff, RZ, 0xc0, !PT ;  /* 0x000003ff00ff7812 */ /* 0x000fda000780c0ff */
[----:B------:R-:W-:Y:S05]  /*2450*/  @!P0 BRA `(.L_x_348) ;  /* 0x0000000000408947 */ /* 0x000fea0003800000 */
[----:B------:R-:W-:Y:S01]  /*2460*/  MOV R14, 0x0 ;  /* 0x00000000000e7802 */ /* 0x000fe20000000f00 */
[----:B------:R-:W-:Y:S01]  /*2470*/  ULDC.64 UR4, c[0x4][0xc0] ;  /* 0x0100300000047ab9 */ /* 0x000fe20000000a00 */
[----:B------:R-:W-:Y:S01]  /*2480*/  ULDC.64 UR6, c[0x4][0x20] ;  /* 0x0100080000067ab9 */ /* 0x000fe20000000a00 */
[----:B0-----:R-:W-:Y:S01]  /*2490*/  IMAD.U32 R4, RZ, RZ, UR4 ;  /* 0x00000004ff047e24 */ /* 0x001fe2000f8e00ff */
[----:B------:R-:W-:Y:S01]  /*24a0*/  MOV R10, UR6 ;  /* 0x00000006000a7c02 */ /* 0x000fe20008000f00 */
[----:B------:R-:W-:Y:S01]  /*24b0*/  IMAD.U32 R5, RZ, RZ, UR5 ;  /* 0x00000005ff057e24 */ /* 0x000fe2000f8e00ff */
[----:B------:R-:W0:Y:S01]  /*24c0*/  LDC.64 R14, c[0x4][R14] ;  /* 0x010000000e0e7b82 */ /* 0x000e220000000a00 */
[----:B------:R-:W-:Y:S01]  /*24d0*/  ULDC.64 UR4, c[0x4][0xc8] ;  /* 0x0100320000047ab9 */ /* 0x000fe20000000a00 */
[----:B------:R-:W-:Y:S02]  /*24e0*/  IMAD.U32 R11, RZ, RZ, UR7 ;  /* 0x00000007ff0b7e24 */ /* 0x000fe4000f8e00ff */
[----:B------:R-:W-:-:S02]  /*24f0*/  IMAD.U32 R6, RZ, RZ, UR4 ;  /* 0x00000004ff067e24 */ /* 0x000fc4000f8e00ff */
[----:B------:R-:W-:Y:S02]  /*2500*/  IMAD.U32 R7, RZ, RZ, UR5 ;  /* 0x00000005ff077e24 */ /* 0x000fe4000f8e00ff */
[----:B------:R-:W-:Y:S02]  /*2510*/  IMAD.MOV.U32 R8, RZ, RZ, 0x70 ;  /* 0x00000070ff087424 */ /* 0x000fe400078e00ff */
[----:B------:R-:W-:Y:S02]  /*2520*/  IMAD.MOV.U32 R12, RZ, RZ, 0x1 ;  /* 0x00000001ff0c7424 */ /* 0x000fe400078e00ff */
[----:B------:R-:W-:-:S07]  /*2530*/  IMAD.MOV.U32 R13, RZ, RZ, RZ ;  /* 0x000000ffff0d7224 */ /* 0x000fce00078e00ff */
[----:B------:R-:W-:-:S07]  /*2540*/  LEPC R20, `(.L_x_348) ;  /* 0x000000001014794e */ /* 0x000fce0000000000 */
[----:B0----5:R-:W-:Y:S05]  /*2550*/  CALL.ABS.NOINC R14 ;  /* 0x000000000e007343 */ /* 0x021fea0003c00000 */
.L_x_348:
[----:B------:R-:W-:Y:S05]  /*2560*/  BSYNC B6 ;  /* 0x0000000000067941 */ /* 0x000fea0003800000 */
.L_x_347:
        /* <DEDUP_REMOVED lines=20> */
.L_x_350:
[----:B------:R-:W-:Y:S05]  /*26b0*/  BSYNC B6 ;  /* 0x0000000000067941 */ /* 0x000fea0003800000 */
.L_x_349:
[----:B------:R-:W-:Y:S01]  /*26c0*/  ULDC.64 UR4, c[0x0][0x9f8] ;  /* 0x00027e0000047ab9 */ /* 0x000fe20000000a00 */
[----:B------:R-:W-:Y:S01]  /*26d0*/  MOV R0, R32 ;  /* 0x0000002000007202 */ /* 0x000fe20000000f00 */
[----:B------:R-:W1:Y:S01]  /*26e0*/  LDC R35, c[0x0][0x3f4] ;  /* 0x0000fd00ff237b82 */ /* 0x000e620000000800 */
[----:B------:R-:W-:Y:S01]  /*26f0*/  ISETP.NE.U32.AND P0, PT, RZ, UR4, PT ;  /* 0x00000004ff007c0c */ /* 0x000fe2000bf05070 */
[----:B------:R-:W-:-:S03]  /*2700*/  IMAD.MOV.U32 R20, RZ, RZ, R30 ;  /* 0x000000ffff147224 */ /* 0x000fc600078e001e */
[----:B------:R-:W-:Y:S01]  /*2710*/  ISETP.NE.AND.EX P0, PT, RZ, UR5, PT, P0 ;  /* 0x00000005ff007c0c */ /* 0x000fe2000bf05300 */
[----:B------:R-:W2:Y:S02]  /*2720*/  S2R R21, SR_TID.X ;  /* 0x0000000000157919 */ /* 0x000ea40000002100 */
[----:B------:R-:W3:Y:S01]  /*2730*/  LDC.64 R104, c[0x0][0x300] ;  /* 0x0000c000ff687b82 */ /* 0x000ee20000000a00 */
[----:B------:R-:W-:-:S07]  /*2740*/  IMAD.IADD R88, R28, 0x1, R27 ;  /* 0x000000011c587824 */ /* 0x000fce00078e021b */
[----:B0-----:R-:W0:Y:S02]  /*2750*/  LDC.64 R12, c[0x0][0x3f8] ;  /* 0x0000fe00ff0c7b82 */ /* 0x001e240000000a00 */
[----:B------:R-:W-:-:S04]  /*2760*/  @P0 IADD3 R4, P1, R34, UR4, RZ ;  /* 0x0000000422040c10 */ /* 0x000fc8000ff3e0ff */
[----:B------:R-:W-:Y:S01]  /*2770*/  @P0 IADD3.X R5, R33, UR5, RZ, P1, !PT ;  /* 0x0000000521050c10 */ /* 0x000fe20008ffe4ff */
[----:B------:R-:W-:-:S04]  /*2780*/  ULDC.64 UR4, c[0x0][0xa08] ;  /* 0x0002820000047ab9 */ /* 0x000fc80000000a00 */
[----:B------:R4:W4:Y:S01]  /*2790*/  @P0 LDG.E R0, desc[UR42][R4.64] ;  /* 0x0000002a04000981 */ /* 0x000922000c1e1900 */
[----:B-1----:R-:W-:Y:S02]  /*27a0*/  ISETP.GE.AND P2, PT, R16, R35, PT ;  /* 0x000000231000720c */ /* 0x002fe40003f46270 */
[----:B------:R-:W-:Y:S02]  /*27b0*/  LOP3.LUT R20, R20, 0xfffffffd, RZ, 0xc0, !PT ;  /* 0xfffffffd14147812 */ /* 0x000fe400078ec0ff */
[----:B------:R-:W-:Y:S02]  /*27c0*/  SHF.R.S32.HI R37, RZ, 0x1f, R88 ;  /* 0x0000001fff257819 */ /* 0x000fe40000011458 */
[----:B------:R-:W-:Y:S02]  /*27d0*/  ISETP.NE.U32.AND P0, PT, RZ, UR4, PT ;  /* 0x00000004ff007c0c */ /* 0x000fe4000bf05070 */
[----:B------:R-:W-:Y:S01]  /*27e0*/  SHF.R.S32.HI R36, RZ, 0x1f, R23 ;  /* 0x0000001fff247819 */ /* 0x000fe20000011417 */
[-C--:B---3--:R-:W-:Y:S01]  /*27f0*/  IMAD R6, R37, R104.reuse, RZ ;  /* 0x0000006825067224 */ /* 0x088fe200078e02ff */
[----:B--2---:R-:W-:Y:S01]  /*2800*/  SHF.R.U32.HI R32, RZ, 0x7, R21 ;  /* 0x00000007ff207819 */ /* 0x004fe20000011615 */
[----:B----4-:R-:W-:Y:S01]  /*2810*/  IMAD.WIDE.U32 R4, R88, R104, RZ ;  /* 0x0000006858047225 */ /* 0x010fe200078e00ff */
[----:B------:R-:W-:Y:S01]  /*2820*/  ISETP.NE.AND.EX P0, PT, RZ, UR5, PT, P0 ;  /* 0x00000005ff007c0c */ /* 0x000fe2000bf05300 */
[----:B------:R-:W-:Y:S01]  /*2830*/  ULDC.64 UR4, c[0x0][0x308] ;  /* 0x0000c20000047ab9 */ /* 0x000fe20000000a00 */
[----:B------:R-:W-:Y:S01]  /*2840*/  @P2 LOP3.LUT R20, R20, 0x2, RZ, 0xfc, !PT ;  /* 0x0000000214142812 */ /* 0x000fe200078efcff */
[----:B------:R-:W-:Y:S01]  /*2850*/  IMAD R3, R88, R105, R6 ;  /* 0x0000006958037224 */ /* 0x000fe200078e0206 */
[----:B------:R-:W-:Y:S01]  /*2860*/  ISETP.NE.AND P6, PT, R32, 0x1, PT ;  /* 0x000000012000780c */ /* 0x000fe20003fc5270 */
[----:B------:R-:W1:Y:S01]  /*2870*/  LDC.64 R6, c[0x0][0x408] ;  /* 0x00010200ff067b82 */ /* 0x000e620000000a00 */
[----:B------:R-:W-:Y:S01]  /*2880*/  IADD3 R27, R23, 0x20, RZ ;  /* 0x00000020171b7810 */ /* 0x000fe20007ffe0ff */
[----:B------:R2:W-:Y:S01]  /*2890*/  STL [R1+0x10], R20 ;  /* 0x0000101401007387 */ /* 0x0005e20000100800 */
[----:B------:R-:W-:-:S02]  /*28a0*/  IMAD.IADD R5, R5, 0x1, R3 ;  /* 0x0000000105057824 */ /* 0x000fc400078e0203 */
[----:B------:R-:W-:Y:S01]  /*28b0*/  IMAD.SHL.U32 R28, R23, 0x80, RZ ;  /* 0x00000080171c7824 */ /* 0x000fe200078e00ff */
[----:B------:R-:W3:Y:S01]  /*28c0*/  LDL R15, [R1+0x5c] ;  /* 0x00005c00010f7983 */ /* 0x000ee20000100800 */
[----:B------:R-:W-:-:S03]  /*28d0*/  IMAD.WIDE.U32 R4, R31, UR4, R4 ;  /* 0x000000041f047c25 */ /* 0x000fc6000f8e0004 */
[----:B------:R-:W4:Y:S01]  /*28e0*/  LDL R14, [R1+0x58] ;  /* 0x00005800010e7983 */ /* 0x000f220000100800 */
[----:B------:R-:W-:Y:S01]  /*28f0*/  IMAD R103, R31, UR5, R5 ;  /* 0x000000051f677c24 */ /* 0x000fe2000f8e0205 */
[----:B------:R-:W-:Y:S01]  /*2900*/  ULDC.64 UR4, c[0x0][0x310] ;  /* 0x0000c40000047ab9 */ /* 0x000fe20000000a00 */
[----:B------:R-:W-:Y:S01]  /*2910*/  IMAD.MOV.U32 R102, RZ, RZ, R4 ;  /* 0x000000ffff667224 */ /* 0x000fe200078e0004 */
[----:B--2---:R-:W2:Y:S01]  /*2920*/  LDL R20, [R1+0x60] ;  /* 0x0000600001147983 */ /* 0x004ea20000100800 */
[----:B0-----:R-:W-:-:S03]  /*2930*/  IMAD.WIDE.U32 R98, R23, R12, R18 ;  /* 0x0000000c17627225 */ /* 0x001fc600078e0012 */
[----:B------:R-:W4:Y:S01]  /*2940*/  LDL R11, [R1+0x54] ;  /* 0x00005400010b7983 */ /* 0x000f220000100800 */
[----:B------:R-:W-:Y:S02]  /*2950*/  VIADD R21, R23, 0x40 ;  /* 0x0000004017157836 */ /* 0x000fe40000000000 */
[----:B------:R-:W-:Y:S02]  /*2960*/  IMAD.SHL.U32 R27, R27, 0x80, RZ ;  /* 0x000000801b1b7824 */ /* 0x000fe400078e00ff */
[----:B------:R-:W-:Y:S01]  /*2970*/  IMAD.SHL.U32 R21, R21, 0x80, RZ ;  /* 0x0000008015157824 */ /* 0x000fe200078e00ff */
[----:B------:R-:W-:Y:S01]  /*2980*/  LOP3.LUT R28, R28, 0x380, RZ, 0xc0, !PT ;  /* 0x000003801c1c7812 */ /* 0x000fe200078ec0ff */
[----:B------:R-:W-:Y:S01]  /*2990*/  IMAD.WIDE.U32 R96, R23, R12, R16 ;  /* 0x0000000c17607225 */ /* 0x000fe200078e0010 */
[----:B------:R-:W-:Y:S02]  /*29a0*/  LOP3.LUT R27, R27, 0x380, RZ, 0xc0, !PT ;  /* 0x000003801b1b7812 */ /* 0x000fe400078ec0ff */
[----:B------:R-:W-:Y:S01]  /*29b0*/  LOP3.LUT R21, R21, 0x380, RZ, 0xc0, !PT ;  /* 0x0000038015157812 */ /* 0x000fe200078ec0ff */
[----:B------:R-:W-:-:S02]  /*29c0*/  VIADD R8, R23, 0x60 ;  /* 0x0000006017087836 */ /* 0x000fc40000000000 */
[----:B------:R-:W-:Y:S02]  /*29d0*/  IMAD.SHL.U32 R30, R23, 0x80, RZ ;  /* 0x00000080171e7824 */ /* 0x000fe400078e00ff */
[----:B------:R-:W-:-:S03]  /*29e0*/  IMAD.SHL.U32 R8, R8, 0x80, RZ ;  /* 0x0000008008087824 */ /* 0x000fc600078e00ff */
[----:B------:R-:W-:Y:S02]  /*29f0*/  LOP3.LUT R30, R30, 0x380, RZ, 0xc0, !PT ;  /* 0x000003801e1e7812 */ /* 0x000fe400078ec0ff */
[----:B------:R-:W-:Y:S02]  /*2a00*/  LOP3.LUT R8, R8, 0x380, RZ, 0xc0, !PT ;  /* 0x0000038008087812 */ /* 0x000fe400078ec0ff */
[----:B------:R-:W-:Y:S01]  /*2a10*/  SHF.R.U32.HI R30, RZ, 0x3, R30 ;  /* 0x00000003ff1e7819 */ /* 0x000fe2000001161e */
[C---:B------:R-:W-:Y:S01]  /*2a20*/  IMAD.SHL.U32 R90, R104.reuse, 0x20, RZ ;  /* 0x00000020685a7824 */ /* 0x040fe200078e00ff */
[----:B------:R-:W-:Y:S01]  /*2a30*/  SHF.L.U64.HI R91, R104, 0x5, R105 ;  /* 0x00000005685b7819 */ /* 0x000fe20000010269 */
[C---:B------:R-:W-:Y:S02]  /*2a40*/  VIADD R33, R23.reuse, 0x20 ;  /* 0x0000002017217836 */ /* 0x040fe40000000000 */
[----:B------:R-:W-:-:S03]  /*2a50*/  IMAD.WIDE.U32 R128, R23, R104, R90 ;  /* 0x0000006817807225 */ /* 0x000fc600078e005a */
[----:B------:R-:W-:Y:S01]  /*2a60*/  SHF.R.S32.HI R116, RZ, 0x1f, R33 ;  /* 0x0000001fff747819 */ /* 0x000fe20000011421 */
[C---:B-1----:R-:W-:Y:S01]  /*2a70*/  IMAD.WIDE.U32 R94, R23.reuse, R6, R18 ;  /* 0x00000006175e7225 */ /* 0x042fe200078e0012 */
[----:B------:R-:W-:-:S03]  /*2a80*/  IADD3 R33, R23, 0x60, RZ ;  /* 0x0000006017217810 */ /* 0x000fc60007ffe0ff */
[----:B------:R-:W-:-:S04]  /*2a90*/  IMAD.WIDE.U32 R92, R23, R6, R16 ;  /* 0x00000006175c7225 */ /* 0x000fc800078e0010 */
[C---:B------:R-:W-:Y:S01]  /*2aa0*/  VIADD R34, R23.reuse, 0x40 ;  /* 0x0000004017227836 */ /* 0x040fe20000000000 */
[----:B------:R-:W-:Y:S01]  /*2ab0*/  SHF.R.S32.HI R114, RZ, 0x1f, R33 ;  /* 0x0000001fff727819 */ /* 0x000fe20000011421 */
[----:B------:R-:W-:-:S03]  /*2ac0*/  IMAD.WIDE.U32 R46, R23, R104, R16 ;  /* 0x00000068172e7225 */ /* 0x000fc600078e0010 */
[----:B------:R-:W-:Y:S01]  /*2ad0*/  SHF.R.S32.HI R115, RZ, 0x1f, R34 ;  /* 0x0000001fff737819 */ /* 0x000fe20000011422 */
[----:B------:R-:W-:Y:S01]  /*2ae0*/  VIADD R124, R32, 0x8 ;  /* 0x00000008207c7836 */ /* 0x000fe20000000000 */
[C---:B------:R-:W-:Y:S01]  /*2af0*/  SHF.L.U64.HI R32, R104.reuse, 0x6, R105 ;  /* 0x0000000668207819 */ /* 0x040fe20000010269 */
[----:B------:R-:W-:Y:S01]  /*2b00*/  IMAD.SHL.U32 R125, R104, 0x80, RZ ;  /* 0x00000080687d7824 */ /* 0x000fe200078e00ff */
[----:B------:R-:W-:Y:S02]  /*2b10*/  SHF.R.S32.HI R3, RZ, 0x1f, R0 ;  /* 0x0000001fff037819 */ /* 0x000fe40000011400 */
[----:B------:R-:W-:Y:S01]  /*2b20*/  SEL R100, R0, RZ, !P0 ;  /* 0x000000ff00647207 */ /* 0x000fe20004000000 */
[----:B------:R-:W-:Y:S01]  /*2b30*/  IMAD R0, R36, R12, RZ ;  /* 0x0000000c24007224 */ /* 0x000fe200078e02ff */
[----:B------:R-:W-:-:S03]  /*2b40*/  SEL R3, R3, RZ, !P0 ;  /* 0x000000ff03037207 */ /* 0x000fc60004000000 */
[----:B------:R-:W-:-:S04]  /*2b50*/  IMAD.WIDE.U32 R102, R100, UR4, R102 ;  /* 0x0000000464667c25 */ /* 0x000fc8000f8e0066 */
[----:B------:R-:W-:-:S04]  /*2b60*/  IMAD R43, R3, UR4, RZ ;  /* 0x00000004032b7c24 */ /* 0x000fc8000f8e02ff */
[----:B------:R-:W-:Y:S01]  /*2b70*/  IMAD R43, R100, UR5, R43 ;  /* 0x00000005642b7c24 */ /* 0x000fe2000f8e022b */
[----:B------:R-:W-:Y:S05]  /*2b80*/  @!P6 WARPSYNC.ALL ;  /* 0x000000000000e948 */ /* 0x000fea0003800000 */
[----:B------:R-:W-:Y:S02]  /*2b90*/  ULDC.64 UR4, c[0x0][0x330] ;  /* 0x0000cc0000047ab9 */ /* 0x000fe40000000a00 */
[----:B------:R-:W-:-:S04]  /*2ba0*/  IMAD.WIDE.U32 R4, R31, UR4, R16 ;  /* 0x000000041f047c25 */ /* 0x000fc8000f8e0010 */
[----:B------:R-:W-:Y:S01]  /*2bb0*/  IMAD R5, R31, UR5, R5 ;  /* 0x000000051f057c24 */ /* 0x000fe2000f8e0205 */
[----:B------:R-:W-:Y:S02]  /*2bc0*/  ULDC.64 UR4, c[0x0][0x338] ;  /* 0x0000ce0000047ab9 */ /* 0x000fe40000000a00 */
[----:B------:R-:W-:Y:S01]  /*2bd0*/  IMAD R111, R3, UR4, RZ ;  /* 0x00000004036f7c24 */ /* 0x000fe2000f8e02ff */
[----:B------:R-:W-:-:S03]  /*2be0*/  SEL R3, R35, RZ, P2 ;  /* 0x000000ff23037207 */ /* 0x000fc60001000000 */
[C---:B------:R-:W-:Y:S02]  /*2bf0*/  IMAD R111, R100.reuse, UR5, R111 ;  /* 0x00000005646f7c24 */ /* 0x040fe4000f8e026f */
[----:B------:R-:W-:Y:S01]  /*2c00*/  IMAD.WIDE.U32 R100, R100, UR4, R4 ;  /* 0x0000000464647c25 */ /* 0x000fe2000f8e0004 */
[----:B------:R-:W-:Y:S03]  /*2c10*/  @!P6 BAR.SYNC.DEFER_BLOCKING 0x9, 0x100 ;  /* 0x024400000000eb1d */ /* 0x000fe60000010000 */
[C---:B------:R-:W-:Y:S02]  /*2c20*/  IMAD R5, R23.reuse, R13, R0 ;  /* 0x0000000d17057224 */ /* 0x040fe400078e0200 */
[----:B------:R-:W-:Y:S01]  /*2c30*/  IMAD R0, R36, R6, RZ ;  /* 0x0000000624007224 */ /* 0x000fe200078e02ff */
[C---:B------:R-:W-:Y:S01]  /*2c40*/  IADD3 R88, P0, R23.reuse, R88, RZ ;  /* 0x0000005817587210 */ /* 0x040fe20007f1e0ff */
[----:B------:R-:W-:Y:S01]  /*2c50*/  IMAD.IADD R3, R16, 0x1, R3 ;  /* 0x0000000110037824 */ /* 0x000fe200078e0203 */
[----:B------:R-:W-:Y:S01]  /*2c60*/  ULDC UR4, c[0x0][0x2f4] ;  /* 0x0000bd0000047ab9 */ /* 0x000fe20000000800 */
[----:B------:R-:W-:-:S03]  /*2c70*/  IMAD R9, R23, R7, R0 ;  /* 0x0000000717097224 */ /* 0x000fc600078e0200 */
[----:B------:R-:W-:-:S04]  /*2c80*/  SHF.R.S32.HI R0, RZ, 0x1f, R3 ;  /* 0x0000001fff007819 */ /* 0x000fc80000011403 */
[CC--:B------:R-:W-:Y:S02]  /*2c90*/  LEA.HI R108, R0.reuse, R3.reuse, RZ, 0x4 ;  /* 0x00000003006c7211 */ /* 0x0c0fe400078f20ff */
[----:B------:R-:W-:Y:S01]  /*2ca0*/  LEA.HI R4, R0, R3, RZ, 0x7 ;  /* 0x0000000300047211 */ /* 0x000fe200078f38ff */
[----:B------:R-:W-:Y:S01]  /*2cb0*/  IMAD.IADD R97, R5, 0x1, R97 ;  /* 0x0000000105617824 */ /* 0x000fe200078e0261 */
[--C-:B------:R-:W-:Y:S02]  /*2cc0*/  LOP3.LUT R3, R27, 0x70, R108.reuse, 0xf8, !PT ;  /* 0x000000701b037812 */ /* 0x100fe400078ef86c */
[----:B------:R-:W-:Y:S02]  /*2cd0*/  IADD3 R99, R99, R5, RZ ;  /* 0x0000000563637210 */ /* 0x000fe40007ffe0ff */
[----:B------:R-:W-:Y:S01]  /*2ce0*/  LOP3.LUT R0, R28, 0x70, R108, 0xf8, !PT ;  /* 0x000000701c007812 */ /* 0x000fe200078ef86c */
[C---:B------:R-:W-:Y:S01]  /*2cf0*/  VIADD R28, R23.reuse, 0x20 ;  /* 0x00000020171c7836 */ /* 0x040fe20000000000 */
[----:B------:R-:W-:-:S02]  /*2d00*/  IADD3 R27, R23, 0x40, RZ ;  /* 0x00000040171b7810 */ /* 0x000fc40007ffe0ff */
[----:B------:R-:W-:Y:S01]  /*2d10*/  LOP3.LUT R5, R21, 0x70, R108, 0xf8, !PT ;  /* 0x0000007015057812 */ /* 0x000fe200078ef86c */
[----:B------:R-:W-:Y:S02]  /*2d20*/  VIADD R21, R23, 0x60 ;  /* 0x0000006017157836 */ /* 0x000fe40000000000 */
[----:B------:R-:W-:Y:S02]  /*2d30*/  IMAD.SHL.U32 R27, R27, 0x80, RZ ;  /* 0x000000801b1b7824 */ /* 0x000fe400078e00ff */
[----:B------:R-:W-:Y:S02]  /*2d40*/  IMAD.SHL.U32 R28, R28, 0x80, RZ ;  /* 0x000000801c1c7824 */ /* 0x000fe400078e00ff */
[----:B------:R-:W-:Y:S01]  /*2d50*/  IMAD.SHL.U32 R21, R21, 0x80, RZ ;  /* 0x0000008015157824 */ /* 0x000fe200078e00ff */
[----:B------:R-:W-:Y:S02]  /*2d60*/  LOP3.LUT R27, R27, 0x380, RZ, 0xc0, !PT ;  /* 0x000003801b1b7812 */ /* 0x000fe400078ec0ff */
[----:B------:R-:W-:-:S02]  /*2d70*/  LOP3.LUT R28, R28, 0x380, RZ, 0xc0, !PT ;  /* 0x000003801c1c7812 */ /* 0x000fc400078ec0ff */
[----:B------:R-:W-:Y:S02]  /*2d80*/  LOP3.LUT R21, R21, 0x380, RZ, 0xc0, !PT ;  /* 0x0000038015157812 */ /* 0x000fe400078ec0ff */
[----:B------:R-:W-:Y:S02]  /*2d90*/  SHF.L.U32 R4, R4, 0x7, RZ ;  /* 0x0000000704047819 */ /* 0x000fe400000006ff */
[----:B------:R-:W-:Y:S02]  /*2da0*/  SHF.R.U32.HI R28, RZ, 0x3, R28 ;  /* 0x00000003ff1c7819 */ /* 0x000fe4000001161c */
[----:B------:R-:W-:Y:S02]  /*2db0*/  SHF.R.U32.HI R27, RZ, 0x3, R27 ;  /* 0x00000003ff1b7819 */ /* 0x000fe4000001161b */
[----:B------:R-:W-:Y:S02]  /*2dc0*/  LOP3.LUT R8, R8, 0x70, R108, 0xf8, !PT ;  /* 0x0000007008087812 */ /* 0x000fe400078ef86c */
[----:B------:R-:W-:-:S02]  /*2dd0*/  SHF.R.U32.HI R21, RZ, 0x3, R21 ;  /* 0x00000003ff157819 */ /* 0x000fc40000011615 */
[----:B------:R-:W-:Y:S01]  /*2de0*/  LOP3.LUT R31, R0, R30, RZ, 0x3c, !PT ;  /* 0x0000001e001f7212 */ /* 0x000fe200078e3cff */
[----:B------:R-:W-:Y:S01]  /*2df0*/  IMAD R0, R36, R104, RZ ;  /* 0x0000006824007224 */ /* 0x000fe200078e02ff */
[----:B------:R-:W-:Y:S02]  /*2e00*/  LOP3.LUT R4, R4, 0xffffc000, RZ, 0xc0, !PT ;  /* 0xffffc00004047812 */ /* 0x000fe400078ec0ff */
[----:B------:R-:W-:Y:S02]  /*2e10*/  LOP3.LUT R3, R3, R28, RZ, 0x3c, !PT ;  /* 0x0000001c03037212 */ /* 0x000fe400078e3cff */
[----:B------:R-:W-:Y:S01]  /*2e20*/  LOP3.LUT R5, R5, R27, RZ, 0x3c, !PT ;  /* 0x0000001b05057212 */ /* 0x000fe200078e3cff */
[----:B------:R-:W-:Y:S01]  /*2e30*/  IMAD R41, R23, R105, R0 ;  /* 0x0000006917297224 */ /* 0x000fe200078e0200 */
[----:B------:R-:W-:Y:S02]  /*2e40*/  LOP3.LUT R27, R8, R21, RZ, 0x3c, !PT ;  /* 0x00000015081b7212 */ /* 0x000fe400078e3cff */
[----:B---3--:R-:W-:-:S02]  /*2e50*/  IADD3 R30, R3, R4, R15 ;  /* 0x00000004031e7210 */ /* 0x008fc40007ffe00f */
[-C--:B--2---:R-:W-:Y:S02]  /*2e60*/  IADD3 R31, R31, R4.reuse, R20 ;  /* 0x000000041f1f7210 */ /* 0x084fe40007ffe014 */
[-C--:B----4-:R-:W-:Y:S02]  /*2e70*/  IADD3 R28, R5, R4.reuse, R14 ;  /* 0x00000004051c7210 */ /* 0x090fe40007ffe00e */
[----:B------:R-:W-:Y:S01]  /*2e80*/  IADD3 R27, R27, R4, R11 ;  /* 0x000000041b1b7210 */ /* 0x000fe20007ffe00b */
[----:B------:R-:W-:Y:S01]  /*2e90*/  IMAD.IADD R4, R41, 0x1, R129 ;  /* 0x0000000129047824 */ /* 0x000fe200078e0281 */
[----:B------:R-:W-:Y:S01]  /*2ea0*/  IADD3 R3, P1, R90, R128, RZ ;  /* 0x000000805a037210 */ /* 0x000fe20007f3e0ff */
[----:B------:R-:W-:Y:S02]  /*2eb0*/  IMAD.IADD R95, R95, 0x1, R9 ;  /* 0x000000015f5f7824 */ /* 0x000fe400078e0209 */
[----:B------:R-:W-:Y:S01]  /*2ec0*/  IMAD.IADD R93, R9, 0x1, R93 ;  /* 0x00000001095d7824 */ /* 0x000fe200078e025d */
[----:B-----5:R-:W-:Y:S01]  /*2ed0*/  SHF.R.S32.HI R9, RZ, 0x1f, R24 ;  /* 0x0000001fff097819 */ /* 0x020fe20000011418 */
[----:B------:R-:W-:Y:S01]  /*2ee0*/  IMAD.X R33, R4, 0x1, R91, P1 ;  /* 0x0000000104217824 */ /* 0x000fe200008e065b */
[----:B------:R-:W-:Y:S01]  /*2ef0*/  IADD3 R34, P1, R3, R90, RZ ;  /* 0x0000005a03227210 */ /* 0x000fe20007f3e0ff */
[----:B------:R-:W-:Y:S01]  /*2f00*/  IMAD.X R89, R36, 0x1, R37, P0 ;  /* 0x0000000124597824 */ /* 0x000fe200000e0625 */
[----:B------:R-:W-:Y:S01]  /*2f10*/  IADD3 R40, P0, R102, R46, RZ ;  /* 0x0000002e66287210 */ /* 0x000fe20007f1e0ff */
[----:B------:R-:W-:-:S02]  /*2f20*/  IMAD R10, R9, R12, RZ ;  /* 0x0000000c090a7224 */ /* 0x000fc400078e02ff */
[----:B------:R-:W-:Y:S02]  /*2f30*/  IMAD R9, R9, R6, RZ ;  /* 0x0000000609097224 */ /* 0x000fe400078e02ff */
[----:B------:R-:W-:Y:S02]  /*2f40*/  IMAD.IADD R36, R47, 0x1, R41 ;  /* 0x000000012f247824 */ /* 0x000fe400078e0229 */
[----:B------:R-:W-:Y:S02]  /*2f50*/  IMAD.IADD R42, R103, 0x1, R43 ;  /* 0x00000001672a7824 */ /* 0x000fe400078e022b */
[----:B------:R-:W-:Y:S01]  /*2f60*/  IMAD.X R37, R33, 0x1, R91, P1 ;  /* 0x0000000121257824 */ /* 0x000fe200008e065b */
[----:B------:R-:W-:Y:S01]  /*2f70*/  IADD3 R43, P1, R102, 0x80, RZ ;  /* 0x00000080662b7810 */ /* 0x000fe20007f3e0ff */
[----:B------:R-:W-:Y:S01]  /*2f80*/  IMAD R39, R24, R13, R10 ;  /* 0x0000000d18277224 */ /* 0x000fe200078e020a */
[----:B------:R-:W-:Y:S01]  /*2f90*/  IADD3 R44, P2, R40, 0x80, RZ ;  /* 0x00000080282c7810 */ /* 0x000fe20007f5e0ff */
[----:B------:R-:W-:Y:S01]  /*2fa0*/  IMAD.WIDE.U32 R98, R24, R12, R98 ;  /* 0x0000000c18627225 */ /* 0x000fe200078e0062 */
[----:B------:R-:W-:-:S03]  /*2fb0*/  LOP3.LUT R41, R108, 0xfffffff0, RZ, 0xc0, !PT ;  /* 0xfffffff06c297812 */ /* 0x000fc600078ec0ff */
[----:B------:R-:W-:Y:S01]  /*2fc0*/  IMAD.WIDE.U32 R96, R24, R12, R96 ;  /* 0x0000000c18607225 */ /* 0x000fe200078e0060 */
[----:B------:R-:W-:-:S03]  /*2fd0*/  SHF.L.U64.HI R21, R12, 0x5, R13 ;  /* 0x000000050c157819 */ /* 0x000fc6000001020d */
[C---:B------:R-:W-:Y:S02]  /*2fe0*/  IMAD R107, R24.reuse, R7, R9 ;  /* 0x00000007186b7224 */ /* 0x040fe400078e0209 */
[----:B------:R-:W-:Y:S01]  /*2ff0*/  IMAD.WIDE.U32 R94, R24, R6, R94 ;  /* 0x00000006185e7225 */ /* 0x000fe200078e005e */
[----:B------:R-:W-:-:S03]  /*3000*/  SHF.L.U64.HI R20, R12, 0x6, R13 ;  /* 0x000000060c147819 */ /* 0x000fc6000001020d */
[----:B------:R-:W-:Y:S01]  /*3010*/  IMAD.WIDE.U32 R92, R24, R6, R92 ;  /* 0x00000006185c7225 */ /* 0x000fe200078e005c */
[----:B------:R-:W-:-:S03]  /*3020*/  SHF.L.U64.HI R15, R12, 0x7, R13 ;  /* 0x000000070c0f7819 */ /* 0x000fc6000001020d */
[----:B------:R-:W-:Y:S02]  /*3030*/  VIADD R5, R16, 0x80 ;  /* 0x0000008010057836 */ /* 0x000fe40000000000 */
[--C-:B------:R-:W-:Y:S01]  /*3040*/  IMAD.X R45, R36, 0x1, R42.reuse, P0 ;  /* 0x00000001242d7824 */ /* 0x100fe200000e062a */
[--C-:B------:R-:W-:Y:S01]  /*3050*/  SHF.L.U64.HI R11, R6, 0x5, R7.reuse ;  /* 0x00000005060b7819 */ /* 0x100fe20000010207 */
[----:B------:R-:W-:Y:S01]  /*3060*/  IMAD.SHL.U32 R13, R12, 0x40, RZ ;  /* 0x000000400c0d7824 */ /* 0x000fe200078e00ff */
[C-C-:B------:R-:W-:Y:S01]  /*3070*/  SHF.L.U64.HI R10, R6.reuse, 0x6, R7.reuse ;  /* 0x00000006060a7819 */ /* 0x140fe20000010207 */
[C---:B------:R-:W-:Y:S01]  /*3080*/  IMAD.SHL.U32 R8, R6.reuse, 0x20, RZ ;  /* 0x0000002006087824 */ /* 0x040fe200078e00ff */
[C---:B------:R-:W-:Y:S01]  /*3090*/  SHF.L.U64.HI R9, R6.reuse, 0x7, R7 ;  /* 0x0000000706097819 */ /* 0x040fe20000010207 */
[----:B------:R-:W-:Y:S01]  /*30a0*/  IMAD.SHL.U32 R7, R6, 0x40, RZ ;  /* 0x0000004006077824 */ /* 0x000fe200078e00ff */
[----:B------:R-:W-:Y:S01]  /*30b0*/  SHF.L.U64.HI R0, R104, 0x7, R105 ;  /* 0x0000000768007819 */ /* 0x000fe20000010269 */
[----:B------:R-:W-:Y:S01]  /*30c0*/  IMAD.IADD R38, R99, 0x1, R39 ;  /* 0x0000000163267824 */ /* 0x000fe200078e0227 */
[----:B------:R-:W-:Y:S01]  /*30d0*/  SHF.L.U32 R14, R12, 0x5, RZ ;  /* 0x000000050c0e7819 */ /* 0x000fe200000006ff */
[----:B------:R-:W-:Y:S01]  /*30e0*/  IMAD.X R105, RZ, RZ, R42, P1 ;  /* 0x000000ffff697224 */ /* 0x000fe200008e062a */
[----:B------:R-:W-:Y:S01]  /*30f0*/  SHF.L.U32 R6, R6, 0x7, RZ ;  /* 0x0000000706067819 */ /* 0x000fe200000006ff */
[----:B------:R-:W-:Y:S01]  /*3100*/  IMAD.IADD R106, R95, 0x1, R107 ;  /* 0x000000015f6a7824 */ /* 0x000fe200078e026b */
[----:B------:R-:W-:Y:S01]  /*3110*/  SHF.L.U32 R35, R35, 0x1, RZ ;  /* 0x0000000123237819 */ /* 0x000fe200000006ff */
[----:B------:R-:W-:Y:S01]  /*3120*/  IMAD.SHL.U32 R12, R12, 0x80, RZ ;  /* 0x000000800c0c7824 */ /* 0x000fe200078e00ff */
[----:B------:R-:W-:Y:S01]  /*3130*/  IADD3 R39, R39, R97, RZ ;  /* 0x0000006127277210 */ /* 0x000fe20007ffe0ff */
[----:B------:R-:W-:Y:S01]  /*3140*/  IMAD.X R110, RZ, RZ, R45, P2 ;  /* 0x000000ffff6e7224 */ /* 0x000fe200010e062d */
[----:B------:R-:W-:Y:S01]  /*3150*/  ISETP.GE.AND P0, PT, R16, UR4, PT ;  /* 0x0000000410007c0c */ /* 0x000fe2000bf06270 */
[----:B------:R-:W-:Y:S01]  /*3160*/  IMAD.IADD R111, R101, 0x1, R111 ;  /* 0x00000001656f7824 */ /* 0x000fe200078e026f */
[----:B------:R-:W-:-:S02]  /*3170*/  ISETP.GE.AND P1, PT, R5, UR4, PT ;  /* 0x0000000405007c0c */ /* 0x000fc4000bf26270 */
[----:B------:R-:W-:Y:S02]  /*3180*/  IADD3 R107, R107, R93, RZ ;  /* 0x0000005d6b6b7210 */ /* 0x000fe40007ffe0ff */
[----:B------:R-:W-:Y:S02]  /*3190*/  SHF.R.S32.HI R108, RZ, 0x4, R108 ;  /* 0x00000004ff6c7819 */ /* 0x000fe4000001146c */
[----:B------:R-:W-:-:S07]  /*31a0*/  SHF.R.S32.HI R109, RZ, 0x1f, R41 ;  /* 0x0000001fff6d7819 */ /* 0x000fce0000011429 */
.L_x_434:
[----:B------:R-:W2:Y:S01]  /*31b0*/  LDL R48, [R1+0x68] ;  /* 0x0000680001307983 */ /* 0x000ea20000100800 */
[----:B------:R-:W0:Y:S03]  /*31c0*/  LDC R84, c[0x0][0x3f4] ;  /* 0x0000fd00ff547b82 */ /* 0x000e260000000800 */
[----:B------:R-:W3:Y:S01]  /*31d0*/  LDL.LU R58, [R1+0x10] ;  /* 0x00001000013a7983 */ /* 0x000ee20000300800 */
[----:B------:R-:W-:Y:S01]  /*31e0*/  VIADD R26, R26, 0xffffffff ;  /* 0xffffffff1a1a7836 */ /* 0x000fe20000000000 */
[----:B------:R-:W-:Y:S05]  /*31f0*/  YIELD ;  /* 0x0000000000007946 */ /* 0x000fea0003800000 */
[----:B------:R-:W-:Y:S01]  /*3200*/  ISETP.GT.AND P3, PT, R26, R25, PT ;  /* 0x000000191a00720c */ /* 0x000fe20003f64270 */
[----:B------:R-:W-:Y:S01]  /*3210*/  BSSY B0, `(.L_x_351) ;  /* 0x000094a000007945 */ /* 0x000fe20003800000 */
[----:B0-----:R-:W-:Y:S01]  /*3220*/  ISETP.GE.AND P2, PT, R84, 0x1, PT ;  /* 0x000000015400780c */ /* 0x001fe20003f46270 */
[----:B--2---:R-:W-:Y:S01]  /*3230*/  IMAD R113, R232, 0x8000, R48 ;  /* 0x00008000e8717824 */ /* 0x004fe200078e0230 */
[----:B---3--:R-:W-:-:S04]  /*3240*/  LOP3.LUT R58, R58, 0xfffffffb, RZ, 0xc0, !PT ;  /* 0xfffffffb3a3a7812 */ /* 0x008fc800078ec0ff */
[----:B------:R-:W-:-:S05]  /*3250*/  IADD3 R113, R22, R113, RZ ;  /* 0x0000007116717210 */ /* 0x000fca0007ffe0ff */
[----:B------:R-:W-:-:S05]  /*3260*/  @P3 LOP3.LUT R58, R58, 0x4, RZ, 0xfc, !PT ;  /* 0x000000043a3a3812 */ /* 0x000fca00078efcff */
[----:B------:R0:W-:Y:S01]  /*3270*/  STL [R1+0x10], R58 ;  /* 0x0000103a01007387 */ /* 0x0001e20000100800 */
[----:B------:R-:W-:Y:S05]  /*3280*/  @!P2 BRA `(.L_x_352) ;  /* 0x0000008c00b8a947 */ /* 0x000fea0003800000 */
[----:B------:R-:W-:Y:S01]  /*3290*/  ULDC.U8 UR4, c[0x0][0x410] ;  /* 0x0001040000047ab9 */ /* 0x000fe20000000000 */
[----:B------:R-:W-:Y:S01]  /*32a0*/  SHF.R.S32.HI R49, RZ, 0x1f, R26 ;  /* 0x0000001fff317819 */ /* 0x000fe2000001141a */
[-C--:B------:R-:W-:Y:S01]  /*32b0*/  IMAD R48, R0, R26.reuse, RZ ;  /* 0x0000001a00307224 */ /* 0x080fe200078e02ff */
[----:B------:R-:W-:Y:S01]  /*32c0*/  ISETP.NE.AND P2, PT, RZ, UR4, PT ;  /* 0x00000004ff007c0c */ /* 0x000fe2000bf45270 */
[-C--:B------:R-:W-:Y:S02]  /*32d0*/  IMAD R50, R15, R26.reuse, RZ ;  /* 0x0000001a0f327224 */ /* 0x080fe400078e02ff */
[----:B------:R-:W-:Y:S02]  /*32e0*/  IMAD R51, R9, R26, RZ ;  /* 0x0000001a09337224 */ /* 0x000fe400078e02ff */
[C---:B------:R-:W-:Y:S02]  /*32f0*/  IMAD R85, R49.reuse, R125, R48 ;  /* 0x0000007d31557224 */ /* 0x040fe400078e0230 */
[----:B------:R-:W-:-:S02]  /*3300*/  IMAD R87, R49, R12, R50 ;  /* 0x0000000c31577224 */ /* 0x000fc400078e0232 */
[----:B------:R-:W-:Y:S02]  /*3310*/  IMAD R53, R49, R6, R51 ;  /* 0x0000000631357224 */ /* 0x000fe400078e0233 */
[----:B------:R-:W-:Y:S02]  /*3320*/  IMAD R117, R26, -0x80, R2 ;  /* 0xffffff801a757824 */ /* 0x000fe400078e0202 */
[----:B------:R-:W-:-:S03]  /*3330*/  IMAD.WIDE.U32 R120, R125, R26, RZ ;  /* 0x0000001a7d787225 */ /* 0x000fc600078e00ff */
[----:B------:R-:W-:Y:S01]  /*3340*/  VIMNMX R117, R117, 0x80, PT ;  /* 0x0000008075757848 */ /* 0x000fe20003fe0100 */
[----:B------:R-:W-:-:S04]  /*3350*/  IMAD.WIDE.U32 R48, R12, R26, RZ ;  /* 0x0000001a0c307225 */ /* 0x000fc800078e00ff */
[----:B------:R-:W-:-:S04]  /*3360*/  IMAD.WIDE.U32 R50, R6, R26, RZ ;  /* 0x0000001a06327225 */ /* 0x000fc800078e00ff */
[----:B------:R-:W-:Y:S02]  /*3370*/  IMAD.IADD R85, R121, 0x1, R85 ;  /* 0x0000000179557824 */ /* 0x000fe400078e0255 */
[----:B------:R-:W-:Y:S02]  /*3380*/  IMAD.IADD R87, R49, 0x1, R87 ;  /* 0x0000000131577824 */ /* 0x000fe400078e0257 */
[----:B------:R-:W-:Y:S01]  /*3390*/  IMAD.IADD R86, R51, 0x1, R53 ;  /* 0x0000000133567824 */ /* 0x000fe200078e0235 */
[----:B------:R-:W-:Y:S06]  /*33a0*/  @!P2 BRA `(.L_x_353) ;  /* 0x00000044003ca947 */ /* 0x000fec0003800000 */
[----:B------:R-:W-:Y:S01]  /*33b0*/  ISETP.GE.AND P2, PT, R23, R117, PT ;  /* 0x000000751700720c */ /* 0x000fe20003f46270 */
[----:B------:R-:W-:Y:S01]  /*33c0*/  BSSY B1, `(.L_x_354) ;  /* 0x000001e000017945 */ /* 0x000fe20003800000 */
        /* <DEDUP_REMOVED lines=11> */
[----:B------:R-:W-:Y:S01]  /*3480*/  CS2R R82, SRZ ;  /* 0x0000000000527805 */ /* 0x000fe2000001ff00 */
[----:B------:R-:W-:Y:S06]  /*3490*/  @P2 BRA `(.L_x_355) ;  /* 0x0000000000402947 */ /* 0x000fec0003800000 */
[----:B------:R-:W-:Y:S01]  /*34a0*/  ULDC.64 UR4, c[0x0][0x3e8] ;  /* 0x0000fa0000047ab9 */ /* 0x000fe20000000a00 */
[----:B------:R-:W-:Y:S02]  /*34b0*/  CS2R R80, SRZ ;  /* 0x0000000000507805 */ /* 0x000fe4000001ff00 */
[----:B------:R-:W-:Y:S02]  /*34c0*/  IADD3 R56, P3, P4, R98, UR4, R48 ;  /* 0x0000000462387c10 */ /* 0x000fe4000fc7e030 */
[----:B------:R-:W-:Y:S02]  /*34d0*/  CS2R R82, SRZ ;  /* 0x0000000000527805 */ /* 0x000fe4000001ff00 */
[----:B------:R-:W-:Y:S01]  /*34e0*/  IADD3.X R57, R38, UR5, R87, P3, P4 ;  /* 0x0000000526397c10 */ /* 0x000fe20009fe8457 */
[----:B------:R-:W-:Y:S02]  /*34f0*/  ULDC.64 UR4, c[0x0][0x400] ;  /* 0x0001000000047ab9 */ /* 0x000fe40000000a00 */
[----:B------:R-:W-:-:S04]  /*3500*/  IADD3 R54, P3, P4, R94, UR4, R50 ;  /* 0x000000045e367c10 */ /* 0x000fc8000fc7e032 */
[----:B------:R-:W-:Y:S02]  /*3510*/  IADD3.X R55, R106, UR5, R86, P3, P4 ;  /* 0x000000056a377c10 */ /* 0x000fe40009fe8456 */
[----:B------:R-:W-:Y:S02]  /*3520*/  ISETP.GE.AND P3, PT, R18, R84, PT ;  /* 0x000000541200720c */ /* 0x000fe40003f66270 */
[----:B------:R-:W-:Y:S02]  /*3530*/  CS2R R76, SRZ ;  /* 0x00000000004c7805 */ /* 0x000fe4000001ff00 */
[----:B------:R-:W-:-:S09]  /*3540*/  CS2R R78, SRZ ;  /* 0x00000000004e7805 */ /* 0x000fd2000001ff00 */
[----:B------:R1:W5:Y:S04]  /*3550*/  @!P3 LDG.E.64 R80, desc[UR42][R56.64] ;  /* 0x0000002a3850b981 */ /* 0x000368000c1e1b00 */
[----:B------:R1:W5:Y:S01]  /*3560*/  @!P3 LDG.E.64 R82, desc[UR42][R54.64] ;  /* 0x0000002a3652b981 */ /* 0x000362000c1e1b00 */
[----:B------:R-:W-:-:S13]  /*3570*/  ISETP.GE.AND P3, PT, R233, R84, PT ;  /* 0x00000054e900720c */ /* 0x000fda0003f66270 */
[----:B------:R1:W5:Y:S04]  /*3580*/  @!P3 LDG.E.64 R76, desc[UR42][R56.64+0x40] ;  /* 0x0000402a384cb981 */ /* 0x000368000c1e1b00 */
[----:B------:R1:W5:Y:S02]  /*3590*/  @!P3 LDG.E.64 R78, desc[UR42][R54.64+0x40] ;  /* 0x0000402a364eb981 */ /* 0x000364000c1e1b00 */
.L_x_355:
[----:B------:R-:W-:Y:S05]  /*35a0*/  BSYNC B1 ;  /* 0x0000000000017941 */ /* 0x000fea0003800000 */
.L_x_354:
[----:B-1----:R-:W-:Y:S01]  /*35b0*/  VIADD R54, R23, 0x20 ;  /* 0x0000002017367836 */ /* 0x002fe20000000000 */
[----:B------:R-:W-:Y:S04]  /*35c0*/  BSSY B1, `(.L_x_356) ;  /* 0x0000017000017945 */ /* 0x000fe80003800000 */
[----:B------:R-:W-:-:S13]  /*35d0*/  ISETP.GE.AND P3, PT, R54, R117, PT ;  /* 0x000000753600720c */ /* 0x000fda0003f66270 */
[----:B------:R-:W-:Y:S05]  /*35e0*/  @P3 BRA `(.L_x_357) ;  /* 0x0000000000503947 */ /* 0x000fea0003800000 */
[----:B------:R-:W-:Y:S01]  /*35f0*/  IADD3 R56, P4, P5, R98, R48, R14 ;  /* 0x0000003062387210 */ /* 0x000fe20007d9e00e */
[----:B------:R-:W-:Y:S01]  /*3600*/  ULDC.64 UR4, c[0x0][0x3e8] ;  /* 0x0000fa0000047ab9 */ /* 0x000fe20000000a00 */
[----:B------:R-:W-:Y:S02]  /*3610*/  CS2R R72, SRZ ;  /* 0x0000000000487805 */ /* 0x000fe4000001ff00 */
[----:B------:R-:W-:Y:S02]  /*3620*/  CS2R R74, SRZ ;  /* 0x00000000004a7805 */ /* 0x000fe4000001ff00 */
[----:B------:R-:W-:Y:S02]  /*3630*/  IADD3.X R57, R38, R87, R21, P4, P5 ;  /* 0x0000005726397210 */ /* 0x000fe400027ea415 */
[----:B------:R-:W-:-:S04]  /*3640*/  IADD3 R54, P4, P5, R94, R50, R8 ;  /* 0x000000325e367210 */ /* 0x000fc80007d9e008 */
[----:B------:R-:W-:Y:S02]  /*3650*/  IADD3.X R55, R106, R86, R11, P4, P5 ;  /* 0x000000566a377210 */ /* 0x000fe400027ea40b */
[----:B------:R-:W-:-:S04]  /*3660*/  IADD3 R56, P4, R56, UR4, RZ ;  /* 0x0000000438387c10 */ /* 0x000fc8000ff9e0ff */
[----:B------:R-:W-:Y:S01]  /*3670*/  IADD3.X R57, R57, UR5, RZ, P4, !PT ;  /* 0x0000000539397c10 */ /* 0x000fe2000a7fe4ff */
[----:B------:R-:W-:Y:S02]  /*3680*/  ULDC.64 UR4, c[0x0][0x400] ;  /* 0x0001000000047ab9 */ /* 0x000fe40000000a00 */
[----:B------:R-:W-:-:S04]  /*3690*/  IADD3 R54, P4, R54, UR4, RZ ;  /* 0x0000000436367c10 */ /* 0x000fc8000ff9e0ff */
[----:B------:R-:W-:Y:S02]  /*36a0*/  IADD3.X R55, R55, UR5, RZ, P4, !PT ;  /* 0x0000000537377c10 */ /* 0x000fe4000a7fe4ff */
        /* <DEDUP_REMOVED lines=8> */
.L_x_357:
[----:B------:R-:W-:Y:S05]  /*3730*/  BSYNC B1 ;  /* 0x0000000000017941 */ /* 0x000fea0003800000 */
.L_x_356:
[----:B-1----:R-:W-:Y:S01]  /*3740*/  IADD3 R55, R23, 0x40, RZ ;  /* 0x0000004017377810 */ /* 0x002fe20007ffe0ff */
[----:B------:R-:W-:Y:S01]  /*3750*/  IMAD.MOV.U32 R54, RZ, RZ, R58 ;  /* 0x000000ffff367224 */ /* 0x000fe200078e003a */
[----:B------:R-:W-:Y:S01]  /*3760*/  BSSY B1, `(.L_x_358) ;  /* 0x000001b000017945 */ /* 0x000fe20003800000 */
[----:B------:R-:W-:Y:S02]  /*3770*/  CS2R R66, SRZ ;  /* 0x0000000000427805 */ /* 0x000fe4000001ff00 */
[----:B------:R-:W-:Y:S02]  /*3780*/  ISETP.GE.AND P4, PT, R55, R117, PT ;  /* 0x000000753700720c */ /* 0x000fe40003f86270 */
[----:B------:R-:W-:-:S11]  /*3790*/  LOP3.LUT R54, R54, 0xfffffffe, RZ, 0xc0, !PT ;  /* 0xfffffffe36367812 */ /* 0x000fd600078ec0ff */
[----:B------:R-:W-:-:S05]  /*37a0*/  @P4 LOP3.LUT R54, R54, 0x1, RZ, 0xfc, !PT ;  /* 0x0000000136364812 */ /* 0x000fca00078efcff */
[----:B------:R1:W-:Y:S01]  /*37b0*/  STL [R1+0x10], R54 ;  /* 0x0000103601007387 */ /* 0x0003e20000100800 */
[----:B------:R-:W-:Y:S05]  /*37c0*/  @P4 BRA `(.L_x_359) ;  /* 0x0000000000504947 */ /* 0x000fea0003800000 */
[----:B------:R-:W-:Y:S01]  /*37d0*/  IADD3 R56, P4, P5, R98, R13, R48 ;  /* 0x0000000d62387210 */ /* 0x000fe20007d9e030 */
[----:B------:R-:W-:Y:S01]  /*37e0*/  ULDC.64 UR4, c[0x0][0x3e8] ;  /* 0x0000fa0000047ab9 */ /* 0x000fe20000000a00 */
[----:B------:R-:W-:Y:S02]  /*37f0*/  CS2R R64, SRZ ;  /* 0x0000000000407805 */ /* 0x000fe4000001ff00 */
[----:B------:R-:W-:Y:S02]  /*3800*/  CS2R R66, SRZ ;  /* 0x0000000000427805 */ /* 0x000fe4000001ff00 */
[----:B------:R-:W-:Y:S02]  /*3810*/  IADD3.X R57, R38, R20, R87, P4, P5 ;  /* 0x0000001426397210 */ /* 0x000fe400027ea457 */
[----:B-1----:R-:W-:-:S04]  /*3820*/  IADD3 R54, P4, P5, R94, R7, R50 ;  /* 0x000000075e367210 */ /* 0x002fc80007d9e032 */
        /* <DEDUP_REMOVED lines=14> */
.L_x_359:
[----:B------:R-:W-:Y:S05]  /*3910*/  BSYNC B1 ;  /* 0x0000000000017941 */ /* 0x000fea0003800000 */
.L_x_358:
[----:B------:R-:W-:Y:S01]  /*3920*/  VIADD R112, R23, 0x60 ;  /* 0x0000006017707836 */ /* 0x000fe20000000000 */
[----:B------:R-:W-:Y:S01]  /*3930*/  BSSY B1, `(.L_x_360) ;  /* 0x0000020000017945 */ /* 0x000fe20003800000 */
[----:B--2---:R-:W-:Y:S02]  /*3940*/  CS2R R56, SRZ ;  /* 0x0000000000387805 */ /* 0x004fe4000001ff00 */
[----:B-1----:R-:W-:Y:S02]  /*3950*/  CS2R R54, SRZ ;  /* 0x0000000000367805 */ /* 0x002fe4000001ff00 */
[----:B0-----:R-:W-:Y:S02]  /*3960*/  CS2R R58, SRZ ;  /* 0x00000000003a7805 */ /* 0x001fe4000001ff00 */
[----:B------:R-:W-:-:S13]  /*3970*/  ISETP.GE.AND P4, PT, R112, R117, PT ;  /* 0x000000757000720c */ /* 0x000fda0003f86270 */
[----:B------:R-:W-:Y:S05]  /*3980*/  @P4 BRA `(.L_x_361) ;  /* 0x0000000000684947 */ /* 0x000fea0003800000 */
[----:B------:R-:W0:Y:S01]  /*3990*/  LDC.64 R52, c[0x0][0x3f8] ;  /* 0x0000fe00ff347b82 */ /* 0x000e220000000a00 */
[----:B------:R-:W-:Y:S01]  /*39a0*/  IMAD.MOV.U32 R49, RZ, RZ, R87 ;  /* 0x000000ffff317224 */ /* 0x000fe200078e0057 */
[----:B------:R-:W-:Y:S01]  /*39b0*/  MOV R51, R86 ;  /* 0x0000005600337202 */ /* 0x000fe20000000f00 */
[----:B------:R-:W-:Y:S01]  /*39c0*/  ULDC.64 UR4, c[0x0][0x3e8] ;  /* 0x0000fa0000047ab9 */ /* 0x000fe20000000a00 */
[----:B------:R-:W-:Y:S02]  /*39d0*/  CS2R R56, SRZ ;  /* 0x0000000000387805 */ /* 0x000fe4000001ff00 */
[----:B------:R-:W-:Y:S01]  /*39e0*/  CS2R R58, SRZ ;  /* 0x00000000003a7805 */ /* 0x000fe2000001ff00 */
[----:B0-----:R-:W-:Y:S02]  /*39f0*/  IMAD R53, R53, 0x60, RZ ;  /* 0x0000006035357824 */ /* 0x001fe400078e02ff */
[----:B------:R-:W-:-:S04]  /*3a00*/  IMAD.WIDE.U32 R48, R52, 0x60, R48 ;  /* 0x0000006034307825 */ /* 0x000fc800078e0030 */
[----:B------:R-:W-:Y:S01]  /*3a10*/  IMAD.IADD R49, R49, 0x1, R53 ;  /* 0x0000000131317824 */ /* 0x000fe200078e0235 */
[----:B------:R-:W-:Y:S01]  /*3a20*/  IADD3 R48, P5, P6, R98, UR4, R48 ;  /* 0x0000000462307c10 */ /* 0x000fe2000febe030 */
[----:B------:R-:W0:Y:S03]  /*3a30*/  LDC.64 R52, c[0x0][0x408] ;  /* 0x00010200ff347b82 */ /* 0x000e260000000a00 */
[----:B------:R-:W-:Y:S01]  /*3a40*/  IADD3.X R49, R38, UR5, R49, P5, P6 ;  /* 0x0000000526317c10 */ /* 0x000fe2000afec431 */
[----:B------:R-:W-:Y:S01]  /*3a50*/  ULDC.64 UR4, c[0x0][0x400] ;  /* 0x0001000000047ab9 */ /* 0x000fe20000000a00 */
[----:B0-----:R-:W-:-:S04]  /*3a60*/  IMAD.WIDE.U32 R50, R52, 0x60, R50 ;  /* 0x0000006034327825 */ /* 0x001fc800078e0032 */
[----:B------:R-:W-:Y:S01]  /*3a70*/  IMAD R53, R53, 0x60, RZ ;  /* 0x0000006035357824 */ /* 0x000fe200078e02ff */
[----:B------:R-:W-:-:S03]  /*3a80*/  IADD3 R50, P5, P6, R94, UR4, R50 ;  /* 0x000000045e327c10 */ /* 0x000fc6000febe032 */
[----:B------:R-:W-:-:S05]  /*3a90*/  IMAD.IADD R51, R51, 0x1, R53 ;  /* 0x0000000133337824 */ /* 0x000fca00078e0235 */
        /* <DEDUP_REMOVED lines=9> */
.L_x_361:
[----:B------:R-:W-:Y:S05]  /*3b30*/  BSYNC B1 ;  /* 0x0000000000017941 */ /* 0x000fea0003800000 */
.L_x_360:
[----:B------:R-:W-:Y:S01]  /*3b40*/  UISETP.NE.AND UP0, UPT, UR46, 0x3, UPT ;  /* 0x000000032e00788c */ /* 0x000fe2000bf05270 */
[----:B-----5:R-:W-:Y:S01]  /*3b50*/  IMAD.MOV.U32 R139, RZ, RZ, R76 ;  /* 0x000000ffff8b7224 */ /* 0x020fe200078e004c */
[----:B------:R-:W-:Y:S01]  /*3b60*/  MOV R143, R82 ;  /* 0x00000052008f7202 */ /* 0x000fe20000000f00 */
[----:B------:R-:W-:Y:S01]  /*3b70*/  IMAD.MOV.U32 R142, RZ, RZ, R80 ;  /* 0x000000ffff8e7224 */ /* 0x000fe200078e0050 */
[----:B------:R-:W-:Y:S01]  /*3b80*/  MOV R130, R60 ;  /* 0x0000003c00827202 */ /* 0x000fe20000000f00 */
[----:B------:R-:W-:Y:S01]  /*3b90*/  IMAD.MOV.U32 R140, RZ, RZ, R78 ;  /* 0x000000ffff8c7224 */ /* 0x000fe200078e004e */
[----:B------:R-:W-:Y:S01]  /*3ba0*/  PLOP3.LUT P5, PT, PT, PT, UP0, 0x80, 0x0 ;  /* 0x000000000000781c */ /* 0x000fe20003faf008 */
[----:B------:R-:W-:Y:S01]  /*3bb0*/  IMAD.MOV.U32 R134, RZ, RZ, R68 ;  /* 0x000000ffff867224 */ /* 0x000fe200078e0044 */
[----:B------:R-:W-:Y:S01]  /*3bc0*/  MOV R122, R56 ;  /* 0x00000038007a7202 */ /* 0x000fe20000000f00 */
[----:B------:R-:W-:Y:S02]  /*3bd0*/  IMAD.MOV.U32 R136, RZ, RZ, R72 ;  /* 0x000000ffff887224 */ /* 0x000fe400078e0048 */
[----:B------:R-:W-:-:S02]  /*3be0*/  IMAD.MOV.U32 R135, RZ, RZ, R70 ;  /* 0x000000ffff877224 */ /* 0x000fc400078e0046 */
[----:B------:R-:W-:Y:S02]  /*3bf0*/  IMAD.MOV.U32 R137, RZ, RZ, R74 ;  /* 0x000000ffff897224 */ /* 0x000fe400078e004a */
[----:B------:R-:W-:Y:S02]  /*3c00*/  IMAD.MOV.U32 R132, RZ, RZ, R64 ;  /* 0x000000ffff847224 */ /* 0x000fe400078e0040 */
[----:B------:R-:W-:Y:S02]  /*3c10*/  IMAD.MOV.U32 R131, RZ, RZ, R62 ;  /* 0x000000ffff837224 */ /* 0x000fe400078e003e */
[----:B------:R-:W-:Y:S02]  /*3c20*/  IMAD.MOV.U32 R133, RZ, RZ, R66 ;  /* 0x000000ffff857224 */ /* 0x000fe400078e0042 */
[----:B------:R-:W-:Y:S02]  /*3c30*/  IMAD.MOV.U32 R86, RZ, RZ, R52 ;  /* 0x000000ffff567224 */ /* 0x000fe400078e0034 */
[----:B------:R-:W-:-:S02]  /*3c40*/  IMAD.MOV.U32 R87, RZ, RZ, R54 ;  /* 0x000000ffff577224 */ /* 0x000fc400078e0036 */
[----:B------:R-:W-:Y:S01]  /*3c50*/  IMAD.MOV.U32 R123, RZ, RZ, R58 ;  /* 0x000000ffff7b7224 */ /* 0x000fe200078e003a */
[----:B------:R-:W-:Y:S06]  /*3c60*/  @!P5 BRA `(.L_x_362) ;  /* 0x000000000004d947 */ /* 0x000fec0003800000 */
[----:B------:R-:W-:Y:S01]  /*3c70*/  BPT.TRAP 0x1 ;  /* 0x000000040000795c */ /* 0x000fe20000300000 */
.L_x_362:
[----:B------:R-:W-:Y:S01]  /*3c80*/  IMAD R112, R232, 0x8, R22 ;  /* 0x00000008e8707824 */ /* 0x000fe200078e0216 */
[----:B------:R-:W-:Y:S01]  /*3c90*/  SHF.L.U32 R127, R234, 0x1f, RZ ;  /* 0x0000001fea7f7819 */ /* 0x000fe200000006ff */
[----:B------:R-:W-:Y:S03]  /*3ca0*/  BSSY B1, `(.L_x_363) ;  /* 0x0000003000017945 */ /* 0x000fe60003800000 */
[----:B------:R-:W1:Y:S02]  /*3cb0*/  SYNCS.PHASECHK.TRANS64.TRYWAIT P6, [R112+URZ+0x38890], R127 ;  /* 0x0388907f700075a7 */ /* 0x000e6400080c017f */
[----:B-1----:R-:W-:Y:S05]  /*3cc0*/  @!P6 BRA `(.L_x_364) ;  /* 0x000002740070e947 */ /* 0x002fea0003800000 */
.L_x_671:
[----:B------:R-:W-:Y:S05]  /*3cd0*/  BSYNC B1 ;  /* 0x0000000000017941 */ /* 0x000fea0003800000 */
.L_x_363:
[----:B------:R-:W-:Y:S04]  /*3ce0*/  BSSY B1, `(.L_x_365) ;  /* 0x00000f0000017945 */ /* 0x000fe80003800000 */
[----:B------:R-:W-:Y:S05]  /*3cf0*/  @P2 BRA `(.L_x_366) ;  /* 0x0000000c00b82947 */ /* 0x000fea0003800000 */
[----:B------:R-:W-:Y:S01]  /*3d00*/  IADD3 R141, P2, R46, R120, RZ ;  /* 0x000000782e8d7210 */ /* 0x000fe20007f5e0ff */
[----:B------:R-:W-:Y:S04]  /*3d10*/  BSSY B2, `(.L_x_367) ;  /* 0x0000077000027945 */ /* 0x000fe80003800000 */
[----:B------:R-:W-:Y:S01]  /*3d20*/  IMAD.X R138, R85, 0x1, R36, P2 ;  /* 0x00000001558a7824 */ /* 0x000fe200010e0624 */
[----:B------:R-:W-:Y:S07]  /*3d30*/  @P0 BRA `(.L_x_368) ;  /* 0x0000000400d00947 */ /* 0x000fee0003800000 */
[----:B0-----:R0:W2:Y:S01]  /*3d40*/  LDS.128 R48, [R113+0x28400] ;  /* 0x0284000071307984 */ /* 0x0010a20000000c00 */
[----:B------:R-:W-:Y:S01]  /*3d50*/  ISETP.GE.AND P2, PT, R18, R84, PT ;  /* 0x000000541200720c */ /* 0x000fe20003f46270 */
[----:B------:R-:W-:-:S12]  /*3d60*/  BSSY B3, `(.L_x_369) ;  /* 0x000006d000037945 */ /* 0x000fd80003800000 */
[----:B0-----:R-:W-:Y:S05]  /*3d70*/  @P2 BRA `(.L_x_370) ;  /* 0x0000000400ac2947 */ /* 0x001fea0003800000 */
[--C-:B------:R-:W-:Y:S02]  /*3d80*/  SHF.R.U32.HI R80, RZ, 0x8, R81.reuse ;  /* 0x00000008ff507819 */ /* 0x100fe40000011651 */
[----:B------:R-:W-:Y:S02]  /*3d90*/  SHF.R.U32.HI R82, RZ, 0x10, R81 ;  /* 0x00000010ff527819 */ /* 0x000fe40000011651 */
[----:B------:R-:W-:Y:S02]  /*3da0*/  LOP3.LUT R81, R81, 0xff0000ff, RZ, 0xc0, !PT ;  /* 0xff0000ff51517812 */ /* 0x000fe400078ec0ff */
[----:B------:R-:W-:Y:S01]  /*3db0*/  SHF.L.U32 R144, R80, 0x8, RZ ;  /* 0x0000000850907819 */ /* 0x000fe200000006ff */
[----:B------:R-:W-:Y:S01]  /*3dc0*/  IMAD.U32 R82, R82, 0x10000, RZ ;  /* 0x0001000052527824 */ /* 0x000fe200078e00ff */
[----:B------:R-:W-:Y:S02]  /*3dd0*/  SHF.R.U32.HI R145, RZ, 0x8, R83 ;  /* 0x00000008ff917819 */ /* 0x000fe40000011653 */
[----:B------:R-:W-:-:S02]  /*3de0*/  LOP3.LUT R81, R81, 0xff00, R144, 0xf8, !PT ;  /* 0x0000ff0051517812 */ /* 0x000fc400078ef890 */
[----:B------:R-:W-:Y:S01]  /*3df0*/  LOP3.LUT R146, R83, 0xff0000ff, RZ, 0xc0, !PT ;  /* 0xff0000ff53927812 */ /* 0x000fe200078ec0ff */
[----:B------:R-:W-:Y:S01]  /*3e00*/  IMAD.SHL.U32 R145, R145, 0x100, RZ ;  /* 0x0000010091917824 */ /* 0x000fe200078e00ff */
[----:B------:R-:W-:Y:S02]  /*3e10*/  LOP3.LUT R81, R81, 0xff0000, R82, 0xf8, !PT ;  /* 0x00ff000051517812 */ /* 0x000fe400078ef852 */
[----:B------:R-:W-:Y:S02]  /*3e20*/  F2FP.F16.E4M3.UNPACK_B R82, R143.H1 ;  /* 0x0000008fff52723e */ /* 0x000fe400030006ff */
[----:B--2---:R-:W-:Y:S02]  /*3e30*/  F2FP.F16.E4M3.UNPACK_B R144, R49 ;  /* 0x00000031ff90723e */ /* 0x004fe400020006ff */
[----:B------:R-:W-:Y:S01]  /*3e40*/  SHF.R.U32.HI R80, RZ, 0x10, R83 ;  /* 0x00000010ff507819 */ /* 0x000fe20000011653 */
[----:B------:R-:W-:Y:S01]  /*3e50*/  HADD2.F32 R148, -RZ, R82.H0_H0 ;  /* 0x20000052ff947230 */ /* 0x000fe20000004100 */
[----:B------:R-:W-:Y:S01]  /*3e60*/  LOP3.LUT R146, R146, 0xff00, R145, 0xf8, !PT ;  /* 0x0000ff0092927812 */ /* 0x000fe200078ef891 */
[--C-:B------:R-:W-:Y:S01]  /*3e70*/  HADD2.F32 R83, -RZ, R144.reuse.H1_H1 ;  /* 0x30000090ff537230 */ /* 0x100fe20000004100 */
[----:B------:R-:W-:Y:S01]  /*3e80*/  F2FP.F16.E4M3.UNPACK_B R145, R142.H1 ;  /* 0x0000008eff91723e */ /* 0x000fe200030006ff */
[----:B------:R-:W-:Y:S01]  /*3e90*/  HADD2.F32 R144, -RZ, R144.H0_H0 ;  /* 0x20000090ff907230 */ /* 0x000fe20000004100 */
[----:B------:R-:W-:-:S02]  /*3ea0*/  F2FP.F16.E4M3.UNPACK_B R143, R143 ;  /* 0x0000008fff8f723e */ /* 0x000fc400020006ff */
[CC--:B------:R-:W-:Y:S01]  /*3eb0*/  FMUL.FTZ R149, R83.reuse, R148.reuse ;  /* 0x0000009453957220 */ /* 0x0c0fe20000410000 */
[--C-:B------:R-:W-:Y:S02]  /*3ec0*/  HADD2.F32 R147, -RZ, R145.reuse.H0_H0 ;  /* 0x20000091ff937230 */ /* 0x100fe40000004100 */
[C---:B------:R-:W-:Y:S01]  /*3ed0*/  FMUL.FTZ R148, R144.reuse, R148 ;  /* 0x0000009490947220 */ /* 0x040fe20000410000 */
[----:B------:R-:W-:Y:S01]  /*3ee0*/  HADD2.F32 R145, -RZ, R145.H1_H1 ;  /* 0x30000091ff917230 */ /* 0x000fe20000004100 */
[----:B------:R-:W-:Y:S02]  /*3ef0*/  F2FP.F16.E4M3.UNPACK_B R142, R142 ;  /* 0x0000008eff8e723e */ /* 0x000fe400020006ff */
[----:B------:R-:W-:Y:S01]  /*3f00*/  FFMA.FTZ R83, R83, R147, R148 ;  /* 0x0000009353537223 */ /* 0x000fe20000010094 */
[----:B------:R-:W-:Y:S01]  /*3f10*/  F2FP.F16.E4M3.UNPACK_B R148, R49.H1 ;  /* 0x00000031ff94723e */ /* 0x000fe200030006ff */
[----:B------:R-:W-:Y:S01]  /*3f20*/  FFMA.FTZ R144, R144, R147, -R149 ;  /* 0x0000009390907223 */ /* 0x000fe20000010895 */
[----:B------:R-:W-:-:S03]  /*3f30*/  HADD2.F32 R147, -RZ, R82.H1_H1 ;  /* 0x30000052ff937230 */ /* 0x000fc60000004100 */
[--C-:B------:R-:W-:Y:S02]  /*3f40*/  HADD2.F32 R49, -RZ, R148.reuse.H1_H1 ;  /* 0x30000094ff317230 */ /* 0x100fe40000004100 */
[----:B------:R-:W-:-:S03]  /*3f50*/  HADD2.F32 R82, -RZ, R148.H0_H0 ;  /* 0x20000094ff527230 */ /* 0x000fc60000004100 */
[CC--:B------:R-:W-:Y:S02]  /*3f60*/  FMUL.FTZ R148, R49.reuse, R147.reuse ;  /* 0x0000009331947220 */ /* 0x0c0fe40000410000 */
[C---:B------:R-:W-:Y:S02]  /*3f70*/  FMUL.FTZ R147, R82.reuse, R147 ;  /* 0x0000009352937220 */ /* 0x040fe40000410000 */
[-C--:B------:R-:W-:Y:S02]  /*3f80*/  FFMA.FTZ R82, R82, R145.reuse, -R148 ;  /* 0x0000009152527223 */ /* 0x080fe40000010894 */
[----:B------:R-:W-:Y:S01]  /*3f90*/  FFMA.FTZ R145, R49, R145, R147 ;  /* 0x0000009131917223 */ /* 0x000fe20000010093 */
[----:B------:R-:W-:Y:S02]  /*3fa0*/  IMAD.U32 R49, R80, 0x10000, RZ ;  /* 0x0001000050317824 */ /* 0x000fe400078e00ff */
[----:B------:R-:W-:Y:S01]  /*3fb0*/  IMAD.MOV.U32 R80, RZ, RZ, R51 ;  /* 0x000000ffff507224 */ /* 0x000fe200078e0033 */
[----:B------:R-:W-:-:S02]  /*3fc0*/  F2FP.F16.E4M3.UNPACK_B R51, R81.H1 ;  /* 0x00000051ff33723e */ /* 0x000fc400030006ff */
[----:B------:R-:W-:Y:S02]  /*3fd0*/  LOP3.LUT R49, R146, 0xff0000, R49, 0xf8, !PT ;  /* 0x00ff000092317812 */ /* 0x000fe400078ef831 */
[-C--:B------:R-:W-:Y:S01]  /*3fe0*/  F2FP.F16.E4M3.UNPACK_B R149, R80.reuse ;  /* 0x00000050ff95723e */ /* 0x080fe200020006ff */
[--C-:B------:R-:W-:Y:S01]  /*3ff0*/  HADD2.F32 R148, -RZ, R51.reuse.H0_H0 ;  /* 0x20000033ff947230 */ /* 0x100fe20000004100 */
[-C--:B------:R-:W-:Y:S01]  /*4000*/  F2FP.F16.E4M3.UNPACK_B R146, R49.reuse.H1 ;  /* 0x00000031ff92723e */ /* 0x080fe200030006ff */
[----:B------:R-:W-:Y:S01]  /*4010*/  HADD2.F32 R51, -RZ, R51.H1_H1 ;  /* 0x30000033ff337230 */ /* 0x000fe20000004100 */
[----:B------:R-:W-:Y:S01]  /*4020*/  F2FP.F16.E4M3.UNPACK_B R80, R80.H1 ;  /* 0x00000050ff50723e */ /* 0x000fe200030006ff */
[--C-:B------:R-:W-:Y:S01]  /*4030*/  HADD2.F32 R147, -RZ, R149.reuse.H1_H1 ;  /* 0x30000095ff937230 */ /* 0x100fe20000004100 */
[----:B------:R-:W-:Y:S01]  /*4040*/  F2FP.SATFINITE.E4M3.F32.PACK_AB_MERGE_C R82, R145, R82, RZ ;  /* 0x000000529152723e */ /* 0x000fe200048070ff */
[--C-:B------:R-:W-:Y:S01]  /*4050*/  HADD2.F32 R150, -RZ, R146.reuse.H0_H0 ;  /* 0x20000092ff967230 */ /* 0x100fe20000004100 */
[----:B------:R-:W-:Y:S01]  /*4060*/  F2FP.F16.E4M3.UNPACK_B R49, R49 ;  /* 0x00000031ff31723e */ /* 0x000fe200020006ff */
[----:B------:R-:W-:Y:S01]  /*4070*/  HADD2.F32 R149, -RZ, R149.H0_H0 ;  /* 0x20000095ff957230 */ /* 0x000fe20000004100 */
[----:B------:R-:W-:Y:S01]  /*4080*/  F2FP.SATFINITE.E4M3.F32.PACK_AB_MERGE_C R83, R83, R144, R82 ;  /* 0x000000905353723e */ /* 0x000fe20004807052 */
[----:B------:R-:W-:-:S02]  /*4090*/  HADD2.F32 R146, -RZ, R146.H1_H1 ;  /* 0x30000092ff927230 */ /* 0x000fc40000004100 */
[----:B------:R-:W-:Y:S01]  /*40a0*/  FMUL.FTZ R151, R147, R150 ;  /* 0x0000009693977220 */ /* 0x000fe20000410000 */
[----:B------:R-:W-:Y:S02]  /*40b0*/  F2FP.F16.E4M3.UNPACK_B R82, R50 ;  /* 0x00000032ff52723e */ /* 0x000fe400020006ff */
[----:B------:R-:W-:Y:S01]  /*40c0*/  F2FP.F16.E4M3.UNPACK_B R81, R81 ;  /* 0x00000051ff51723e */ /* 0x000fe200020006ff */
[C---:B------:R-:W-:Y:S01]  /*40d0*/  FFMA.FTZ R151, R149.reuse, R148, -R151 ;  /* 0x0000009495977223 */ /* 0x040fe20000010897 */
[----:B------:R-:W-:Y:S01]  /*40e0*/  FMUL.FTZ R149, R149, R150 ;  /* 0x0000009695957220 */ /* 0x000fe20000410000 */
[----:B------:R-:W-:Y:S02]  /*40f0*/  F2FP.F16.E4M3.UNPACK_B R50, R50.H1 ;  /* 0x00000032ff32723e */ /* 0x000fe400030006ff */
[----:B------:R-:W-:Y:S02]  /*4100*/  HADD2.F32 R144, -RZ, R81.H0_H0 ;  /* 0x20000051ff907230 */ /* 0x000fe40000004100 */
[----:B------:R-:W-:Y:S01]  /*4110*/  FFMA.FTZ R149, R147, R148, R149 ;  /* 0x0000009493957223 */ /* 0x000fe20000010095 */
[----:B------:R-:W-:-:S02]  /*4120*/  HADD2.F32 R147, -RZ, R80.H1_H1 ;  /* 0x30000050ff937230 */ /* 0x000fc40000004100 */
[----:B------:R-:W-:Y:S02]  /*4130*/  HADD2.F32 R80, -RZ, R80.H0_H0 ;  /* 0x20000050ff507230 */ /* 0x000fe40000004100 */
[----:B------:R-:W-:Y:S02]  /*4140*/  HADD2.F32 R81, -RZ, R81.H1_H1 ;  /* 0x30000051ff517230 */ /* 0x000fe40000004100 */
[----:B------:R-:W-:-:S04]  /*4150*/  FMUL.FTZ R148, R147, R146 ;  /* 0x0000009293947220 */ /* 0x000fc80000410000 */
[CC--:B------:R-:W-:Y:S01]  /*4160*/  FFMA.FTZ R148, R80.reuse, R51.reuse, -R148 ;  /* 0x0000003350947223 */ /* 0x0c0fe20000010894 */
[----:B------:R-:W-:Y:S01]  /*4170*/  FMUL.FTZ R80, R80, R146 ;  /* 0x0000009250507220 */ /* 0x000fe20000410000 */
[--C-:B------:R-:W-:Y:S02]  /*4180*/  HADD2.F32 R146, -RZ, R49.reuse.H0_H0 ;  /* 0x20000031ff927230 */ /* 0x100fe40000004100 */
[----:B------:R-:W-:Y:S02]  /*4190*/  HADD2.F32 R49, -RZ, R49.H1_H1 ;  /* 0x30000031ff317230 */ /* 0x000fe40000004100 */
[----:B------:R-:W-:Y:S01]  /*41a0*/  FFMA.FTZ R80, R147, R51, R80 ;  /* 0x0000003393507223 */ /* 0x000fe20000010050 */
[--C-:B------:R-:W-:Y:S02]  /*41b0*/  HADD2.F32 R51, -RZ, R82.reuse.H1_H1 ;  /* 0x30000052ff337230 */ /* 0x100fe40000004100 */
[----:B------:R-:W-:Y:S02]  /*41c0*/  HADD2.F32 R82, -RZ, R82.H0_H0 ;  /* 0x20000052ff527230 */ /* 0x000fe40000004100 */
[----:B------:R-:W-:-:S02]  /*41d0*/  HADD2.F32 R147, -RZ, R143.H1_H1 ;  /* 0x3000008fff937230 */ /* 0x000fc40000004100 */
[CC--:B------:R-:W-:Y:S01]  /*41e0*/  FMUL.FTZ R145, R51.reuse, R146.reuse ;  /* 0x0000009233917220 */ /* 0x0c0fe20000410000 */
[----:B------:R-:W-:Y:S02]  /*41f0*/  HADD2.F32 R143, -RZ, R143.H0_H0 ;  /* 0x2000008fff8f7230 */ /* 0x000fe40000004100 */
[----:B------:R-:W-:Y:S01]  /*4200*/  FMUL.FTZ R146, R82, R146 ;  /* 0x0000009252927220 */ /* 0x000fe20000410000 */
[----:B------:R-:W-:Y:S01]  /*4210*/  F2FP.SATFINITE.E4M3.F32.PACK_AB_MERGE_C R80, R80, R148, RZ ;  /* 0x000000945050723e */ /* 0x000fe200048070ff */
[-C--:B------:R-:W-:Y:S02]  /*4220*/  FFMA.FTZ R145, R82, R144.reuse, -R145 ;  /* 0x0000009052917223 */ /* 0x080fe40000010891 */
[----:B------:R-:W-:Y:S01]  /*4230*/  FFMA.FTZ R146, R51, R144, R146 ;  /* 0x0000009033927223 */ /* 0x000fe20000010092 */
[--C-:B------:R-:W-:Y:S01]  /*4240*/  HADD2.F32 R51, -RZ, R50.reuse.H1_H1 ;  /* 0x30000032ff337230 */ /* 0x100fe20000004100 */
[----:B------:R-:W-:Y:S01]  /*4250*/  F2FP.SATFINITE.E4M3.F32.PACK_AB_MERGE_C R80, R149, R151, R80 ;  /* 0x000000979550723e */ /* 0x000fe20004807050 */
[----:B------:R-:W-:-:S03]  /*4260*/  HADD2.F32 R50, -RZ, R50.H0_H0 ;  /* 0x20000032ff327230 */ /* 0x000fc60000004100 */
[CC--:B------:R-:W-:Y:S02]  /*4270*/  FMUL.FTZ R82, R51.reuse, R49.reuse ;  /* 0x0000003133527220 */ /* 0x0c0fe40000410000 */
[C---:B------:R-:W-:Y:S02]  /*4280*/  FMUL.FTZ R144, R50.reuse, R49 ;  /* 0x0000003132907220 */ /* 0x040fe40000410000 */
[-C--:B------:R-:W-:Y:S01]  /*4290*/  FFMA.FTZ R49, R50, R81.reuse, -R82 ;  /* 0x0000005132317223 */ /* 0x080fe20000010852 */
[----:B------:R-:W-:Y:S01]  /*42a0*/  F2FP.F16.E4M3.UNPACK_B R82, R48.H1 ;  /* 0x00000030ff52723e */ /* 0x000fe200030006ff */
[----:B------:R-:W-:Y:S01]  /*42b0*/  FFMA.FTZ R50, R51, R81, R144 ;  /* 0x0000005133327223 */ /* 0x000fe20000010090 */
[--C-:B------:R-:W-:Y:S02]  /*42c0*/  HADD2.F32 R81, -RZ, R142.reuse.H1_H1 ;  /* 0x3000008eff517230 */ /* 0x100fe40000004100 */
[----:B------:R-:W-:Y:S02]  /*42d0*/  HADD2.F32 R142, -RZ, R142.H0_H0 ;  /* 0x2000008eff8e7230 */ /* 0x000fe40000004100 */
[--C-:B------:R-:W-:Y:S01]  /*42e0*/  HADD2.F32 R51, -RZ, R82.reuse.H1_H1 ;  /* 0x30000052ff337230 */ /* 0x100fe20000004100 */
[----:B------:R-:W-:Y:S01]  /*42f0*/  F2FP.SATFINITE.E4M3.F32.PACK_AB_MERGE_C R49, R50, R49, RZ ;  /* 0x000000313231723e */ /* 0x000fe200048070ff */
[----:B------:R-:W-:-:S03]  /*4300*/  HADD2.F32 R82, -RZ, R82.H0_H0 ;  /* 0x20000052ff527230 */ /* 0x000fc60000004100 */
[C---:B------:R-:W-:Y:S01]  /*4310*/  FMUL.FTZ R144, R51.reuse, R147 ;  /* 0x0000009333907220 */ /* 0x040fe20000410000 */
[----:B------:R-:W-:Y:S01]  /*4320*/  F2FP.SATFINITE.E4M3.F32.PACK_AB_MERGE_C R145, R146, R145, R49 ;  /* 0x000000919291723e */ /* 0x000fe20004807031 */
[C---:B------:R-:W-:Y:S01]  /*4330*/  FMUL.FTZ R147, R82.reuse, R147 ;  /* 0x0000009352937220 */ /* 0x040fe20000410000 */
[----:B------:R-:W-:Y:S02]  /*4340*/  IMAD.MOV.U32 R49, RZ, RZ, R83 ;  /* 0x000000ffff317224 */ /* 0x000fe400078e0053 */
[-C--:B------:R-:W-:Y:S01]  /*4350*/  FFMA.FTZ R144, R82, R81.reuse, -R144 ;  /* 0x0000005152907223 */ /* 0x080fe20000010890 */
[----:B------:R-:W-:Y:S01]  /*4360*/  FFMA.FTZ R147, R51, R81, R147 ;  /* 0x0000005133937223 */ /* 0x000fe20000010093 */
[----:B------:R-:W-:Y:S01]  /*4370*/  F2FP.F16.E4M3.UNPACK_B R51, R48 ;  /* 0x00000030ff33723e */ /* 0x000fe200020006ff */
[----:B------:R-:W-:-:S03]  /*4380*/  IMAD.MOV.U32 R50, RZ, RZ, R145 ;  /* 0x000000ffff327224 */ /* 0x000fc600078e0091 */
[----:B------:R-:W-:Y:S01]  /*4390*/  F2FP.SATFINITE.E4M3.F32.PACK_AB_MERGE_C R144, R147, R144, RZ ;  /* 0x000000909390723e */ /* 0x000fe200048070ff */
[--C-:B------:R-:W-:Y:S02]  /*43a0*/  HADD2.F32 R48, -RZ, R51.reuse.H1_H1 ;  /* 0x30000033ff307230 */ /* 0x100fe40000004100 */
[----:B------:R-:W-:-:S03]  /*43b0*/  HADD2.F32 R51, -RZ, R51.H0_H0 ;  /* 0x20000033ff337230 */ /* 0x000fc60000004100 */
[CC--:B------:R-:W-:Y:S02]  /*43c0*/  FMUL.FTZ R81, R48.reuse, R143.reuse ;  /* 0x0000008f30517220 */ /* 0x0c0fe40000410000 */
[C---:B------:R-:W-:Y:S02]  /*43d0*/  FMUL.FTZ R143, R51.reuse, R143 ;  /* 0x0000008f338f7220 */ /* 0x040fe40000410000 */
[-C--:B------:R-:W-:Y:S01]  /*43e0*/  FFMA.FTZ R81, R51, R142.reuse, -R81 ;  /* 0x0000008e33517223 */ /* 0x080fe20000010851 */
[----:B------:R-:W-:Y:S02]  /*43f0*/  IMAD.MOV.U32 R51, RZ, RZ, R80 ;  /* 0x000000ffff337224 */ /* 0x000fe400078e0050 */
[----:B------:R-:W-:-:S05]  /*4400*/  FFMA.FTZ R143, R48, R142, R143 ;  /* 0x0000008e308f7223 */ /* 0x000fca000001008f */
[----:B------:R-:W-:-:S04]  /*4410*/  F2FP.SATFINITE.E4M3.F32.PACK_AB_MERGE_C R81, R143, R81, R144 ;  /* 0x000000518f51723e */ /* 0x000fc80004807090 */
[----:B------:R-:W-:-:S07]  /*4420*/  MOV R48, R81 ;  /* 0x0000005100307202 */ /* 0x000fce0000000f00 */
.L_x_370:
[----:B------:R-:W-:Y:S05]  /*4430*/  BSYNC B3 ;  /* 0x0000000000037941 */ /* 0x000fea0003800000 */
.L_x_369:
[----:B------:R-:W-:Y:S02]  /*4440*/  ULDC.64 UR4, c[0x0][0x2e8] ;  /* 0x0000ba0000047ab9 */ /* 0x000fe40000000a00 */
[----:B------:R-:W-:-:S04]  /*4450*/  IADD3 R80, P2, P6, R141, UR4, R102 ;  /* 0x000000048d507c10 */ /* 0x000fc8000fe5e066 */
[----:B------:R-:W-:-:S05]  /*4460*/  IADD3.X R81, R138, UR5, R42, P2, P6 ;  /* 0x000000058a517c10 */ /* 0x000fca00097ec42a */
[----:B--2---:R2:W-:Y:S04]  /*4470*/  STG.E.128 desc[UR42][R80.64], R48 ;  /* 0x0000003050007986 */ /* 0x0045e8000c101d2a */
.L_x_368:
[----:B------:R-:W-:Y:S05]  /*4480*/  BSYNC B2 ;  /* 0x0000000000027941 */ /* 0x000fea0003800000 */
.L_x_367:
[----:B------:R-:W-:Y:S05]  /*4490*/  @P1 BRA `(.L_x_366) ;  /* 0x0000000400d01947 */ /* 0x000fea0003800000 */
[----:B0-2---:R0:W2:Y:S01]  /*44a0*/  LDS.128 R48, [R113+0x2c400] ;  /* 0x02c4000071307984 */ /* 0x0050a20000000c00 */
[----:B------:R-:W-:Y:S01]  /*44b0*/  ISETP.GE.AND P2, PT, R233, R84, PT ;  /* 0x00000054e900720c */ /* 0x000fe20003f46270 */
[----:B------:R-:W-:-:S12]  /*44c0*/  BSSY B2, `(.L_x_371) ;  /* 0x000006d000027945 */ /* 0x000fd80003800000 */
[----:B0-----:R-:W-:Y:S05]  /*44d0*/  @P2 BRA `(.L_x_372) ;  /* 0x0000000400ac2947 */ /* 0x001fea0003800000 */
[--C-:B------:R-:W-:Y:S02]  /*44e0*/  SHF.R.U32.HI R80, RZ, 0x8, R77.reuse ;  /* 0x00000008ff507819 */ /* 0x100fe4000001164d */
[----:B------:R-:W-:Y:S02]  /*44f0*/  LOP3.LUT R78, R77, 0xff0000ff, RZ, 0xc0, !PT ;  /* 0xff0000ff4d4e7812 */ /* 0x000fe400078ec0ff */
[----:B------:R-:W-:Y:S01]  /*4500*/  SHF.R.U32.HI R77, RZ, 0x10, R77 ;  /* 0x00000010ff4d7819 */ /* 0x000fe2000001164d */
[----:B------:R-:W-:Y:S01]  /*4510*/  IMAD.SHL.U32 R80, R80, 0x100, RZ ;  /* 0x0000010050507824 */ /* 0x000fe200078e00ff */
[----:B------:R-:W-:Y:S02]  /*4520*/  SHF.R.U32.HI R81, RZ, 0x8, R79 ;  /* 0x00000008ff517819 */ /* 0x000fe4000001164f */
[----:B------:R-:W-:Y:S01]  /*4530*/  LOP3.LUT R82, R79, 0xff0000ff, RZ, 0xc0, !PT ;  /* 0xff0000ff4f527812 */ /* 0x000fe200078ec0ff */
[----:B------:R-:W-:Y:S01]  /*4540*/  IMAD.U32 R77, R77, 0x10000, RZ ;  /* 0x000100004d4d7824 */ /* 0x000fe200078e00ff */
[----:B------:R-:W-:-:S02]  /*4550*/  LOP3.LUT R78, R78, 0xff00, R80, 0xf8, !PT ;  /* 0x0000ff004e4e7812 */ /* 0x000fc400078ef850 */
[----:B------:R-:W-:Y:S02]  /*4560*/  SHF.L.U32 R81, R81, 0x8, RZ ;  /* 0x0000000851517819 */ /* 0x000fe400000006ff */
[----:B------:R-:W-:Y:S02]  /*4570*/  LOP3.LUT R77, R78, 0xff0000, R77, 0xf8, !PT ;  /* 0x00ff00004e4d7812 */ /* 0x000fe400078ef84d */
[-C--:B------:R-:W-:Y:S02]  /*4580*/  F2FP.F16.E4M3.UNPACK_B R78, R140.reuse.H1 ;  /* 0x0000008cff4e723e */ /* 0x080fe400030006ff */
        /* <DEDUP_REMOVED lines=81> */
[----:B------:R-:W-:Y:S01]  /*4aa0*/  MOV R49, R79 ;  /* 0x0000004f00317202 */ /* 0x000fe20000000f00 */
[-C--:B------:R-:W-:Y:S02]  /*4ab0*/  FFMA.FTZ R80, R78, R77.reuse, -R80 ;  /* 0x0000004d4e507223 */ /* 0x080fe40000010850 */
        /* <DEDUP_REMOVED lines=11> */
[----:B------:R-:W-:-:S05]  /*4b70*/  F2FP.SATFINITE.E4M3.F32.PACK_AB_MERGE_C R77, R140, R77, R80 ;  /* 0x0000004d8c4d723e */ /* 0x000fca0004807050 */
[----:B------:R-:W-:-:S07]  /*4b80*/  IMAD.MOV.U32 R48, RZ, RZ, R77 ;  /* 0x000000ffff307224 */ /* 0x000fce00078e004d */
.L_x_372:
[----:B------:R-:W-:Y:S05]  /*4b90*/  BSYNC B2 ;  /* 0x0000000000027941 */ /* 0x000fea0003800000 */
.L_x_371:
[----:B------:R-:W-:Y:S02]  /*4ba0*/  ULDC.64 UR4, c[0x0][0x2e8] ;  /* 0x0000ba0000047ab9 */ /* 0x000fe40000000a00 */
[----:B------:R-:W-:-:S04]  /*4bb0*/  IADD3 R76, P2, P6, R43, UR4, R141 ;  /* 0x000000042b4c7c10 */ /* 0x000fc8000fe5e08d */
[----:B------:R-:W-:-:S05]  /*4bc0*/  IADD3.X R77, R105, UR5, R138, P2, P6 ;  /* 0x00000005694d7c10 */ /* 0x000fca00097ec48a */
[----:B--2---:R3:W-:Y:S04]  /*4bd0*/  STG.E.128 desc[UR42][R76.64], R48 ;  /* 0x000000304c007986 */ /* 0x0047e8000c101d2a */
.L_x_366:
[----:B------:R-:W-:Y:S05]  /*4be0*/  BSYNC B1 ;  /* 0x0000000000017941 */ /* 0x000fea0003800000 */
.L_x_365:
[----:B------:R-:W-:Y:S04]  /*4bf0*/  BSSY B1, `(.L_x_373) ;  /* 0x00000ec000017945 */ /* 0x000fe80003800000 */
[----:B------:R-:W-:Y:S05]  /*4c00*/  @P3 BRA `(.L_x_374) ;  /* 0x0000000c00a83947 */ /* 0x000fea0003800000 */
[----:B---3--:R-:W-:Y:S01]  /*4c10*/  IADD3 R77, P2, P3, R128, R120, R16 ;  /* 0x00000078804d7210 */ /* 0x008fe20007b5e010 */
[----:B------:R-:W-:Y:S03]  /*4c20*/  BSSY B2, `(.L_x_375) ;  /* 0x0000076000027945 */ /* 0x000fe60003800000 */
[----:B------:R-:W-:Y:S01]  /*4c30*/  IADD3.X R76, R4, R85, R17, P2, P3 ;  /* 0x00000055044c7210 */ /* 0x000fe200017e6411 */
[----:B------:R-:W-:Y:S08]  /*4c40*/  @P0 BRA `(.L_x_376) ;  /* 0x0000000400cc0947 */ /* 0x000ff00003800000 */
        /* <DEDUP_REMOVED lines=9> */
[----:B------:R-:W-:Y:S02]  /*4ce0*/  SHF.L.U32 R73, R73, 0x10, RZ ;  /* 0x0000001049497819 */ /* 0x000fe400000006ff */
[----:B------:R-:W-:Y:S01]  /*4cf0*/  LOP3.LUT R74, R74, 0xff00, R78, 0xf8, !PT ;  /* 0x0000ff004a4a7812 */ /* 0x000fe200078ef84e */
[----:B------:R-:W-:Y:S01]  /*4d00*/  IMAD.SHL.U32 R79, R79, 0x100, RZ ;  /* 0x000001004f4f7824 */ /* 0x000fe200078e00ff */
[----:B------:R-:W-:-:S02]  /*4d10*/  LOP3.LUT R80, R75, 0xff0000ff, RZ, 0xc0, !PT ;  /* 0xff0000ff4b507812 */ /* 0x000fc400078ec0ff */
        /* <DEDUP_REMOVED lines=67> */
[--C-:B------:R-:W-:Y:S02]  /*5150*/  HADD2.F32 R51, -RZ, R50.reuse.H1_H1 ;  /* 0x30000032ff337230 */ /* 0x100fe40000004100 */
        /* <DEDUP_REMOVED lines=15> */
[----:B------:R-:W-:Y:S01]  /*5250*/  FFMA.FTZ R78, R74, R73, -R78 ;  /* 0x000000494a4e7223 */ /* 0x000fe2000001084e */
[----:B------:R-:W-:Y:S01]  /*5260*/  MOV R50, R79 ;  /* 0x0000004f00327202 */ /* 0x000fe20000000f00 */
[----:B------:R-:W-:Y:S01]  /*5270*/  FFMA.FTZ R81, R51, R73, R81 ;  /* 0x0000004933517223 */ /* 0x000fe20000010051 */
[----:B------:R-:W-:-:S04]  /*5280*/  F2FP.F16.E4M3.UNPACK_B R51, R48 ;  /* 0x00000030ff33723e */ /* 0x000fc800020006ff */
[----:B------:R-:W-:Y:S01]  /*5290*/  F2FP.SATFINITE.E4M3.F32.PACK_AB_MERGE_C R78, R81, R78, RZ ;  /* 0x0000004e514e723e */ /* 0x000fe200048070ff */
[--C-:B------:R-:W-:Y:S02]  /*52a0*/  HADD2.F32 R48, -RZ, R51.reuse.H1_H1 ;  /* 0x30000033ff307230 */ /* 0x100fe40000004100 */
[----:B------:R-:W-:-:S03]  /*52b0*/  HADD2.F32 R51, -RZ, R51.H0_H0 ;  /* 0x20000033ff337230 */ /* 0x000fc60000004100 */
[CC--:B------:R-:W-:Y:S02]  /*52c0*/  FMUL.FTZ R73, R48.reuse, R137.reuse ;  /* 0x0000008930497220 */ /* 0x0c0fe40000410000 */
[C---:B------:R-:W-:Y:S02]  /*52d0*/  FMUL.FTZ R137, R51.reuse, R137 ;  /* 0x0000008933897220 */ /* 0x040fe40000410000 */
[-C--:B------:R-:W-:Y:S01]  /*52e0*/  FFMA.FTZ R73, R51, R136.reuse, -R73 ;  /* 0x0000008833497223 */ /* 0x080fe20000010849 */
[----:B------:R-:W-:Y:S01]  /*52f0*/  F2FP.SATFINITE.E4M3.F32.PACK_AB_MERGE_C R51, R83, R139, R72 ;  /* 0x0000008b5333723e */ /* 0x000fe20004807048 */
[----:B------:R-:W-:-:S05]  /*5300*/  FFMA.FTZ R137, R48, R136, R137 ;  /* 0x0000008830897223 */ /* 0x000fca0000010089 */
[----:B------:R-:W-:-:S05]  /*5310*/  F2FP.SATFINITE.E4M3.F32.PACK_AB_MERGE_C R73, R137, R73, R78 ;  /* 0x000000498949723e */ /* 0x000fca000480704e */
[----:B------:R-:W-:-:S07]  /*5320*/  IMAD.MOV.U32 R48, RZ, RZ, R73 ;  /* 0x000000ffff307224 */ /* 0x000fce00078e0049 */
.L_x_378:
[----:B------:R-:W-:Y:S05]  /*5330*/  BSYNC B3 ;  /* 0x0000000000037941 */ /* 0x000fea0003800000 */
.L_x_377:
[----:B------:R-:W-:Y:S02]  /*5340*/  ULDC.64 UR4, c[0x0][0x2e8] ;  /* 0x0000ba0000047ab9 */ /* 0x000fe40000000a00 */
[----:B------:R-:W-:-:S04]  /*5350*/  IADD3 R72, P2, P3, R77, UR4, R102 ;  /* 0x000000044d487c10 */ /* 0x000fc8000fb5e066 */
[----:B------:R-:W-:-:S05]  /*5360*/  IADD3.X R73, R76, UR5, R42, P2, P3 ;  /* 0x000000054c497c10 */ /* 0x000fca00097e642a */
[----:B--2---:R3:W-:Y:S04]  /*5370*/  STG.E.128 desc[UR42][R72.64], R48 ;  /* 0x0000003048007986 */ /* 0x0047e8000c101d2a */
.L_x_376:
[----:B------:R-:W-:Y:S05]  /*5380*/  BSYNC B2 ;  /* 0x0000000000027941 */ /* 0x000fea0003800000 */
.L_x_375:
[----:B------:R-:W-:Y:S05]  /*5390*/  @P1 BRA `(.L_x_374) ;  /* 0x0000000400c41947 */ /* 0x000fea0003800000 */
[----:B0-23--:R0:W2:Y:S01]  /*53a0*/  LDS.128 R48, [R113+0x2d400] ;  /* 0x02d4000071307984 */ /* 0x00d0a20000000c00 */
[----:B------:R-:W-:Y:S01]  /*53b0*/  ISETP.GE.AND P2, PT, R233, R84, PT ;  /* 0x00000054e900720c */ /* 0x000fe20003f46270 */
[----:B------:R-:W-:-:S12]  /*53c0*/  BSSY B2, `(.L_x_379) ;  /* 0x000006a000027945 */ /* 0x000fd80003800000 */
[----:B0-----:R-:W-:Y:S05]  /*53d0*/  @P2 BRA `(.L_x_380) ;  /* 0x0000000400a02947 */ /* 0x001fea0003800000 */
[--C-:B------:R-:W-:Y:S02]  /*53e0*/  SHF.R.U32.HI R73, RZ, 0x8, R69.reuse ;  /* 0x00000008ff497819 */ /* 0x100fe40000011645 */
[----:B------:R-:W-:Y:S02]  /*53f0*/  SHF.R.U32.HI R70, RZ, 0x10, R69 ;  /* 0x00000010ff467819 */ /* 0x000fe40000011645 */
[----:B------:R-:W-:Y:S01]  /*5400*/  LOP3.LUT R72, R69, 0xff0000ff, RZ, 0xc0, !PT ;  /* 0xff0000ff45487812 */ /* 0x000fe200078ec0ff */
[----:B------:R-:W-:Y:S01]  /*5410*/  IMAD.SHL.U32 R73, R73, 0x100, RZ ;  /* 0x0000010049497824 */ /* 0x000fe200078e00ff */
[--C-:B------:R-:W-:Y:S02]  /*5420*/  SHF.R.U32.HI R69, RZ, 0x8, R71.reuse ;  /* 0x00000008ff457819 */ /* 0x100fe40000011647 */
[----:B------:R-:W-:Y:S02]  /*5430*/  SHF.R.U32.HI R68, RZ, 0x10, R71 ;  /* 0x00000010ff447819 */ /* 0x000fe40000011647 */
[----:B------:R-:W-:Y:S01]  /*5440*/  LOP3.LUT R74, R71, 0xff0000ff, RZ, 0xc0, !PT ;  /* 0xff0000ff474a7812 */ /* 0x000fe200078ec0ff */
[----:B------:R-:W-:Y:S01]  /*5450*/  IMAD.SHL.U32 R71, R69, 0x100, RZ ;  /* 0x0000010045477824 */ /* 0x000fe200078e00ff */
[----:B------:R-:W-:Y:S01]  /*5460*/  LOP3.LUT R72, R72, 0xff00, R73, 0xf8, !PT ;  /* 0x0000ff0048487812 */ /* 0x000fe200078ef849 */
[----:B------:R-:W-:Y:S01]  /*5470*/  IMAD.U32 R69, R70, 0x10000, RZ ;  /* 0x0001000046457824 */ /* 0x000fe200078e00ff */
[----:B------:R-:W-:-:S02]  /*5480*/  F2FP.F16.E4M3.UNPACK_B R70, R135.H1 ;  /* 0x00000087ff46723e */ /* 0x000fc400030006ff */
[----:B------:R-:W-:Y:S02]  /*5490*/  LOP3.LUT R74, R74, 0xff00, R71, 0xf8, !PT ;  /* 0x0000ff004a4a7812 */ /* 0x000fe400078ef847 */
[----:B------:R-:W-:Y:S01]  /*54a0*/  LOP3.LUT R69, R72, 0xff0000, R69, 0xf8, !PT ;  /* 0x00ff000048457812 */ /* 0x000fe200078ef845 */
[----:B------:R-:W-:Y:S01]  /*54b0*/  HADD2.F32 R78, -RZ, R70.H0_H0 ;  /* 0x20000046ff4e7230 */ /* 0x000fe20000004100 */
[----:B--2---:R-:W-:Y:S02]  /*54c0*/  F2FP.F16.E4M3.UNPACK_B R72, R49 ;  /* 0x00000031ff48723e */ /* 0x004fe400020006ff */
[-C--:B------:R-:W-:Y:S02]  /*54d0*/  F2FP.F16.E4M3.UNPACK_B R73, R134.reuse.H1 ;  /* 0x00000086ff49723e */ /* 0x080fe400030006ff */
[----:B------:R-:W-:Y:S01]  /*54e0*/  F2FP.F16.E4M3.UNPACK_B R135, R135 ;  /* 0x00000087ff87723e */ /* 0x000fe200020006ff */
[--C-:B------:R-:W-:Y:S01]  /*54f0*/  HADD2.F32 R71, -RZ, R72.reuse.H1_H1 ;  /* 0x30000048ff477230 */ /* 0x100fe20000004100 */
[----:B------:R-:W-:Y:S01]  /*5500*/  F2FP.F16.E4M3.UNPACK_B R134, R134 ;  /* 0x00000086ff86723e */ /* 0x000fe200020006ff */
[----:B------:R-:W-:-:S02]  /*5510*/  HADD2.F32 R72, -RZ, R72.H0_H0 ;  /* 0x20000048ff487230 */ /* 0x000fc40000004100 */
[--C-:B------:R-:W-:Y:S02]  /*5520*/  HADD2.F32 R75, -RZ, R73.reuse.H0_H0 ;  /* 0x20000049ff4b7230 */ /* 0x100fe40000004100 */
[-C--:B------:R-:W-:Y:S01]  /*5530*/  FMUL.FTZ R79, R71, R78.reuse ;  /* 0x0000004e474f7220 */ /* 0x080fe20000410000 */
[----:B------:R-:W-:Y:S02]  /*5540*/  HADD2.F32 R73, -RZ, R73.H1_H1 ;  /* 0x30000049ff497230 */ /* 0x000fe40000004100 */
[C---:B------:R-:W-:Y:S01]  /*5550*/  FMUL.FTZ R78, R72.reuse, R78 ;  /* 0x0000004e484e7220 */ /* 0x040fe20000410000 */
[----:B------:R-:W-:-:S03]  /*5560*/  FFMA.FTZ R72, R72, R75, -R79 ;  /* 0x0000004b48487223 */ /* 0x000fc6000001084f */
[----:B------:R-:W-:Y:S01]  /*5570*/  FFMA.FTZ R71, R71, R75, R78 ;  /* 0x0000004b47477223 */ /* 0x000fe2000001004e */
[----:B------:R-:W-:Y:S01]  /*5580*/  F2FP.F16.E4M3.UNPACK_B R78, R49.H1 ;  /* 0x00000031ff4e723e */ /* 0x000fe200030006ff */
[----:B------:R-:W-:-:S04]  /*5590*/  HADD2.F32 R75, -RZ, R70.H1_H1 ;  /* 0x30000046ff4b7230 */ /* 0x000fc80000004100 */
[--C-:B------:R-:W-:Y:S02]  /*55a0*/  HADD2.F32 R49, -RZ, R78.reuse.H1_H1 ;  /* 0x3000004eff317230 */ /* 0x100fe40000004100 */
[----:B------:R-:W-:-:S03]  /*55b0*/  HADD2.F32 R70, -RZ, R78.H0_H0 ;  /* 0x2000004eff467230 */ /* 0x000fc60000004100 */
[CC--:B------:R-:W-:Y:S02]  /*55c0*/  FMUL.FTZ R78, R49.reuse, R75.reuse ;  /* 0x0000004b314e7220 */ /* 0x0c0fe40000410000 */
[C---:B------:R-:W-:Y:S02]  /*55d0*/  FMUL.FTZ R75, R70.reuse, R75 ;  /* 0x0000004b464b7220 */ /* 0x040fe40000410000 */
[-C--:B------:R-:W-:Y:S02]  /*55e0*/  FFMA.FTZ R70, R70, R73.reuse, -R78 ;  /* 0x0000004946467223 */ /* 0x080fe4000001084e */
[----:B------:R-:W-:Y:S01]  /*55f0*/  FFMA.FTZ R73, R49, R73, R75 ;  /* 0x0000004931497223 */ /* 0x000fe2000001004b */
[----:B------:R-:W-:Y:S01]  /*5600*/  IMAD.U32 R49, R68, 0x10000, RZ ;  /* 0x0001000044317824 */ /* 0x000fe200078e00ff */
[----:B------:R-:W-:Y:S02]  /*5610*/  MOV R68, R51 ;  /* 0x0000003300447202 */ /* 0x000fe40000000f00 */
        /* <DEDUP_REMOVED lines=67> */
[----:B------:R-:W-:-:S07]  /*5a50*/  F2FP.SATFINITE.E4M3.F32.PACK_AB_MERGE_C R48, R48, R69, R72 ;  /* 0x000000453030723e */ /* 0x000fce0004807048 */
.L_x_380:
[----:B------:R-:W-:Y:S05]  /*5a60*/  BSYNC B2 ;  /* 0x0000000000027941 */ /* 0x000fea0003800000 */
.L_x_379:
[----:B------:R-:W-:Y:S02]  /*5a70*/  ULDC.64 UR4, c[0x0][0x2e8] ;  /* 0x0000ba0000047ab9 */ /* 0x000fe40000000a00 */
[----:B------:R-:W-:-:S04]  /*5a80*/  IADD3 R68, P2, P3, R43, UR4, R77 ;  /* 0x000000042b447c10 */ /* 0x000fc8000fb5e04d */
[----:B------:R-:W-:-:S05]  /*5a90*/  IADD3.X R69, R105, UR5, R76, P2, P3 ;  /* 0x0000000569457c10 */ /* 0x000fca00097e644c */
[----:B--2---:R4:W-:Y:S04]  /*5aa0*/  STG.E.128 desc[UR42][R68.64], R48 ;  /* 0x0000003044007986 */ /* 0x0049e8000c101d2a */
.L_x_374:
[----:B------:R-:W-:Y:S05]  /*5ab0*/  BSYNC B1 ;  /* 0x0000000000017941 */ /* 0x000fea0003800000 */
.L_x_373:
[----:B0-234-:R-:W2:Y:S01]  /*5ac0*/  LDL R48, [R1+0x10] ;  /* 0x0000100001307983 */ /* 0x01dea20000100800 */
[----:B------:R-:W-:Y:S01]  /*5ad0*/  BSSY B1, `(.L_x_381) ;  /* 0x00000ef000017945 */ /* 0x000fe20003800000 */
[----:B--2---:R-:W-:-:S13]  /*5ae0*/  LOP3.LUT P2, RZ, R48, 0x1, RZ, 0xc0, !PT ;  /* 0x0000000130ff7812 */ /* 0x004fda000784c0ff */
[----:B------:R-:W-:Y:S05]  /*5af0*/  @P2 BRA `(.L_x_382) ;  /* 0x0000000c00b02947 */ /* 0x000fea0003800000 */
[----:B------:R-:W-:Y:S01]  /*5b00*/  IADD3 R69, P2, P3, R3, R120, R16 ;  /* 0x0000007803457210 */ /* 0x000fe20007b5e010 */
[----:B------:R-:W-:Y:S03]  /*5b10*/  BSSY B2, `(.L_x_383) ;  /* 0x0000075000027945 */ /* 0x000fe60003800000 */
[----:B------:R-:W-:Y:S01]  /*5b20*/  IADD3.X R68, R33, R85, R17, P2, P3 ;  /* 0x0000005521447210 */ /* 0x000fe200017e6411 */
[----:B------:R-:W-:Y:S08]  /*5b30*/  @P0 BRA `(.L_x_384) ;  /* 0x0000000400c80947 */ /* 0x000ff00003800000 */
[----:B------:R0:W2:Y:S01]  /*5b40*/  LDS.128 R48, [R113+0x2a400] ;  /* 0x02a4000071307984 */ /* 0x0000a20000000c00 */
[----:B------:R-:W-:Y:S01]  /*5b50*/  ISETP.GE.AND P2, PT, R18, R84, PT ;  /* 0x000000541200720c */ /* 0x000fe20003f46270 */
[----:B------:R-:W-:-:S12]  /*5b60*/  BSSY B3, `(.L_x_385) ;  /* 0x000006b000037945 */ /* 0x000fd80003800000 */
[----:B0-----:R-:W-:Y:S05]  /*5b70*/  @P2 BRA `(.L_x_386) ;  /* 0x0000000400a42947 */ /* 0x001fea0003800000 */
[----:B------:R-:W-:Y:S01]  /*5b80*/  SHF.R.U32.HI R72, RZ, 0x8, R67 ;  /* 0x00000008ff487819 */ /* 0x000fe20000011643 */
[----:B--2---:R-:W-:Y:S01]  /*5b90*/  IMAD.MOV.U32 R73, RZ, RZ, R49 ;  /* 0x000000ffff497224 */ /* 0x004fe200078e0031 */
[--C-:B------:R-:W-:Y:S02]  /*5ba0*/  SHF.R.U32.HI R66, RZ, 0x10, R65.reuse ;  /* 0x00000010ff427819 */ /* 0x100fe40000011641 */
[----:B------:R-:W-:Y:S02]  /*5bb0*/  SHF.R.U32.HI R70, RZ, 0x8, R65 ;  /* 0x00000008ff467819 */ /* 0x000fe40000011641 */
[----:B------:R-:W-:Y:S02]  /*5bc0*/  LOP3.LUT R71, R65, 0xff0000ff, RZ, 0xc0, !PT ;  /* 0xff0000ff41477812 */ /* 0x000fe400078ec0ff */
[----:B------:R-:W-:Y:S01]  /*5bd0*/  SHF.R.U32.HI R65, RZ, 0x10, R67 ;  /* 0x00000010ff417819 */ /* 0x000fe20000011643 */
[----:B------:R-:W-:Y:S01]  /*5be0*/  IMAD.SHL.U32 R70, R70, 0x100, RZ ;  /* 0x0000010046467824 */ /* 0x000fe200078e00ff */
[----:B------:R-:W-:Y:S01]  /*5bf0*/  LOP3.LUT R64, R67, 0xff0000ff, RZ, 0xc0, !PT ;  /* 0xff0000ff43407812 */ /* 0x000fe200078ec0ff */
[----:B------:R-:W-:Y:S01]  /*5c00*/  IMAD.SHL.U32 R67, R72, 0x100, RZ ;  /* 0x0000010048437824 */ /* 0x000fe200078e00ff */
[----:B------:R-:W-:-:S02]  /*5c10*/  F2FP.F16.E4M3.UNPACK_B R72, R73 ;  /* 0x00000049ff48723e */ /* 0x000fc400020006ff */
[----:B------:R-:W-:Y:S02]  /*5c20*/  LOP3.LUT R70, R71, 0xff00, R70, 0xf8, !PT ;  /* 0x0000ff0047467812 */ /* 0x000fe400078ef846 */
[----:B------:R-:W-:Y:S01]  /*5c30*/  LOP3.LUT R67, R64, 0xff00, R67, 0xf8, !PT ;  /* 0x0000ff0040437812 */ /* 0x000fe200078ef843 */
[--C-:B------:R-:W-:Y:S01]  /*5c40*/  HADD2.F32 R71, -RZ, R72.reuse.H1_H1 ;  /* 0x30000048ff477230 */ /* 0x100fe20000004100 */
[----:B------:R-:W-:Y:S01]  /*5c50*/  F2FP.F16.E4M3.UNPACK_B R64, R133.H1 ;  /* 0x00000085ff40723e */ /* 0x000fe200030006ff */
[----:B------:R-:W-:Y:S01]  /*5c60*/  HADD2.F32 R75, -RZ, R72.H0_H0 ;  /* 0x20000048ff4b7230 */ /* 0x000fe20000004100 */
[-C--:B------:R-:W-:Y:S02]  /*5c70*/  F2FP.F16.E4M3.UNPACK_B R49, R132.reuse.H1 ;  /* 0x00000084ff31723e */ /* 0x080fe400030006ff */
[----:B------:R-:W-:Y:S01]  /*5c80*/  F2FP.F16.E4M3.UNPACK_B R78, R51.H1 ;  /* 0x00000033ff4e723e */ /* 0x000fe200030006ff */
[--C-:B------:R-:W-:Y:S01]  /*5c90*/  HADD2.F32 R76, -RZ, R64.reuse.H0_H0 ;  /* 0x20000040ff4c7230 */ /* 0x100fe20000004100 */
[----:B------:R-:W-:Y:S01]  /*5ca0*/  F2FP.F16.E4M3.UNPACK_B R133, R133 ;  /* 0x00000085ff85723e */ /* 0x000fe200020006ff */
[----:B------:R-:W-:Y:S01]  /*5cb0*/  HADD2.F32 R74, -RZ, R49.H0_H0 ;  /* 0x20000031ff4a7230 */ /* 0x000fe20000004100 */
[----:B------:R-:W-:Y:S01]  /*5cc0*/  F2FP.F16.E4M3.UNPACK_B R132, R132 ;  /* 0x00000084ff84723e */ /* 0x000fe200020006ff */
[----:B------:R-:W-:-:S02]  /*5cd0*/  HADD2.F32 R64, -RZ, R64.H1_H1 ;  /* 0x30000040ff407230 */ /* 0x000fc40000004100 */
[-C--:B------:R-:W-:Y:S01]  /*5ce0*/  FMUL.FTZ R72, R71, R76.reuse ;  /* 0x0000004c47487220 */ /* 0x080fe20000410000 */
[C---:B------:R-:W-:Y:S01]  /*5cf0*/  FMUL.FTZ R76, R75.reuse, R76 ;  /* 0x0000004c4b4c7220 */ /* 0x040fe20000410000 */
[----:B------:R-:W-:Y:S02]  /*5d00*/  HADD2.F32 R49, -RZ, R49.H1_H1 ;  /* 0x30000031ff317230 */ /* 0x000fe40000004100 */
[-C--:B------:R-:W-:Y:S01]  /*5d10*/  FFMA.FTZ R72, R75, R74.reuse, -R72 ;  /* 0x0000004a4b487223 */ /* 0x080fe20000010848 */
[----:B------:R-:W-:Y:S01]  /*5d20*/  FFMA.FTZ R71, R71, R74, R76 ;  /* 0x0000004a47477223 */ /* 0x000fe2000001004c */
[----:B------:R-:W-:-:S05]  /*5d30*/  F2FP.F16.E4M3.UNPACK_B R74, R73.H1 ;  /* 0x00000049ff4a723e */ /* 0x000fca00030006ff */
[--C-:B------:R-:W-:Y:S02]  /*5d40*/  HADD2.F32 R73, -RZ, R74.reuse.H1_H1 ;  /* 0x3000004aff497230 */ /* 0x100fe40000004100 */
[----:B------:R-:W-:-:S03]  /*5d50*/  HADD2.F32 R74, -RZ, R74.H0_H0 ;  /* 0x2000004aff4a7230 */ /* 0x000fc60000004100 */
[CC--:B------:R-:W-:Y:S02]  /*5d60*/  FMUL.FTZ R75, R73.reuse, R64.reuse ;  /* 0x00000040494b7220 */ /* 0x0c0fe40000410000 */
[C---:B------:R-:W-:Y:S02]  /*5d70*/  FMUL.FTZ R76, R74.reuse, R64 ;  /* 0x000000404a4c7220 */ /* 0x040fe40000410000 */
[----:B------:R-:W-:Y:S01]  /*5d80*/  FFMA.FTZ R64, R74, R49, -R75 ;  /* 0x000000314a407223 */ /* 0x000fe2000001084b */
[----:B------:R-:W-:Y:S01]  /*5d90*/  F2FP.F16.E4M3.UNPACK_B R75, R51 ;  /* 0x00000033ff4b723e */ /* 0x000fe200020006ff */
[----:B------:R-:W-:Y:S01]  /*5da0*/  FFMA.FTZ R49, R73, R49, R76 ;  /* 0x0000003149317223 */ /* 0x000fe2000001004c */
[----:B------:R-:W-:Y:S01]  /*5db0*/  SHF.L.U32 R73, R66, 0x10, RZ ;  /* 0x0000001042497819 */ /* 0x000fe200000006ff */
[----:B------:R-:W-:-:S03]  /*5dc0*/  IMAD.U32 R66, R65, 0x10000, RZ ;  /* 0x0001000041427824 */ /* 0x000fc600078e00ff */
[----:B------:R-:W-:Y:S01]  /*5dd0*/  LOP3.LUT R65, R70, 0xff0000, R73, 0xf8, !PT ;  /* 0x00ff000046417812 */ /* 0x000fe200078ef849 */
[--C-:B------:R-:W-:Y:S01]  /*5de0*/  HADD2.F32 R73, -RZ, R75.reuse.H1_H1 ;  /* 0x3000004bff497230 */ /* 0x100fe20000004100 */
[----:B------:R-:W-:Y:S01]  /*5df0*/  LOP3.LUT R66, R67, 0xff0000, R66, 0xf8, !PT ;  /* 0x00ff000043427812 */ /* 0x000fe200078ef842 */
[----:B------:R-:W-:Y:S01]  /*5e00*/  HADD2.F32 R75, -RZ, R75.H0_H0 ;  /* 0x2000004bff4b7230 */ /* 0x000fe20000004100 */
[----:B------:R-:W-:Y:S02]  /*5e10*/  F2FP.F16.E4M3.UNPACK_B R70, R65.H1 ;  /* 0x00000041ff46723e */ /* 0x000fe400030006ff */
[----:B------:R-:W-:Y:S02]  /*5e20*/  F2FP.F16.E4M3.UNPACK_B R67, R66.H1 ;  /* 0x00000042ff43723e */ /* 0x000fe400030006ff */
[----:B------:R-:W-:Y:S01]  /*5e30*/  F2FP.SATFINITE.E4M3.F32.PACK_AB_MERGE_C R49, R49, R64, RZ ;  /* 0x000000403131723e */ /* 0x000fe200048070ff */
[----:B------:R-:W-:Y:S01]  /*5e40*/  HADD2.F32 R74, -RZ, R70.H0_H0 ;  /* 0x20000046ff4a7230 */ /* 0x000fe20000004100 */
[----:B------:R-:W-:Y:S01]  /*5e50*/  F2FP.F16.E4M3.UNPACK_B R66, R66 ;  /* 0x00000042ff42723e */ /* 0x000fe200020006ff */
[--C-:B------:R-:W-:Y:S01]  /*5e60*/  HADD2.F32 R76, -RZ, R67.reuse.H0_H0 ;  /* 0x20000043ff4c7230 */ /* 0x100fe20000004100 */
[----:B------:R-:W-:Y:S01]  /*5e70*/  F2FP.SATFINITE.E4M3.F32.PACK_AB_MERGE_C R49, R71, R72, R49 ;  /* 0x000000484731723e */ /* 0x000fe20004807031 */
[----:B------:R-:W-:-:S02]  /*5e80*/  HADD2.F32 R67, -RZ, R67.H1_H1 ;  /* 0x30000043ff437230 */ /* 0x000fc40000004100 */
[----:B------:R-:W-:Y:S02]  /*5e90*/  IMAD.MOV.U32 R64, RZ, RZ, R50 ;  /* 0x000000ffff407224 */ /* 0x000fe400078e0032 */
[-C--:B------:R-:W-:Y:S01]  /*5ea0*/  FMUL.FTZ R77, R73, R76.reuse ;  /* 0x0000004c494d7220 */ /* 0x080fe20000410000 */
[C---:B------:R-:W-:Y:S01]  /*5eb0*/  FMUL.FTZ R76, R75.reuse, R76 ;  /* 0x0000004c4b4c7220 */ /* 0x040fe20000410000 */
[----:B------:R-:W-:Y:S02]  /*5ec0*/  HADD2.F32 R72, -RZ, R133.H1_H1 ;  /* 0x30000085ff487230 */ /* 0x000fe40000004100 */
[-C--:B------:R-:W-:Y:S01]  /*5ed0*/  FFMA.FTZ R77, R75, R74.reuse, -R77 ;  /* 0x0000004a4b4d7223 */ /* 0x080fe2000001084d */
[----:B------:R-:W-:Y:S01]  /*5ee0*/  FFMA.FTZ R74, R73, R74, R76 ;  /* 0x0000004a494a7223 */ /* 0x000fe2000001004c */
[--C-:B------:R-:W-:Y:S02]  /*5ef0*/  HADD2.F32 R76, -RZ, R78.reuse.H1_H1 ;  /* 0x3000004eff4c7230 */ /* 0x100fe40000004100 */
[----:B------:R-:W-:-:S02]  /*5f00*/  HADD2.F32 R78, -RZ, R78.H0_H0 ;  /* 0x2000004eff4e7230 */ /* 0x000fc40000004100 */
[----:B------:R-:W-:Y:S02]  /*5f10*/  HADD2.F32 R73, -RZ, R70.H1_H1 ;  /* 0x30000046ff497230 */ /* 0x000fe40000004100 */
[-C--:B------:R-:W-:Y:S01]  /*5f20*/  FMUL.FTZ R51, R76, R67.reuse ;  /* 0x000000434c337220 */ /* 0x080fe20000410000 */
[----:B------:R-:W-:Y:S01]  /*5f30*/  F2FP.F16.E4M3.UNPACK_B R70, R64 ;  /* 0x00000040ff46723e */ /* 0x000fe200020006ff */
[C---:B------:R-:W-:Y:S01]  /*5f40*/  FMUL.FTZ R67, R78.reuse, R67 ;  /* 0x000000434e437220 */ /* 0x040fe20000410000 */
[----:B------:R-:W-:Y:S02]  /*5f50*/  HADD2.F32 R133, -RZ, R133.H0_H0 ;  /* 0x20000085ff857230 */ /* 0x000fe40000004100 */
[-C--:B------:R-:W-:Y:S01]  /*5f60*/  FFMA.FTZ R51, R78, R73.reuse, -R51 ;  /* 0x000000494e337223 */ /* 0x080fe20000010833 */
[----:B------:R-:W-:Y:S01]  /*5f70*/  FFMA.FTZ R76, R76, R73, R67 ;  /* 0x000000494c4c7223 */ /* 0x000fe20000010043 */
[----:B------:R-:W-:Y:S01]  /*5f80*/  F2FP.F16.E4M3.UNPACK_B R67, R65 ;  /* 0x00000041ff43723e */ /* 0x000fe200020006ff */
[----:B------:R-:W-:-:S02]  /*5f90*/  HADD2.F32 R50, -RZ, R70.H1_H1 ;  /* 0x30000046ff327230 */ /* 0x000fc40000004100 */
[----:B------:R-:W-:Y:S01]  /*5fa0*/  HADD2.F32 R65, -RZ, R66.H0_H0 ;  /* 0x20000042ff417230 */ /* 0x000fe20000004100 */
[----:B------:R-:W-:Y:S01]  /*5fb0*/  F2FP.SATFINITE.E4M3.F32.PACK_AB_MERGE_C R51, R76, R51, RZ ;  /* 0x000000334c33723e */ /* 0x000fe200048070ff */
[----:B------:R-:W-:Y:S02]  /*5fc0*/  HADD2.F32 R70, -RZ, R70.H0_H0 ;  /* 0x20000046ff467230 */ /* 0x000fe40000004100 */
[--C-:B------:R-:W-:Y:S02]  /*5fd0*/  HADD2.F32 R71, -RZ, R67.reuse.H0_H0 ;  /* 0x20000043ff477230 */ /* 0x100fe40000004100 */
[-C--:B------:R-:W-:Y:S01]  /*5fe0*/  FMUL.FTZ R73, R50, R65.reuse ;  /* 0x0000004132497220 */ /* 0x080fe20000410000 */
[----:B------:R-:W-:Y:S02]  /*5ff0*/  HADD2.F32 R67, -RZ, R67.H1_H1 ;  /* 0x30000043ff437230 */ /* 0x000fe40000004100 */
[----:B------:R-:W-:Y:S01]  /*6000*/  FMUL.FTZ R75, R70, R65 ;  /* 0x00000041464b7220 */ /* 0x000fe20000410000 */
[----:B------:R-:W-:Y:S01]  /*6010*/  F2FP.SATFINITE.E4M3.F32.PACK_AB_MERGE_C R51, R74, R77, R51 ;  /* 0x0000004d4a33723e */ /* 0x000fe20004807033 */
[-C--:B------:R-:W-:Y:S01]  /*6020*/  FFMA.FTZ R65, R70, R71.reuse, -R73 ;  /* 0x0000004746417223 */ /* 0x080fe20000010849 */
[----:B------:R-:W-:Y:S01]  /*6030*/  F2FP.F16.E4M3.UNPACK_B R70, R64.H1 ;  /* 0x00000040ff46723e */ /* 0x000fe200030006ff */
[----:B------:R-:W-:Y:S01]  /*6040*/  FFMA.FTZ R50, R50, R71, R75 ;  /* 0x0000004732327223 */ /* 0x000fe2000001004b */
[----:B------:R-:W-:-:S02]  /*6050*/  HADD2.F32 R71, -RZ, R66.H1_H1 ;  /* 0x30000042ff477230 */ /* 0x000fc40000004100 */
[----:B------:R-:W-:Y:S02]  /*6060*/  IMAD.MOV.U32 R64, RZ, RZ, R48 ;  /* 0x000000ffff407224 */ /* 0x000fe400078e0030 */
[--C-:B------:R-:W-:Y:S02]  /*6070*/  HADD2.F32 R66, -RZ, R70.reuse.H1_H1 ;  /* 0x30000046ff427230 */ /* 0x100fe40000004100 */
[----:B------:R-:W-:-:S03]  /*6080*/  HADD2.F32 R70, -RZ, R70.H0_H0 ;  /* 0x20000046ff467230 */ /* 0x000fc60000004100 */
[-C--:B------:R-:W-:Y:S02]  /*6090*/  FMUL.FTZ R73, R66, R71.reuse ;  /* 0x0000004742497220 */ /* 0x080fe40000410000 */
[C---:B------:R-:W-:Y:S02]  /*60a0*/  FMUL.FTZ R71, R70.reuse, R71 ;  /* 0x0000004746477220 */ /* 0x040fe40000410000 */
[-C--:B------:R-:W-:Y:S01]  /*60b0*/  FFMA.FTZ R48, R70, R67.reuse, -R73 ;  /* 0x0000004346307223 */ /* 0x080fe20000010849 */
[----:B------:R-:W-:Y:S02]  /*60c0*/  HADD2.F32 R70, -RZ, R132.H1_H1 ;  /* 0x30000084ff467230 */ /* 0x000fe40000004100 */
[----:B------:R-:W-:Y:S01]  /*60d0*/  FFMA.FTZ R67, R66, R67, R71 ;  /* 0x0000004342437223 */ /* 0x000fe20000010047 */
[----:B------:R-:W-:-:S04]  /*60e0*/  F2FP.F16.E4M3.UNPACK_B R66, R64.H1 ;  /* 0x00000040ff42723e */ /* 0x000fc800030006ff */
[----:B------:R-:W-:Y:S01]  /*60f0*/  F2FP.SATFINITE.E4M3.F32.PACK_AB_MERGE_C R67, R67, R48, RZ ;  /* 0x000000304343723e */ /* 0x000fe200048070ff */
[--C-:B------:R-:W-:Y:S02]  /*6100*/  HADD2.F32 R71, -RZ, R66.reuse.H1_H1 ;  /* 0x30000042ff477230 */ /* 0x100fe40000004100 */
[----:B------:R-:W-:Y:S01]  /*6110*/  HADD2.F32 R66, -RZ, R66.H0_H0 ;  /* 0x20000042ff427230 */ /* 0x000fe20000004100 */
[----:B------:R-:W-:Y:S02]  /*6120*/  F2FP.SATFINITE.E4M3.F32.PACK_AB_MERGE_C R50, R50, R65, R67 ;  /* 0x000000413232723e */ /* 0x000fe40004807043 */
[-C--:B------:R-:W-:Y:S02]  /*6130*/  FMUL.FTZ R73, R71, R72.reuse ;  /* 0x0000004847497220 */ /* 0x080fe40000410000 */
[C---:B------:R-:W-:Y:S02]  /*6140*/  FMUL.FTZ R72, R66.reuse, R72 ;  /* 0x0000004842487220 */ /* 0x040fe40000410000 */
[----:B------:R-:W-:Y:S01]  /*6150*/  FFMA.FTZ R66, R66, R70, -R73 ;  /* 0x0000004642427223 */ /* 0x000fe20000010849 */
[----:B------:R-:W-:-:S02]  /*6160*/  HADD2.F32 R73, -RZ, R132.H0_H0 ;  /* 0x20000084ff497230 */ /* 0x000fc40000004100 */
[----:B------:R-:W-:Y:S01]  /*6170*/  FFMA.FTZ R71, R71, R70, R72 ;  /* 0x0000004647477223 */ /* 0x000fe20000010048 */
[----:B------:R-:W-:-:S04]  /*6180*/  F2FP.F16.E4M3.UNPACK_B R70, R64 ;  /* 0x00000040ff46723e */ /* 0x000fc800020006ff */
[----:B------:R-:W-:Y:S01]  /*6190*/  F2FP.SATFINITE.E4M3.F32.PACK_AB_MERGE_C R66, R71, R66, RZ ;  /* 0x000000424742723e */ /* 0x000fe200048070ff */
[--C-:B------:R-:W-:Y:S02]  /*61a0*/  HADD2.F32 R64, -RZ, R70.reuse.H1_H1 ;  /* 0x30000046ff407230 */ /* 0x100fe40000004100 */
[----:B------:R-:W-:-:S03]  /*61b0*/  HADD2.F32 R70, -RZ, R70.H0_H0 ;  /* 0x20000046ff467230 */ /* 0x000fc60000004100 */
[-C--:B------:R-:W-:Y:S02]  /*61c0*/  FMUL.FTZ R75, R64, R133.reuse ;  /* 0x00000085404b7220 */ /* 0x080fe40000410000 */
[C---:B------:R-:W-:Y:S02]  /*61d0*/  FMUL.FTZ R133, R70.reuse, R133 ;  /* 0x0000008546857220 */ /* 0x040fe40000410000 */
[-C--:B------:R-:W-:Y:S02]  /*61e0*/  FFMA.FTZ R75, R70, R73.reuse, -R75 ;  /* 0x00000049464b7223 */ /* 0x080fe4000001084b */
[----:B------:R-:W-:-:S05]  /*61f0*/  FFMA.FTZ R64, R64, R73, R133 ;  /* 0x0000004940407223 */ /* 0x000fca0000010085 */
[----:B------:R-:W-:-:S07]  /*6200*/  F2FP.SATFINITE.E4M3.F32.PACK_AB_MERGE_C R48, R64, R75, R66 ;  /* 0x0000004b4030723e */ /* 0x000fce0004807042 */
.L_x_386:
[----:B------:R-:W-:Y:S05]  /*6210*/  BSYNC B3 ;  /* 0x0000000000037941 */ /* 0x000fea0003800000 */
.L_x_385:
[----:B------:R-:W-:Y:S02]  /*6220*/  ULDC.64 UR4, c[0x0][0x2e8] ;  /* 0x0000ba0000047ab9 */ /* 0x000fe40000000a00 */
[----:B------:R-:W-:-:S04]  /*6230*/  IADD3 R64, P2, P3, R69, UR4, R102 ;  /* 0x0000000445407c10 */ /* 0x000fc8000fb5e066 */
[----:B------:R-:W-:-:S05]  /*6240*/  IADD3.X R65, R68, UR5, R42, P2, P3 ;  /* 0x0000000544417c10 */ /* 0x000fca00097e642a */
[----:B--2---:R0:W-:Y:S04]  /*6250*/  STG.E.128 desc[UR42][R64.64], R48 ;  /* 0x0000003040007986 */ /* 0x0041e8000c101d2a */
.L_x_384:
[----:B------:R-:W-:Y:S05]  /*6260*/  BSYNC B2 ;  /* 0x0000000000027941 */ /* 0x000fea0003800000 */
.L_x_383:
[----:B------:R-:W-:Y:S05]  /*6270*/  @P1 BRA `(.L_x_382) ;  /* 0x0000000400d01947 */ /* 0x000fea0003800000 */
[----:B0-----:R0:W2:Y:S01]  /*6280*/  LDS.128 R48, [R113+0x2e400] ;  /* 0x02e4000071307984 */ /* 0x0010a20000000c00 */
[----:B------:R-:W-:Y:S01]  /*6290*/  ISETP.GE.AND P2, PT, R233, R84, PT ;  /* 0x00000054e900720c */ /* 0x000fe20003f46270 */
[----:B------:R-:W-:-:S12]  /*62a0*/  BSSY B2, `(.L_x_387) ;  /* 0x000006d000027945 */ /* 0x000fd80003800000 */
[----:B0-----:R-:W-:Y:S05]  /*62b0*/  @P2 BRA `(.L_x_388) ;  /* 0x0000000400ac2947 */ /* 0x001fea0003800000 */
[----:B--2---:R-:W-:Y:S01]  /*62c0*/  IMAD.MOV.U32 R62, RZ, RZ, R49 ;  /* 0x000000ffff3e7224 */ /* 0x004fe200078e0031 */
[-C--:B------:R-:W-:Y:S02]  /*62d0*/  F2FP.F16.E4M3.UNPACK_B R66, R131.reuse.H1 ;  /* 0x00000083ff42723e */ /* 0x080fe400030006ff */
[----:B------:R-:W-:Y:S02]  /*62e0*/  F2FP.F16.E4M3.UNPACK_B R49, R130.H1 ;  /* 0x00000082ff31723e */ /* 0x000fe400030006ff */
[----:B------:R-:W-:Y:S01]  /*62f0*/  F2FP.F16.E4M3.UNPACK_B R60, R62 ;  /* 0x0000003eff3c723e */ /* 0x000fe200020006ff */
[----:B------:R-:W-:Y:S01]  /*6300*/  HADD2.F32 R65, -RZ, R66.H0_H0 ;  /* 0x20000042ff417230 */ /* 0x000fe20000004100 */
[----:B------:R-:W-:Y:S01]  /*6310*/  F2FP.F16.E4M3.UNPACK_B R70, R131 ;  /* 0x00000083ff46723e */ /* 0x000fe200020006ff */
[----:B------:R-:W-:Y:S02]  /*6320*/  HADD2.F32 R67, -RZ, R49.H0_H0 ;  /* 0x20000031ff437230 */ /* 0x000fe40000004100 */
[----:B------:R-:W-:-:S02]  /*6330*/  HADD2.F32 R64, -RZ, R60.H1_H1 ;  /* 0x3000003cff407230 */ /* 0x000fc40000004100 */
[----:B------:R-:W-:Y:S02]  /*6340*/  HADD2.F32 R60, -RZ, R60.H0_H0 ;  /* 0x2000003cff3c7230 */ /* 0x000fe40000004100 */
[----:B------:R-:W-:Y:S02]  /*6350*/  HADD2.F32 R49, -RZ, R49.H1_H1 ;  /* 0x30000031ff317230 */ /* 0x000fe40000004100 */
[-C--:B------:R-:W-:Y:S01]  /*6360*/  FMUL.FTZ R71, R64, R65.reuse ;  /* 0x0000004140477220 */ /* 0x080fe20000410000 */
[----:B------:R-:W-:-:S03]  /*6370*/  FMUL.FTZ R73, R60, R65 ;  /* 0x000000413c497220 */ /* 0x000fc60000410000 */
[-C--:B------:R-:W-:Y:S01]  /*6380*/  FFMA.FTZ R65, R60, R67.reuse, -R71 ;  /* 0x000000433c417223 */ /* 0x080fe20000010847 */
[----:B------:R-:W-:Y:S01]  /*6390*/  FFMA.FTZ R60, R64, R67, R73 ;  /* 0x00000043403c7223 */ /* 0x000fe20000010049 */
[----:B------:R-:W-:Y:S01]  /*63a0*/  F2FP.F16.E4M3.UNPACK_B R64, R62.H1 ;  /* 0x0000003eff40723e */ /* 0x000fe200030006ff */
[----:B------:R-:W-:Y:S01]  /*63b0*/  HADD2.F32 R67, -RZ, R66.H1_H1 ;  /* 0x30000042ff437230 */ /* 0x000fe20000004100 */
[----:B------:R-:W-:Y:S02]  /*63c0*/  MOV R62, R48 ;  /* 0x00000030003e7202 */ /* 0x000fe40000000f00 */
[----:B------:R-:W-:Y:S01]  /*63d0*/  F2FP.F16.E4M3.UNPACK_B R66, R130 ;  /* 0x00000082ff42723e */ /* 0x000fe200020006ff */
[--C-:B------:R-:W-:Y:S02]  /*63e0*/  HADD2.F32 R48, -RZ, R64.reuse.H1_H1 ;  /* 0x30000040ff307230 */ /* 0x100fe40000004100 */
[----:B------:R-:W-:-:S03]  /*63f0*/  HADD2.F32 R64, -RZ, R64.H0_H0 ;  /* 0x20000040ff407230 */ /* 0x000fc60000004100 */
[-C--:B------:R-:W-:Y:S02]  /*6400*/  FMUL.FTZ R71, R48, R67.reuse ;  /* 0x0000004330477220 */ /* 0x080fe40000410000 */
[C---:B------:R-:W-:Y:S02]  /*6410*/  FMUL.FTZ R67, R64.reuse, R67 ;  /* 0x0000004340437220 */ /* 0x040fe40000410000 */
[-C--:B------:R-:W-:Y:S01]  /*6420*/  FFMA.FTZ R64, R64, R49.reuse, -R71 ;  /* 0x0000003140407223 */ /* 0x080fe20000010847 */
[----:B------:R-:W-:Y:S02]  /*6430*/  HADD2.F32 R71, -RZ, R70.H1_H1 ;  /* 0x30000046ff477230 */ /* 0x000fe40000004100 */
[----:B------:R-:W-:Y:S01]  /*6440*/  FFMA.FTZ R75, R48, R49, R67 ;  /* 0x00000031304b7223 */ /* 0x000fe20000010043 */
[-C--:B------:R-:W-:Y:S01]  /*6450*/  F2FP.F16.E4M3.UNPACK_B R48, R62.reuse.H1 ;  /* 0x0000003eff30723e */ /* 0x080fe200030006ff */
[----:B------:R-:W-:Y:S01]  /*6460*/  HADD2.F32 R67, -RZ, R66.H1_H1 ;  /* 0x30000042ff437230 */ /* 0x000fe20000004100 */
[----:B------:R-:W-:Y:S01]  /*6470*/  F2FP.F16.E4M3.UNPACK_B R62, R62 ;  /* 0x0000003eff3e723e */ /* 0x000fe200020006ff */
[----:B------:R-:W-:Y:S01]  /*6480*/  HADD2.F32 R70, -RZ, R70.H0_H0 ;  /* 0x20000046ff467230 */ /* 0x000fe20000004100 */
[----:B------:R-:W-:Y:S01]  /*6490*/  F2FP.SATFINITE.E4M3.F32.PACK_AB_MERGE_C R64, R75, R64, RZ ;  /* 0x000000404b40723e */ /* 0x000fe200048070ff */
[----:B------:R-:W-:-:S02]  /*64a0*/  HADD2.F32 R49, -RZ, R48.H1_H1 ;  /* 0x30000030ff317230 */ /* 0x000fc40000004100 */
[----:B------:R-:W-:Y:S01]  /*64b0*/  HADD2.F32 R48, -RZ, R48.H0_H0 ;  /* 0x20000030ff307230 */ /* 0x000fe20000004100 */
[----:B------:R-:W-:Y:S01]  /*64c0*/  F2FP.SATFINITE.E4M3.F32.PACK_AB_MERGE_C R60, R60, R65, R64 ;  /* 0x000000413c3c723e */ /* 0x000fe20004807040 */
[----:B------:R-:W-:Y:S02]  /*64d0*/  HADD2.F32 R66, -RZ, R66.H0_H0 ;  /* 0x20000042ff427230 */ /* 0x000fe40000004100 */
[-C--:B------:R-:W-:Y:S01]  /*64e0*/  FMUL.FTZ R73, R49, R71.reuse ;  /* 0x0000004731497220 */ /* 0x080fe20000410000 */
[----:B------:R-:W-:Y:S01]  /*64f0*/  LOP3.LUT R65, R63, 0xff0000ff, RZ, 0xc0, !PT ;  /* 0xff0000ff3f417812 */ /* 0x000fe200078ec0ff */
[C---:B------:R-:W-:Y:S01]  /*6500*/  FMUL.FTZ R72, R48.reuse, R71 ;  /* 0x0000004730487220 */ /* 0x040fe20000410000 */
[----:B------:R-:W-:Y:S01]  /*6510*/  LOP3.LUT R64, R61, 0xff0000ff, RZ, 0xc0, !PT ;  /* 0xff0000ff3d407812 */ /* 0x000fe200078ec0ff */
[-C--:B------:R-:W-:Y:S02]  /*6520*/  FFMA.FTZ R48, R48, R67.reuse, -R73 ;  /* 0x0000004330307223 */ /* 0x080fe40000010849 */
[----:B------:R-:W-:Y:S01]  /*6530*/  FFMA.FTZ R49, R49, R67, R72 ;  /* 0x0000004331317223 */ /* 0x000fe20000010048 */
[----:B------:R-:W-:-:S02]  /*6540*/  HADD2.F32 R67, -RZ, R62.H1_H1 ;  /* 0x3000003eff437230 */ /* 0x000fc40000004100 */
[----:B------:R-:W-:Y:S02]  /*6550*/  HADD2.F32 R62, -RZ, R62.H0_H0 ;  /* 0x2000003eff3e7230 */ /* 0x000fe40000004100 */
[----:B------:R-:W-:Y:S01]  /*6560*/  F2FP.SATFINITE.E4M3.F32.PACK_AB_MERGE_C R48, R49, R48, RZ ;  /* 0x000000303130723e */ /* 0x000fe200048070ff */
[CC--:B------:R-:W-:Y:S01]  /*6570*/  FMUL.FTZ R71, R67.reuse, R70.reuse ;  /* 0x0000004643477220 */ /* 0x0c0fe20000410000 */
[----:B------:R-:W-:Y:S02]  /*6580*/  IMAD.MOV.U32 R49, RZ, RZ, R60 ;  /* 0x000000ffff317224 */ /* 0x000fe400078e003c */
[C---:B------:R-:W-:Y:S01]  /*6590*/  FMUL.FTZ R70, R62.reuse, R70 ;  /* 0x000000463e467220 */ /* 0x040fe20000410000 */
[-C--:B------:R-:W-:Y:S01]  /*65a0*/  FFMA.FTZ R62, R62, R66.reuse, -R71 ;  /* 0x000000423e3e7223 */ /* 0x080fe20000010847 */
[----:B------:R-:W-:Y:S02]  /*65b0*/  SHF.R.U32.HI R71, RZ, 0x8, R61 ;  /* 0x00000008ff477819 */ /* 0x000fe4000001163d */
[----:B------:R-:W-:Y:S01]  /*65c0*/  FFMA.FTZ R67, R67, R66, R70 ;  /* 0x0000004243437223 */ /* 0x000fe20000010046 */
[----:B------:R-:W-:-:S02]  /*65d0*/  SHF.R.U32.HI R66, RZ, 0x8, R63 ;  /* 0x00000008ff427819 */ /* 0x000fc4000001163f */
[----:B------:R-:W-:Y:S02]  /*65e0*/  SHF.R.U32.HI R63, RZ, 0x10, R63 ;  /* 0x00000010ff3f7819 */ /* 0x000fe4000001163f */
[----:B------:R-:W-:Y:S01]  /*65f0*/  SHF.R.U32.HI R70, RZ, 0x10, R61 ;  /* 0x00000010ff467819 */ /* 0x000fe2000001163d */
[----:B------:R-:W-:Y:S01]  /*6600*/  IMAD.SHL.U32 R66, R66, 0x100, RZ ;  /* 0x0000010042427824 */ /* 0x000fe200078e00ff */
[----:B------:R-:W-:Y:S01]  /*6610*/  F2FP.SATFINITE.E4M3.F32.PACK_AB_MERGE_C R48, R67, R62, R48 ;  /* 0x0000003e4330723e */ /* 0x000fe20004807030 */
[----:B------:R-:W-:-:S03]  /*6620*/  IMAD.SHL.U32 R61, R71, 0x100, RZ ;  /* 0x00000100473d7824 */ /* 0x000fc600078e00ff */
[----:B------:R-:W-:Y:S01]  /*6630*/  LOP3.LUT R65, R65, 0xff00, R66, 0xf8, !PT ;  /* 0x0000ff0041417812 */ /* 0x000fe200078ef842 */
[----:B------:R-:W-:Y:S01]  /*6640*/  IMAD.U32 R66, R63, 0x10000, RZ ;  /* 0x000100003f427824 */ /* 0x000fe200078e00ff */
[----:B------:R-:W-:Y:S01]  /*6650*/  LOP3.LUT R61, R64, 0xff00, R61, 0xf8, !PT ;  /* 0x0000ff00403d7812 */ /* 0x000fe200078ef83d */
[----:B------:R-:W-:Y:S01]  /*6660*/  IMAD.U32 R64, R70, 0x10000, RZ ;  /* 0x0001000046407824 */ /* 0x000fe200078e00ff */
[----:B------:R-:W-:Y:S02]  /*6670*/  MOV R63, R51 ;  /* 0x00000033003f7202 */ /* 0x000fe40000000f00 */
[----:B------:R-:W-:Y:S02]  /*6680*/  LOP3.LUT R65, R65, 0xff0000, R66, 0xf8, !PT ;  /* 0x00ff000041417812 */ /* 0x000fe400078ef842 */
[----:B------:R-:W-:Y:S02]  /*6690*/  F2FP.F16.E4M3.UNPACK_B R51, R63 ;  /* 0x0000003fff33723e */ /* 0x000fe400020006ff */
[----:B------:R-:W-:-:S02]  /*66a0*/  LOP3.LUT R61, R61, 0xff0000, R64, 0xf8, !PT ;  /* 0x00ff00003d3d7812 */ /* 0x000fc400078ef840 */
[----:B------:R-:W-:Y:S01]  /*66b0*/  F2FP.F16.E4M3.UNPACK_B R71, R65.H1 ;  /* 0x00000041ff47723e */ /* 0x000fe200030006ff */
[--C-:B------:R-:W-:Y:S01]  /*66c0*/  HADD2.F32 R64, -RZ, R51.reuse.H1_H1 ;  /* 0x30000033ff407230 */ /* 0x100fe20000004100 */
[----:B------:R-:W-:Y:S01]  /*66d0*/  F2FP.F16.E4M3.UNPACK_B R66, R61.H1 ;  /* 0x0000003dff42723e */ /* 0x000fe200030006ff */
[----:B------:R-:W-:Y:S02]  /*66e0*/  HADD2.F32 R51, -RZ, R51.H0_H0 ;  /* 0x20000033ff337230 */ /* 0x000fe40000004100 */
[----:B------:R-:W-:Y:S02]  /*66f0*/  HADD2.F32 R72, -RZ, R71.H0_H0 ;  /* 0x20000047ff487230 */ /* 0x000fe40000004100 */
[--C-:B------:R-:W-:Y:S02]  /*6700*/  HADD2.F32 R70, -RZ, R66.reuse.H0_H0 ;  /* 0x20000042ff467230 */ /* 0x100fe40000004100 */
[----:B------:R-:W-:Y:S02]  /*6710*/  HADD2.F32 R66, -RZ, R66.H1_H1 ;  /* 0x30000042ff427230 */ /* 0x000fe40000004100 */
[-C--:B------:R-:W-:Y:S01]  /*6720*/  FMUL.FTZ R74, R64, R72.reuse ;  /* 0x00000048404a7220 */ /* 0x080fe20000410000 */
[----:B------:R-:W-:-:S03]  /*6730*/  FMUL.FTZ R73, R51, R72 ;  /* 0x0000004833497220 */ /* 0x000fc60000410000 */
[-C--:B------:R-:W-:Y:S01]  /*6740*/  FFMA.FTZ R51, R51, R70.reuse, -R74 ;  /* 0x0000004633337223 */ /* 0x080fe2000001084a */
[----:B------:R-:W-:Y:S01]  /*6750*/  FFMA.FTZ R64, R64, R70, R73 ;  /* 0x0000004640407223 */ /* 0x000fe20000010049 */
[----:B------:R-:W-:Y:S01]  /*6760*/  F2FP.F16.E4M3.UNPACK_B R70, R63.H1 ;  /* 0x0000003fff46723e */ /* 0x000fe200030006ff */
[----:B------:R-:W-:Y:S02]  /*6770*/  IMAD.MOV.U32 R63, RZ, RZ, R50 ;  /* 0x000000ffff3f7224 */ /* 0x000fe400078e0032 */
[----:B------:R-:W-:Y:S02]  /*6780*/  HADD2.F32 R50, -RZ, R71.H1_H1 ;  /* 0x30000047ff327230 */ /* 0x000fe40000004100 */
[--C-:B------:R-:W-:Y:S02]  /*6790*/  HADD2.F32 R71, -RZ, R70.reuse.H1_H1 ;  /* 0x30000046ff477230 */ /* 0x100fe40000004100 */
[----:B------:R-:W-:-:S03]  /*67a0*/  HADD2.F32 R70, -RZ, R70.H0_H0 ;  /* 0x20000046ff467230 */ /* 0x000fc60000004100 */
[CC--:B------:R-:W-:Y:S02]  /*67b0*/  FMUL.FTZ R73, R71.reuse, R50.reuse ;  /* 0x0000003247497220 */ /* 0x0c0fe40000410000 */
[C---:B------:R-:W-:Y:S02]  /*67c0*/  FMUL.FTZ R72, R70.reuse, R50 ;  /* 0x0000003246487220 */ /* 0x040fe40000410000 */
[-C--:B------:R-:W-:Y:S01]  /*67d0*/  FFMA.FTZ R50, R70, R66.reuse, -R73 ;  /* 0x0000004246327223 */ /* 0x080fe20000010849 */
[----:B------:R-:W-:Y:S01]  /*67e0*/  F2FP.F16.E4M3.UNPACK_B R73, R65 ;  /* 0x00000041ff49723e */ /* 0x000fe200020006ff */
[----:B------:R-:W-:Y:S01]  /*67f0*/  FFMA.FTZ R71, R71, R66, R72 ;  /* 0x0000004247477223 */ /* 0x000fe20000010048 */
[----:B------:R-:W-:Y:S02]  /*6800*/  F2FP.F16.E4M3.UNPACK_B R65, R63.H1 ;  /* 0x0000003fff41723e */ /* 0x000fe400030006ff */
[----:B------:R-:W-:Y:S01]  /*6810*/  F2FP.F16.E4M3.UNPACK_B R70, R61 ;  /* 0x0000003dff46723e */ /* 0x000fe200020006ff */
[----:B------:R-:W-:Y:S01]  /*6820*/  HADD2.F32 R61, -RZ, R73.H1_H1 ;  /* 0x30000049ff3d7230 */ /* 0x000fe20000004100 */
[----:B------:R-:W-:Y:S01]  /*6830*/  F2FP.F16.E4M3.UNPACK_B R63, R63 ;  /* 0x0000003fff3f723e */ /* 0x000fe200020006ff */
[--C-:B------:R-:W-:Y:S01]  /*6840*/  HADD2.F32 R66, -RZ, R65.reuse.H1_H1 ;  /* 0x30000041ff427230 */ /* 0x100fe20000004100 */
[----:B------:R-:W-:Y:S01]  /*6850*/  F2FP.SATFINITE.E4M3.F32.PACK_AB_MERGE_C R71, R71, R50, RZ ;  /* 0x000000324747723e */ /* 0x000fe200048070ff */
[----:B------:R-:W-:-:S02]  /*6860*/  HADD2.F32 R65, -RZ, R65.H0_H0 ;  /* 0x20000041ff417230 */ /* 0x000fc40000004100 */
[--C-:B------:R-:W-:Y:S02]  /*6870*/  HADD2.F32 R72, -RZ, R70.reuse.H1_H1 ;  /* 0x30000046ff487230 */ /* 0x100fe40000004100 */
[-C--:B------:R-:W-:Y:S01]  /*6880*/  FMUL.FTZ R74, R66, R61.reuse ;  /* 0x0000003d424a7220 */ /* 0x080fe20000410000 */
[----:B------:R-:W-:Y:S02]  /*6890*/  HADD2.F32 R70, -RZ, R70.H0_H0 ;  /* 0x20000046ff467230 */ /* 0x000fe40000004100 */
[C---:B------:R-:W-:Y:S01]  /*68a0*/  FMUL.FTZ R75, R65.reuse, R61 ;  /* 0x0000003d414b7220 */ /* 0x040fe20000410000 */
[----:B------:R-:W-:Y:S01]  /*68b0*/  F2FP.SATFINITE.E4M3.F32.PACK_AB_MERGE_C R51, R64, R51, R71 ;  /* 0x000000334033723e */ /* 0x000fe20004807047 */
[-C--:B------:R-:W-:Y:S01]  /*68c0*/  FFMA.FTZ R61, R65, R72.reuse, -R74 ;  /* 0x00000048413d7223 */ /* 0x080fe2000001084a */
[----:B------:R-:W-:Y:S02]  /*68d0*/  HADD2.F32 R65, -RZ, R63.H1_H1 ;  /* 0x3000003fff417230 */ /* 0x000fe40000004100 */
[----:B------:R-:W-:Y:S01]  /*68e0*/  FFMA.FTZ R74, R66, R72, R75 ;  /* 0x00000048424a7223 */ /* 0x000fe2000001004b */
[----:B------:R-:W-:-:S02]  /*68f0*/  HADD2.F32 R66, -RZ, R73.H0_H0 ;  /* 0x20000049ff427230 */ /* 0x000fc40000004100 */
[----:B------:R-:W-:Y:S02]  /*6900*/  HADD2.F32 R63, -RZ, R63.H0_H0 ;  /* 0x2000003fff3f7230 */ /* 0x000fe40000004100 */
[----:B------:R-:W-:Y:S01]  /*6910*/  F2FP.SATFINITE.E4M3.F32.PACK_AB_MERGE_C R61, R74, R61, RZ ;  /* 0x0000003d4a3d723e */ /* 0x000fe200048070ff */
[-C--:B------:R-:W-:Y:S02]  /*6920*/  FMUL.FTZ R72, R65, R66.reuse ;  /* 0x0000004241487220 */ /* 0x080fe40000410000 */
[C---:B------:R-:W-:Y:S02]  /*6930*/  FMUL.FTZ R66, R63.reuse, R66 ;  /* 0x000000423f427220 */ /* 0x040fe40000410000 */
[-C--:B------:R-:W-:Y:S02]  /*6940*/  FFMA.FTZ R72, R63, R70.reuse, -R72 ;  /* 0x000000463f487223 */ /* 0x080fe40000010848 */
[----:B------:R-:W-:-:S05]  /*6950*/  FFMA.FTZ R65, R65, R70, R66 ;  /* 0x0000004641417223 */ /* 0x000fca0000010042 */
[----:B------:R-:W-:-:S07]  /*6960*/  F2FP.SATFINITE.E4M3.F32.PACK_AB_MERGE_C R50, R65, R72, R61 ;  /* 0x000000484132723e */ /* 0x000fce000480703d */
.L_x_388:
[----:B------:R-:W-:Y:S05]  /*6970*/  BSYNC B2 ;  /* 0x0000000000027941 */ /* 0x000fea0003800000 */
.L_x_387:
[----:B------:R-:W-:Y:S02]  /*6980*/  ULDC.64 UR4, c[0x0][0x2e8] ;  /* 0x0000ba0000047ab9 */ /* 0x000fe40000000a00 */
[----:B------:R-:W-:-:S04]  /*6990*/  IADD3 R60, P2, P3, R43, UR4, R69 ;  /* 0x000000042b3c7c10 */ /* 0x000fc8000fb5e045 */
[----:B------:R-:W-:-:S05]  /*69a0*/  IADD3.X R61, R105, UR5, R68, P2, P3 ;  /* 0x00000005693d7c10 */ /* 0x000fca00097e6444 */
[----:B--2---:R2:W-:Y:S04]  /*69b0*/  STG.E.128 desc[UR42][R60.64], R48 ;  /* 0x000000303c007986 */ /* 0x0045e8000c101d2a */
.L_x_382:
[----:B------:R-:W-:Y:S05]  /*69c0*/  BSYNC B1 ;  /* 0x0000000000017941 */ /* 0x000fea0003800000 */
.L_x_381:
[----:B------:R-:W-:Y:S05]  /*69d0*/  @P4 BRA `(.L_x_389) ;  /* 0x0000005c00344947 */ /* 0x000fea0003800000 */
[----:B------:R-:W-:Y:S01]  /*69e0*/  IADD3 R120, P2, P3, R34, R120, R16 ;  /* 0x0000007822787210 */ /* 0x000fe20007b5e010 */
[----:B------:R-:W-:Y:S03]  /*69f0*/  BSSY B1, `(.L_x_390) ;  /* 0x0000078000017945 */ /* 0x000fe60003800000 */
[----:B------:R-:W-:Y:S01]  /*6a00*/  IADD3.X R85, R37, R85, R17, P2, P3 ;  /* 0x0000005525557210 */ /* 0x000fe200017e6411 */
[----:B------:R-:W-:Y:S08]  /*6a10*/  @P0 BRA `(.L_x_391) ;  /* 0x0000000400d40947 */ /* 0x000ff00003800000 */
[----:B0-2---:R0:W2:Y:S01]  /*6a20*/  LDS.128 R48, [R113+0x2b400] ;  /* 0x02b4000071307984 */ /* 0x0050a20000000c00 */
[----:B------:R-:W-:Y:S01]  /*6a30*/  ISETP.GE.AND P2, PT, R18, R84, PT ;  /* 0x000000541200720c */ /* 0x000fe20003f46270 */
[----:B------:R-:W-:-:S12]  /*6a40*/  BSSY B2, `(.L_x_392) ;  /* 0x000006e000027945 */ /* 0x000fd80003800000 */
[----:B0-----:R-:W-:Y:S05]  /*6a50*/  @P2 BRA `(.L_x_393) ;  /* 0x0000000400b02947 */ /* 0x001fea0003800000 */
[----:B--2---:R-:W-:Y:S01]  /*6a60*/  IMAD.MOV.U32 R60, RZ, RZ, R49 ;  /* 0x000000ffff3c7224 */ /* 0x004fe200078e0031 */
[----:B------:R-:W-:Y:S02]  /*6a70*/  F2FP.F16.E4M3.UNPACK_B R63, R123.H1 ;  /* 0x0000007bff3f723e */ /* 0x000fe400030006ff */
[----:B------:R-:W-:Y:S02]  /*6a80*/  F2FP.F16.E4M3.UNPACK_B R64, R122.H1 ;  /* 0x0000007aff40723e */ /* 0x000fe400030006ff */
[----:B------:R-:W-:Y:S01]  /*6a90*/  F2FP.F16.E4M3.UNPACK_B R49, R60 ;  /* 0x0000003cff31723e */ /* 0x000fe200020006ff */
[--C-:B------:R-:W-:Y:S01]  /*6aa0*/  HADD2.F32 R61, -RZ, R63.reuse.H0_H0 ;  /* 0x2000003fff3d7230 */ /* 0x100fe20000004100 */
[--C-:B------:R-:W-:Y:S01]  /*6ab0*/  SHF.R.U32.HI R69, RZ, 0x8, R57.reuse ;  /* 0x00000008ff457819 */ /* 0x100fe20000011639 */
[----:B------:R-:W-:Y:S01]  /*6ac0*/  HADD2.F32 R68, -RZ, R63.H1_H1 ;  /* 0x3000003fff447230 */ /* 0x000fe20000004100 */
[----:B------:R-:W-:Y:S01]  /*6ad0*/  LOP3.LUT R62, R57, 0xff0000ff, RZ, 0xc0, !PT ;  /* 0xff0000ff393e7812 */ /* 0x000fe200078ec0ff */
[--C-:B------:R-:W-:Y:S01]  /*6ae0*/  HADD2.F32 R56, -RZ, R49.reuse.H0_H0 ;  /* 0x20000031ff387230 */ /* 0x100fe20000004100 */
[----:B------:R-:W-:Y:S01]  /*6af0*/  SHF.R.U32.HI R58, RZ, 0x10, R57 ;  /* 0x00000010ff3a7819 */ /* 0x000fe20000011639 */
[----:B------:R-:W-:Y:S01]  /*6b00*/  HADD2.F32 R49, -RZ, R49.H1_H1 ;  /* 0x30000031ff317230 */ /* 0x000fe20000004100 */
[----:B------:R-:W-:Y:S01]  /*6b10*/  SHF.R.U32.HI R67, RZ, 0x8, R59 ;  /* 0x00000008ff437819 */ /* 0x000fe2000001163b */
[----:B------:R-:W-:-:S02]  /*6b20*/  HADD2.F32 R57, -RZ, R64.H0_H0 ;  /* 0x20000040ff397230 */ /* 0x000fc40000004100 */
[CC--:B------:R-:W-:Y:S01]  /*6b30*/  FMUL.FTZ R66, R56.reuse, R61.reuse ;  /* 0x0000003d38427220 */ /* 0x0c0fe20000410000 */
[----:B------:R-:W-:Y:S02]  /*6b40*/  HADD2.F32 R64, -RZ, R64.H1_H1 ;  /* 0x30000040ff407230 */ /* 0x000fe40000004100 */
[C---:B------:R-:W-:Y:S01]  /*6b50*/  FMUL.FTZ R65, R49.reuse, R61 ;  /* 0x0000003d31417220 */ /* 0x040fe20000410000 */
[----:B------:R-:W-:Y:S01]  /*6b60*/  SHF.R.U32.HI R61, RZ, 0x10, R59 ;  /* 0x00000010ff3d7819 */ /* 0x000fe2000001163b */
[----:B------:R-:W-:Y:S01]  /*6b70*/  FFMA.FTZ R49, R49, R57, R66 ;  /* 0x0000003931317223 */ /* 0x000fe20000010042 */
[----:B------:R-:W-:Y:S01]  /*6b80*/  F2FP.F16.E4M3.UNPACK_B R123, R123 ;  /* 0x0000007bff7b723e */ /* 0x000fe200020006ff */
[----:B------:R-:W-:Y:S01]  /*6b90*/  FFMA.FTZ R56, R56, R57, -R65 ;  /* 0x0000003938387223 */ /* 0x000fe20000010841 */
[----:B------:R-:W-:Y:S02]  /*6ba0*/  F2FP.F16.E4M3.UNPACK_B R57, R60.H1 ;  /* 0x0000003cff39723e */ /* 0x000fe400030006ff */
[----:B------:R-:W-:Y:S01]  /*6bb0*/  LOP3.LUT R60, R59, 0xff0000ff, RZ, 0xc0, !PT ;  /* 0xff0000ff3b3c7812 */ /* 0x000fe200078ec0ff */
[----:B------:R-:W-:Y:S01]  /*6bc0*/  IMAD.MOV.U32 R59, RZ, RZ, R48 ;  /* 0x000000ffff3b7224 */ /* 0x000fe200078e0030 */
[----:B------:R-:W-:Y:S01]  /*6bd0*/  SHF.L.U32 R65, R69, 0x8, RZ ;  /* 0x0000000845417819 */ /* 0x000fe200000006ff */
[--C-:B------:R-:W-:Y:S01]  /*6be0*/  HADD2.F32 R63, -RZ, R57.reuse.H1_H1 ;  /* 0x30000039ff3f7230 */ /* 0x100fe20000004100 */
[----:B------:R-:W-:Y:S01]  /*6bf0*/  F2FP.F16.E4M3.UNPACK_B R122, R122 ;  /* 0x0000007aff7a723e */ /* 0x000fe200020006ff */
[----:B------:R-:W-:Y:S01]  /*6c00*/  HADD2.F32 R57, -RZ, R57.H0_H0 ;  /* 0x20000039ff397230 */ /* 0x000fe20000004100 */
[----:B------:R-:W-:Y:S01]  /*6c10*/  LOP3.LUT R66, R62, 0xff00, R65, 0xf8, !PT ;  /* 0x0000ff003e427812 */ /* 0x000fe200078ef841 */
[----:B------:R-:W-:-:S02]  /*6c20*/  IMAD.SHL.U32 R65, R67, 0x100, RZ ;  /* 0x0000010043417824 */ /* 0x000fc400078e00ff */
[-C--:B------:R-:W-:Y:S01]  /*6c30*/  FMUL.FTZ R48, R63, R68.reuse ;  /* 0x000000443f307220 */ /* 0x080fe20000410000 */
[----:B------:R-:W-:Y:S01]  /*6c40*/  F2FP.F16.E4M3.UNPACK_B R62, R59.H1 ;  /* 0x0000003bff3e723e */ /* 0x000fe200030006ff */
[C---:B------:R-:W-:Y:S01]  /*6c50*/  FMUL.FTZ R68, R57.reuse, R68 ;  /* 0x0000004439447220 */ /* 0x040fe20000410000 */
[----:B------:R-:W-:Y:S02]  /*6c60*/  IMAD.U32 R67, R58, 0x10000, RZ ;  /* 0x000100003a437824 */ /* 0x000fe400078e00ff */
[-C--:B------:R-:W-:Y:S01]  /*6c70*/  FFMA.FTZ R48, R57, R64.reuse, -R48 ;  /* 0x0000004039307223 */ /* 0x080fe20000010830 */
[----:B------:R-:W-:Y:S01]  /*6c80*/  LOP3.LUT R69, R60, 0xff00, R65, 0xf8, !PT ;  /* 0x0000ff003c457812 */ /* 0x000fe200078ef841 */
[----:B------:R-:W-:Y:S01]  /*6c90*/  FFMA.FTZ R57, R63, R64, R68 ;  /* 0x000000403f397223 */ /* 0x000fe20000010044 */
[----:B------:R-:W-:Y:S01]  /*6ca0*/  HADD2.F32 R68, -RZ, R123.H1_H1 ;  /* 0x3000007bff447230 */ /* 0x000fe20000004100 */
[----:B------:R-:W-:Y:S01]  /*6cb0*/  LOP3.LUT R60, R66, 0xff0000, R67, 0xf8, !PT ;  /* 0x00ff0000423c7812 */ /* 0x000fe200078ef843 */
[----:B------:R-:W-:-:S02]  /*6cc0*/  HADD2.F32 R63, -RZ, R62.H0_H0 ;  /* 0x2000003eff3f7230 */ /* 0x000fc40000004100 */
[----:B------:R-:W-:Y:S01]  /*6cd0*/  HADD2.F32 R64, -RZ, R62.H1_H1 ;  /* 0x3000003eff407230 */ /* 0x000fe20000004100 */
[----:B------:R-:W-:Y:S01]  /*6ce0*/  F2FP.F16.E4M3.UNPACK_B R62, R59 ;  /* 0x0000003bff3e723e */ /* 0x000fe200020006ff */
[----:B------:R-:W-:Y:S02]  /*6cf0*/  HADD2.F32 R65, -RZ, R122.H1_H1 ;  /* 0x3000007aff417230 */ /* 0x000fe40000004100 */
[-C--:B------:R-:W-:Y:S01]  /*6d00*/  FMUL.FTZ R71, R63, R68.reuse ;  /* 0x000000443f477220 */ /* 0x080fe20000410000 */
[----:B------:R-:W-:Y:S02]  /*6d10*/  IMAD.U32 R66, R61, 0x10000, RZ ;  /* 0x000100003d427824 */ /* 0x000fe400078e00ff */
[C---:B------:R-:W-:Y:S01]  /*6d20*/  FMUL.FTZ R58, R64.reuse, R68 ;  /* 0x00000044403a7220 */ /* 0x040fe20000410000 */
[----:B------:R-:W-:Y:S02]  /*6d30*/  HADD2.F32 R123, -RZ, R123.H0_H0 ;  /* 0x2000007bff7b7230 */ /* 0x000fe40000004100 */
[----:B------:R-:W-:Y:S01]  /*6d40*/  FFMA.FTZ R59, R64, R65, R71 ;  /* 0x00000041403b7223 */ /* 0x000fe20000010047 */
[----:B------:R-:W-:-:S02]  /*6d50*/  HADD2.F32 R64, -RZ, R62.H1_H1 ;  /* 0x3000003eff407230 */ /* 0x000fc40000004100 */
[----:B------:R-:W-:Y:S01]  /*6d60*/  FFMA.FTZ R58, R63, R65, -R58 ;  /* 0x000000413f3a7223 */ /* 0x000fe2000001083a */
[----:B------:R-:W-:Y:S01]  /*6d70*/  HADD2.F32 R62, -RZ, R62.H0_H0 ;  /* 0x2000003eff3e7230 */ /* 0x000fe20000004100 */
[----:B------:R-:W-:Y:S01]  /*6d80*/  LOP3.LUT R63, R69, 0xff0000, R66, 0xf8, !PT ;  /* 0x00ff0000453f7812 */ /* 0x000fe200078ef842 */
[----:B------:R-:W-:Y:S02]  /*6d90*/  IMAD.MOV.U32 R65, RZ, RZ, R51 ;  /* 0x000000ffff417224 */ /* 0x000fe400078e0033 */
[-C--:B------:R-:W-:Y:S01]  /*6da0*/  FMUL.FTZ R51, R64, R123.reuse ;  /* 0x0000007b40337220 */ /* 0x080fe20000410000 */
[----:B------:R-:W-:Y:S02]  /*6db0*/  HADD2.F32 R67, -RZ, R122.H0_H0 ;  /* 0x2000007aff437230 */ /* 0x000fe40000004100 */
[C---:B------:R-:W-:Y:S01]  /*6dc0*/  FMUL.FTZ R123, R62.reuse, R123 ;  /* 0x0000007b3e7b7220 */ /* 0x040fe20000410000 */
[----:B------:R-:W-:Y:S02]  /*6dd0*/  F2FP.F16.E4M3.UNPACK_B R69, R63.H1 ;  /* 0x0000003fff45723e */ /* 0x000fe400030006ff */
[----:B------:R-:W-:Y:S01]  /*6de0*/  F2FP.F16.E4M3.UNPACK_B R61, R65 ;  /* 0x00000041ff3d723e */ /* 0x000fe200020006ff */
[-C--:B------:R-:W-:Y:S01]  /*6df0*/  FFMA.FTZ R51, R62, R67.reuse, -R51 ;  /* 0x000000433e337223 */ /* 0x080fe20000010833 */
[----:B------:R-:W-:Y:S01]  /*6e00*/  FFMA.FTZ R62, R64, R67, R123 ;  /* 0x00000043403e7223 */ /* 0x000fe2000001007b */
[----:B------:R-:W-:Y:S01]  /*6e10*/  F2FP.F16.E4M3.UNPACK_B R68, R60.H1 ;  /* 0x0000003cff44723e */ /* 0x000fe200030006ff */
[----:B------:R-:W-:Y:S01]  /*6e20*/  HADD2.F32 R66, -RZ, R69.H0_H0 ;  /* 0x20000045ff427230 */ /* 0x000fe20000004100 */
[----:B------:R-:W-:Y:S01]  /*6e30*/  F2FP.SATFINITE.E4M3.F32.PACK_AB_MERGE_C R57, R57, R48, RZ ;  /* 0x000000303939723e */ /* 0x000fe200048070ff */
[--C-:B------:R-:W-:Y:S01]  /*6e40*/  HADD2.F32 R64, -RZ, R61.reuse.H1_H1 ;  /* 0x3000003dff407230 */ /* 0x100fe20000004100 */
[----:B------:R-:W-:Y:S01]  /*6e50*/  F2FP.SATFINITE.E4M3.F32.PACK_AB_MERGE_C R58, R59, R58, RZ ;  /* 0x0000003a3b3a723e */ /* 0x000fe200048070ff */
[----:B------:R-:W-:Y:S01]  /*6e60*/  HADD2.F32 R61, -RZ, R61.H0_H0 ;  /* 0x2000003dff3d7230 */ /* 0x000fe20000004100 */
[----:B------:R-:W-:Y:S01]  /*6e70*/  F2FP.SATFINITE.E4M3.F32.PACK_AB_MERGE_C R49, R49, R56, R57 ;  /* 0x000000383131723e */ /* 0x000fe20004807039 */
[----:B------:R-:W-:-:S02]  /*6e80*/  HADD2.F32 R67, -RZ, R68.H0_H0 ;  /* 0x20000044ff437230 */ /* 0x000fc40000004100 */
[CC--:B------:R-:W-:Y:S01]  /*6e90*/  FMUL.FTZ R70, R64.reuse, R66.reuse ;  /* 0x0000004240467220 */ /* 0x0c0fe20000410000 */
[----:B------:R-:W-:Y:S02]  /*6ea0*/  HADD2.F32 R69, -RZ, R69.H1_H1 ;  /* 0x30000045ff457230 */ /* 0x000fe40000004100 */
[C---:B------:R-:W-:Y:S01]  /*6eb0*/  FMUL.FTZ R71, R61.reuse, R66 ;  /* 0x000000423d477220 */ /* 0x040fe20000410000 */
[----:B------:R-:W-:Y:S01]  /*6ec0*/  F2FP.F16.E4M3.UNPACK_B R66, R65.H1 ;  /* 0x00000041ff42723e */ /* 0x000fe200030006ff */
[-C--:B------:R-:W-:Y:S01]  /*6ed0*/  FFMA.FTZ R61, R61, R67.reuse, -R70 ;  /* 0x000000433d3d7223 */ /* 0x080fe20000010846 */
[----:B------:R-:W-:Y:S02]  /*6ee0*/  HADD2.F32 R68, -RZ, R68.H1_H1 ;  /* 0x30000044ff447230 */ /* 0x000fe40000004100 */
[----:B------:R-:W-:Y:S01]  /*6ef0*/  FFMA.FTZ R64, R64, R67, R71 ;  /* 0x0000004340407223 */ /* 0x000fe20000010047 */
[----:B------:R-:W-:Y:S01]  /*6f00*/  MOV R65, R50 ;  /* 0x0000003200417202 */ /* 0x000fe20000000f00 */
[--C-:B------:R-:W-:Y:S01]  /*6f10*/  HADD2.F32 R67, -RZ, R66.reuse.H1_H1 ;  /* 0x30000042ff437230 */ /* 0x100fe20000004100 */
[----:B------:R-:W-:Y:S01]  /*6f20*/  F2FP.SATFINITE.E4M3.F32.PACK_AB_MERGE_C R51, R62, R51, R58 ;  /* 0x000000333e33723e */ /* 0x000fe2000480703a */
[----:B------:R-:W-:-:S03]  /*6f30*/  HADD2.F32 R66, -RZ, R66.H0_H0 ;  /* 0x20000042ff427230 */ /* 0x000fc60000004100 */
[CC--:B------:R-:W-:Y:S02]  /*6f40*/  FMUL.FTZ R71, R67.reuse, R69.reuse ;  /* 0x0000004543477220 */ /* 0x0c0fe40000410000 */
[C---:B------:R-:W-:Y:S01]  /*6f50*/  FMUL.FTZ R70, R66.reuse, R69 ;  /* 0x0000004542467220 */ /* 0x040fe20000410000 */
[----:B------:R-:W-:Y:S01]  /*6f60*/  F2FP.F16.E4M3.UNPACK_B R69, R63 ;  /* 0x0000003fff45723e */ /* 0x000fe200020006ff */
[-C--:B------:R-:W-:Y:S01]  /*6f70*/  FFMA.FTZ R50, R66, R68.reuse, -R71 ;  /* 0x0000004442327223 */ /* 0x080fe20000010847 */
[-C--:B------:R-:W-:Y:S01]  /*6f80*/  F2FP.F16.E4M3.UNPACK_B R66, R65.reuse.H1 ;  /* 0x00000041ff42723e */ /* 0x080fe200030006ff */
[----:B------:R-:W-:Y:S01]  /*6f90*/  FFMA.FTZ R63, R67, R68, R70 ;  /* 0x00000044433f7223 */ /* 0x000fe20000010046 */
[----:B------:R-:W-:Y:S01]  /*6fa0*/  F2FP.F16.E4M3.UNPACK_B R68, R60 ;  /* 0x0000003cff44723e */ /* 0x000fe200020006ff */
[----:B------:R-:W-:Y:S01]  /*6fb0*/  HADD2.F32 R70, -RZ, R69.H1_H1 ;  /* 0x30000045ff467230 */ /* 0x000fe20000004100 */
[----:B------:R-:W-:Y:S01]  /*6fc0*/  F2FP.F16.E4M3.UNPACK_B R65, R65 ;  /* 0x00000041ff41723e */ /* 0x000fe200020006ff */
[--C-:B------:R-:W-:Y:S01]  /*6fd0*/  HADD2.F32 R67, -RZ, R66.reuse.H1_H1 ;  /* 0x30000042ff437230 */ /* 0x100fe20000004100 */
[----:B------:R-:W-:Y:S01]  /*6fe0*/  F2FP.SATFINITE.E4M3.F32.PACK_AB_MERGE_C R63, R63, R50, RZ ;  /* 0x000000323f3f723e */ /* 0x000fe200048070ff */
[----:B------:R-:W-:-:S02]  /*6ff0*/  HADD2.F32 R66, -RZ, R66.H0_H0 ;  /* 0x20000042ff427230 */ /* 0x000fc40000004100 */
[--C-:B------:R-:W-:Y:S02]  /*7000*/  HADD2.F32 R60, -RZ, R68.reuse.H1_H1 ;  /* 0x30000044ff3c7230 */ /* 0x100fe40000004100 */
[CC--:B------:R-:W-:Y:S01]  /*7010*/  FMUL.FTZ R71, R67.reuse, R70.reuse ;  /* 0x0000004643477220 */ /* 0x0c0fe20000410000 */
[----:B------:R-:W-:Y:S02]  /*7020*/  HADD2.F32 R69, -RZ, R69.H0_H0 ;  /* 0x20000045ff457230 */ /* 0x000fe40000004100 */
[C---:B------:R-:W-:Y:S01]  /*7030*/  FMUL.FTZ R70, R66.reuse, R70 ;  /* 0x0000004642467220 */ /* 0x040fe20000410000 */
[----:B------:R-:W-:Y:S02]  /*7040*/  HADD2.F32 R68, -RZ, R68.H0_H0 ;  /* 0x20000044ff447230 */ /* 0x000fe40000004100 */
[-C--:B------:R-:W-:Y:S01]  /*7050*/  FFMA.FTZ R71, R66, R60.reuse, -R71 ;  /* 0x0000003c42477223 */ /* 0x080fe20000010847 */
[----:B------:R-:W-:Y:S01]  /*7060*/  F2FP.SATFINITE.E4M3.F32.PACK_AB_MERGE_C R61, R64, R61, R63 ;  /* 0x0000003d403d723e */ /* 0x000fe2000480703f */
[----:B------:R-:W-:Y:S01]  /*7070*/  FFMA.FTZ R70, R67, R60, R70 ;  /* 0x0000003c43467223 */ /* 0x000fe20000010046 */
[----:B------:R-:W-:-:S02]  /*7080*/  HADD2.F32 R60, -RZ, R65.H1_H1 ;  /* 0x30000041ff3c7230 */ /* 0x000fc40000004100 */
[----:B------:R-:W-:Y:S02]  /*7090*/  HADD2.F32 R65, -RZ, R65.H0_H0 ;  /* 0x20000041ff417230 */ /* 0x000fe40000004100 */
[----:B------:R-:W-:Y:S01]  /*70a0*/  F2FP.SATFINITE.E4M3.F32.PACK_AB_MERGE_C R70, R70, R71, RZ ;  /* 0x000000474646723e */ /* 0x000fe200048070ff */
[CC--:B------:R-:W-:Y:S02]  /*70b0*/  FMUL.FTZ R48, R60.reuse, R69.reuse ;  /* 0x000000453c307220 */ /* 0x0c0fe40000410000 */
[C---:B------:R-:W-:Y:S02]  /*70c0*/  FMUL.FTZ R69, R65.reuse, R69 ;  /* 0x0000004541457220 */ /* 0x040fe40000410000 */
[-C--:B------:R-:W-:Y:S02]  /*70d0*/  FFMA.FTZ R48, R65, R68.reuse, -R48 ;  /* 0x0000004441307223 */ /* 0x080fe40000010830 */
[----:B------:R-:W-:-:S05]  /*70e0*/  FFMA.FTZ R69, R60, R68, R69 ;  /* 0x000000443c457223 */ /* 0x000fca0000010045 */
[----:B------:R-:W-:Y:S01]  /*70f0*/  F2FP.SATFINITE.E4M3.F32.PACK_AB_MERGE_C R50, R69, R48, R70 ;  /* 0x000000304532723e */ /* 0x000fe20004807046 */
[----:B------:R-:W-:Y:S02]  /*7100*/  IMAD.MOV.U32 R48, RZ, RZ, R51 ;  /* 0x000000ffff307224 */ /* 0x000fe400078e0033 */
[----:B------:R-:W-:-:S07]  /*7110*/  IMAD.MOV.U32 R51, RZ, RZ, R61 ;  /* 0x000000ffff337224 */ /* 0x000fce00078e003d */
.L_x_393:
[----:B------:R-:W-:Y:S05]  /*7120*/  BSYNC B2 ;  /* 0x0000000000027941 */ /* 0x000fea0003800000 */
.L_x_392:
[----:B------:R-:W-:Y:S02]  /*7130*/  ULDC.64 UR4, c[0x0][0x2e8] ;  /* 0x0000ba0000047ab9 */ /* 0x000fe40000000a00 */
[----:B------:R-:W-:-:S04]  /*7140*/  IADD3 R56, P2, P3, R120, UR4, R102 ;  /* 0x0000000478387c10 */ /* 0x000fc8000fb5e066 */
[----:B------:R-:W-:-:S05]  /*7150*/  IADD3.X R57, R85, UR5, R42, P2, P3 ;  /* 0x0000000555397c10 */ /* 0x000fca00097e642a */
[----:B--2---:R3:W-:Y:S04]  /*7160*/  STG.E.128 desc[UR42][R56.64], R48 ;  /* 0x0000003038007986 */ /* 0x0047e8000c101d2a */
.L_x_391:
[----:B------:R-:W-:Y:S05]  /*7170*/  BSYNC B1 ;  /* 0x0000000000017941 */ /* 0x000fea0003800000 */
.L_x_390:
[----:B------:R-:W-:Y:S05]  /*7180*/  @P1 BRA `(.L_x_389) ;  /* 0x0000005400481947 */ /* 0x000fea0003800000 */
[----:B0-23--:R0:W2:Y:S01]  /*7190*/  LDS.128 R48, [R113+0x2f400] ;  /* 0x02f4000071307984 */ /* 0x00d0a20000000c00 */
[----:B------:R-:W-:Y:S01]  /*71a0*/  ISETP.GE.AND P2, PT, R233, R84, PT ;  /* 0x00000054e900720c */ /* 0x000fe20003f46270 */
[----:B------:R-:W-:-:S12]  /*71b0*/  BSSY B1, `(.L_x_394) ;  /* 0x0000069000017945 */ /* 0x000fd80003800000 */
[----:B0-----:R-:W-:Y:S05]  /*71c0*/  @P2 BRA `(.L_x_395) ;  /* 0x00000004009c2947 */ /* 0x001fea0003800000 */
[----:B------:R-:W-:Y:S02]  /*71d0*/  SHF.R.U32.HI R52, RZ, 0x8, R53 ;  /* 0x00000008ff347819 */ /* 0x000fe40000011635 */
[----:B------:R-:W-:Y:S02]  /*71e0*/  SHF.R.U32.HI R54, RZ, 0x8, R55 ;  /* 0x00000008ff367819 */ /* 0x000fe40000011637 */
[----:B------:R-:W-:Y:S01]  /*71f0*/  SHF.R.U32.HI R59, RZ, 0x10, R53 ;  /* 0x00000010ff3b7819 */ /* 0x000fe20000011635 */
[----:B------:R-:W-:Y:S01]  /*7200*/  IMAD.SHL.U32 R52, R52, 0x100, RZ ;  /* 0x0000010034347824 */ /* 0x000fe200078e00ff */
[----:B------:R-:W-:Y:S02]  /*7210*/  SHF.R.U32.HI R57, RZ, 0x10, R55 ;  /* 0x00000010ff397819 */ /* 0x000fe40000011637 */
[----:B------:R-:W-:Y:S01]  /*7220*/  LOP3.LUT R56, R55, 0xff0000ff, RZ, 0xc0, !PT ;  /* 0xff0000ff37387812 */ /* 0x000fe200078ec0ff */
[----:B------:R-:W-:Y:S01]  /*7230*/  IMAD.SHL.U32 R55, R54, 0x100, RZ ;  /* 0x0000010036377824 */ /* 0x000fe200078e00ff */
[----:B------:R-:W-:-:S02]  /*7240*/  LOP3.LUT R53, R53, 0xff0000ff, RZ, 0xc0, !PT ;  /* 0xff0000ff35357812 */ /* 0x000fc400078ec0ff */
[----:B--2---:R-:W-:Y:S02]  /*7250*/  MOV R54, R48 ;  /* 0x0000003000367202 */ /* 0x004fe40000000f00 */
[----:B------:R-:W-:Y:S01]  /*7260*/  LOP3.LUT R53, R53, 0xff00, R52, 0xf8, !PT ;  /* 0x0000ff0035357812 */ /* 0x000fe200078ef834 */
[----:B------:R-:W-:Y:S01]  /*7270*/  IMAD.U32 R52, R59, 0x10000, RZ ;  /* 0x000100003b347824 */ /* 0x000fe200078e00ff */
[----:B------:R-:W-:Y:S01]  /*7280*/  LOP3.LUT R58, R56, 0xff00, R55, 0xf8, !PT ;  /* 0x0000ff00383a7812 */ /* 0x000fe200078ef837 */
[----:B------:R-:W-:Y:S01]  /*7290*/  IMAD.U32 R55, R57, 0x10000, RZ ;  /* 0x0001000039377824 */ /* 0x000fe200078e00ff */
[----:B------:R-:W-:Y:S02]  /*72a0*/  F2FP.F16.E4M3.UNPACK_B R56, R87.H1 ;  /* 0x00000057ff38723e */ /* 0x000fe400030006ff */
[-C--:B------:R-:W-:Y:S02]  /*72b0*/  F2FP.F16.E4M3.UNPACK_B R48, R49.reuse ;  /* 0x00000031ff30723e */ /* 0x080fe400020006ff */
[----:B------:R-:W-:Y:S01]  /*72c0*/  LOP3.LUT R52, R53, 0xff0000, R52, 0xf8, !PT ;  /* 0x00ff000035347812 */ /* 0x000fe200078ef834 */
[----:B------:R-:W-:Y:S01]  /*72d0*/  HADD2.F32 R60, -RZ, R56.H0_H0 ;  /* 0x20000038ff3c7230 */ /* 0x000fe20000004100 */
[----:B------:R-:W-:Y:S01]  /*72e0*/  LOP3.LUT R53, R58, 0xff0000, R55, 0xf8, !PT ;  /* 0x00ff00003a357812 */ /* 0x000fe200078ef837 */
[--C-:B------:R-:W-:Y:S01]  /*72f0*/  HADD2.F32 R55, -RZ, R48.reuse.H1_H1 ;  /* 0x30000030ff377230 */ /* 0x100fe20000004100 */
[----:B------:R-:W-:Y:S01]  /*7300*/  F2FP.F16.E4M3.UNPACK_B R58, R86.H1 ;  /* 0x00000056ff3a723e */ /* 0x000fe200030006ff */
[----:B------:R-:W-:Y:S01]  /*7310*/  HADD2.F32 R48, -RZ, R48.H0_H0 ;  /* 0x20000030ff307230 */ /* 0x000fe20000004100 */
[----:B------:R-:W-:Y:S01]  /*7320*/  F2FP.F16.E4M3.UNPACK_B R49, R49.H1 ;  /* 0x00000031ff31723e */ /* 0x000fe200030006ff */
[----:B------:R-:W-:-:S02]  /*7330*/  HADD2.F32 R61, -RZ, R56.H1_H1 ;  /* 0x30000038ff3d7230 */ /* 0x000fc40000004100 */
[CC--:B------:R-:W-:Y:S01]  /*7340*/  FMUL.FTZ R63, R55.reuse, R60.reuse ;  /* 0x0000003c373f7220 */ /* 0x0c0fe20000410000 */
[--C-:B------:R-:W-:Y:S02]  /*7350*/  HADD2.F32 R59, -RZ, R58.reuse.H0_H0 ;  /* 0x2000003aff3b7230 */ /* 0x100fe40000004100 */
[C---:B------:R-:W-:Y:S01]  /*7360*/  FMUL.FTZ R60, R48.reuse, R60 ;  /* 0x0000003c303c7220 */ /* 0x040fe20000410000 */
[--C-:B------:R-:W-:Y:S01]  /*7370*/  HADD2.F32 R57, -RZ, R49.reuse.H1_H1 ;  /* 0x30000031ff397230 */ /* 0x100fe20000004100 */
[----:B------:R-:W-:Y:S01]  /*7380*/  F2FP.F16.E4M3.UNPACK_B R87, R87 ;  /* 0x00000057ff57723e */ /* 0x000fe200020006ff */
[----:B------:R-:W-:Y:S02]  /*7390*/  HADD2.F32 R56, -RZ, R49.H0_H0 ;  /* 0x20000031ff387230 */ /* 0x000fe40000004100 */
[-C--:B------:R-:W-:Y:S01]  /*73a0*/  FFMA.FTZ R48, R48, R59.reuse, -R63 ;  /* 0x0000003b30307223 */ /* 0x080fe2000001083f */
[----:B------:R-:W-:Y:S02]  /*73b0*/  HADD2.F32 R58, -RZ, R58.H1_H1 ;  /* 0x3000003aff3a7230 */ /* 0x000fe40000004100 */
[----:B------:R-:W-:Y:S01]  /*73c0*/  FFMA.FTZ R49, R55, R59, R60 ;  /* 0x0000003b37317223 */ /* 0x000fe2000001003c */
[-C--:B------:R-:W-:Y:S01]  /*73d0*/  FMUL.FTZ R63, R57, R61.reuse ;  /* 0x0000003d393f7220 */ /* 0x080fe20000410000 */
[----:B------:R-:W-:Y:S01]  /*73e0*/  FMUL.FTZ R62, R56, R61 ;  /* 0x0000003d383e7220 */ /* 0x000fe20000410000 */
[----:B------:R-:W-:Y:S01]  /*73f0*/  F2FP.F16.E4M3.UNPACK_B R55, R54.H1 ;  /* 0x00000036ff37723e */ /* 0x000fe200030006ff */
[----:B------:R-:W-:-:S02]  /*7400*/  HADD2.F32 R59, -RZ, R87.H1_H1 ;  /* 0x30000057ff3b7230 */ /* 0x000fc40000004100 */
[-C--:B------:R-:W-:Y:S01]  /*7410*/  FFMA.FTZ R63, R56, R58.reuse, -R63 ;  /* 0x0000003a383f7223 */ /* 0x080fe2000001083f */
[----:B------:R-:W-:Y:S01]  /*7420*/  FFMA.FTZ R64, R57, R58, R62 ;  /* 0x0000003a39407223 */ /* 0x000fe2000001003e */
[----:B------:R-:W-:Y:S01]  /*7430*/  F2FP.F16.E4M3.UNPACK_B R54, R54 ;  /* 0x00000036ff36723e */ /* 0x000fe200020006ff */
[--C-:B------:R-:W-:Y:S01]  /*7440*/  HADD2.F32 R58, -RZ, R55.reuse.H1_H1 ;  /* 0x30000037ff3a7230 */ /* 0x100fe20000004100 */
[----:B------:R-:W-:Y:S01]  /*7450*/  F2FP.F16.E4M3.UNPACK_B R86, R86 ;  /* 0x00000056ff56723e */ /* 0x000fe200020006ff */
[----:B------:R-:W-:Y:S01]  /*7460*/  HADD2.F32 R57, -RZ, R55.H0_H0 ;  /* 0x20000037ff397230 */ /* 0x000fe20000004100 */
[----:B------:R-:W-:Y:S01]  /*7470*/  F2FP.F16.E4M3.UNPACK_B R65, R53.H1 ;  /* 0x00000035ff41723e */ /* 0x000fe200030006ff */
[--C-:B------:R-:W-:Y:S02]  /*7480*/  HADD2.F32 R55, -RZ, R54.reuse.H0_H0 ;  /* 0x20000036ff377230 */ /* 0x100fe40000004100 */
[----:B------:R-:W-:Y:S01]  /*7490*/  FMUL.FTZ R62, R58, R59 ;  /* 0x0000003b3a3e7220 */ /* 0x000fe20000410000 */
[----:B------:R-:W-:-:S02]  /*74a0*/  HADD2.F32 R56, -RZ, R54.H1_H1 ;  /* 0x30000036ff387230 */ /* 0x000fc40000004100 */
[----:B------:R-:W-:Y:S01]  /*74b0*/  FMUL.FTZ R59, R57, R59 ;  /* 0x0000003b393b7220 */ /* 0x000fe20000410000 */
[----:B------:R-:W-:Y:S01]  /*74c0*/  HADD2.F32 R87, -RZ, R87.H0_H0 ;  /* 0x20000057ff577230 */ /* 0x000fe20000004100 */
[----:B------:R-:W-:Y:S01]  /*74d0*/  F2FP.F16.E4M3.UNPACK_B R61, R52 ;  /* 0x00000034ff3d723e */ /* 0x000fe200020006ff */
[--C-:B------:R-:W-:Y:S02]  /*74e0*/  HADD2.F32 R54, -RZ, R86.reuse.H1_H1 ;  /* 0x30000056ff367230 */ /* 0x100fe40000004100 */
[----:B------:R-:W-:Y:S02]  /*74f0*/  HADD2.F32 R86, -RZ, R86.H0_H0 ;  /* 0x20000056ff567230 */ /* 0x000fe40000004100 */
[-C--:B------:R-:W-:Y:S01]  /*7500*/  FMUL.FTZ R60, R56, R87.reuse ;  /* 0x00000057383c7220 */ /* 0x080fe20000410000 */
[----:B------:R-:W-:Y:S01]  /*7510*/  FMUL.FTZ R87, R55, R87 ;  /* 0x0000005737577220 */ /* 0x000fe20000410000 */
[-C--:B------:R-:W-:Y:S01]  /*7520*/  FFMA.FTZ R58, R58, R54.reuse, R59 ;  /* 0x000000363a3a7223 */ /* 0x080fe2000001003b */
[----:B------:R-:W-:Y:S01]  /*7530*/  FFMA.FTZ R57, R57, R54, -R62 ;  /* 0x0000003639397223 */ /* 0x000fe2000001083e */
[----:B------:R-:W-:Y:S01]  /*7540*/  F2FP.F16.E4M3.UNPACK_B R59, R51.H1 ;  /* 0x00000033ff3b723e */ /* 0x000fe200030006ff */
[-C--:B------:R-:W-:Y:S01]  /*7550*/  FFMA.FTZ R54, R55, R86.reuse, -R60 ;  /* 0x0000005637367223 */ /* 0x080fe2000001083c */
[----:B------:R-:W-:Y:S01]  /*7560*/  FFMA.FTZ R55, R56, R86, R87 ;  /* 0x0000005638377223 */ /* 0x000fe20000010057 */
[----:B------:R-:W-:Y:S01]  /*7570*/  F2FP.SATFINITE.E4M3.F32.PACK_AB_MERGE_C R56, R64, R63, RZ ;  /* 0x0000003f4038723e */ /* 0x000fe200048070ff */
[----:B------:R-:W-:Y:S01]  /*7580*/  HADD2.F32 R67, -RZ, R65.H1_H1 ;  /* 0x30000041ff437230 */ /* 0x000fe20000004100 */
[----:B------:R-:W-:Y:S01]  /*7590*/  F2FP.SATFINITE.E4M3.F32.PACK_AB_MERGE_C R57, R58, R57, RZ ;  /* 0x000000393a39723e */ /* 0x000fe200048070ff */
[--C-:B------:R-:W-:Y:S01]  /*75a0*/  HADD2.F32 R60, -RZ, R59.reuse.H0_H0 ;  /* 0x2000003bff3c7230 */ /* 0x100fe20000004100 */
[----:B------:R-:W-:Y:S01]  /*75b0*/  F2FP.F16.E4M3.UNPACK_B R62, R52.H1 ;  /* 0x00000034ff3e723e */ /* 0x000fe200030006ff */
[----:B------:R-:W-:Y:S01]  /*75c0*/  HADD2.F32 R59, -RZ, R59.H1_H1 ;  /* 0x3000003bff3b7230 */ /* 0x000fe20000004100 */
[----:B------:R-:W-:Y:S01]  /*75d0*/  F2FP.F16.E4M3.UNPACK_B R58, R50.H1 ;  /* 0x00000032ff3a723e */ /* 0x000fe200030006ff */
[----:B------:R-:W-:Y:S01]  /*75e0*/  HADD2.F32 R65, -RZ, R65.H0_H0 ;  /* 0x20000041ff417230 */ /* 0x000fe20000004100 */
[----:B------:R-:W-:Y:S01]  /*75f0*/  F2FP.F16.E4M3.UNPACK_B R64, R53 ;  /* 0x00000035ff40723e */ /* 0x000fe200020006ff */
[----:B------:R-:W-:-:S02]  /*7600*/  HADD2.F32 R63, -RZ, R62.H1_H1 ;  /* 0x3000003eff3f7230 */ /* 0x000fc40000004100 */
[-C--:B------:R-:W-:Y:S01]  /*7610*/  FMUL.FTZ R69, R59, R67.reuse ;  /* 0x000000433b457220 */ /* 0x080fe20000410000 */
[----:B------:R-:W-:Y:S02]  /*7620*/  HADD2.F32 R53, -RZ, R58.H1_H1 ;  /* 0x3000003aff357230 */ /* 0x000fe40000004100 */
[C---:B------:R-:W-:Y:S01]  /*7630*/  FMUL.FTZ R68, R60.reuse, R67 ;  /* 0x000000433c447220 */ /* 0x040fe20000410000 */
[----:B------:R-:W-:Y:S02]  /*7640*/  HADD2.F32 R66, -RZ, R64.H1_H1 ;  /* 0x30000040ff427230 */ /* 0x000fe40000004100 */
[----:B------:R-:W-:Y:S01]  /*7650*/  FFMA.FTZ R52, R60, R63, -R69 ;  /* 0x0000003f3c347223 */ /* 0x000fe20000010845 */
[----:B------:R-:W-:Y:S01]  /*7660*/  HADD2.F32 R58, -RZ, R58.H0_H0 ;  /* 0x2000003aff3a7230 */ /* 0x000fe20000004100 */
[----:B------:R-:W-:Y:S01]  /*7670*/  F2FP.F16.E4M3.UNPACK_B R51, R51 ;  /* 0x00000033ff33723e */ /* 0x000fe200020006ff */
[----:B------:R-:W-:Y:S02]  /*7680*/  HADD2.F32 R60, -RZ, R61.H1_H1 ;  /* 0x3000003dff3c7230 */ /* 0x000fe40000004100 */
[----:B------:R-:W-:Y:S01]  /*7690*/  FMUL.FTZ R67, R53, R66 ;  /* 0x0000004235437220 */ /* 0x000fe20000410000 */
[----:B------:R-:W-:Y:S01]  /*76a0*/  F2FP.F16.E4M3.UNPACK_B R50, R50 ;  /* 0x00000032ff32723e */ /* 0x000fe200020006ff */
[----:B------:R-:W-:Y:S01]  /*76b0*/  FMUL.FTZ R66, R58, R66 ;  /* 0x000000423a427220 */ /* 0x000fe20000410000 */
[----:B------:R-:W-:-:S02]  /*76c0*/  HADD2.F32 R64, -RZ, R64.H0_H0 ;  /* 0x20000040ff407230 */ /* 0x000fc40000004100 */
[-C--:B------:R-:W-:Y:S01]  /*76d0*/  FFMA.FTZ R67, R58, R60.reuse, -R67 ;  /* 0x0000003c3a437223 */ /* 0x080fe20000010843 */
[--C-:B------:R-:W-:Y:S02]  /*76e0*/  HADD2.F32 R58, -RZ, R51.reuse.H1_H1 ;  /* 0x30000033ff3a7230 */ /* 0x100fe40000004100 */
[----:B------:R-:W-:Y:S01]  /*76f0*/  FFMA.FTZ R66, R53, R60, R66 ;  /* 0x0000003c35427223 */ /* 0x000fe20000010042 */
[----:B------:R-:W-:Y:S02]  /*7700*/  HADD2.F32 R53, -RZ, R51.H0_H0 ;  /* 0x20000033ff357230 */ /* 0x000fe40000004100 */
[----:B------:R-:W-:Y:S01]  /*7710*/  FFMA.FTZ R63, R59, R63, R68 ;  /* 0x0000003f3b3f7223 */ /* 0x000fe20000010044 */
[--C-:B------:R-:W-:Y:S02]  /*7720*/  HADD2.F32 R51, -RZ, R50.reuse.H0_H0 ;  /* 0x20000032ff337230 */ /* 0x100fe40000004100 */
[----:B------:R-:W-:Y:S01]  /*7730*/  FMUL.FTZ R68, R58, R65 ;  /* 0x000000413a447220 */ /* 0x000fe20000410000 */
[----:B------:R-:W-:-:S02]  /*7740*/  HADD2.F32 R50, -RZ, R50.H1_H1 ;  /* 0x30000032ff327230 */ /* 0x000fc40000004100 */
[----:B------:R-:W-:Y:S01]  /*7750*/  FMUL.FTZ R65, R53, R65 ;  /* 0x0000004135417220 */ /* 0x000fe20000410000 */
[----:B------:R-:W-:Y:S02]  /*7760*/  HADD2.F32 R62, -RZ, R62.H0_H0 ;  /* 0x2000003eff3e7230 */ /* 0x000fe40000004100 */
[-C--:B------:R-:W-:Y:S01]  /*7770*/  FMUL.FTZ R59, R51, R64.reuse ;  /* 0x00000040333b7220 */ /* 0x080fe20000410000 */
[----:B------:R-:W-:Y:S02]  /*7780*/  HADD2.F32 R61, -RZ, R61.H0_H0 ;  /* 0x2000003dff3d7230 */ /* 0x000fe40000004100 */
[----:B------:R-:W-:Y:S01]  /*7790*/  FMUL.FTZ R60, R50, R64 ;  /* 0x00000040323c7220 */ /* 0x000fe20000410000 */
[----:B------:R-:W-:Y:S01]  /*77a0*/  F2FP.SATFINITE.E4M3.F32.PACK_AB_MERGE_C R66, R66, R67, RZ ;  /* 0x000000434242723e */ /* 0x000fe200048070ff */
[-C--:B------:R-:W-:Y:S01]  /*77b0*/  FFMA.FTZ R68, R53, R62.reuse, -R68 ;  /* 0x0000003e35447223 */ /* 0x080fe20000010844 */
[----:B------:R-:W-:Y:S01]  /*77c0*/  FFMA.FTZ R65, R58, R62, R65 ;  /* 0x0000003e3a417223 */ /* 0x000fe20000010041 */
[-C--:B------:R-:W-:Y:S01]  /*77d0*/  FFMA.FTZ R60, R51, R61.reuse, -R60 ;  /* 0x0000003d333c7223 */ /* 0x080fe2000001083c */
[----:B------:R-:W-:Y:S01]  /*77e0*/  FFMA.FTZ R59, R50, R61, R59 ;  /* 0x0000003d323b7223 */ /* 0x000fe2000001003b */
[----:B------:R-:W-:-:S02]  /*77f0*/  F2FP.SATFINITE.E4M3.F32.PACK_AB_MERGE_C R52, R63, R52, RZ ;  /* 0x000000343f34723e */ /* 0x000fc400048070ff */
[----:B------:R-:W-:Y:S02]  /*7800*/  F2FP.SATFINITE.E4M3.F32.PACK_AB_MERGE_C R49, R49, R48, R56 ;  /* 0x000000303131723e */ /* 0x000fe40004807038 */
[----:B------:R-:W-:Y:S02]  /*7810*/  F2FP.SATFINITE.E4M3.F32.PACK_AB_MERGE_C R48, R55, R54, R57 ;  /* 0x000000363730723e */ /* 0x000fe40004807039 */
[----:B------:R-:W-:Y:S02]  /*7820*/  F2FP.SATFINITE.E4M3.F32.PACK_AB_MERGE_C R50, R59, R60, R66 ;  /* 0x0000003c3b32723e */ /* 0x000fe40004807042 */
[----:B------:R-:W-:-:S07]  /*7830*/  F2FP.SATFINITE.E4M3.F32.PACK_AB_MERGE_C R51, R65, R68, R52 ;  /* 0x000000444133723e */ /* 0x000fce0004807034 */
.L_x_395:
[----:B------:R-:W-:Y:S05]  /*7840*/  BSYNC B1 ;  /* 0x0000000000017941 */ /* 0x000fea0003800000 */
.L_x_394:
[----:B------:R-:W-:Y:S02]  /*7850*/  ULDC.64 UR4, c[0x0][0x2e8] ;  /* 0x0000ba0000047ab9 */ /* 0x000fe40000000a00 */
[----:B------:R-:W-:-:S04]  /*7860*/  IADD3 R52, P2, P3, R43, UR4, R120 ;  /* 0x000000042b347c10 */ /* 0x000fc8000fb5e078 */
[----:B------:R-:W-:-:S05]  /*7870*/  IADD3.X R53, R105, UR5, R85, P2, P3 ;  /* 0x0000000569357c10 */ /* 0x000fca00097e6455 */
[----:B--2---:R4:W-:Y:S01]  /*7880*/  STG.E.128 desc[UR42][R52.64], R48 ;  /* 0x0000003034007986 */ /* 0x0049e2000c101d2a */
[----:B------:R-:W-:Y:S05]  /*7890*/  BRA `(.L_x_389) ;  /* 0x0000004c00847947 */ /* 0x000fea0003800000 */
.L_x_353:
[C---:B------:R-:W-:Y:S01]  /*78a0*/  ISETP.GE.AND P5, PT, R23.reuse, R117, PT ;  /* 0x000000751700720c */ /* 0x040fe20003fa6270 */
[C---:B------:R-:W-:Y:S01]  /*78b0*/  VIADD R52, R23.reuse, 0x60 ;  /* 0x0000006017347836 */ /* 0x040fe20000000000 */
[----:B------:R-:W-:Y:S01]  /*78c0*/  P2R R60, PR, RZ, 0x1 ;  /* 0x00000001ff3c7803 */ /* 0x000fe20000000000 */
[----:B------:R-:W-:Y:S01]  /*78d0*/  VIADD R61, R23, 0x20 ;  /* 0x00000020173d7836 */ /* 0x000fe20000000000 */
[----:B------:R-:W-:-:S13]  /*78e0*/  ISETP.GE.OR P5, PT, R16, R84, P5 ;  /* 0x000000541000720c */ /* 0x000fda0002fa6670 */
[----:B------:R-:W1:Y:S08]  /*78f0*/  @!P5 LDC.64 R56, c[0x0][0x3e8] ;  /* 0x0000fa00ff38db82 */ /* 0x000e700000000a00 */
[----:B0-----:R-:W0:Y:S01]  /*7900*/  @!P5 LDC.64 R58, c[0x0][0x400] ;  /* 0x00010000ff3adb82 */ /* 0x001e220000000a00 */
[----:B-1----:R-:W-:-:S04]  /*7910*/  @!P5 IADD3 R56, P2, P3, R96, R56, R48 ;  /* 0x000000386038d210 */ /* 0x002fc80007b5e030 */
[----:B------:R-:W-:Y:S02]  /*7920*/  @!P5 IADD3.X R57, R39, R57, R87, P2, P3 ;  /* 0x000000392739d210 */ /* 0x000fe400017e6457 */
[----:B------:R-:W-:-:S04]  /*7930*/  ISETP.GE.AND P2, PT, R52, R117, PT ;  /* 0x000000753400720c */ /* 0x000fc80003f46270 */
[----:B------:R-:W-:-:S13]  /*7940*/  ISETP.GE.OR P2, PT, R16, R84, P2 ;  /* 0x000000541000720c */ /* 0x000fda0001746670 */
[----:B------:R-:W1:Y:S01]  /*7950*/  @!P2 LDC.64 R52, c[0x0][0x3f8] ;  /* 0x0000fe00ff34ab82 */ /* 0x000e620000000a00 */
[----:B------:R-:W-:Y:S02]  /*7960*/  @!P2 IMAD.MOV.U32 R49, RZ, RZ, R87 ;  /* 0x000000ffff31a224 */ /* 0x000fe400078e0057 */
[----:B------:R-:W-:-:S05]  /*7970*/  @!P2 IMAD.MOV.U32 R51, RZ, RZ, R86 ;  /* 0x000000ffff33a224 */ /* 0x000fca00078e0056 */
[----:B------:R-:W2:Y:S08]  /*7980*/  @!P2 LDC.64 R80, c[0x0][0x3e8] ;  /* 0x0000fa00ff50ab82 */ /* 0x000eb00000000a00 */
[----:B------:R-:W3:Y:S01]  /*7990*/  @!P2 LDC.64 R82, c[0x0][0x400] ;  /* 0x00010000ff52ab82 */ /* 0x000ee20000000a00 */
[----:B-1----:R-:W-:-:S04]  /*79a0*/  @!P2 IMAD.WIDE.U32 R54, R52, 0x60, R48 ;  /* 0x000000603436a825 */ /* 0x002fc800078e0030 */
[----:B------:R-:W-:Y:S01]  /*79b0*/  @!P2 IMAD R53, R53, 0x60, RZ ;  /* 0x000000603535a824 */ /* 0x000fe200078e02ff */
[----:B--2---:R-:W-:-:S04]  /*79c0*/  @!P2 IADD3 R80, P3, P4, R96, R80, R54 ;  /* 0x000000506050a210 */ /* 0x004fc80007c7e036 */
[----:B------:R-:W-:-:S04]  /*79d0*/  @!P2 IADD3 R52, R55, R53, RZ ;  /* 0x000000353734a210 */ /* 0x000fc80007ffe0ff */
[----:B------:R-:W-:Y:S02]  /*79e0*/  @!P2 IADD3.X R81, R39, R81, R52, P3, P4 ;  /* 0x000000512751a210 */ /* 0x000fe40001fe8434 */
[----:B------:R-:W1:Y:S02]  /*79f0*/  @!P2 LDC.64 R52, c[0x0][0x408] ;  /* 0x00010200ff34ab82 */ /* 0x000e640000000a00 */
[----:B-1----:R-:W-:-:S04]  /*7a00*/  @!P2 IMAD.WIDE.U32 R54, R52, 0x60, R50 ;  /* 0x000000603436a825 */ /* 0x002fc800078e0032 */
[----:B------:R-:W-:Y:S01]  /*7a10*/  @!P2 IMAD R53, R53, 0x60, RZ ;  /* 0x000000603535a824 */ /* 0x000fe200078e02ff */
[----:B---3--:R-:W-:-:S03]  /*7a20*/  @!P2 IADD3 R82, P3, P4, R92, R82, R54 ;  /* 0x000000525c52a210 */ /* 0x008fc60007c7e036 */
[----:B------:R-:W-:-:S05]  /*7a30*/  @!P2 IMAD.IADD R52, R55, 0x1, R53 ;  /* 0x000000013734a824 */ /* 0x000fca00078e0235 */
[----:B------:R-:W-:Y:S02]  /*7a40*/  @!P2 IADD3.X R83, R107, R83, R52, P3, P4 ;  /* 0x000000536b53a210 */ /* 0x000fe40001fe8434 */
[----:B0-----:R-:W-:-:S04]  /*7a50*/  @!P5 IADD3 R58, P3, P4, R92, R58, R50 ;  /* 0x0000003a5c3ad210 */ /* 0x001fc80007c7e032 */
[----:B------:R-:W-:Y:S02]  /*7a60*/  @!P5 IADD3.X R59, R107, R59, R86, P3, P4 ;  /* 0x0000003b6b3bd210 */ /* 0x000fe40001fe8456 */
[----:B------:R-:W-:Y:S01]  /*7a70*/  ISETP.GE.AND P4, PT, R61, R117, PT ;  /* 0x000000753d00720c */ /* 0x000fe20003f86270 */
[----:B------:R-:W-:-:S03]  /*7a80*/  VIADD R61, R23, 0x40 ;  /* 0x00000040173d7836 */ /* 0x000fc60000000000 */
[----:B------:R-:W-:-:S13]  /*7a90*/  ISETP.GE.OR P4, PT, R16, R84, P4 ;  /* 0x000000541000720c */ /* 0x000fda0002786670 */
[----:B------:R-:W-:Y:S01]  /*7aa0*/  @!P4 IADD3 R55, P3, P6, R96, R48, R14 ;  /* 0x000000306037c210 */ /* 0x000fe20007e7e00e */
[----:B------:R-:W0:Y:S03]  /*7ab0*/  @!P4 LDC.64 R64, c[0x0][0x3e8] ;  /* 0x0000fa00ff40cb82 */ /* 0x000e260000000a00 */
[----:B------:R-:W-:Y:S02]  /*7ac0*/  @!P4 IADD3.X R54, R39, R87, R21, P3, P6 ;  /* 0x000000572736c210 */ /* 0x000fe40001fec415 */
[----:B------:R-:W-:-:S03]  /*7ad0*/  ISETP.GE.AND P3, PT, R61, R117, PT ;  /* 0x000000753d00720c */ /* 0x000fc60003f66270 */
[----:B------:R-:W1:Y:S01]  /*7ae0*/  @!P4 LDC.64 R66, c[0x0][0x400] ;  /* 0x00010000ff42cb82 */ /* 0x000e620000000a00 */
[----:B------:R-:W-:-:S13]  /*7af0*/  ISETP.GE.OR P3, PT, R16, R84, P3 ;  /* 0x000000541000720c */ /* 0x000fda0001f66670 */
[----:B------:R-:W-:Y:S01]  /*7b00*/  @!P3 IADD3 R49, P0, P6, R96, R13, R48 ;  /* 0x0000000d6031b210 */ /* 0x000fe20007e1e030 */
[----:B------:R-:W2:Y:S03]  /*7b10*/  @!P3 LDC.64 R72, c[0x0][0x3e8] ;  /* 0x0000fa00ff48bb82 */ /* 0x000ea60000000a00 */
[----:B------:R-:W-:Y:S02]  /*7b20*/  @!P3 IADD3.X R48, R39, R20, R87, P0, P6 ;  /* 0x000000142730b210 */ /* 0x000fe400007ec457 */
[----:B------:R-:W-:-:S03]  /*7b30*/  @!P4 IADD3 R53, P0, P6, R92, R50, R8 ;  /* 0x000000325c35c210 */ /* 0x000fc60007e1e008 */
[----:B------:R-:W3:Y:S01]  /*7b40*/  @!P3 LDC.64 R74, c[0x0][0x400] ;  /* 0x00010000ff4abb82 */ /* 0x000ee20000000a00 */
[----:B------:R-:W-:Y:S02]  /*7b50*/  @!P4 IADD3.X R52, R107, R86, R11, P0, P6 ;  /* 0x000000566b34c210 */ /* 0x000fe400007ec40b */
[----:B------:R-:W-:-:S04]  /*7b60*/  @!P3 IADD3 R51, P0, P6, R92, R7, R50 ;  /* 0x000000075c33b210 */ /* 0x000fc80007e1e032 */
[----:B------:R-:W-:Y:S02]  /*7b70*/  @!P3 IADD3.X R86, R107, R10, R86, P0, P6 ;  /* 0x0000000a6b56b210 */ /* 0x000fe400007ec456 */
[----:B0-----:R-:W-:Y:S02]  /*7b80*/  @!P4 IADD3 R64, P6, R55, R64, RZ ;  /* 0x000000403740c210 */ /* 0x001fe40007fde0ff */
[----:B------:R-:W-:Y:S02]  /*7b90*/  CS2R R62, SRZ ;  /* 0x00000000003e7805 */ /* 0x000fe4000001ff00 */
[----:B------:R-:W-:Y:S02]  /*7ba0*/  ISETP.NE.AND P0, PT, R60, RZ, PT ;  /* 0x000000ff3c00720c */ /* 0x000fe40003f05270 */
[----:B------:R-:W-:Y:S02]  /*7bb0*/  @!P4 IADD3.X R65, R54, R65, RZ, P6, !PT ;  /* 0x000000413641c210 */ /* 0x000fe400037fe4ff */
[----:B------:R-:W-:-:S02]  /*7bc0*/  CS2R R54, SRZ ;  /* 0x0000000000367805 */ /* 0x000fc4000001ff00 */
[----:B-1----:R-:W-:-:S05]  /*7bd0*/  @!P4 IADD3 R66, P6, R53, R66, RZ ;  /* 0x000000423542c210 */ /* 0x002fca0007fde0ff */
[----:B------:R-:W-:Y:S01]  /*7be0*/  @!P4 IMAD.X R67, R52, 0x1, R67, P6 ;  /* 0x000000013443c824 */ /* 0x000fe200030e0643 */
[----:B--2---:R-:W-:Y:S02]  /*7bf0*/  @!P3 IADD3 R72, P6, R49, R72, RZ ;  /* 0x000000483148b210 */ /* 0x004fe40007fde0ff */
[----:B------:R-:W-:-:S03]  /*7c00*/  CS2R R52, SRZ ;  /* 0x0000000000347805 */ /* 0x000fc6000001ff00 */
[----:B------:R-:W-:Y:S01]  /*7c10*/  @!P3 IMAD.X R73, R48, 0x1, R73, P6 ;  /* 0x000000013049b824 */ /* 0x000fe200030e0649 */
[----:B---3--:R-:W-:Y:S02]  /*7c20*/  @!P3 IADD3 R74, P6, R51, R74, RZ ;  /* 0x0000004a334ab210 */ /* 0x008fe40007fde0ff */
[----:B------:R-:W-:Y:S02]  /*7c30*/  CS2R R48, SRZ ;  /* 0x0000000000307805 */ /* 0x000fe4000001ff00 */
[----:B------:R-:W-:Y:S01]  /*7c40*/  CS2R R50, SRZ ;  /* 0x0000000000327805 */ /* 0x000fe2000001ff00 */
[----:B------:R0:W2:Y:S01]  /*7c50*/  @!P5 LDG.E.128 R52, desc[UR42][R58.64] ;  /* 0x0000002a3a34d981 */ /* 0x0000a2000c1e1d00 */
[----:B------:R-:W-:Y:S02]  /*7c60*/  CS2R R60, SRZ ;  /* 0x00000000003c7805 */ /* 0x000fe4000001ff00 */
[----:B------:R-:W-:Y:S02]  /*7c70*/  CS2R R68, SRZ ;  /* 0x0000000000447805 */ /* 0x000fe4000001ff00 */
[----:B------:R-:W-:Y:S01]  /*7c80*/  CS2R R70, SRZ ;  /* 0x0000000000467805 */ /* 0x000fe2000001ff00 */
[----:B------:R-:W-:Y:S01]  /*7c90*/  @!P3 IMAD.X R75, R86, 0x1, R75, P6 ;  /* 0x00000001564bb824 */ /* 0x000fe200030e064b */
[----:B------:R1:W3:Y:S04]  /*7ca0*/  @!P5 LDG.E.128 R48, desc[UR42][R56.64] ;  /* 0x0000002a3830d981 */ /* 0x0002e8000c1e1d00 */
[----:B------:R4:W5:Y:S01]  /*7cb0*/  @!P4 LDG.E.128 R60, desc[UR42][R66.64] ;  /* 0x0000002a423cc981 */ /* 0x000962000c1e1d00 */
[----:B0-----:R-:W-:-:S02]  /*7cc0*/  CS2R R58, SRZ ;  /* 0x00000000003a7805 */ /* 0x001fc4000001ff00 */
[----:B------:R-:W-:Y:S02]  /*7cd0*/  CS2R R76, SRZ ;  /* 0x00000000004c7805 */ /* 0x000fe4000001ff00 */
[----:B------:R-:W-:Y:S01]  /*7ce0*/  CS2R R78, SRZ ;  /* 0x00000000004e7805 */ /* 0x000fe2000001ff00 */
[----:B------:R0:W5:Y:S01]  /*7cf0*/  @!P3 LDG.E.128 R68, desc[UR42][R74.64] ;  /* 0x0000002a4a44b981 */ /* 0x000162000c1e1d00 */
[----:B-1----:R-:W-:-:S04]  /*7d00*/  CS2R R56, SRZ ;  /* 0x0000000000387805 */ /* 0x002fc8000001ff00 */
[----:B------:R-:W5:Y:S01]  /*7d10*/  @!P2 LDG.E.128 R76, desc[UR42][R82.64] ;  /* 0x0000002a524ca981 */ /* 0x000f62000c1e1d00 */
[----:B----4-:R-:W-:-:S03]  /*7d20*/  CS2R R66, SRZ ;  /* 0x0000000000427805 */ /* 0x010fc6000001ff00 */
[----:B------:R1:W4:Y:S01]  /*7d30*/  @!P4 LDG.E.128 R56, desc[UR42][R64.64] ;  /* 0x0000002a4038c981 */ /* 0x000322000c1e1d00 */
[----:B0-----:R-:W-:Y:S02]  /*7d40*/  CS2R R74, SRZ ;  /* 0x00000000004a7805 */ /* 0x001fe4000001ff00 */
[----:B-1----:R-:W-:-:S06]  /*7d50*/  CS2R R64, SRZ ;  /* 0x0000000000407805 */ /* 0x002fcc000001ff00 */
[----:B------:R0:W4:Y:S02]  /*7d60*/  @!P3 LDG.E.128 R64, desc[UR42][R72.64] ;  /* 0x0000002a4840b981 */ /* 0x000124000c1e1d00 */
[----:B0-----:R-:W-:-:S06]  /*7d70*/  CS2R R72, SRZ ;  /* 0x0000000000487805 */ /* 0x001fcc000001ff00 */
[----:B------:R-:W4:Y:S01]  /*7d80*/  @!P2 LDG.E.128 R72, desc[UR42][R80.64] ;  /* 0x0000002a5048a981 */ /* 0x000f22000c1e1d00 */
[----:B------:R-:W-:-:S06]  /*7d90*/  UISETP.NE.AND UP0, UPT, UR46, 0x3, UPT ;  /* 0x000000032e00788c */ /* 0x000fcc000bf05270 */
[----:B------:R-:W-:Y:S02]  /*7da0*/  PLOP3.LUT P5, PT, PT, PT, UP0, 0x80, 0x0 ;  /* 0x000000000000781c */ /* 0x000fe40003faf008 */
[----:B------:R-:W-:Y:S01]  /*7db0*/  ISETP.GE.AND P2, PT, R16, R84, PT ;  /* 0x000000541000720c */ /* 0x000fe20003f46270 */
[----:B--2---:R-:W-:Y:S02]  /*7dc0*/  IMAD.MOV.U32 R145, RZ, RZ, R52 ;  /* 0x000000ffff917224 */ /* 0x004fe400078e0034 */
[----:B------:R-:W-:Y:S02]  /*7dd0*/  IMAD.MOV.U32 R146, RZ, RZ, R54 ;  /* 0x000000ffff927224 */ /* 0x000fe400078e0036 */
[----:B---3--:R-:W-:Y:S01]  /*7de0*/  IMAD.MOV.U32 R144, RZ, RZ, R48 ;  /* 0x000000ffff907224 */ /* 0x008fe200078e0030 */
[----:B------:R-:W-:Y:S02]  /*7df0*/  MOV R147, R50 ;  /* 0x0000003200937202 */ /* 0x000fe40000000f00 */
[----:B-----5:R-:W-:Y:S01]  /*7e00*/  MOV R142, R60 ;  /* 0x0000003c008e7202 */ /* 0x020fe20000000f00 */
[----:B------:R-:W-:-:S02]  /*7e10*/  IMAD.MOV.U32 R143, RZ, RZ, R62 ;  /* 0x000000ffff8f7224 */ /* 0x000fc400078e003e */
[----:B------:R-:W-:Y:S01]  /*7e20*/  IMAD.MOV.U32 R138, RZ, RZ, R68 ;  /* 0x000000ffff8a7224 */ /* 0x000fe200078e0044 */
[----:B------:R-:W-:Y:S01]  /*7e30*/  MOV R139, R70 ;  /* 0x00000046008b7202 */ /* 0x000fe20000000f00 */
[----:B------:R-:W-:Y:S02]  /*7e40*/  IMAD.MOV.U32 R132, RZ, RZ, R76 ;  /* 0x000000ffff847224 */ /* 0x000fe400078e004c */
[----:B------:R-:W-:Y:S02]  /*7e50*/  IMAD.MOV.U32 R133, RZ, RZ, R78 ;  /* 0x000000ffff857224 */ /* 0x000fe400078e004e */
[----:B----4-:R-:W-:Y:S02]  /*7e60*/  IMAD.MOV.U32 R140, RZ, RZ, R56 ;  /* 0x000000ffff8c7224 */ /* 0x010fe400078e0038 */
[----:B------:R-:W-:Y:S02]  /*7e70*/  IMAD.MOV.U32 R141, RZ, RZ, R58 ;  /* 0x000000ffff8d7224 */ /* 0x000fe400078e003a */
[----:B------:R-:W-:-:S02]  /*7e80*/  IMAD.MOV.U32 R136, RZ, RZ, R64 ;  /* 0x000000ffff887224 */ /* 0x000fc400078e0040 */
[----:B------:R-:W-:Y:S02]  /*7e90*/  IMAD.MOV.U32 R137, RZ, RZ, R66 ;  /* 0x000000ffff897224 */ /* 0x000fe400078e0042 */
[----:B------:R-:W-:Y:S02]  /*7ea0*/  IMAD.MOV.U32 R130, RZ, RZ, R72 ;  /* 0x000000ffff827224 */ /* 0x000fe400078e0048 */
[----:B------:R-:W-:Y:S01]  /*7eb0*/  IMAD.MOV.U32 R131, RZ, RZ, R74 ;  /* 0x000000ffff837224 */ /* 0x000fe200078e004a */
[----:B------:R-:W-:Y:S06]  /*7ec0*/  @!P5 BRA `(.L_x_396) ;  /* 0x000000000004d947 */ /* 0x000fec0003800000 */
[----:B------:R-:W-:Y:S01]  /*7ed0*/  BPT.TRAP 0x1 ;  /* 0x000000040000795c */ /* 0x000fe20000300000 */
.L_x_396:
[----:B------:R-:W-:Y:S01]  /*7ee0*/  IMAD R112, R232, 0x8, R22 ;  /* 0x00000008e8707824 */ /* 0x000fe200078e0216 */
[----:B------:R-:W-:Y:S01]  /*7ef0*/  SHF.L.U32 R127, R234, 0x1f, RZ ;  /* 0x0000001fea7f7819 */ /* 0x000fe200000006ff */
[----:B------:R-:W0:Y:S01]  /*7f00*/  LDC R134, c[0x0][0x2f4] ;  /* 0x0000bd00ff867b82 */ /* 0x000e220000000800 */
[----:B------:R-:W-:Y:S01]  /*7f10*/  BSSY B1, `(.L_x_397) ;  /* 0x0000004000017945 */ /* 0x000fe20003800000 */
[----:B------:R-:W-:Y:S01]  /*7f20*/  MOV R121, R85 ;  /* 0x0000005500797202 */ /* 0x000fe20000000f00 */
[----:B------:R-:W1:Y:S02]  /*7f30*/  SYNCS.PHASECHK.TRANS64.TRYWAIT P3, [R112+URZ+0x38890], R127 ;  /* 0x0388907f700075a7 */ /* 0x000e64000806017f */
[----:B-1----:R-:W-:Y:S05]  /*7f40*/  @!P3 BRA `(.L_x_398) ;  /* 0x0000023000e4b947 */ /* 0x002fea0003800000 */
.L_x_672:
[----:B------:R-:W-:Y:S05]  /*7f50*/  BSYNC B1 ;  /* 0x0000000000017941 */ /* 0x000fea0003800000 */
.L_x_397:
[----:B------:R-:W2:Y:S01]  /*7f60*/  LDC.64 R122, c[0x0][0x300] ;  /* 0x0000c000ff7a7b82 */ /* 0x000ea20000000a00 */
[----:B------:R-:W-:Y:S01]  /*7f70*/  ISETP.GE.OR P3, PT, R23, R117, P0 ;  /* 0x000000751700720c */ /* 0x000fe20000766670 */
[----:B------:R-:W-:Y:S01]  /*7f80*/  BSSY B1, `(.L_x_399) ;  /* 0x0000107000017945 */ /* 0x000fe20003800000 */
[----:B0-----:R-:W-:-:S11]  /*7f90*/  IMAD.IADD R135, R134, 0x1, -R35 ;  /* 0x0000000186877824 */ /* 0x001fd600078e0a23 */
[----:B------:R-:W-:Y:S05]  /*7fa0*/  @P3 BRA `(.L_x_400) ;  /* 0x0000001000103947 */ /* 0x000fea0003800000 */
[----:B------:R-:W3:Y:S04]  /*7fb0*/  LDL R80, [R1+0x10] ;  /* 0x0000100001507983 */ /* 0x000ee80000100800 */
[----:B------:R-:W4:Y:S01]  /*7fc0*/  LDL R82, [R1+0x60] ;  /* 0x0000600001527983 */ /* 0x000f220000100800 */
[C---:B------:R-:W-:Y:S01]  /*7fd0*/  IMAD.SHL.U32 R83, R23.reuse, 0x80, RZ ;  /* 0x0000008017537824 */ /* 0x040fe200078e00ff */
[----:B------:R-:W-:Y:S01]  /*7fe0*/  BSSY B2, `(.L_x_401) ;  /* 0x00000ee000027945 */ /* 0x000fe20003800000 */
[----:B------:R-:W-:-:S03]  /*7ff0*/  IMAD.SHL.U32 R84, R23, 0x80, RZ ;  /* 0x0000008017547824 */ /* 0x000fc600078e00ff */
[----:B------:R-:W-:Y:S02]  /*8000*/  LOP3.LUT R83, R83, 0x380, RZ, 0xc0, !PT ;  /* 0x0000038053537812 */ /* 0x000fe400078ec0ff */
[----:B------:R-:W-:Y:S02]  /*8010*/  LOP3.LUT R84, R84, 0x380, RZ, 0xc0, !PT ;  /* 0x0000038054547812 */ /* 0x000fe400078ec0ff */
[----:B------:R-:W-:Y:S02]  /*8020*/  SHF.R.U32.HI R83, RZ, 0x3, R83 ;  /* 0x00000003ff537819 */ /* 0x000fe40000011653 */
[----:B---3--:R-:W-:-:S04]  /*8030*/  LOP3.LUT P4, RZ, R80, 0x2, RZ, 0xc0, !PT ;  /* 0x0000000250ff7812 */ /* 0x008fc8000788c0ff */
[----:B------:R-:W-:-:S04]  /*8040*/  SEL R80, R35, R135, !P4 ;  /* 0x0000008723507207 */ /* 0x000fc80006000000 */
[----:B------:R-:W-:-:S04]  /*8050*/  SHF.R.S32.HI R81, RZ, 0x1f, R80 ;  /* 0x0000001fff517819 */ /* 0x000fc80000011450 */
[----:B------:R-:W-:-:S04]  /*8060*/  LEA.HI R81, R81, R80, RZ, 0x5 ;  /* 0x0000005051517211 */ /* 0x000fc800078f28ff */
[----:B------:R-:W-:-:S04]  /*8070*/  LEA.HI.SX32 R148, R81, R108, 0x1b ;  /* 0x0000006c51947211 */ /* 0x000fc800078fdaff */
[----:B------:R-:W-:-:S04]  /*8080*/  SHF.R.S32.HI R80, RZ, 0x1f, R148 ;  /* 0x0000001fff507819 */ /* 0x000fc80000011494 */
[----:B------:R-:W-:Y:S02]  /*8090*/  LEA.HI R80, R80, R148, RZ, 0x3 ;  /* 0x0000009450507211 */ /* 0x000fe400078f18ff */
[----:B------:R-:W-:-:S03]  /*80a0*/  SHF.L.U32 R148, R148, 0x4, RZ ;  /* 0x0000000494947819 */ /* 0x000fc600000006ff */
[----:B------:R-:W-:Y:S01]  /*80b0*/  IMAD.SHL.U32 R80, R80, 0x800, RZ ;  /* 0x0000080050507824 */ /* 0x000fe200078e00ff */
[----:B------:R-:W-:-:S04]  /*80c0*/  LOP3.LUT R81, R84, 0x70, R148, 0xf8, !PT ;  /* 0x0000007054517812 */ /* 0x000fc800078ef894 */
[----:B------:R-:W-:Y:S02]  /*80d0*/  LOP3.LUT R81, R81, R83, RZ, 0x3c, !PT ;  /* 0x0000005351517212 */ /* 0x000fe400078e3cff */
[----:B------:R-:W-:-:S04]  /*80e0*/  LOP3.LUT R80, R80, 0xffffc000, RZ, 0xc0, !PT ;  /* 0xffffc00050507812 */ /* 0x000fc800078ec0ff */
[----:B----4-:R-:W-:-:S05]  /*80f0*/  IADD3 R80, R81, R80, R82 ;  /* 0x0000005051507210 */ /* 0x010fca0007ffe052 */
[C---:B------:R-:W-:Y:S02]  /*8100*/  IMAD R84, R232.reuse, 0x8000, R80 ;  /* 0x00008000e8547824 */ /* 0x040fe400078e0250 */
[----:B------:R-:W-:-:S03]  /*8110*/  IMAD R80, R232, 0x8000, R31 ;  /* 0x00008000e8507824 */ /* 0x000fc600078e021f */
[C---:B------:R-:W-:Y:S01]  /*8120*/  IADD3 R84, R22.reuse, R84, RZ ;  /* 0x0000005416547210 */ /* 0x040fe20007ffe0ff */
[----:B------:R-:W-:-:S05]  /*8130*/  IMAD.IADD R80, R22, 0x1, R80 ;  /* 0x0000000116507824 */ /* 0x000fca00078e0250 */
[----:B------:R-:W0:Y:S04]  /*8140*/  LDS.128 R84, [R84+0x28400] ;  /* 0x0284000054547984 */ /* 0x000e280000000c00 */
[----:B------:R-:W3:Y:S01]  /*8150*/  LDS.128 R80, [R80+0x28400] ;  /* 0x0284000050507984 */ /* 0x000ee20000000c00 */
[----:B------:R-:W-:Y:S05]  /*8160*/  @P2 BRA `(.L_x_402) ;  /* 0x0000000c00542947 */ /* 0x000fea0003800000 */
[----:B------:R-:W-:Y:S02]  /*8170*/  SHF.R.U32.HI R50, RZ, 0x8, R49 ;  /* 0x00000008ff327819 */ /* 0x000fe40000011631 */
[----:B------:R-:W-:Y:S02]  /*8180*/  SHF.R.U32.HI R153, RZ, 0x8, R53 ;  /* 0x00000008ff997819 */ /* 0x000fe40000011635 */
[----:B------:R-:W-:Y:S01]  /*8190*/  SHF.R.U32.HI R150, RZ, 0x8, R51 ;  /* 0x00000008ff967819 */ /* 0x000fe20000011633 */
[----:B------:R-:W-:Y:S01]  /*81a0*/  IMAD.SHL.U32 R154, R50, 0x100, RZ ;  /* 0x00000100329a7824 */ /* 0x000fe200078e00ff */
[----:B------:R-:W-:Y:S01]  /*81b0*/  SHF.R.U32.HI R52, RZ, 0x10, R49 ;  /* 0x00000010ff347819 */ /* 0x000fe20000011631 */
[----:B------:R-:W-:Y:S01]  /*81c0*/  IMAD.SHL.U32 R153, R153, 0x100, RZ ;  /* 0x0000010099997824 */ /* 0x000fe200078e00ff */
[----:B------:R-:W-:Y:S02]  /*81d0*/  LOP3.LUT R48, R49, 0xff0000ff, RZ, 0xc0, !PT ;  /* 0xff0000ff31307812 */ /* 0x000fe400078ec0ff */
[----:B------:R-:W-:Y:S01]  /*81e0*/  LOP3.LUT R149, R51, 0xff0000ff, RZ, 0xc0, !PT ;  /* 0xff0000ff33957812 */ /* 0x000fe200078ec0ff */
[----:B------:R-:W-:Y:S01]  /*81f0*/  IMAD.U32 R52, R52, 0x10000, RZ ;  /* 0x0001000034347824 */ /* 0x000fe200078e00ff */
[----:B------:R-:W-:-:S02]  /*8200*/  SHF.R.U32.HI R49, RZ, 0x10, R51 ;  /* 0x00000010ff317819 */ /* 0x000fc40000011633 */
[----:B------:R-:W-:Y:S02]  /*8210*/  LOP3.LUT R151, R53, 0xff0000ff, RZ, 0xc0, !PT ;  /* 0xff0000ff35977812 */ /* 0x000fe400078ec0ff */
[----:B------:R-:W-:Y:S01]  /*8220*/  SHF.R.U32.HI R53, RZ, 0x10, R53 ;  /* 0x00000010ff357819 */ /* 0x000fe20000011635 */
[----:B------:R-:W-:Y:S01]  /*8230*/  IMAD.U32 R49, R49, 0x10000, RZ ;  /* 0x0001000031317824 */ /* 0x000fe200078e00ff */
[--C-:B------:R-:W-:Y:S02]  /*8240*/  SHF.R.U32.HI R50, RZ, 0x8, R55.reuse ;  /* 0x00000008ff327819 */ /* 0x100fe40000011637 */
[----:B------:R-:W-:Y:S02]  /*8250*/  LOP3.LUT R51, R55, 0xff0000ff, RZ, 0xc0, !PT ;  /* 0xff0000ff37337812 */ /* 0x000fe400078ec0ff */
[----:B------:R-:W-:Y:S01]  /*8260*/  SHF.R.U32.HI R54, RZ, 0x10, R55 ;  /* 0x00000010ff367819 */ /* 0x000fe20000011637 */
[----:B------:R-:W-:Y:S01]  /*8270*/  IMAD.SHL.U32 R55, R150, 0x100, RZ ;  /* 0x0000010096377824 */ /* 0x000fe200078e00ff */
[----:B------:R-:W-:Y:S01]  /*8280*/  LOP3.LUT R48, R48, 0xff00, R154, 0xf8, !PT ;  /* 0x0000ff0030307812 */ /* 0x000fe200078ef89a */
[----:B------:R-:W-:Y:S01]  /*8290*/  IMAD.SHL.U32 R50, R50, 0x100, RZ ;  /* 0x0000010032327824 */ /* 0x000fe200078e00ff */
[----:B------:R-:W-:Y:S01]  /*82a0*/  LOP3.LUT R151, R151, 0xff00, R153, 0xf8, !PT ;  /* 0x0000ff0097977812 */ /* 0x000fe200078ef899 */
[----:B------:R-:W-:Y:S01]  /*82b0*/  IMAD.U32 R54, R54, 0x10000, RZ ;  /* 0x0001000036367824 */ /* 0x000fe200078e00ff */
[----:B------:R-:W-:-:S02]  /*82c0*/  SHF.L.U32 R53, R53, 0x10, RZ ;  /* 0x0000001035357819 */ /* 0x000fc400000006ff */
[----:B------:R-:W-:Y:S02]  /*82d0*/  LOP3.LUT R55, R149, 0xff00, R55, 0xf8, !PT ;  /* 0x0000ff0095377812 */ /* 0x000fe400078ef837 */
[----:B------:R-:W-:Y:S02]  /*82e0*/  LOP3.LUT R149, R48, 0xff0000, R52, 0xf8, !PT ;  /* 0x00ff000030957812 */ /* 0x000fe400078ef834 */
[----:B------:R-:W-:Y:S02]  /*82f0*/  LOP3.LUT R48, R151, 0xff0000, R53, 0xf8, !PT ;  /* 0x00ff000097307812 */ /* 0x000fe400078ef835 */
[----:B0-----:R-:W-:Y:S02]  /*8300*/  F2FP.F16.E4M3.UNPACK_B R150, R85 ;  /* 0x00000055ff96723e */ /* 0x001fe400020006ff */
[----:B------:R-:W-:Y:S02]  /*8310*/  F2FP.F16.E4M3.UNPACK_B R153, R48 ;  /* 0x00000030ff99723e */ /* 0x000fe400020006ff */
[----:B---3--:R-:W-:Y:S01]  /*8320*/  F2FP.F16.E4M3.UNPACK_B R52, R81 ;  /* 0x00000051ff34723e */ /* 0x008fe200020006ff */
[----:B------:R-:W-:Y:S01]  /*8330*/  HADD2.F32 R53, -RZ, R150.H0_H0 ;  /* 0x20000096ff357230 */ /* 0x000fe20000004100 */
[----:B------:R-:W-:Y:S01]  /*8340*/  F2FP.F16.E4M3.UNPACK_B R154, R149 ;  /* 0x00000095ff9a723e */ /* 0x000fe200020006ff */
[----:B------:R-:W-:Y:S01]  /*8350*/  HADD2.F32 R156, -RZ, R153.H0_H0 ;  /* 0x20000099ff9c7230 */ /* 0x000fe20000004100 */
[----:B------:R-:W-:Y:S01]  /*8360*/  F2FP.F16.E4M3.UNPACK_B R85, R85.H1 ;  /* 0x00000055ff55723e */ /* 0x000fe200030006ff */
[----:B------:R-:W-:Y:S01]  /*8370*/  HADD2.F32 R151, -RZ, R52.H0_H0 ;  /* 0x20000034ff977230 */ /* 0x000fe20000004100 */
[----:B------:R-:W-:Y:S01]  /*8380*/  F2FP.F16.E4M3.UNPACK_B R149, R149.H1 ;  /* 0x00000095ff95723e */ /* 0x000fe200030006ff */
[----:B------:R-:W-:-:S02]  /*8390*/  HADD2.F32 R155, -RZ, R154.H0_H0 ;  /* 0x2000009aff9b7230 */ /* 0x000fc40000004100 */
[-C--:B------:R-:W-:Y:S01]  /*83a0*/  FMUL.FTZ R157, R53, R156.reuse ;  /* 0x0000009c359d7220 */ /* 0x080fe20000410000 */
[----:B------:R-:W-:Y:S02]  /*83b0*/  HADD2.F32 R153, -RZ, R153.H1_H1 ;  /* 0x30000099ff997230 */ /* 0x000fe40000004100 */
[C---:B------:R-:W-:Y:S01]  /*83c0*/  FMUL.FTZ R156, R151.reuse, R156 ;  /* 0x0000009c979c7220 */ /* 0x040fe20000410000 */
[----:B------:R-:W-:Y:S02]  /*83d0*/  HADD2.F32 R52, -RZ, R52.H1_H1 ;  /* 0x30000034ff347230 */ /* 0x000fe40000004100 */
[-C--:B------:R-:W-:Y:S01]  /*83e0*/  FFMA.FTZ R151, R151, R155.reuse, -R157 ;  /* 0x0000009b97977223 */ /* 0x080fe2000001089d */
[----:B------:R-:W-:Y:S02]  /*83f0*/  HADD2.F32 R154, -RZ, R154.H1_H1 ;  /* 0x3000009aff9a7230 */ /* 0x000fe40000004100 */
[----:B------:R-:W-:Y:S01]  /*8400*/  FFMA.FTZ R53, R53, R155, R156 ;  /* 0x0000009b35357223 */ /* 0x000fe2000001009c */
[----:B------:R-:W-:Y:S01]  /*8410*/  HADD2.F32 R155, -RZ, R150.H1_H1 ;  /* 0x30000096ff9b7230 */ /* 0x000fe20000004100 */
[----:B------:R-:W-:Y:S01]  /*8420*/  LOP3.LUT R51, R51, 0xff00, R50, 0xf8, !PT ;  /* 0x0000ff0033337812 */ /* 0x000fe200078ef832 */
[----:B------:R-:W-:-:S03]  /*8430*/  IMAD.MOV.U32 R50, RZ, RZ, R87 ;  /* 0x000000ffff327224 */ /* 0x000fc600078e0057 */
[-C--:B------:R-:W-:Y:S01]  /*8440*/  FMUL.FTZ R150, R155, R153.reuse ;  /* 0x000000999b967220 */ /* 0x080fe20000410000 */
[----:B------:R-:W-:-:S03]  /*8450*/  FMUL.FTZ R153, R52, R153 ;  /* 0x0000009934997220 */ /* 0x000fc60000410000 */
[-C--:B------:R-:W-:Y:S01]  /*8460*/  FFMA.FTZ R150, R52, R154.reuse, -R150 ;  /* 0x0000009a34967223 */ /* 0x080fe20000010896 */
[----:B------:R-:W-:Y:S01]  /*8470*/  FFMA.FTZ R52, R155, R154, R153 ;  /* 0x0000009a9b347223 */ /* 0x000fe20000010099 */
[----:B------:R-:W-:Y:S01]  /*8480*/  F2FP.F16.E4M3.UNPACK_B R153, R48.H1 ;  /* 0x00000030ff99723e */ /* 0x000fe200030006ff */
[----:B------:R-:W-:Y:S01]  /*8490*/  HADD2.F32 R48, -RZ, R85.H0_H0 ;  /* 0x20000055ff307230 */ /* 0x000fe20000004100 */
[----:B------:R-:W-:Y:S01]  /*84a0*/  F2FP.F16.E4M3.UNPACK_B R154, R81.H1 ;  /* 0x00000051ff9a723e */ /* 0x000fe200030006ff */
[----:B------:R-:W-:Y:S02]  /*84b0*/  HADD2.F32 R155, -RZ, R149.H0_H0 ;  /* 0x20000095ff9b7230 */ /* 0x000fe40000004100 */
[----:B------:R-:W-:Y:S02]  /*84c0*/  HADD2.F32 R156, -RZ, R153.H0_H0 ;  /* 0x20000099ff9c7230 */ /* 0x000fe40000004100 */
[----:B------:R-:W-:Y:S02]  /*84d0*/  HADD2.F32 R81, -RZ, R154.H0_H0 ;  /* 0x2000009aff517230 */ /* 0x000fe40000004100 */
[----:B------:R-:W-:-:S02]  /*84e0*/  HADD2.F32 R85, -RZ, R85.H1_H1 ;  /* 0x30000055ff557230 */ /* 0x000fc40000004100 */
[CC--:B------:R-:W-:Y:S01]  /*84f0*/  FMUL.FTZ R157, R48.reuse, R156.reuse ;  /* 0x0000009c309d7220 */ /* 0x0c0fe20000410000 */
[----:B------:R-:W-:Y:S02]  /*8500*/  HADD2.F32 R153, -RZ, R153.H1_H1 ;  /* 0x30000099ff997230 */ /* 0x000fe40000004100 */
[C---:B------:R-:W-:Y:S01]  /*8510*/  FMUL.FTZ R156, R81.reuse, R156 ;  /* 0x0000009c519c7220 */ /* 0x040fe20000410000 */
[----:B------:R-:W-:Y:S02]  /*8520*/  HADD2.F32 R154, -RZ, R154.H1_H1 ;  /* 0x3000009aff9a7230 */ /* 0x000fe40000004100 */
[-C--:B------:R-:W-:Y:S01]  /*8530*/  FFMA.FTZ R81, R81, R155.reuse, -R157 ;  /* 0x0000009b51517223 */ /* 0x080fe2000001089d */
[----:B------:R-:W-:Y:S02]  /*8540*/  HADD2.F32 R149, -RZ, R149.H1_H1 ;  /* 0x30000095ff957230 */ /* 0x000fe40000004100 */
[----:B------:R-:W-:Y:S01]  /*8550*/  FFMA.FTZ R48, R48, R155, R156 ;  /* 0x0000009b30307223 */ /* 0x000fe2000001009c */
[-C--:B------:R-:W-:Y:S01]  /*8560*/  FMUL.FTZ R155, R85, R153.reuse ;  /* 0x00000099559b7220 */ /* 0x080fe20000410000 */
[----:B------:R-:W-:-:S03]  /*8570*/  FMUL.FTZ R156, R154, R153 ;  /* 0x000000999a9c7220 */ /* 0x000fc60000410000 */
[-C--:B------:R-:W-:Y:S01]  /*8580*/  FFMA.FTZ R153, R154, R149.reuse, -R155 ;  /* 0x000000959a997223 */ /* 0x080fe2000001089b */
[----:B------:R-:W-:Y:S01]  /*8590*/  FFMA.FTZ R149, R85, R149, R156 ;  /* 0x0000009555957223 */ /* 0x000fe2000001009c */
[----:B------:R-:W-:Y:S02]  /*85a0*/  LOP3.LUT R85, R55, 0xff0000, R49, 0xf8, !PT ;  /* 0x00ff000037557812 */ /* 0x000fe400078ef831 */
[----:B------:R-:W-:Y:S02]  /*85b0*/  LOP3.LUT R49, R51, 0xff0000, R54, 0xf8, !PT ;  /* 0x00ff000033317812 */ /* 0x000fe400078ef836 */
[-C--:B------:R-:W-:Y:S02]  /*85c0*/  F2FP.F16.E4M3.UNPACK_B R51, R50.reuse ;  /* 0x00000032ff33723e */ /* 0x080fe400020006ff */
[----:B------:R-:W-:Y:S02]  /*85d0*/  F2FP.F16.E4M3.UNPACK_B R87, R49 ;  /* 0x00000031ff57723e */ /* 0x000fe400020006ff */
[----:B------:R-:W-:Y:S01]  /*85e0*/  F2FP.F16.E4M3.UNPACK_B R54, R83 ;  /* 0x00000053ff36723e */ /* 0x000fe200020006ff */
        /* <DEDUP_REMOVED lines=14> */
[----:B------:R-:W-:-:S02]  /*86d0*/  HADD2.F32 R55, -RZ, R54.H1_H1 ;  /* 0x30000036ff377230 */ /* 0x000fc40000004100 */
[----:B------:R-:W-:Y:S01]  /*86e0*/  FMUL.FTZ R54, R51, R87 ;  /* 0x0000005733367220 */ /* 0x000fe20000410000 */
[----:B------:R-:W-:Y:S01]  /*86f0*/  F2FP.F16.E4M3.UNPACK_B R85, R85.H1 ;  /* 0x00000055ff55723e */ /* 0x000fe200030006ff */
[----:B------:R-:W-:Y:S01]  /*8700*/  HADD2.F32 R156, -RZ, R49.H0_H0 ;  /* 0x20000031ff9c7230 */ /* 0x000fe20000004100 */
[----:B------:R-:W-:Y:S01]  /*8710*/  F2FP.SATFINITE.E4M3.F32.PACK_AB_MERGE_C R81, R153, R81, RZ ;  /* 0x000000519951723e */ /* 0x000fe200048070ff */
[CC--:B------:R-:W-:Y:S01]  /*8720*/  FFMA.FTZ R54, R55.reuse, R154.reuse, -R54 ;  /* 0x0000009a37367223 */ /* 0x0c0fe20000010836 */
[----:B------:R-:W-:Y:S01]  /*8730*/  FMUL.FTZ R55, R55, R87 ;  /* 0x0000005737377220 */ /* 0x000fe20000410000 */
[----:B------:R-:W-:Y:S01]  /*8740*/  HADD2.F32 R87, -RZ, R85.H0_H0 ;  /* 0x20000055ff577230 */ /* 0x000fe20000004100 */
[----:B------:R-:W-:Y:S01]  /*8750*/  F2FP.SATFINITE.E4M3.F32.PACK_AB_MERGE_C R150, R150, R151, R81 ;  /* 0x000000979696723e */ /* 0x000fe20004807051 */
[----:B------:R-:W-:Y:S02]  /*8760*/  HADD2.F32 R49, -RZ, R49.H1_H1 ;  /* 0x30000031ff317230 */ /* 0x000fe40000004100 */
[----:B------:R-:W-:Y:S01]  /*8770*/  FFMA.FTZ R51, R51, R154, R55 ;  /* 0x0000009a33337223 */ /* 0x000fe20000010037 */
[----:B------:R-:W-:Y:S01]  /*8780*/  F2FP.F16.E4M3.UNPACK_B R55, R83.H1 ;  /* 0x00000053ff37723e */ /* 0x000fe200030006ff */
[--C-:B------:R-:W-:Y:S01]  /*8790*/  HADD2.F32 R83, -RZ, R50.reuse.H0_H0 ;  /* 0x20000032ff537230 */ /* 0x100fe20000004100 */
[----:B------:R-:W-:Y:S01]  /*87a0*/  F2FP.F16.E4M3.UNPACK_B R81, R84.H1 ;  /* 0x00000054ff51723e */ /* 0x000fe200030006ff */
[----:B------:R-:W-:Y:S01]  /*87b0*/  HADD2.F32 R50, -RZ, R50.H1_H1 ;  /* 0x30000032ff327230 */ /* 0x000fe20000004100 */
[----:B------:R-:W-:Y:S01]  /*87c0*/  F2FP.SATFINITE.E4M3.F32.PACK_AB_MERGE_C R48, R149, R48, RZ ;  /* 0x000000309530723e */ /* 0x000fe200048070ff */
[----:B------:R-:W-:-:S02]  /*87d0*/  HADD2.F32 R154, -RZ, R55.H0_H0 ;  /* 0x20000037ff9a7230 */ /* 0x000fc40000004100 */
[----:B------:R-:W-:Y:S01]  /*87e0*/  FMUL.FTZ R157, R83, R156 ;  /* 0x0000009c539d7220 */ /* 0x000fe20000410000 */
[----:B------:R-:W-:Y:S01]  /*87f0*/  HADD2.F32 R55, -RZ, R55.H1_H1 ;  /* 0x30000037ff377230 */ /* 0x000fe20000004100 */
[----:B------:R-:W-:Y:S01]  /*8800*/  F2FP.F16.E4M3.UNPACK_B R84, R84 ;  /* 0x00000054ff54723e */ /* 0x000fe200020006ff */
[----:B------:R-:W-:Y:S02]  /*8810*/  HADD2.F32 R85, -RZ, R85.H1_H1 ;  /* 0x30000055ff557230 */ /* 0x000fe40000004100 */
[C---:B------:R-:W-:Y:S01]  /*8820*/  FFMA.FTZ R157, R154.reuse, R87, -R157 ;  /* 0x000000579a9d7223 */ /* 0x040fe2000001089d */
[----:B------:R-:W-:Y:S01]  /*8830*/  FMUL.FTZ R154, R154, R156 ;  /* 0x0000009c9a9a7220 */ /* 0x000fe20000410000 */
[----:B------:R-:W-:-:S03]  /*8840*/  F2FP.SATFINITE.E4M3.F32.PACK_AB_MERGE_C R48, R52, R53, R48 ;  /* 0x000000353430723e */ /* 0x000fc60004807030 */
[----:B------:R-:W-:Y:S01]  /*8850*/  FFMA.FTZ R154, R83, R87, R154 ;  /* 0x00000057539a7223 */ /* 0x000fe2000001009a */
[CC--:B------:R-:W-:Y:S01]  /*8860*/  FMUL.FTZ R83, R50.reuse, R49.reuse ;  /* 0x0000003132537220 */ /* 0x0c0fe20000410000 */
[C---:B------:R-:W-:Y:S01]  /*8870*/  FMUL.FTZ R49, R55.reuse, R49 ;  /* 0x0000003137317220 */ /* 0x040fe20000410000 */
[----:B------:R-:W-:Y:S02]  /*8880*/  F2FP.F16.E4M3.UNPACK_B R87, R144.H1 ;  /* 0x00000090ff57723e */ /* 0x000fe400030006ff */
[-C--:B------:R-:W-:Y:S01]  /*8890*/  FFMA.FTZ R83, R55, R85.reuse, -R83 ;  /* 0x0000005537537223 */ /* 0x080fe20000010853 */
[----:B------:R-:W-:Y:S01]  /*88a0*/  FFMA.FTZ R50, R50, R85, R49 ;  /* 0x0000005532327223 */ /* 0x000fe20000010031 */
[----:B------:R-:W-:Y:S01]  /*88b0*/  MOV R49, R80 ;  /* 0x0000005000317202 */ /* 0x000fe20000000f00 */
[----:B------:R-:W-:Y:S01]  /*88c0*/  HADD2.F32 R85, -RZ, R81.H0_H0 ;  /* 0x20000051ff557230 */ /* 0x000fe20000004100 */
[----:B------:R-:W-:Y:S01]  /*88d0*/  F2FP.F16.E4M3.UNPACK_B R55, R145.H1 ;  /* 0x00000091ff37723e */ /* 0x000fe200030006ff */
[----:B------:R-:W-:Y:S01]  /*88e0*/  HADD2.F32 R151, -RZ, R87.H0_H0 ;  /* 0x20000057ff977230 */ /* 0x000fe20000004100 */
[----:B------:R-:W-:Y:S01]  /*88f0*/  F2FP.F16.E4M3.UNPACK_B R80, R49.H1 ;  /* 0x00000031ff50723e */ /* 0x000fe200030006ff */
[----:B------:R-:W-:Y:S01]  /*8900*/  HADD2.F32 R81, -RZ, R81.H1_H1 ;  /* 0x30000051ff517230 */ /* 0x000fe20000004100 */
[----:B------:R-:W-:Y:S01]  /*8910*/  F2FP.F16.E4M3.UNPACK_B R145, R145 ;  /* 0x00000091ff91723e */ /* 0x000fe200020006ff */
[--C-:B------:R-:W-:Y:S01]  /*8920*/  HADD2.F32 R156, -RZ, R55.reuse.H0_H0 ;  /* 0x20000037ff9c7230 */ /* 0x100fe20000004100 */
[----:B------:R-:W-:Y:S01]  /*8930*/  F2FP.F16.E4M3.UNPACK_B R49, R49 ;  /* 0x00000031ff31723e */ /* 0x000fe200020006ff */
        /* <DEDUP_REMOVED lines=8> */
[----:B------:R-:W-:Y:S01]  /*89c0*/  F2FP.SATFINITE.E4M3.F32.PACK_AB_MERGE_C R83, R83, R157, RZ ;  /* 0x0000009d5353723e */ /* 0x000fe200048070ff */
[----:B------:R-:W-:Y:S01]  /*89d0*/  FFMA.FTZ R156, R85, R151, R156 ;  /* 0x00000097559c7223 */ /* 0x000fe2000001009c */
[CC--:B------:R-:W-:Y:S01]  /*89e0*/  FMUL.FTZ R85, R81.reuse, R55.reuse ;  /* 0x0000003751557220 */ /* 0x0c0fe20000410000 */
[----:B------:R-:W-:Y:S01]  /*89f0*/  FMUL.FTZ R55, R80, R55 ;  /* 0x0000003750377220 */ /* 0x000fe20000410000 */
[----:B------:R-:W-:Y:S01]  /*8a00*/  HADD2.F32 R151, -RZ, R145.H0_H0 ;  /* 0x20000091ff977230 */ /* 0x000fe20000004100 */
[----:B------:R-:W-:Y:S01]  /*8a10*/  F2FP.SATFINITE.E4M3.F32.PACK_AB_MERGE_C R50, R50, R154, RZ ;  /* 0x0000009a3232723e */ /* 0x000fe200048070ff */
[-C--:B------:R-:W-:Y:S01]  /*8a20*/  FFMA.FTZ R80, R80, R87.reuse, -R85 ;  /* 0x0000005750507223 */ /* 0x080fe20000010855 */
[----:B------:R-:W-:Y:S01]  /*8a30*/  FFMA.FTZ R55, R81, R87, R55 ;  /* 0x0000005751377223 */ /* 0x000fe20000010037 */
[----:B------:R-:W-:Y:S01]  /*8a40*/  HADD2.F32 R81, -RZ, R84.H0_H0 ;  /* 0x20000054ff517230 */ /* 0x000fe20000004100 */
[----:B------:R-:W-:Y:S01]  /*8a50*/  F2FP.SATFINITE.E4M3.F32.PACK_AB_MERGE_C R50, R51, R155, R50 ;  /* 0x0000009b3332723e */ /* 0x000fe20004807032 */
[----:B------:R-:W-:Y:S01]  /*8a60*/  HADD2.F32 R87, -RZ, R49.H0_H0 ;  /* 0x20000031ff577230 */ /* 0x000fe20000004100 */
[----:B------:R-:W-:Y:S01]  /*8a70*/  F2FP.SATFINITE.E4M3.F32.PACK_AB_MERGE_C R80, R80, R153, RZ ;  /* 0x000000995050723e */ /* 0x000fe200048070ff */
        /* <DEDUP_REMOVED lines=9> */
[C---:B------:R-:W-:Y:S01]  /*8b10*/  FMUL.FTZ R81, R84.reuse, R145 ;  /* 0x0000009154517220 */ /* 0x040fe20000410000 */
[----:B------:R-:W-:Y:S01]  /*8b20*/  F2FP.F16.E4M3.UNPACK_B R87, R147.H1 ;  /* 0x00000093ff57723e */ /* 0x000fe200030006ff */
[C---:B------:R-:W-:Y:S01]  /*8b30*/  FMUL.FTZ R145, R49.reuse, R145 ;  /* 0x0000009131917220 */ /* 0x040fe20000410000 */
[----:B------:R-:W-:Y:S01]  /*8b40*/  F2FP.F16.E4M3.UNPACK_B R147, R147 ;  /* 0x00000093ff93723e */ /* 0x000fe200020006ff */
[----:B------:R-:W-:Y:S01]  /*8b50*/  FFMA.FTZ R81, R49, R144, -R81 ;  /* 0x0000009031517223 */ /* 0x000fe20000010851 */
[----:B------:R-:W-:Y:S01]  /*8b60*/  F2FP.SATFINITE.E4M3.F32.PACK_AB_MERGE_C R55, R55, R156, RZ ;  /* 0x0000009c3737723e */ /* 0x000fe200048070ff */
[----:B------:R-:W-:Y:S01]  /*8b70*/  FFMA.FTZ R49, R84, R144, R145 ;  /* 0x0000009054317223 */ /* 0x000fe20000010091 */
[----:B------:R-:W-:Y:S01]  /*8b80*/  F2FP.F16.E4M3.UNPACK_B R84, R86.H1 ;  /* 0x00000056ff54723e */ /* 0x000fe200030006ff */
[--C-:B------:R-:W-:Y:S01]  /*8b90*/  HADD2.F32 R145, -RZ, R87.reuse.H0_H0 ;  /* 0x20000057ff917230 */ /* 0x100fe20000004100 */
[----:B------:R-:W-:Y:S01]  /*8ba0*/  F2FP.SATFINITE.E4M3.F32.PACK_AB_MERGE_C R149, R81, R149, R80 ;  /* 0x000000955195723e */ /* 0x000fe20004807050 */
[----:B------:R-:W-:Y:S01]  /*8bb0*/  HADD2.F32 R87, -RZ, R87.H1_H1 ;  /* 0x30000057ff577230 */ /* 0x000fe20000004100 */
[----:B------:R-:W-:Y:S01]  /*8bc0*/  F2FP.F16.E4M3.UNPACK_B R80, R146.H1 ;  /* 0x00000092ff50723e */ /* 0x000fe200030006ff */
[--C-:B------:R-:W-:Y:S01]  /*8bd0*/  HADD2.F32 R85, -RZ, R84.reuse.H0_H0 ;  /* 0x20000054ff557230 */ /* 0x100fe20000004100 */
        /* <DEDUP_REMOVED lines=11> */
[----:B------:R-:W-:Y:S01]  /*8c90*/  F2FP.SATFINITE.E4M3.F32.PACK_AB_MERGE_C R49, R49, R151, R55 ;  /* 0x000000973131723e */ /* 0x000fe20004807037 */
[-C--:B------:R-:W-:Y:S01]  /*8ca0*/  FFMA.FTZ R153, R144, R145.reuse, -R153 ;  /* 0x0000009190997223 */ /* 0x080fe20000010899 */
[----:B------:R-:W-:Y:S01]  /*8cb0*/  F2FP.SATFINITE.E4M3.F32.PACK_AB_MERGE_C R83, R54, R158, R83 ;  /* 0x0000009e3653723e */ /* 0x000fe20004807053 */
[----:B------:R-:W-:Y:S01]  /*8cc0*/  FFMA.FTZ R157, R85, R145, R157 ;  /* 0x00000091559d7223 */ /* 0x000fe2000001009d */
[-C--:B------:R-:W-:Y:S01]  /*8cd0*/  FMUL.FTZ R85, R84, R80.reuse ;  /* 0x0000005054557220 */ /* 0x080fe20000410000 */
[----:B------:R-:W-:Y:S01]  /*8ce0*/  FMUL.FTZ R80, R81, R80 ;  /* 0x0000005051507220 */ /* 0x000fe20000410000 */
[----:B------:R-:W-:-:S02]  /*8cf0*/  HADD2.F32 R145, -RZ, R146.H0_H0 ;  /* 0x20000092ff917230 */ /* 0x000fc40000004100 */
[-C--:B------:R-:W-:Y:S01]  /*8d00*/  FFMA.FTZ R81, R81, R87.reuse, -R85 ;  /* 0x0000005751517223 */ /* 0x080fe20000010855 */
[----:B------:R-:W-:Y:S01]  /*8d10*/  FFMA.FTZ R80, R84, R87, R80 ;  /* 0x0000005754507223 */ /* 0x000fe20000010050 */
[----:B------:R-:W-:Y:S02]  /*8d20*/  HADD2.F32 R84, -RZ, R86.H0_H0 ;  /* 0x20000056ff547230 */ /* 0x000fe40000004100 */
[----:B------:R-:W-:Y:S01]  /*8d30*/  HADD2.F32 R87, -RZ, R82.H0_H0 ;  /* 0x20000052ff577230 */ /* 0x000fe20000004100 */
[----:B------:R-:W-:Y:S01]  /*8d40*/  F2FP.SATFINITE.E4M3.F32.PACK_AB_MERGE_C R81, R81, R153, RZ ;  /* 0x000000995151723e */ /* 0x000fe200048070ff */
[----:B------:R-:W-:Y:S02]  /*8d50*/  HADD2.F32 R85, -RZ, R147.H0_H0 ;  /* 0x20000093ff557230 */ /* 0x000fe40000004100 */
[-C--:B------:R-:W-:Y:S01]  /*8d60*/  FMUL.FTZ R144, R84, R145.reuse ;  /* 0x0000009154907220 */ /* 0x080fe20000410000 */
[----:B------:R-:W-:Y:S02]  /*8d70*/  HADD2.F32 R146, -RZ, R146.H1_H1 ;  /* 0x30000092ff927230 */ /* 0x000fe40000004100 */
[----:B------:R-:W-:Y:S01]  /*8d80*/  FMUL.FTZ R145, R87, R145 ;  /* 0x0000009157917220 */ /* 0x000fe20000410000 */
[----:B------:R-:W-:-:S02]  /*8d90*/  HADD2.F32 R86, -RZ, R86.H1_H1 ;  /* 0x30000056ff567230 */ /* 0x000fc40000004100 */
[-C--:B------:R-:W-:Y:S01]  /*8da0*/  FFMA.FTZ R144, R87, R85.reuse, -R144 ;  /* 0x0000005557907223 */ /* 0x080fe20000010890 */
[----:B------:R-:W-:Y:S02]  /*8db0*/  HADD2.F32 R82, -RZ, R82.H1_H1 ;  /* 0x30000052ff527230 */ /* 0x000fe40000004100 */
[----:B------:R-:W-:Y:S01]  /*8dc0*/  FFMA.FTZ R145, R84, R85, R145 ;  /* 0x0000005554917223 */ /* 0x000fe20000010091 */
[----:B------:R-:W-:Y:S02]  /*8dd0*/  HADD2.F32 R147, -RZ, R147.H1_H1 ;  /* 0x30000093ff937230 */ /* 0x000fe40000004100 */
[-C--:B------:R-:W-:Y:S01]  /*8de0*/  FMUL.FTZ R84, R86, R146.reuse ;  /* 0x0000009256547220 */ /* 0x080fe20000410000 */
[----:B------:R-:W-:Y:S01]  /*8df0*/  F2FP.SATFINITE.E4M3.F32.PACK_AB_MERGE_C R80, R80, R157, RZ ;  /* 0x0000009d5050723e */ /* 0x000fe200048070ff */
[C---:B------:R-:W-:Y:S01]  /*8e00*/  FMUL.FTZ R146, R82.reuse, R146 ;  /* 0x0000009252927220 */ /* 0x040fe20000410000 */
[----:B------:R-:W-:Y:S02]  /*8e10*/  IMAD.MOV.U32 R85, RZ, RZ, R48 ;  /* 0x000000ffff557224 */ /* 0x000fe400078e0030 */
[----:B------:R-:W-:Y:S01]  /*8e20*/  FFMA.FTZ R84, R82, R147, -R84 ;  /* 0x0000009352547223 */ /* 0x000fe20000010854 */
[----:B------:R-:W-:-:S02]  /*8e30*/  IMAD.MOV.U32 R87, RZ, RZ, R50 ;  /* 0x000000ffff577224 */ /* 0x000fc400078e0032 */
[----:B------:R-:W-:Y:S02]  /*8e40*/  FFMA.FTZ R146, R86, R147, R146 ;  /* 0x0000009356927223 */ /* 0x000fe40000010092 */
[----:B------:R-:W-:Y:S01]  /*8e50*/  F2FP.SATFINITE.E4M3.F32.PACK_AB_MERGE_C R144, R84, R144, R81 ;  /* 0x000000905490723e */ /* 0x000fe20004807051 */
[----:B------:R-:W-:Y:S02]  /*8e60*/  IMAD.MOV.U32 R81, RZ, RZ, R150 ;  /* 0x000000ffff517224 */ /* 0x000fe400078e0096 */
[----:B------:R-:W-:Y:S01]  /*8e70*/  F2FP.SATFINITE.E4M3.F32.PACK_AB_MERGE_C R145, R146, R145, R80 ;  /* 0x000000919291723e */ /* 0x000fe20004807050 */
[----:B------:R-:W-:Y:S01]  /*8e80*/  IMAD.MOV.U32 R80, RZ, RZ, R149 ;  /* 0x000000ffff507224 */ /* 0x000fe200078e0095 */
[----:B------:R-:W-:Y:S01]  /*8e90*/  MOV R82, R144 ;  /* 0x0000009000527202 */ /* 0x000fe20000000f00 */
[----:B------:R-:W-:Y:S02]  /*8ea0*/  IMAD.MOV.U32 R84, RZ, RZ, R49 ;  /* 0x000000ffff547224 */ /* 0x000fe400078e0031 */
[----:B------:R-:W-:-:S07]  /*8eb0*/  IMAD.MOV.U32 R86, RZ, RZ, R145 ;  /* 0x000000ffff567224 */ /* 0x000fce00078e0091 */
.L_x_402:
[----:B------:R-:W-:Y:S05]  /*8ec0*/  BSYNC B2 ;  /* 0x0000000000027941 */ /* 0x000fea0003800000 */
.L_x_401:
[----:B------:R-:W-:Y:S01]  /*8ed0*/  SHF.R.S32.HI R48, RZ, 0x1f, R23 ;  /* 0x0000001fff307819 */ /* 0x000fe20000011417 */
[----:B------:R-:W-:Y:S01]  /*8ee0*/  ULDC.64 UR4, c[0x0][0x2e8] ;  /* 0x0000ba0000047ab9 */ /* 0x000fe20000000a00 */
[----:B------:R-:W-:-:S03]  /*8ef0*/  ISETP.GE.AND P3, PT, R148, R134, PT ;  /* 0x000000869400720c */ /* 0x000fc60003f66270 */
[-C--:B--2---:R-:W-:Y:S02]  /*8f00*/  IMAD R50, R48, R122.reuse, RZ ;  /* 0x0000007a30327224 */ /* 0x084fe400078e02ff */
[----:B------:R-:W-:-:S04]  /*8f10*/  IMAD.WIDE.U32 R48, R23, R122, R120 ;  /* 0x0000007a17307225 */ /* 0x000fc800078e0078 */
[----:B------:R-:W-:-:S04]  /*8f20*/  IMAD R50, R23, R123, R50 ;  /* 0x0000007b17327224 */ /* 0x000fc800078e0232 */
[----:B------:R-:W-:Y:S01]  /*8f30*/  IMAD.IADD R49, R50, 0x1, R49 ;  /* 0x0000000132317824 */ /* 0x000fe200078e0231 */
[--C-:B------:R-:W-:Y:S02]  /*8f40*/  @!P3 SHF.R.S32.HI R51, RZ, 0x1f, R148.reuse ;  /* 0x0000001fff33b819 */ /* 0x100fe40000011494 */
[----:B------:R-:W-:-:S04]  /*8f50*/  @!P3 IADD3 R50, P4, P6, R102, R48, R148 ;  /* 0x000000306632b210 */ /* 0x000fc80007e9e094 */
[----:B------:R-:W-:Y:S02]  /*8f60*/  @!P3 IADD3.X R51, R42, R49, R51, P4, P6 ;  /* 0x000000312a33b210 */ /* 0x000fe400027ec433 */
[----:B------:R-:W-:-:S04]  /*8f70*/  IADD3 R48, P4, P6, R102, R48, R41 ;  /* 0x0000003066307210 */ /* 0x000fc80007e9e029 */
[----:B------:R-:W-:Y:S02]  /*8f80*/  IADD3.X R49, R42, R49, R109, P4, P6 ;  /* 0x000000312a317210 */ /* 0x000fe400027ec46d */
[----:B------:R-:W-:-:S04]  /*8f90*/  IADD3 R48, P4, R48, UR4, RZ ;  /* 0x0000000430307c10 */ /* 0x000fc8000ff9e0ff */
[----:B------:R-:W-:Y:S02]  /*8fa0*/  IADD3.X R49, R49, UR5, RZ, P4, !PT ;  /* 0x0000000531317c10 */ /* 0x000fe4000a7fe4ff */
[----:B------:R-:W-:-:S03]  /*8fb0*/  @!P3 IADD3 R50, P4, R50, UR4, RZ ;  /* 0x000000043232bc10 */ /* 0x000fc6000ff9e0ff */
[----:B---3--:R3:W-:Y:S01]  /*8fc0*/  STG.E.128 desc[UR42][R48.64], R80 ;  /* 0x0000005030007986 */ /* 0x0087e2000c101d2a */
[----:B------:R-:W-:-:S05]  /*8fd0*/  @!P3 IADD3.X R51, R51, UR5, RZ, P4, !PT ;  /* 0x000000053333bc10 */ /* 0x000fca000a7fe4ff */
[----:B0-----:R3:W-:Y:S04]  /*8fe0*/  @!P3 STG.E.128 desc[UR42][R50.64], R84 ;  /* 0x000000543200b986 */ /* 0x0017e8000c101d2a */
.L_x_400:
[----:B------:R-:W-:Y:S05]  /*8ff0*/  BSYNC B1 ;  /* 0x0000000000017941 */ /* 0x000fea0003800000 */
.L_x_399:
[----:B------:R-:W-:Y:S01]  /*9000*/  VIADD R146, R23, 0x20 ;  /* 0x0000002017927836 */ /* 0x000fe20000000000 */
[----:B------:R-:W-:Y:S04]  /*9010*/  BSSY B1, `(.L_x_403) ;  /* 0x0000108000017945 */ /* 0x000fe80003800000 */
[----:B------:R-:W-:-:S13]  /*9020*/  ISETP.GE.OR P3, PT, R146, R117, P0 ;  /* 0x000000759200720c */ /* 0x000fda0000766670 */
[----:B------:R-:W-:Y:S05]  /*9030*/  @P3 BRA `(.L_x_404) ;  /* 0x0000001000143947 */ /* 0x000fea0003800000 */
[----:B---3--:R-:W3:Y:S04]  /*9040*/  LDL R48, [R1+0x10] ;  /* 0x0000100001307983 */ /* 0x008ee80000100800 */
[----:B------:R-:W4:Y:S01]  /*9050*/  LDL R50, [R1+0x5c] ;  /* 0x00005c0001327983 */ /* 0x000f220000100800 */
[C---:B------:R-:W-:Y:S01]  /*9060*/  IADD3 R51, R23.reuse, 0x20, RZ ;  /* 0x0000002017337810 */ /* 0x040fe20007ffe0ff */
[----:B------:R-:W-:Y:S01]  /*9070*/  VIADD R52, R23, 0x20 ;  /* 0x0000002017347836 */ /* 0x000fe20000000000 */
[----:B------:R-:W-:Y:S03]  /*9080*/  BSSY B2, `(.L_x_405) ;  /* 0x00000ef000027945 */ /* 0x000fe60003800000 */
[----:B------:R-:W-:-:S02]  /*9090*/  IMAD.SHL.U32 R51, R51, 0x80, RZ ;  /* 0x0000008033337824 */ /* 0x000fc400078e00ff */
        /* <DEDUP_REMOVED lines=10> */
[----:B------:R-:W-:Y:S01]  /*9140*/  LEA.HI R48, R48, R80, RZ, 0x3 ;  /* 0x0000005030307211 */ /* 0x000fe200078f18ff */
[----:B------:R-:W-:-:S03]  /*9150*/  IMAD.SHL.U32 R80, R80, 0x10, RZ ;  /* 0x0000001050507824 */ /* 0x000fc600078e00ff */
[----:B------:R-:W-:Y:S02]  /*9160*/  SHF.L.U32 R48, R48, 0xb, RZ ;  /* 0x0000000b30307819 */ /* 0x000fe400000006ff */
[----:B------:R-:W-:Y:S02]  /*9170*/  LOP3.LUT R49, R52, 0x70, R80, 0xf8, !PT ;  /* 0x0000007034317812 */ /* 0x000fe400078ef850 */
[----:B------:R-:W-:Y:S02]  /*9180*/  LOP3.LUT R48, R48, 0xffffc000, RZ, 0xc0, !PT ;  /* 0xffffc00030307812 */ /* 0x000fe400078ec0ff */
[----:B------:R-:W-:-:S04]  /*9190*/  LOP3.LUT R49, R49, R51, RZ, 0x3c, !PT ;  /* 0x0000003331317212 */ /* 0x000fc800078e3cff */
[----:B----4-:R-:W-:-:S05]  /*91a0*/  IADD3 R48, R49, R48, R50 ;  /* 0x0000003031307210 */ /* 0x010fca0007ffe032 */
[C---:B------:R-:W-:Y:S02]  /*91b0*/  IMAD R52, R232.reuse, 0x8000, R48 ;  /* 0x00008000e8347824 */ /* 0x040fe400078e0230 */
[----:B------:R-:W-:Y:S02]  /*91c0*/  IMAD R48, R232, 0x8000, R30 ;  /* 0x00008000e8307824 */ /* 0x000fe400078e021e */
[C---:B------:R-:W-:Y:S02]  /*91d0*/  IMAD.IADD R52, R22.reuse, 0x1, R52 ;  /* 0x0000000116347824 */ /* 0x040fe400078e0234 */
[----:B------:R-:W-:-:S04]  /*91e0*/  IMAD.IADD R48, R22, 0x1, R48 ;  /* 0x0000000116307824 */ /* 0x000fc800078e0230 */
[----:B------:R-:W0:Y:S04]  /*91f0*/  LDS.128 R52, [R52+0x28400] ;  /* 0x0284000034347984 */ /* 0x000e280000000c00 */
[----:B------:R-:W3:Y:S01]  /*9200*/  LDS.128 R48, [R48+0x28400] ;  /* 0x0284000030307984 */ /* 0x000ee20000000c00 */
[----:B------:R-:W-:Y:S05]  /*9210*/  @P2 BRA `(.L_x_406) ;  /* 0x0000000c00542947 */ /* 0x000fea0003800000 */
[----:B------:R-:W-:Y:S02]  /*9220*/  SHF.R.U32.HI R60, RZ, 0x8, R59 ;  /* 0x00000008ff3c7819 */ /* 0x000fe4000001163b */
[--C-:B------:R-:W-:Y:S02]  /*9230*/  SHF.R.U32.HI R82, RZ, 0x8, R61.reuse ;  /* 0x00000008ff527819 */ /* 0x100fe4000001163d */
[----:B------:R-:W-:Y:S01]  /*9240*/  SHF.R.U32.HI R81, RZ, 0x10, R61 ;  /* 0x00000010ff517819 */ /* 0x000fe2000001163d */
[----:B------:R-:W-:Y:S01]  /*9250*/  IMAD.SHL.U32 R60, R60, 0x100, RZ ;  /* 0x000001003c3c7824 */ /* 0x000fe200078e00ff */
[----:B------:R-:W-:Y:S01]  /*9260*/  LOP3.LUT R84, R59, 0xff0000ff, RZ, 0xc0, !PT ;  /* 0xff0000ff3b547812 */ /* 0x000fe200078ec0ff */
[----:B------:R-:W-:Y:S01]  /*9270*/  IMAD.SHL.U32 R82, R82, 0x100, RZ ;  /* 0x0000010052527824 */ /* 0x000fe200078e00ff */
[----:B------:R-:W-:Y:S01]  /*9280*/  LOP3.LUT R83, R61, 0xff0000ff, RZ, 0xc0, !PT ;  /* 0xff0000ff3d537812 */ /* 0x000fe200078ec0ff */
[----:B------:R-:W-:Y:S01]  /*9290*/  IMAD.U32 R81, R81, 0x10000, RZ ;  /* 0x0001000051517824 */ /* 0x000fe200078e00ff */
[----:B------:R-:W-:-:S02]  /*92a0*/  SHF.R.U32.HI R62, RZ, 0x8, R57 ;  /* 0x00000008ff3e7819 */ /* 0x000fc40000011639 */
[----:B------:R-:W-:Y:S02]  /*92b0*/  SHF.R.U32.HI R58, RZ, 0x10, R57 ;  /* 0x00000010ff3a7819 */ /* 0x000fe40000011639 */
[----:B------:R-:W-:Y:S02]  /*92c0*/  LOP3.LUT R84, R84, 0xff00, R60, 0xf8, !PT ;  /* 0x0000ff0054547812 */ /* 0x000fe400078ef83c */
[----:B------:R-:W-:Y:S01]  /*92d0*/  LOP3.LUT R60, R83, 0xff00, R82, 0xf8, !PT ;  /* 0x0000ff00533c7812 */ /* 0x000fe200078ef852 */
[----:B------:R-:W-:Y:S01]  /*92e0*/  IMAD.U32 R58, R58, 0x10000, RZ ;  /* 0x000100003a3a7824 */ /* 0x000fe200078e00ff */
[----:B------:R-:W-:Y:S02]  /*92f0*/  LOP3.LUT R57, R57, 0xff0000ff, RZ, 0xc0, !PT ;  /* 0xff0000ff39397812 */ /* 0x000fe400078ec0ff */
[----:B------:R-:W-:Y:S02]  /*9300*/  SHF.L.U32 R62, R62, 0x8, RZ ;  /* 0x000000083e3e7819 */ /* 0x000fe400000006ff */
[----:B------:R-:W-:-:S02]  /*9310*/  LOP3.LUT R60, R60, 0xff0000, R81, 0xf8, !PT ;  /* 0x00ff00003c3c7812 */ /* 0x000fc400078ef851 */
[----:B------:R-:W-:Y:S02]  /*9320*/  LOP3.LUT R62, R57, 0xff00, R62, 0xf8, !PT ;  /* 0x0000ff00393e7812 */ /* 0x000fe400078ef83e */
[----:B0-----:R-:W-:Y:S02]  /*9330*/  F2FP.F16.E4M3.UNPACK_B R81, R53 ;  /* 0x00000035ff51723e */ /* 0x001fe400020006ff */
[----:B------:R-:W-:Y:S02]  /*9340*/  F2FP.F16.E4M3.UNPACK_B R83, R60 ;  /* 0x0000003cff53723e */ /* 0x000fe400020006ff */
[----:B------:R-:W-:Y:S01]  /*9350*/  LOP3.LUT R62, R62, 0xff0000, R58, 0xf8, !PT ;  /* 0x00ff00003e3e7812 */ /* 0x000fe200078ef83a */
[----:B------:R-:W-:Y:S01]  /*9360*/  HADD2.F32 R58, -RZ, R81.H0_H0 ;  /* 0x20000051ff3a7230 */ /* 0x000fe20000004100 */
[----:B---3--:R-:W-:Y:S01]  /*9370*/  F2FP.F16.E4M3.UNPACK_B R57, R49 ;  /* 0x00000031ff39723e */ /* 0x008fe200020006ff */
[--C-:B------:R-:W-:Y:S01]  /*9380*/  HADD2.F32 R87, -RZ, R83.reuse.H0_H0 ;  /* 0x20000053ff577230 */ /* 0x100fe20000004100 */
[----:B------:R-:W-:Y:S01]  /*9390*/  F2FP.F16.E4M3.UNPACK_B R85, R62 ;  /* 0x0000003eff55723e */ /* 0x000fe200020006ff */
[----:B------:R-:W-:Y:S01]  /*93a0*/  HADD2.F32 R83, -RZ, R83.H1_H1 ;  /* 0x30000053ff537230 */ /* 0x000fe20000004100 */
[----:B------:R-:W-:Y:S01]  /*93b0*/  F2FP.F16.E4M3.UNPACK_B R53, R53.H1 ;  /* 0x00000035ff35723e */ /* 0x000fe200030006ff */
[----:B------:R-:W-:-:S02]  /*93c0*/  HADD2.F32 R82, -RZ, R57.H0_H0 ;  /* 0x20000039ff527230 */ /* 0x000fc40000004100 */
[-C--:B------:R-:W-:Y:S01]  /*93d0*/  FMUL.FTZ R144, R58, R87.reuse ;  /* 0x000000573a907220 */ /* 0x080fe20000410000 */
[----:B------:R-:W-:Y:S01]  /*93e0*/  HADD2.F32 R86, -RZ, R85.H0_H0 ;  /* 0x20000055ff567230 */ /* 0x000fe20000004100 */
[----:B------:R-:W-:Y:S01]  /*93f0*/  F2FP.F16.E4M3.UNPACK_B R62, R62.H1 ;  /* 0x0000003eff3e723e */ /* 0x000fe200030006ff */
[----:B------:R-:W-:Y:S02]  /*9400*/  HADD2.F32 R57, -RZ, R57.H1_H1 ;  /* 0x30000039ff397230 */ /* 0x000fe40000004100 */
[C---:B------:R-:W-:Y:S01]  /*9410*/  FMUL.FTZ R87, R82.reuse, R87 ;  /* 0x0000005752577220 */ /* 0x040fe20000410000 */
[----:B------:R-:W-:Y:S02]  /*9420*/  HADD2.F32 R85, -RZ, R85.H1_H1 ;  /* 0x30000055ff557230 */ /* 0x000fe40000004100 */
[-C--:B------:R-:W-:Y:S01]  /*9430*/  FFMA.FTZ R82, R82, R86.reuse, -R144 ;  /* 0x0000005652527223 */ /* 0x080fe20000010890 */
[----:B------:R-:W-:Y:S01]  /*9440*/  SHF.R.U32.HI R61, RZ, 0x8, R63 ;  /* 0x00000008ff3d7819 */ /* 0x000fe2000001163f */
[----:B------:R-:W-:Y:S01]  /*9450*/  FFMA.FTZ R58, R58, R86, R87 ;  /* 0x000000563a3a7223 */ /* 0x000fe20000010057 */
[----:B------:R-:W-:Y:S01]  /*9460*/  HADD2.F32 R86, -RZ, R81.H1_H1 ;  /* 0x30000051ff567230 */ /* 0x000fe20000004100 */
[----:B------:R-:W-:-:S02]  /*9470*/  SHF.R.U32.HI R56, RZ, 0x10, R59 ;  /* 0x00000010ff387819 */ /* 0x000fc4000001163b */
[----:B------:R-:W-:Y:S02]  /*9480*/  SHF.R.U32.HI R59, RZ, 0x10, R63 ;  /* 0x00000010ff3b7819 */ /* 0x000fe4000001163f */
[CC--:B------:R-:W-:Y:S01]  /*9490*/  FMUL.FTZ R81, R86.reuse, R83.reuse ;  /* 0x0000005356517220 */ /* 0x0c0fe20000410000 */
[----:B------:R-:W-:Y:S01]  /*94a0*/  FMUL.FTZ R83, R57, R83 ;  /* 0x0000005339537220 */ /* 0x000fe20000410000 */
[----:B------:R-:W-:Y:S01]  /*94b0*/  LOP3.LUT R63, R63, 0xff0000ff, RZ, 0xc0, !PT ;  /* 0xff0000ff3f3f7812 */ /* 0x000fe200078ec0ff */
[----:B------:R-:W-:Y:S02]  /*94c0*/  IMAD.U32 R59, R59, 0x10000, RZ ;  /* 0x000100003b3b7824 */ /* 0x000fe400078e00ff */
[-C--:B------:R-:W-:Y:S01]  /*94d0*/  FFMA.FTZ R81, R57, R85.reuse, -R81 ;  /* 0x0000005539517223 */ /* 0x080fe20000010851 */
[----:B------:R-:W-:Y:S01]  /*94e0*/  FFMA.FTZ R57, R86, R85, R83 ;  /* 0x0000005556397223 */ /* 0x000fe20000010053 */
[----:B------:R-:W-:Y:S01]  /*94f0*/  F2FP.F16.E4M3.UNPACK_B R83, R60.H1 ;  /* 0x0000003cff53723e */ /* 0x000fe200030006ff */
[----:B------:R-:W-:Y:S01]  /*9500*/  HADD2.F32 R86, -RZ, R62.H0_H0 ;  /* 0x2000003eff567230 */ /* 0x000fe20000004100 */
[----:B------:R-:W-:Y:S01]  /*9510*/  F2FP.F16.E4M3.UNPACK_B R85, R49.H1 ;  /* 0x00000031ff55723e */ /* 0x000fe200030006ff */
[----:B------:R-:W-:-:S02]  /*9520*/  HADD2.F32 R49, -RZ, R53.H0_H0 ;  /* 0x20000035ff317230 */ /* 0x000fc40000004100 */
[----:B------:R-:W-:Y:S02]  /*9530*/  HADD2.F32 R87, -RZ, R83.H0_H0 ;  /* 0x20000053ff577230 */ /* 0x000fe40000004100 */
[----:B------:R-:W-:Y:S02]  /*9540*/  HADD2.F32 R60, -RZ, R85.H0_H0 ;  /* 0x20000055ff3c7230 */ /* 0x000fe40000004100 */
[----:B------:R-:W-:Y:S02]  /*9550*/  HADD2.F32 R53, -RZ, R53.H1_H1 ;  /* 0x30000035ff357230 */ /* 0x000fe40000004100 */
[-C--:B------:R-:W-:Y:S01]  /*9560*/  FMUL.FTZ R144, R49, R87.reuse ;  /* 0x0000005731907220 */ /* 0x080fe20000410000 */
[----:B------:R-:W-:Y:S02]  /*9570*/  HADD2.F32 R83, -RZ, R83.H1_H1 ;  /* 0x30000053ff537230 */ /* 0x000fe40000004100 */
[----:B------:R-:W-:Y:S01]  /*9580*/  FMUL.FTZ R87, R60, R87 ;  /* 0x000000573c577220 */ /* 0x000fe20000410000 */
[----:B------:R-:W-:-:S02]  /*9590*/  HADD2.F32 R85, -RZ, R85.H1_H1 ;  /* 0x30000055ff557230 */ /* 0x000fc40000004100 */
[-C--:B------:R-:W-:Y:S01]  /*95a0*/  FFMA.FTZ R60, R60, R86.reuse, -R144 ;  /* 0x000000563c3c7223 */ /* 0x080fe20000010890 */
[----:B------:R-:W-:Y:S02]  /*95b0*/  HADD2.F32 R62, -RZ, R62.H1_H1 ;  /* 0x3000003eff3e7230 */ /* 0x000fe40000004100 */
[----:B------:R-:W-:Y:S01]  /*95c0*/  FFMA.FTZ R49, R49, R86, R87 ;  /* 0x0000005631317223 */ /* 0x000fe20000010057 */
[-C--:B------:R-:W-:Y:S01]  /*95d0*/  FMUL.FTZ R86, R53, R83.reuse ;  /* 0x0000005335567220 */ /* 0x080fe20000410000 */
[C---:B------:R-:W-:Y:S01]  /*95e0*/  FMUL.FTZ R87, R85.reuse, R83 ;  /* 0x0000005355577220 */ /* 0x040fe20000410000 */
[----:B------:R-:W-:Y:S02]  /*95f0*/  IMAD.U32 R56, R56, 0x10000, RZ ;  /* 0x0001000038387824 */ /* 0x000fe400078e00ff */
[-C--:B------:R-:W-:Y:S01]  /*9600*/  FFMA.FTZ R83, R85, R62.reuse, -R86 ;  /* 0x0000003e55537223 */ /* 0x080fe20000010856 */
[----:B------:R-:W-:Y:S01]  /*9610*/  FFMA.FTZ R62, R53, R62, R87 ;  /* 0x0000003e353e7223 */ /* 0x000fe20000010057 */
[----:B------:R-:W-:-:S02]  /*9620*/  SHF.L.U32 R53, R61, 0x8, RZ ;  /* 0x000000083d357819 */ /* 0x000fc400000006ff */
[----:B------:R-:W-:Y:S02]  /*9630*/  LOP3.LUT R61, R84, 0xff0000, R56, 0xf8, !PT ;  /* 0x00ff0000543d7812 */ /* 0x000fe400078ef838 */
[----:B------:R-:W-:Y:S01]  /*9640*/  LOP3.LUT R53, R63, 0xff00, R53, 0xf8, !PT ;  /* 0x0000ff003f357812 */ /* 0x000fe200078ef835 */
[----:B------:R-:W-:Y:S01]  /*9650*/  IMAD.MOV.U32 R63, RZ, RZ, R51 ;  /* 0x000000ffff3f7224 */ /* 0x000fe200078e0033 */
[----:B------:R-:W-:Y:S02]  /*9660*/  F2FP.F16.E4M3.UNPACK_B R56, R55 ;  /* 0x00000037ff38723e */ /* 0x000fe400020006ff */
[----:B------:R-:W-:Y:S02]  /*9670*/  LOP3.LUT R53, R53, 0xff0000, R59, 0xf8, !PT ;  /* 0x00ff000035357812 */ /* 0x000fe400078ef83b */
[----:B------:R-:W-:Y:S01]  /*9680*/  F2FP.F16.E4M3.UNPACK_B R51, R63 ;  /* 0x0000003fff33723e */ /* 0x000fe200020006ff */
[----:B------:R-:W-:Y:S01]  /*9690*/  HADD2.F32 R86, -RZ, R56.H0_H0 ;  /* 0x20000038ff567230 */ /* 0x000fe20000004100 */
[----:B------:R-:W-:-:S02]  /*96a0*/  F2FP.F16.E4M3.UNPACK_B R84, R53 ;  /* 0x00000035ff54723e */ /* 0x000fc400020006ff */
[----:B------:R-:W-:Y:S01]  /*96b0*/  F2FP.F16.E4M3.UNPACK_B R85, R61 ;  /* 0x0000003dff55723e */ /* 0x000fe200020006ff */
[----:B------:R-:W-:Y:S01]  /*96c0*/  HADD2.F32 R144, -RZ, R51.H0_H0 ;  /* 0x20000033ff907230 */ /* 0x000fe20000004100 */
[----:B------:R-:W-:Y:S01]  /*96d0*/  F2FP.F16.E4M3.UNPACK_B R55, R55.H1 ;  /* 0x00000037ff37723e */ /* 0x000fe200030006ff */
[--C-:B------:R-:W-:Y:S01]  /*96e0*/  HADD2.F32 R59, -RZ, R84.reuse.H0_H0 ;  /* 0x20000054ff3b7230 */ /* 0x100fe20000004100 */
[----:B------:R-:W-:Y:S01]  /*96f0*/  F2FP.F16.E4M3.UNPACK_B R53, R53.H1 ;  /* 0x00000035ff35723e */ /* 0x000fe200030006ff */
[----:B------:R-:W-:Y:S01]  /*9700*/  HADD2.F32 R87, -RZ, R85.H0_H0 ;  /* 0x20000055ff577230 */ /* 0x000fe20000004100 */
[----:B------:R-:W-:Y:S01]  /*9710*/  F2FP.F16.E4M3.UNPACK_B R61, R61.H1 ;  /* 0x0000003dff3d723e */ /* 0x000fe200030006ff */
[----:B------:R-:W-:Y:S02]  /*9720*/  HADD2.F32 R84, -RZ, R84.H1_H1 ;  /* 0x30000054ff547230 */ /* 0x000fe40000004100 */
[-C--:B------:R-:W-:Y:S01]  /*9730*/  FMUL.FTZ R145, R86, R59.reuse ;  /* 0x0000003b56917220 */ /* 0x080fe20000410000 */
[----:B------:R-:W-:Y:S01]  /*9740*/  FMUL.FTZ R59, R144, R59 ;  /* 0x0000003b903b7220 */ /* 0x000fe20000410000 */
[----:B------:R-:W-:Y:S01]  /*9750*/  HADD2.F32 R51, -RZ, R51.H1_H1 ;  /* 0x30000033ff337230 */ /* 0x000fe20000004100 */
[----:B------:R-:W-:Y:S01]  /*9760*/  F2FP.SATFINITE.E4M3.F32.PACK_AB_MERGE_C R60, R83, R60, RZ ;  /* 0x0000003c533c723e */ /* 0x000fe200048070ff */
[----:B------:R-:W-:-:S02]  /*9770*/  HADD2.F32 R85, -RZ, R85.H1_H1 ;  /* 0x30000055ff557230 */ /* 0x000fc40000004100 */
[-C--:B------:R-:W-:Y:S01]  /*9780*/  FFMA.FTZ R86, R86, R87.reuse, R59 ;  /* 0x0000005756567223 */ /* 0x080fe2000001003b */
[----:B------:R-:W-:Y:S02]  /*9790*/  HADD2.F32 R59, -RZ, R56.H1_H1 ;  /* 0x30000038ff3b7230 */ /* 0x000fe40000004100 */
[----:B------:R-:W-:Y:S01]  /*97a0*/  FFMA.FTZ R145, R144, R87, -R145 ;  /* 0x0000005790917223 */ /* 0x000fe20000010891 */
[--C-:B------:R-:W-:Y:S01]  /*97b0*/  HADD2.F32 R87, -RZ, R53.reuse.H0_H0 ;  /* 0x20000035ff577230 */ /* 0x100fe20000004100 */
[----:B------:R-:W-:Y:S01]  /*97c0*/  F2FP.SATFINITE.E4M3.F32.PACK_AB_MERGE_C R81, R81, R82, R60 ;  /* 0x000000525151723e */ /* 0x000fe2000480703c */
[----:B------:R-:W-:Y:S02]  /*97d0*/  HADD2.F32 R53, -RZ, R53.H1_H1 ;  /* 0x30000035ff357230 */ /* 0x000fe40000004100 */
[----:B------:R-:W-:Y:S01]  /*97e0*/  FMUL.FTZ R56, R59, R84 ;  /* 0x000000543b387220 */ /* 0x000fe20000410000 */
[----:B------:R-:W-:Y:S02]  /*97f0*/  F2FP.F16.E4M3.UNPACK_B R60, R52.H1 ;  /* 0x00000034ff3c723e */ /* 0x000fe400030006ff */
[----:B------:R-:W-:Y:S01]  /*9800*/  F2FP.SATFINITE.E4M3.F32.PACK_AB_MERGE_C R49, R62, R49, RZ ;  /* 0x000000313e31723e */ /* 0x000fe200048070ff */
[C---:B------:R-:W-:Y:S01]  /*9810*/  FFMA.FTZ R56, R51.reuse, R85, -R56 ;  /* 0x0000005533387223 */ /* 0x040fe20000010838 */
[----:B------:R-:W-:Y:S01]  /*9820*/  FMUL.FTZ R51, R51, R84 ;  /* 0x0000005433337220 */ /* 0x000fe20000410000 */
[--C-:B------:R-:W-:Y:S01]  /*9830*/  HADD2.F32 R84, -RZ, R61.reuse.H0_H0 ;  /* 0x2000003dff547230 */ /* 0x100fe20000004100 */
[----:B------:R-:W-:Y:S01]  /*9840*/  F2FP.F16.E4M3.UNPACK_B R62, R140.H1 ;  /* 0x0000008cff3e723e */ /* 0x000fe200030006ff */
[----:B------:R-:W-:-:S02]  /*9850*/  HADD2.F32 R61, -RZ, R61.H1_H1 ;  /* 0x3000003dff3d7230 */ /* 0x000fc40000004100 */
[----:B------:R-:W-:Y:S01]  /*9860*/  FFMA.FTZ R51, R59, R85, R51 ;  /* 0x000000553b337223 */ /* 0x000fe20000010033 */
[----:B------:R-:W-:Y:S01]  /*9870*/  F2FP.F16.E4M3.UNPACK_B R59, R63.H1 ;  /* 0x0000003fff3b723e */ /* 0x000fe200030006ff */
[--C-:B------:R-:W-:Y:S01]  /*9880*/  HADD2.F32 R63, -RZ, R55.reuse.H0_H0 ;  /* 0x20000037ff3f7230 */ /* 0x100fe20000004100 */
[----:B------:R-:W-:Y:S01]  /*9890*/  F2FP.F16.E4M3.UNPACK_B R52, R52 ;  /* 0x00000034ff34723e */ /* 0x000fe200020006ff */
[----:B------:R-:W-:Y:S01]  /*98a0*/  HADD2.F32 R55, -RZ, R55.H1_H1 ;  /* 0x30000037ff377230 */ /* 0x000fe20000004100 */
[----:B------:R-:W-:Y:S01]  /*98b0*/  F2FP.F16.E4M3.UNPACK_B R140, R140 ;  /* 0x0000008cff8c723e */ /* 0x000fe200020006ff */
[--C-:B------:R-:W-:Y:S02]  /*98c0*/  HADD2.F32 R85, -RZ, R59.reuse.H0_H0 ;  /* 0x2000003bff557230 */ /* 0x100fe40000004100 */
[----:B------:R-:W-:Y:S01]  /*98d0*/  FMUL.FTZ R144, R63, R87 ;  /* 0x000000573f907220 */ /* 0x000fe20000410000 */
[----:B------:R-:W-:Y:S01]  /*98e0*/  HADD2.F32 R59, -RZ, R59.H1_H1 ;  /* 0x3000003bff3b7230 */ /* 0x000fe20000004100 */
[----:B------:R-:W-:Y:S01]  /*98f0*/  F2FP.SATFINITE.E4M3.F32.PACK_AB_MERGE_C R57, R57, R58, R49 ;  /* 0x0000003a3939723e */ /* 0x000fe20004807031 */
[----:B------:R-:W-:-:S02]  /*9900*/  HADD2.F32 R83, -RZ, R62.H0_H0 ;  /* 0x2000003eff537230 */ /* 0x000fc40000004100 */
[CC--:B------:R-:W-:Y:S01]  /*9910*/  FFMA.FTZ R144, R85.reuse, R84.reuse, -R144 ;  /* 0x0000005455907223 */ /* 0x0c0fe20000010890 */
[----:B------:R-:W-:Y:S01]  /*9920*/  FMUL.FTZ R85, R85, R87 ;  /* 0x0000005755557220 */ /* 0x000fe20000410000 */
[----:B------:R-:W-:Y:S02]  /*9930*/  HADD2.F32 R62, -RZ, R62.H1_H1 ;  /* 0x3000003eff3e7230 */ /* 0x000fe40000004100 */
[----:B------:R-:W-:Y:S02]  /*9940*/  IMAD.MOV.U32 R49, RZ, RZ, R81 ;  /* 0x000000ffff317224 */ /* 0x000fe400078e0051 */
[----:B------:R-:W-:Y:S01]  /*9950*/  FFMA.FTZ R85, R63, R84, R85 ;  /* 0x000000543f557223 */ /* 0x000fe20000010055 */
[-C--:B------:R-:W-:Y:S01]  /*9960*/  FMUL.FTZ R63, R55, R53.reuse ;  /* 0x00000035373f7220 */ /* 0x080fe20000410000 */
[----:B------:R-:W-:-:S03]  /*9970*/  FMUL.FTZ R53, R59, R53 ;  /* 0x000000353b357220 */ /* 0x000fc60000410000 */
[-C--:B------:R-:W-:Y:S01]  /*9980*/  FFMA.FTZ R63, R59, R61.reuse, -R63 ;  /* 0x0000003d3b3f7223 */ /* 0x080fe2000001083f */
[----:B------:R-:W-:Y:S01]  /*9990*/  FFMA.FTZ R55, R55, R61, R53 ;  /* 0x0000003d37377223 */ /* 0x000fe20000010035 */
[----:B------:R-:W-:Y:S01]  /*99a0*/  F2FP.F16.E4M3.UNPACK_B R53, R142.H1 ;  /* 0x0000008eff35723e */ /* 0x000fe200030006ff */
[--C-:B------:R-:W-:Y:S01]  /*99b0*/  HADD2.F32 R61, -RZ, R60.reuse.H0_H0 ;  /* 0x2000003cff3d7230 */ /* 0x100fe20000004100 */
[----:B------:R-:W-:Y:S01]  /*99c0*/  F2FP.F16.E4M3.UNPACK_B R59, R48.H1 ;  /* 0x00000030ff3b723e */ /* 0x000fe200030006ff */
[----:B------:R-:W-:Y:S01]  /*99d0*/  HADD2.F32 R60, -RZ, R60.H1_H1 ;  /* 0x3000003cff3c7230 */ /* 0x000fe20000004100 */
[----:B------:R-:W-:Y:S01]  /*99e0*/  F2FP.F16.E4M3.UNPACK_B R142, R142 ;  /* 0x0000008eff8e723e */ /* 0x000fe200020006ff */
[----:B------:R-:W-:Y:S01]  /*99f0*/  HADD2.F32 R87, -RZ, R53.H0_H0 ;  /* 0x20000035ff577230 */ /* 0x000fe20000004100 */
[----:B------:R-:W-:Y:S01]  /*9a00*/  F2FP.F16.E4M3.UNPACK_B R48, R48 ;  /* 0x00000030ff30723e */ /* 0x000fe200020006ff */
[----:B------:R-:W-:Y:S01]  /*9a10*/  HADD2.F32 R82, -RZ, R59.H0_H0 ;  /* 0x2000003bff527230 */ /* 0x000fe20000004100 */
[----:B------:R-:W-:Y:S01]  /*9a20*/  F2FP.SATFINITE.E4M3.F32.PACK_AB_MERGE_C R63, R63, R144, RZ ;  /* 0x000000903f3f723e */ /* 0x000fe200048070ff */
[----:B------:R-:W-:-:S02]  /*9a30*/  HADD2.F32 R53, -RZ, R53.H1_H1 ;  /* 0x30000035ff357230 */ /* 0x000fc40000004100 */
[-C--:B------:R-:W-:Y:S01]  /*9a40*/  FMUL.FTZ R84, R61, R87.reuse ;  /* 0x000000573d547220 */ /* 0x080fe20000410000 */
[----:B------:R-:W-:Y:S02]  /*9a50*/  HADD2.F32 R59, -RZ, R59.H1_H1 ;  /* 0x3000003bff3b7230 */ /* 0x000fe40000004100 */
[C---:B------:R-:W-:Y:S01]  /*9a60*/  FMUL.FTZ R87, R82.reuse, R87 ;  /* 0x0000005752577220 */ /* 0x040fe20000410000 */
[----:B------:R-:W-:Y:S01]  /*9a70*/  F2FP.SATFINITE.E4M3.F32.PACK_AB_MERGE_C R55, R55, R85, RZ ;  /* 0x000000553737723e */ /* 0x000fe200048070ff */
[----:B------:R-:W-:Y:S01]  /*9a80*/  FFMA.FTZ R84, R82, R83, -R84 ;  /* 0x0000005352547223 */ /* 0x000fe20000010854 */
[----:B------:R-:W-:Y:S01]  /*9a90*/  F2FP.SATFINITE.E4M3.F32.PACK_AB_MERGE_C R56, R56, R145, R63 ;  /* 0x000000913838723e */ /* 0x000fe2000480703f */
[----:B------:R-:W-:Y:S01]  /*9aa0*/  FFMA.FTZ R87, R61, R83, R87 ;  /* 0x000000533d577223 */ /* 0x000fe20000010057 */
[CC--:B------:R-:W-:Y:S01]  /*9ab0*/  FMUL.FTZ R61, R60.reuse, R53.reuse ;  /* 0x000000353c3d7220 */ /* 0x0c0fe20000410000 */
[----:B------:R-:W-:Y:S01]  /*9ac0*/  FMUL.FTZ R53, R59, R53 ;  /* 0x000000353b357220 */ /* 0x000fe20000410000 */
[----:B------:R-:W-:Y:S01]  /*9ad0*/  HADD2.F32 R83, -RZ, R142.H0_H0 ;  /* 0x2000008eff537230 */ /* 0x000fe20000004100 */
[----:B------:R-:W-:Y:S01]  /*9ae0*/  F2FP.SATFINITE.E4M3.F32.PACK_AB_MERGE_C R55, R51, R86, R55 ;  /* 0x000000563337723e */ /* 0x000fe20004807037 */
[-C--:B------:R-:W-:Y:S01]  /*9af0*/  FFMA.FTZ R59, R59, R62.reuse, -R61 ;  /* 0x0000003e3b3b7223 */ /* 0x080fe2000001083d */
[----:B------:R-:W-:Y:S01]  /*9b00*/  FFMA.FTZ R53, R60, R62, R53 ;  /* 0x0000003e3c357223 */ /* 0x000fe20000010035 */
[----:B------:R-:W-:Y:S01]  /*9b10*/  HADD2.F32 R60, -RZ, R52.H0_H0 ;  /* 0x20000034ff3c7230 */ /* 0x000fe20000004100 */
[----:B------:R-:W-:Y:S01]  /*9b20*/  MOV R51, R56 ;  /* 0x0000003800337202 */ /* 0x000fe20000000f00 */
        /* <DEDUP_REMOVED lines=11> */
[-C--:B------:R-:W-:Y:S01]  /*9be0*/  FMUL.FTZ R60, R52, R142.reuse ;  /* 0x0000008e343c7220 */ /* 0x080fe20000410000 */
[-C--:B------:R-:W-:Y:S01]  /*9bf0*/  F2FP.F16.E4M3.UNPACK_B R62, R141.reuse.H1 ;  /* 0x0000008dff3e723e */ /* 0x080fe200030006ff */
[C---:B------:R-:W-:Y:S01]  /*9c00*/  FMUL.FTZ R142, R48.reuse, R142 ;  /* 0x0000008e308e7220 */ /* 0x040fe20000410000 */
[----:B------:R-:W-:Y:S01]  /*9c10*/  F2FP.F16.E4M3.UNPACK_B R141, R141 ;  /* 0x0000008dff8d723e */ /* 0x000fe200020006ff */
[-C--:B------:R-:W-:Y:S01]  /*9c20*/  FFMA.FTZ R60, R48, R140.reuse, -R60 ;  /* 0x0000008c303c7223 */ /* 0x080fe2000001083c */
[----:B------:R-:W-:Y:S01]  /*9c30*/  F2FP.SATFINITE.E4M3.F32.PACK_AB_MERGE_C R53, R53, R87, RZ ;  /* 0x000000573535723e */ /* 0x000fe200048070ff */
[----:B------:R-:W-:Y:S01]  /*9c40*/  FFMA.FTZ R48, R52, R140, R142 ;  /* 0x0000008c34307223 */ /* 0x000fe2000001008e */
[----:B------:R-:W-:Y:S01]  /*9c50*/  IMAD.MOV.U32 R52, RZ, RZ, R50 ;  /* 0x000000ffff347224 */ /* 0x000fe200078e0032 */
[-C--:B------:R-:W-:Y:S01]  /*9c60*/  F2FP.F16.E4M3.UNPACK_B R50, R143.reuse.H1 ;  /* 0x0000008fff32723e */ /* 0x080fe200030006ff */
        /* <DEDUP_REMOVED lines=13> */
[CC--:B------:R-:W-:Y:S01]  /*9d40*/  FMUL.FTZ R142, R61.reuse, R144.reuse ;  /* 0x000000903d8e7220 */ /* 0x0c0fe20000410000 */
[----:B------:R-:W-:Y:S02]  /*9d50*/  HADD2.F32 R59, -RZ, R59.H1_H1 ;  /* 0x3000003bff3b7230 */ /* 0x000fe40000004100 */
[----:B------:R-:W-:Y:S01]  /*9d60*/  FMUL.FTZ R144, R84, R144 ;  /* 0x0000009054907220 */ /* 0x000fe20000410000 */
[----:B------:R-:W-:Y:S01]  /*9d70*/  F2FP.SATFINITE.E4M3.F32.PACK_AB_MERGE_C R53, R48, R83, R53 ;  /* 0x000000533035723e */ /* 0x000fe20004807035 */
[----:B------:R-:W-:Y:S01]  /*9d80*/  FFMA.FTZ R142, R84, R140, -R142 ;  /* 0x0000008c548e7223 */ /* 0x000fe2000001088e */
[----:B------:R-:W-:Y:S01]  /*9d90*/  MOV R48, R82 ;  /* 0x0000005200307202 */ /* 0x000fe20000000f00 */
        /* <DEDUP_REMOVED lines=20> */
[C---:B------:R-:W-:Y:S02]  /*9ee0*/  FMUL.FTZ R143, R52.reuse, R143 ;  /* 0x0000008f348f7220 */ /* 0x040fe40000410000 */
[----:B------:R-:W-:Y:S01]  /*9ef0*/  FFMA.FTZ R60, R52, R141, -R60 ;  /* 0x0000008d343c7223 */ /* 0x000fe2000001083c */
[----:B------:R-:W-:-:S02]  /*9f00*/  IMAD.MOV.U32 R52, RZ, RZ, R53 ;  /* 0x000000ffff347224 */ /* 0x000fc400078e0035 */
[----:B------:R-:W-:Y:S01]  /*9f10*/  FFMA.FTZ R143, R54, R141, R143 ;  /* 0x0000008d368f7223 */ /* 0x000fe2000001008f */
[----:B------:R-:W-:Y:S01]  /*9f20*/  IMAD.MOV.U32 R53, RZ, RZ, R57 ;  /* 0x000000ffff357224 */ /* 0x000fe200078e0039 */
[----:B------:R-:W-:-:S03]  /*9f30*/  F2FP.SATFINITE.E4M3.F32.PACK_AB_MERGE_C R59, R60, R84, R59 ;  /* 0x000000543c3b723e */ /* 0x000fc6000480703b */
[----:B------:R-:W-:Y:S02]  /*9f40*/  F2FP.SATFINITE.E4M3.F32.PACK_AB_MERGE_C R140, R143, R140, R50 ;  /* 0x0000008c8f8c723e */ /* 0x000fe40004807032 */
[----:B------:R-:W-:-:S03]  /*9f50*/  IMAD.MOV.U32 R50, RZ, RZ, R59 ;  /* 0x000000ffff327224 */ /* 0x000fc600078e003b */
[----:B------:R-:W-:-:S07]  /*9f60*/  IMAD.MOV.U32 R54, RZ, RZ, R140 ;  /* 0x000000ffff367224 */ /* 0x000fce00078e008c */
.L_x_406:
[----:B------:R-:W-:Y:S05]  /*9f70*/  BSYNC B2 ;  /* 0x0000000000027941 */ /* 0x000fea0003800000 */
.L_x_405:
[----:B------:R-:W-:Y:S01]  /*9f80*/  ISETP.GE.AND P3, PT, R80, R134, PT ;  /* 0x000000865000720c */ /* 0x000fe20003f66270 */
[----:B--2---:R-:W-:Y:S01]  /*9f90*/  IMAD R56, R116, R122, RZ ;  /* 0x0000007a74387224 */ /* 0x004fe200078e02ff */
[----:B------:R-:W-:-:S03]  /*9fa0*/  ULDC.64 UR4, c[0x0][0x2e8] ;  /* 0x0000ba0000047ab9 */ /* 0x000fc60000000a00 */
[C---:B------:R-:W-:Y:S02]  /*9fb0*/  IMAD R59, R146.reuse, R123, R56 ;  /* 0x0000007b923b7224 */ /* 0x040fe400078e0238 */
[----:B------:R-:W-:-:S04]  /*9fc0*/  IMAD.WIDE.U32 R56, R146, R122, R120 ;  /* 0x0000007a92387225 */ /* 0x000fc800078e0078 */
[----:B------:R-:W-:Y:S02]  /*9fd0*/  IMAD.IADD R57, R57, 0x1, R59 ;  /* 0x0000000139397824 */ /* 0x000fe400078e023b */
        /* <DEDUP_REMOVED lines=11> */
.L_x_404:
[----:B------:R-:W-:Y:S05]  /*a090*/  BSYNC B1 ;  /* 0x0000000000017941 */ /* 0x000fea0003800000 */
.L_x_403:
[----:B---3--:R-:W-:Y:S01]  /*a0a0*/  VIADD R84, R23, 0x40 ;  /* 0x0000004017547836 */ /* 0x008fe20000000000 */
[----:B------:R-:W-:Y:S04]  /*a0b0*/  BSSY B1, `(.L_x_407) ;  /* 0x0000104000017945 */ /* 0x000fe80003800000 */
[----:B------:R-:W-:-:S13]  /*a0c0*/  ISETP.GE.OR P3, PT, R84, R117, P0 ;  /* 0x000000755400720c */ /* 0x000fda0000766670 */
[----:B------:R-:W-:Y:S05]  /*a0d0*/  @P3 BRA `(.L_x_408) ;  /* 0x0000001000043947 */ /* 0x000fea0003800000 */
[----:B----4-:R-:W3:Y:S04]  /*a0e0*/  LDL R48, [R1+0x10] ;  /* 0x0000100001307983 */ /* 0x010ee80000100800 */
[----:B------:R-:W4:Y:S01]  /*a0f0*/  LDL R50, [R1+0x58] ;  /* 0x0000580001327983 */ /* 0x000f220000100800 */
[C---:B------:R-:W-:Y:S01]  /*a100*/  VIADD R51, R23.reuse, 0x40 ;  /* 0x0000004017337836 */ /* 0x040fe20000000000 */
[----:B------:R-:W-:Y:S01]  /*a110*/  BSSY B2, `(.L_x_409) ;  /* 0x00000ec000027945 */ /* 0x000fe20003800000 */
[----:B------:R-:W-:-:S03]  /*a120*/  VIADD R52, R23, 0x40 ;  /* 0x0000004017347836 */ /* 0x000fc60000000000 */
[----:B------:R-:W-:Y:S01]  /*a130*/  SHF.L.U32 R51, R51, 0x7, RZ ;  /* 0x0000000733337819 */ /* 0x000fe200000006ff */
        /* <DEDUP_REMOVED lines=9> */
[----:B------:R-:W-:Y:S01]  /*a1d0*/  SHF.R.S32.HI R48, RZ, 0x1f, R49 ;  /* 0x0000001fff307819 */ /* 0x000fe20000011431 */
[----:B------:R-:W-:-:S03]  /*a1e0*/  IMAD.SHL.U32 R58, R49, 0x10, RZ ;  /* 0x00000010313a7824 */ /* 0x000fc600078e00ff */
[----:B------:R-:W-:-:S05]  /*a1f0*/  LEA.HI R48, R48, R49, RZ, 0x3 ;  /* 0x0000003130307211 */ /* 0x000fca00078f18ff */
[----:B------:R-:W-:Y:S01]  /*a200*/  IMAD.SHL.U32 R49, R48, 0x800, RZ ;  /* 0x0000080030317824 */ /* 0x000fe200078e00ff */
[----:B------:R-:W-:-:S04]  /*a210*/  LOP3.LUT R48, R52, 0x70, R58, 0xf8, !PT ;  /* 0x0000007034307812 */ /* 0x000fc800078ef83a */
[----:B------:R-:W-:Y:S02]  /*a220*/  LOP3.LUT R48, R48, R51, RZ, 0x3c, !PT ;  /* 0x0000003330307212 */ /* 0x000fe400078e3cff */
[----:B------:R-:W-:-:S04]  /*a230*/  LOP3.LUT R49, R49, 0xffffc000, RZ, 0xc0, !PT ;  /* 0xffffc00031317812 */ /* 0x000fc800078ec0ff */
[----:B----4-:R-:W-:-:S04]  /*a240*/  IADD3 R49, R48, R49, R50 ;  /* 0x0000003130317210 */ /* 0x010fc80007ffe032 */
[C---:B------:R-:W-:Y:S01]  /*a250*/  LEA R51, R232.reuse, R49, 0xf ;  /* 0x00000031e8337211 */ /* 0x040fe200078e78ff */
[----:B------:R-:W-:-:S04]  /*a260*/  IMAD R49, R232, 0x8000, R28 ;  /* 0x00008000e8317824 */ /* 0x000fc800078e021c */
[C---:B------:R-:W-:Y:S02]  /*a270*/  IMAD.IADD R49, R22.reuse, 0x1, R49 ;  /* 0x0000000116317824 */ /* 0x040fe400078e0231 */
[----:B------:R-:W-:-:S04]  /*a280*/  IMAD.IADD R52, R22, 0x1, R51 ;  /* 0x0000000116347824 */ /* 0x000fc800078e0233 */
[----:B------:R-:W0:Y:S04]  /*a290*/  LDS.128 R48, [R49+0x28400] ;  /* 0x0284000031307984 */ /* 0x000e280000000c00 */
[----:B------:R-:W3:Y:S01]  /*a2a0*/  LDS.128 R52, [R52+0x28400] ;  /* 0x0284000034347984 */ /* 0x000ee20000000c00 */
[----:B------:R-:W-:Y:S05]  /*a2b0*/  @P2 BRA `(.L_x_410) ;  /* 0x0000000c00442947 */ /* 0x000fea0003800000 */
[--C-:B------:R-:W-:Y:S02]  /*a2c0*/  SHF.R.U32.HI R60, RZ, 0x8, R65.reuse ;  /* 0x00000008ff3c7819 */ /* 0x100fe40000011641 */
[----:B------:R-:W-:Y:S02]  /*a2d0*/  LOP3.LUT R57, R65, 0xff0000ff, RZ, 0xc0, !PT ;  /* 0xff0000ff41397812 */ /* 0x000fe400078ec0ff */
[----:B------:R-:W-:Y:S02]  /*a2e0*/  SHF.R.U32.HI R59, RZ, 0x10, R65 ;  /* 0x00000010ff3b7819 */ /* 0x000fe40000011641 */
[----:B------:R-:W-:Y:S02]  /*a2f0*/  SHF.R.U32.HI R65, RZ, 0x8, R69 ;  /* 0x00000008ff417819 */ /* 0x000fe40000011645 */
[----:B------:R-:W-:Y:S02]  /*a300*/  SHF.R.U32.HI R61, RZ, 0x8, R67 ;  /* 0x00000008ff3d7819 */ /* 0x000fe40000011643 */
[----:B------:R-:W-:Y:S01]  /*a310*/  SHF.R.U32.HI R66, RZ, 0x10, R69 ;  /* 0x00000010ff427819 */ /* 0x000fe20000011645 */
[----:B------:R-:W-:Y:S01]  /*a320*/  IMAD.SHL.U32 R70, R65, 0x100, RZ ;  /* 0x0000010041467824 */ /* 0x000fe200078e00ff */
[----:B------:R-:W-:-:S02]  /*a330*/  LOP3.LUT R68, R67, 0xff0000ff, RZ, 0xc0, !PT ;  /* 0xff0000ff43447812 */ /* 0x000fc400078ec0ff */
[----:B------:R-:W-:Y:S01]  /*a340*/  SHF.L.U32 R61, R61, 0x8, RZ ;  /* 0x000000083d3d7819 */ /* 0x000fe200000006ff */
[----:B------:R-:W-:Y:S01]  /*a350*/  IMAD.U32 R66, R66, 0x10000, RZ ;  /* 0x0001000042427824 */ /* 0x000fe200078e00ff */
[----:B------:R-:W-:Y:S02]  /*a360*/  LOP3.LUT R63, R69, 0xff0000ff, RZ, 0xc0, !PT ;  /* 0xff0000ff453f7812 */ /* 0x000fe400078ec0ff */
[----:B------:R-:W-:Y:S01]  /*a370*/  SHF.R.U32.HI R56, RZ, 0x10, R67 ;  /* 0x00000010ff387819 */ /* 0x000fe20000011643 */
[----:B------:R-:W-:Y:S01]  /*a380*/  IMAD.SHL.U32 R67, R60, 0x100, RZ ;  /* 0x000001003c437824 */ /* 0x000fe200078e00ff */
[----:B------:R-:W-:Y:S02]  /*a390*/  LOP3.LUT R68, R68, 0xff00, R61, 0xf8, !PT ;  /* 0x0000ff0044447812 */ /* 0x000fe400078ef83d */
[----:B------:R-:W-:Y:S01]  /*a3a0*/  LOP3.LUT R61, R63, 0xff00, R70, 0xf8, !PT ;  /* 0x0000ff003f3d7812 */ /* 0x000fe200078ef846 */
[----:B------:R-:W-:Y:S01]  /*a3b0*/  IMAD.U32 R70, R59, 0x10000, RZ ;  /* 0x000100003b467824 */ /* 0x000fe200078e00ff */
[----:B------:R-:W-:-:S02]  /*a3c0*/  LOP3.LUT R57, R57, 0xff00, R67, 0xf8, !PT ;  /* 0x0000ff0039397812 */ /* 0x000fc400078ef843 */
[----:B------:R-:W-:Y:S02]  /*a3d0*/  LOP3.LUT R61, R61, 0xff0000, R66, 0xf8, !PT ;  /* 0x00ff00003d3d7812 */ /* 0x000fe400078ef842 */
[----:B------:R-:W-:Y:S02]  /*a3e0*/  LOP3.LUT R63, R57, 0xff0000, R70, 0xf8, !PT ;  /* 0x00ff0000393f7812 */ /* 0x000fe400078ef846 */
[----:B---3--:R-:W-:Y:S02]  /*a3f0*/  F2FP.F16.E4M3.UNPACK_B R65, R53 ;  /* 0x00000035ff41723e */ /* 0x008fe400020006ff */
[----:B------:R-:W-:Y:S02]  /*a400*/  F2FP.F16.E4M3.UNPACK_B R67, R61 ;  /* 0x0000003dff43723e */ /* 0x000fe400020006ff */
[----:B0-----:R-:W-:Y:S01]  /*a410*/  F2FP.F16.E4M3.UNPACK_B R57, R49 ;  /* 0x00000031ff39723e */ /* 0x001fe200020006ff */
[----:B------:R-:W-:Y:S01]  /*a420*/  HADD2.F32 R59, -RZ, R65.H0_H0 ;  /* 0x20000041ff3b7230 */ /* 0x000fe20000004100 */
[----:B------:R-:W-:-:S02]  /*a430*/  SHF.R.U32.HI R60, RZ, 0x8, R71 ;  /* 0x00000008ff3c7819 */ /* 0x000fc40000011647 */
[----:B------:R-:W-:Y:S01]  /*a440*/  LOP3.LUT R62, R71, 0xff0000ff, RZ, 0xc0, !PT ;  /* 0xff0000ff473e7812 */ /* 0x000fe200078ec0ff */
[----:B------:R-:W-:Y:S01]  /*a450*/  HADD2.F32 R66, -RZ, R57.H0_H0 ;  /* 0x20000039ff427230 */ /* 0x000fe20000004100 */
[----:B------:R-:W-:Y:S01]  /*a460*/  SHF.R.U32.HI R64, RZ, 0x10, R71 ;  /* 0x00000010ff407819 */ /* 0x000fe20000011647 */
[--C-:B------:R-:W-:Y:S01]  /*a470*/  HADD2.F32 R71, -RZ, R67.reuse.H0_H0 ;  /* 0x20000043ff477230 */ /* 0x100fe20000004100 */
[----:B------:R-:W-:Y:S01]  /*a480*/  F2FP.F16.E4M3.UNPACK_B R69, R63 ;  /* 0x0000003fff45723e */ /* 0x000fe200020006ff */
[----:B------:R-:W-:Y:S01]  /*a490*/  HADD2.F32 R67, -RZ, R67.H1_H1 ;  /* 0x30000043ff437230 */ /* 0x000fe20000004100 */
[----:B------:R-:W-:Y:S01]  /*a4a0*/  F2FP.F16.E4M3.UNPACK_B R53, R53.H1 ;  /* 0x00000035ff35723e */ /* 0x000fe200030006ff */
[----:B------:R-:W-:Y:S02]  /*a4b0*/  HADD2.F32 R57, -RZ, R57.H1_H1 ;  /* 0x30000039ff397230 */ /* 0x000fe40000004100 */
[----:B------:R-:W-:Y:S01]  /*a4c0*/  FMUL.FTZ R80, R59, R71 ;  /* 0x000000473b507220 */ /* 0x000fe20000410000 */
[----:B------:R-:W-:-:S02]  /*a4d0*/  HADD2.F32 R70, -RZ, R69.H0_H0 ;  /* 0x20000045ff467230 */ /* 0x000fc40000004100 */
[----:B------:R-:W-:Y:S01]  /*a4e0*/  FMUL.FTZ R71, R66, R71 ;  /* 0x0000004742477220 */ /* 0x000fe20000410000 */
[----:B------:R-:W-:Y:S01]  /*a4f0*/  HADD2.F32 R69, -RZ, R69.H1_H1 ;  /* 0x30000045ff457230 */ /* 0x000fe20000004100 */
[----:B------:R-:W-:Y:S01]  /*a500*/  F2FP.F16.E4M3.UNPACK_B R63, R63.H1 ;  /* 0x0000003fff3f723e */ /* 0x000fe200030006ff */
[----:B------:R-:W-:Y:S02]  /*a510*/  IMAD.U32 R64, R64, 0x10000, RZ ;  /* 0x0001000040407824 */ /* 0x000fe400078e00ff */
[-C--:B------:R-:W-:Y:S01]  /*a520*/  FFMA.FTZ R66, R66, R70.reuse, -R80 ;  /* 0x0000004642427223 */ /* 0x080fe20000010850 */
[----:B------:R-:W-:Y:S01]  /*a530*/  FFMA.FTZ R59, R59, R70, R71 ;  /* 0x000000463b3b7223 */ /* 0x000fe20000010047 */
[----:B------:R-:W-:Y:S01]  /*a540*/  HADD2.F32 R70, -RZ, R65.H1_H1 ;  /* 0x30000041ff467230 */ /* 0x000fe20000004100 */
[----:B------:R-:W-:-:S04]  /*a550*/  SHF.L.U32 R56, R56, 0x10, RZ ;  /* 0x0000001038387819 */ /* 0x000fc800000006ff */
        /* <DEDUP_REMOVED lines=11> */
[-C--:B------:R-:W-:Y:S01]  /*a610*/  FMUL.FTZ R80, R49, R71.reuse ;  /* 0x0000004731507220 */ /* 0x080fe20000410000 */
        /* <DEDUP_REMOVED lines=10> */
[----:B------:R-:W-:-:S03]  /*a6c0*/  IMAD.SHL.U32 R53, R60, 0x100, RZ ;  /* 0x000001003c357824 */ /* 0x000fc600078e00ff */
[----:B------:R-:W-:Y:S02]  /*a6d0*/  F2FP.SATFINITE.E4M3.F32.PACK_AB_MERGE_C R61, R67, R61, RZ ;  /* 0x0000003d433d723e */ /* 0x000fe400048070ff */
[----:B------:R-:W-:Y:S02]  /*a6e0*/  LOP3.LUT R53, R62, 0xff00, R53, 0xf8, !PT ;  /* 0x0000ff003e357812 */ /* 0x000fe400078ef835 */
[----:B------:R-:W-:Y:S02]  /*a6f0*/  LOP3.LUT R62, R68, 0xff0000, R56, 0xf8, !PT ;  /* 0x00ff0000443e7812 */ /* 0x000fe400078ef838 */
[----:B------:R-:W-:Y:S01]  /*a700*/  LOP3.LUT R53, R53, 0xff0000, R64, 0xf8, !PT ;  /* 0x00ff000035357812 */ /* 0x000fe200078ef840 */
[----:B------:R-:W-:Y:S01]  /*a710*/  IMAD.MOV.U32 R64, RZ, RZ, R51 ;  /* 0x000000ffff407224 */ /* 0x000fe200078e0033 */
[----:B------:R-:W-:Y:S02]  /*a720*/  F2FP.F16.E4M3.UNPACK_B R56, R55 ;  /* 0x00000037ff38723e */ /* 0x000fe400020006ff */
[----:B------:R-:W-:-:S02]  /*a730*/  F2FP.F16.E4M3.UNPACK_B R68, R53 ;  /* 0x00000035ff44723e */ /* 0x000fc400020006ff */
[----:B------:R-:W-:Y:S01]  /*a740*/  F2FP.F16.E4M3.UNPACK_B R51, R64 ;  /* 0x00000040ff33723e */ /* 0x000fe200020006ff */
[----:B------:R-:W-:Y:S01]  /*a750*/  HADD2.F32 R70, -RZ, R56.H0_H0 ;  /* 0x20000038ff467230 */ /* 0x000fe20000004100 */
[----:B------:R-:W-:Y:S01]  /*a760*/  F2FP.F16.E4M3.UNPACK_B R69, R62 ;  /* 0x0000003eff45723e */ /* 0x000fe200020006ff */
[--C-:B------:R-:W-:Y:S01]  /*a770*/  HADD2.F32 R60, -RZ, R68.reuse.H0_H0 ;  /* 0x20000044ff3c7230 */ /* 0x100fe20000004100 */
[----:B------:R-:W-:Y:S01]  /*a780*/  F2FP.F16.E4M3.UNPACK_B R55, R55.H1 ;  /* 0x00000037ff37723e */ /* 0x000fe200030006ff */
[----:B------:R-:W-:Y:S01]  /*a790*/  HADD2.F32 R80, -RZ, R51.H0_H0 ;  /* 0x20000033ff507230 */ /* 0x000fe20000004100 */
[----:B------:R-:W-:Y:S01]  /*a7a0*/  F2FP.F16.E4M3.UNPACK_B R53, R53.H1 ;  /* 0x00000035ff35723e */ /* 0x000fe200030006ff */
[----:B------:R-:W-:Y:S02]  /*a7b0*/  HADD2.F32 R71, -RZ, R69.H0_H0 ;  /* 0x20000045ff477230 */ /* 0x000fe40000004100 */
[----:B------:R-:W-:Y:S01]  /*a7c0*/  FMUL.FTZ R81, R70, R60 ;  /* 0x0000003c46517220 */ /* 0x000fe20000410000 */
[----:B------:R-:W-:-:S02]  /*a7d0*/  HADD2.F32 R68, -RZ, R68.H1_H1 ;  /* 0x30000044ff447230 */ /* 0x000fc40000004100 */
[C---:B------:R-:W-:Y:S01]  /*a7e0*/  FMUL.FTZ R60, R80.reuse, R60 ;  /* 0x0000003c503c7220 */ /* 0x040fe20000410000 */
[----:B------:R-:W-:Y:S02]  /*a7f0*/  HADD2.F32 R51, -RZ, R51.H1_H1 ;  /* 0x30000033ff337230 */ /* 0x000fe40000004100 */
[-C--:B------:R-:W-:Y:S01]  /*a800*/  FFMA.FTZ R81, R80, R71.reuse, -R81 ;  /* 0x0000004750517223 */ /* 0x080fe20000010851 */
[----:B------:R-:W-:Y:S02]  /*a810*/  HADD2.F32 R69, -RZ, R69.H1_H1 ;  /* 0x30000045ff457230 */ /* 0x000fe40000004100 */
[----:B------:R-:W-:Y:S01]  /*a820*/  FFMA.FTZ R70, R70, R71, R60 ;  /* 0x0000004746467223 */ /* 0x000fe2000001003c */
[----:B------:R-:W-:Y:S01]  /*a830*/  HADD2.F32 R60, -RZ, R56.H1_H1 ;  /* 0x30000038ff3c7230 */ /* 0x000fe20000004100 */
[----:B------:R-:W-:Y:S01]  /*a840*/  F2FP.F16.E4M3.UNPACK_B R62, R62.H1 ;  /* 0x0000003eff3e723e */ /* 0x000fe200030006ff */
[--C-:B------:R-:W-:Y:S01]  /*a850*/  HADD2.F32 R71, -RZ, R53.reuse.H0_H0 ;  /* 0x20000035ff477230 */ /* 0x100fe20000004100 */
[----:B------:R-:W-:Y:S01]  /*a860*/  F2FP.SATFINITE.E4M3.F32.PACK_AB_MERGE_C R65, R65, R66, R61 ;  /* 0x000000424141723e */ /* 0x000fe2000480703d */
[----:B------:R-:W-:-:S02]  /*a870*/  HADD2.F32 R53, -RZ, R53.H1_H1 ;  /* 0x30000035ff357230 */ /* 0x000fc40000004100 */
[C---:B------:R-:W-:Y:S01]  /*a880*/  FMUL.FTZ R56, R60.reuse, R68 ;  /* 0x000000443c387220 */ /* 0x040fe20000410000 */
[----:B------:R-:W-:Y:S02]  /*a890*/  F2FP.F16.E4M3.UNPACK_B R61, R52.H1 ;  /* 0x00000034ff3d723e */ /* 0x000fe400030006ff */
[----:B------:R-:W-:Y:S01]  /*a8a0*/  F2FP.SATFINITE.E4M3.F32.PACK_AB_MERGE_C R49, R63, R49, RZ ;  /* 0x000000313f31723e */ /* 0x000fe200048070ff */
[CC--:B------:R-:W-:Y:S01]  /*a8b0*/  FFMA.FTZ R56, R51.reuse, R69.reuse, -R56 ;  /* 0x0000004533387223 */ /* 0x0c0fe20000010838 */
[----:B------:R-:W-:Y:S01]  /*a8c0*/  FMUL.FTZ R51, R51, R68 ;  /* 0x0000004433337220 */ /* 0x000fe20000410000 */
[--C-:B------:R-:W-:Y:S01]  /*a8d0*/  HADD2.F32 R68, -RZ, R62.reuse.H0_H0 ;  /* 0x2000003eff447230 */ /* 0x100fe20000004100 */
[----:B------:R-:W-:Y:S01]  /*a8e0*/  F2FP.F16.E4M3.UNPACK_B R63, R136.H1 ;  /* 0x00000088ff3f723e */ /* 0x000fe200030006ff */
[----:B------:R-:W-:Y:S02]  /*a8f0*/  HADD2.F32 R62, -RZ, R62.H1_H1 ;  /* 0x3000003eff3e7230 */ /* 0x000fe40000004100 */
[----:B------:R-:W-:Y:S01]  /*a900*/  FFMA.FTZ R51, R60, R69, R51 ;  /* 0x000000453c337223 */ /* 0x000fe20000010033 */
[----:B------:R-:W-:Y:S01]  /*a910*/  F2FP.F16.E4M3.UNPACK_B R60, R64.H1 ;  /* 0x00000040ff3c723e */ /* 0x000fe200030006ff */
[--C-:B------:R-:W-:Y:S01]  /*a920*/  HADD2.F32 R64, -RZ, R55.reuse.H0_H0 ;  /* 0x20000037ff407230 */ /* 0x100fe20000004100 */
[----:B------:R-:W-:Y:S01]  /*a930*/  F2FP.F16.E4M3.UNPACK_B R52, R52 ;  /* 0x00000034ff34723e */ /* 0x000fe200020006ff */
[----:B------:R-:W-:Y:S01]  /*a940*/  HADD2.F32 R55, -RZ, R55.H1_H1 ;  /* 0x30000037ff377230 */ /* 0x000fe20000004100 */
[----:B------:R-:W-:Y:S01]  /*a950*/  F2FP.F16.E4M3.UNPACK_B R136, R136 ;  /* 0x00000088ff88723e */ /* 0x000fe200020006ff */
[----:B------:R-:W-:-:S02]  /*a960*/  HADD2.F32 R69, -RZ, R60.H0_H0 ;  /* 0x2000003cff457230 */ /* 0x000fc40000004100 */
[-C--:B------:R-:W-:Y:S01]  /*a970*/  FMUL.FTZ R80, R64, R71.reuse ;  /* 0x0000004740507220 */ /* 0x080fe20000410000 */
[----:B------:R-:W-:Y:S02]  /*a980*/  HADD2.F32 R60, -RZ, R60.H1_H1 ;  /* 0x3000003cff3c7230 */ /* 0x000fe40000004100 */
[--C-:B------:R-:W-:Y:S02]  /*a990*/  HADD2.F32 R67, -RZ, R63.reuse.H0_H0 ;  /* 0x2000003fff437230 */ /* 0x100fe40000004100 */
[C---:B------:R-:W-:Y:S01]  /*a9a0*/  FFMA.FTZ R80, R69.reuse, R68, -R80 ;  /* 0x0000004445507223 */ /* 0x040fe20000010850 */
[----:B------:R-:W-:Y:S01]  /*a9b0*/  FMUL.FTZ R69, R69, R71 ;  /* 0x0000004745457220 */ /* 0x000fe20000410000 */
[----:B------:R-:W-:-:S03]  /*a9c0*/  HADD2.F32 R63, -RZ, R63.H1_H1 ;  /* 0x3000003fff3f7230 */ /* 0x000fc60000004100 */
        /* <DEDUP_REMOVED lines=22> */
[-C--:B------:R-:W-:Y:S01]  /*ab30*/  FMUL.FTZ R62, R61, R53.reuse ;  /* 0x000000353d3e7220 */ /* 0x080fe20000410000 */
[C---:B------:R-:W-:Y:S01]  /*ab40*/  FMUL.FTZ R53, R60.reuse, R53 ;  /* 0x000000353c357220 */ /* 0x040fe20000410000 */
[----:B------:R-:W-:Y:S01]  /*ab50*/  HADD2.F32 R67, -RZ, R138.H0_H0 ;  /* 0x2000008aff437230 */ /* 0x000fe20000004100 */
[----:B------:R-:W-:Y:S01]  /*ab60*/  F2FP.SATFINITE.E4M3.F32.PACK_AB_MERGE_C R55, R51, R70, R55 ;  /* 0x000000463337723e */ /* 0x000fe20004807037 */
[-C--:B------:R-:W-:Y:S01]  /*ab70*/  FFMA.FTZ R60, R60, R63.reuse, -R62 ;  /* 0x0000003f3c3c7223 */ /* 0x080fe2000001083e */
[----:B------:R-:W-:Y:S01]  /*ab80*/  FFMA.FTZ R53, R61, R63, R53 ;  /* 0x0000003f3d357223 */ /* 0x000fe20000010035 */
[----:B------:R-:W-:-:S02]  /*ab90*/  HADD2.F32 R61, -RZ, R52.H0_H0 ;  /* 0x20000034ff3d7230 */ /* 0x000fc40000004100 */
[----:B------:R-:W-:Y:S01]  /*aba0*/  HADD2.F32 R63, -RZ, R48.H0_H0 ;  /* 0x20000030ff3f7230 */ /* 0x000fe20000004100 */
[----:B------:R-:W-:Y:S01]  /*abb0*/  F2FP.SATFINITE.E4M3.F32.PACK_AB_MERGE_C R60, R60, R68, RZ ;  /* 0x000000443c3c723e */ /* 0x000fe200048070ff */
[----:B------:R-:W-:Y:S02]  /*abc0*/  HADD2.F32 R62, -RZ, R136.H0_H0 ;  /* 0x20000088ff3e7230 */ /* 0x000fe40000004100 */
[-C--:B------:R-:W-:Y:S01]  /*abd0*/  FMUL.FTZ R66, R61, R67.reuse ;  /* 0x000000433d427220 */ /* 0x080fe20000410000 */
[----:B------:R-:W-:Y:S02]  /*abe0*/  HADD2.F32 R138, -RZ, R138.H1_H1 ;  /* 0x3000008aff8a7230 */ /* 0x000fe40000004100 */
[C---:B------:R-:W-:Y:S01]  /*abf0*/  FMUL.FTZ R67, R63.reuse, R67 ;  /* 0x000000433f437220 */ /* 0x040fe20000410000 */
[----:B------:R-:W-:Y:S02]  /*ac00*/  HADD2.F32 R52, -RZ, R52.H1_H1 ;  /* 0x30000034ff347230 */ /* 0x000fe40000004100 */
[----:B------:R-:W-:Y:S01]  /*ac10*/  FFMA.FTZ R66, R63, R62, -R66 ;  /* 0x0000003e3f427223 */ /* 0x000fe20000010842 */
[----:B------:R-:W-:-:S02]  /*ac20*/  HADD2.F32 R48, -RZ, R48.H1_H1 ;  /* 0x30000030ff307230 */ /* 0x000fc40000004100 */
[----:B------:R-:W-:Y:S01]  /*ac30*/  FFMA.FTZ R67, R61, R62, R67 ;  /* 0x0000003e3d437223 */ /* 0x000fe20000010043 */
[----:B------:R-:W-:Y:S02]  /*ac40*/  HADD2.F32 R136, -RZ, R136.H1_H1 ;  /* 0x30000088ff887230 */ /* 0x000fe40000004100 */
        /* <DEDUP_REMOVED lines=25> */
[----:B------:R-:W-:Y:S02]  /*ade0*/  IMAD.MOV.U32 R51, RZ, RZ, R81 ;  /* 0x000000ffff337224 */ /* 0x000fe400078e0051 */
[-C--:B------:R-:W-:Y:S01]  /*adf0*/  FFMA.FTZ R82, R68, R80.reuse, -R82 ;  /* 0x0000005044527223 */ /* 0x080fe20000010852 */
        /* <DEDUP_REMOVED lines=19> */
[----:B------:R-:W-:-:S03]  /*af30*/  FMUL.FTZ R139, R52, R139 ;  /* 0x0000008b348b7220 */ /* 0x000fc60000410000 */
[----:B------:R-:W-:Y:S01]  /*af40*/  FFMA.FTZ R61, R52, R137, -R61 ;  /* 0x00000089343d7223 */ /* 0x000fe2000001083d */
[----:B------:R-:W-:Y:S01]  /*af50*/  F2FP.SATFINITE.E4M3.F32.PACK_AB_MERGE_C R52, R48, R67, R53 ;  /* 0x000000433034723e */ /* 0x000fe20004807035 */
[----:B------:R-:W-:Y:S01]  /*af60*/  FFMA.FTZ R139, R54, R137, R139 ;  /* 0x00000089368b7223 */ /* 0x000fe2000001008b */
[----:B------:R-:W-:Y:S01]  /*af70*/  F2FP.SATFINITE.E4M3.F32.PACK_AB_MERGE_C R54, R50, R83, RZ ;  /* 0x000000533236723e */ /* 0x000fe200048070ff */
[----:B------:R-:W-:Y:S01]  /*af80*/  IMAD.MOV.U32 R48, RZ, RZ, R66 ;  /* 0x000000ffff307224 */ /* 0x000fe200078e0042 */
[----:B------:R-:W-:Y:S02]  /*af90*/  F2FP.SATFINITE.E4M3.F32.PACK_AB_MERGE_C R53, R57, R59, R49 ;  /* 0x0000003b3935723e */ /* 0x000fe40004807031 */
[----:B------:R-:W-:Y:S02]  /*afa0*/  F2FP.SATFINITE.E4M3.F32.PACK_AB_MERGE_C R50, R61, R68, R60 ;  /* 0x000000443d32723e */ /* 0x000fe4000480703c */
[----:B------:R-:W-:Y:S02]  /*afb0*/  F2FP.SATFINITE.E4M3.F32.PACK_AB_MERGE_C R54, R139, R80, R54 ;  /* 0x000000508b36723e */ /* 0x000fe40004807036 */
[----:B------:R-:W-:-:S07]  /*afc0*/  MOV R49, R65 ;  /* 0x0000004100317202 */ /* 0x000fce0000000f00 */
.L_x_410:
[----:B------:R-:W-:Y:S05]  /*afd0*/  BSYNC B2 ;  /* 0x0000000000027941 */ /* 0x000fea0003800000 */
.L_x_409:
        /* <DEDUP_REMOVED lines=14> */
[----:B0-----:R0:W-:Y:S01]  /*b0c0*/  STG.E.128 desc[UR42][R56.64], R48 ;  /* 0x0000003038007986 */ /* 0x0011e2000c101d2a */
[----:B------:R-:W-:-:S05]  /*b0d0*/  @!P3 IADD3.X R59, R59, UR5, RZ, P4, !PT ;  /* 0x000000053b3bbc10 */ /* 0x000fca000a7fe4ff */
[----:B---3--:R0:W-:Y:S04]  /*b0e0*/  @!P3 STG.E.128 desc[UR42][R58.64], R52 ;  /* 0x000000343a00b986 */ /* 0x0081e8000c101d2a */
.L_x_408:
[----:B------:R-:W-:Y:S05]  /*b0f0*/  BSYNC B1 ;  /* 0x0000000000017941 */ /* 0x000fea0003800000 */
.L_x_407:
[----:B0---4-:R-:W-:Y:S02]  /*b100*/  VIADD R49, R23, 0x60 ;  /* 0x0000006017317836 */ /* 0x011fe40000000000 */
[-C--:B--2---:R-:W-:Y:S02]  /*b110*/  IMAD R48, R114, R122.reuse, RZ ;  /* 0x0000007a72307224 */ /* 0x084fe400078e02ff */
[C---:B------:R-:W-:Y:S01]  /*b120*/  IMAD.WIDE.U32 R120, R49.reuse, R122, R120 ;  /* 0x0000007a31787225 */ /* 0x040fe200078e0078 */
[----:B------:R-:W-:-:S03]  /*b130*/  ISETP.GE.OR P3, PT, R49, R117, P0 ;  /* 0x000000753100720c */ /* 0x000fc60000766670 */
[----:B------:R-:W-:-:S10]  /*b140*/  IMAD R61, R49, R123, R48 ;  /* 0x0000007b313d7224 */ /* 0x000fd400078e0230 */
[----:B------:R-:W-:Y:S05]  /*b150*/  @P3 BRA `(.L_x_389) ;  /* 0x0000001400543947 */ /* 0x000fea0003800000 */
[----:B------:R-:W2:Y:S01]  /*b160*/  LDL R50, [R1+0x10] ;  /* 0x0000100001327983 */ /* 0x000ea20000100800 */
[----:B------:R-:W0:Y:S03]  /*b170*/  LDC.64 R56, c[0x0][0x2e8] ;  /* 0x0000ba00ff387b82 */ /* 0x000e260000000a00 */
[----:B------:R-:W3:Y:S01]  /*b180*/  LDL R49, [R1+0x54] ;  /* 0x0000540001317983 */ /* 0x000ee20000100800 */
[----:B------:R-:W-:Y:S01]  /*b190*/  IMAD.IADD R61, R121, 0x1, R61 ;  /* 0x00000001793d7824 */ /* 0x000fe200078e023d */
[----:B------:R-:W-:Y:S01]  /*b1a0*/  IADD3 R59, P3, P4, R102, R120, R41 ;  /* 0x00000078663b7210 */ /* 0x000fe20007c7e029 */
[----:B------:R-:W-:Y:S01]  /*b1b0*/  VIADD R51, R23, 0x60 ;  /* 0x0000006017337836 */ /* 0x000fe20000000000 */
[----:B------:R-:W-:Y:S02]  /*b1c0*/  BSSY B1, `(.L_x_411) ;  /* 0x00000f0000017945 */ /* 0x000fe40003800000 */
[----:B------:R-:W-:-:S02]  /*b1d0*/  IADD3.X R48, R42, R61, R109, P3, P4 ;  /* 0x0000003d2a307210 */ /* 0x000fc40001fe846d */
[----:B------:R-:W-:-:S04]  /*b1e0*/  SHF.L.U32 R51, R51, 0x7, RZ ;  /* 0x0000000733337819 */ /* 0x000fc800000006ff */
[----:B------:R-:W-:Y:S02]  /*b1f0*/  LOP3.LUT R51, R51, 0x380, RZ, 0xc0, !PT ;  /* 0x0000038033337812 */ /* 0x000fe400078ec0ff */
[----:B0-----:R-:W-:-:S04]  /*b200*/  IADD3 R58, P3, R59, R56, RZ ;  /* 0x000000383b3a7210 */ /* 0x001fc80007f7e0ff */
[----:B------:R-:W-:Y:S02]  /*b210*/  IADD3.X R59, R48, R57, RZ, P3, !PT ;  /* 0x00000039303b7210 */ /* 0x000fe40001ffe4ff */
[----:B--2---:R-:W-:Y:S01]  /*b220*/  LOP3.LUT P6, RZ, R50, 0x2, RZ, 0xc0, !PT ;  /* 0x0000000232ff7812 */ /* 0x004fe200078cc0ff */
[----:B------:R-:W-:-:S03]  /*b230*/  VIADD R50, R23, 0x60 ;  /* 0x0000006017327836 */ /* 0x000fc60000000000 */
[----:B------:R-:W-:Y:S01]  /*b240*/  SEL R135, R35, R135, !P6 ;  /* 0x0000008723877207 */ /* 0x000fe20007000000 */
[----:B------:R-:W-:-:S03]  /*b250*/  IMAD.SHL.U32 R50, R50, 0x80, RZ ;  /* 0x0000008032327824 */ /* 0x000fc600078e00ff */
[----:B------:R-:W-:Y:S02]  /*b260*/  SHF.R.S32.HI R48, RZ, 0x1f, R135 ;  /* 0x0000001fff307819 */ /* 0x000fe40000011487 */
[----:B------:R-:W-:Y:S02]  /*b270*/  LOP3.LUT R50, R50, 0x380, RZ, 0xc0, !PT ;  /* 0x0000038032327812 */ /* 0x000fe400078ec0ff */
[----:B------:R-:W-:Y:S02]  /*b280*/  LEA.HI R135, R48, R135, RZ, 0x5 ;  /* 0x0000008730877211 */ /* 0x000fe400078f28ff */
[----:B------:R-:W-:Y:S02]  /*b290*/  SHF.R.U32.HI R50, RZ, 0x3, R50 ;  /* 0x00000003ff327819 */ /* 0x000fe40000011632 */
[----:B------:R-:W-:-:S04]  /*b2a0*/  LEA.HI.SX32 R135, R135, R108, 0x1b ;  /* 0x0000006c87877211 */ /* 0x000fc800078fdaff */
[----:B------:R-:W-:Y:S01]  /*b2b0*/  SHF.R.S32.HI R48, RZ, 0x1f, R135 ;  /* 0x0000001fff307819 */ /* 0x000fe20000011487 */
[----:B------:R-:W-:-:S03]  /*b2c0*/  IMAD.SHL.U32 R63, R135, 0x10, RZ ;  /* 0x00000010873f7824 */ /* 0x000fc600078e00ff */
[----:B------:R-:W-:Y:S02]  /*b2d0*/  LEA.HI R135, R48, R135, RZ, 0x3 ;  /* 0x0000008730877211 */ /* 0x000fe400078f18ff */
[----:B------:R-:W-:-:S03]  /*b2e0*/  LOP3.LUT R48, R51, 0x70, R63, 0xf8, !PT ;  /* 0x0000007033307812 */ /* 0x000fc600078ef83f */
[----:B------:R-:W-:Y:S01]  /*b2f0*/  IMAD.SHL.U32 R135, R135, 0x800, RZ ;  /* 0x0000080087877824 */ /* 0x000fe200078e00ff */
[----:B------:R-:W-:-:S04]  /*b300*/  LOP3.LUT R48, R48, R50, RZ, 0x3c, !PT ;  /* 0x0000003230307212 */ /* 0x000fc800078e3cff */
[----:B------:R-:W-:-:S04]  /*b310*/  LOP3.LUT R51, R135, 0xffffc000, RZ, 0xc0, !PT ;  /* 0xffffc00087337812 */ /* 0x000fc800078ec0ff */
[----:B---3--:R-:W-:Y:S01]  /*b320*/  IADD3 R51, R48, R51, R49 ;  /* 0x0000003330337210 */ /* 0x008fe20007ffe031 */
[----:B------:R-:W-:-:S04]  /*b330*/  IMAD R49, R232, 0x8000, R27 ;  /* 0x00008000e8317824 */ /* 0x000fc800078e021b */
[----:B------:R-:W-:Y:S02]  /*b340*/  IMAD R51, R232, 0x8000, R51 ;  /* 0x00008000e8337824 */ /* 0x000fe400078e0233 */
[----:B------:R-:W-:-:S03]  /*b350*/  IMAD.IADD R49, R22, 0x1, R49 ;  /* 0x0000000116317824 */ /* 0x000fc600078e0231 */
[----:B------:R-:W-:-:S03]  /*b360*/  IADD3 R52, R22, R51, RZ ;  /* 0x0000003316347210 */ /* 0x000fc60007ffe0ff */
[----:B------:R-:W0:Y:S04]  /*b370*/  LDS.128 R48, [R49+0x28400] ;  /* 0x0284000031307984 */ /* 0x000e280000000c00 */
[----:B------:R-:W2:Y:S01]  /*b380*/  LDS.128 R52, [R52+0x28400] ;  /* 0x0284000034347984 */ /* 0x000ea20000000c00 */
[----:B------:R-:W-:Y:S05]  /*b390*/  @P2 BRA `(.L_x_412) ;  /* 0x0000000c00482947 */ /* 0x000fea0003800000 */
[--C-:B------:R-:W-:Y:S02]  /*b3a0*/  SHF.R.U32.HI R62, RZ, 0x8, R77.reuse ;  /* 0x00000008ff3e7819 */ /* 0x100fe4000001164d */
[----:B------:R-:W-:Y:S02]  /*b3b0*/  SHF.R.U32.HI R66, RZ, 0x10, R77 ;  /* 0x00000010ff427819 */ /* 0x000fe4000001164d */
[--C-:B------:R-:W-:Y:S01]  /*b3c0*/  SHF.R.U32.HI R60, RZ, 0x8, R73.reuse ;  /* 0x00000008ff3c7819 */ /* 0x100fe20000011649 */
[----:B------:R-:W-:Y:S01]  /*b3d0*/  IMAD.SHL.U32 R62, R62, 0x100, RZ ;  /* 0x000001003e3e7824 */ /* 0x000fe200078e00ff */
[----:B------:R-:W-:Y:S01]  /*b3e0*/  LOP3.LUT R67, R77, 0xff0000ff, RZ, 0xc0, !PT ;  /* 0xff0000ff4d437812 */ /* 0x000fe200078ec0ff */
[----:B------:R-:W-:Y:S01]  /*b3f0*/  IMAD.U32 R66, R66, 0x10000, RZ ;  /* 0x0001000042427824 */ /* 0x000fe200078e00ff */
[----:B------:R-:W-:Y:S01]  /*b400*/  SHF.R.U32.HI R64, RZ, 0x10, R73 ;  /* 0x00000010ff407819 */ /* 0x000fe20000011649 */
[----:B------:R-:W-:Y:S01]  /*b410*/  IMAD.SHL.U32 R60, R60, 0x100, RZ ;  /* 0x000001003c3c7824 */ /* 0x000fe200078e00ff */
[----:B------:R-:W-:-:S02]  /*b420*/  LOP3.LUT R67, R67, 0xff00, R62, 0xf8, !PT ;  /* 0x0000ff0043437812 */ /* 0x000fc400078ef83e */
[----:B------:R-:W-:Y:S01]  /*b430*/  LOP3.LUT R65, R73, 0xff0000ff, RZ, 0xc0, !PT ;  /* 0xff0000ff49417812 */ /* 0x000fe200078ec0ff */
[----:B------:R-:W-:Y:S01]  /*b440*/  IMAD.U32 R64, R64, 0x10000, RZ ;  /* 0x0001000040407824 */ /* 0x000fe200078e00ff */
[----:B------:R-:W-:Y:S02]  /*b450*/  LOP3.LUT R66, R67, 0xff0000, R66, 0xf8, !PT ;  /* 0x00ff000043427812 */ /* 0x000fe400078ef842 */
[----:B--2---:R-:W-:Y:S02]  /*b460*/  MOV R67, R53 ;  /* 0x0000003500437202 */ /* 0x004fe40000000f00 */
[----:B------:R-:W-:Y:S02]  /*b470*/  LOP3.LUT R65, R65, 0xff00, R60, 0xf8, !PT ;  /* 0x0000ff0041417812 */ /* 0x000fe400078ef83c */
[----:B------:R-:W-:Y:S02]  /*b480*/  F2FP.F16.E4M3.UNPACK_B R68, R67 ;  /* 0x00000043ff44723e */ /* 0x000fe400020006ff */
[----:B------:R-:W-:-:S02]  /*b490*/  F2FP.F16.E4M3.UNPACK_B R70, R66 ;  /* 0x00000042ff46723e */ /* 0x000fc400020006ff */
[----:B------:R-:W-:Y:S01]  /*b4a0*/  LOP3.LUT R64, R65, 0xff0000, R64, 0xf8, !PT ;  /* 0x00ff000041407812 */ /* 0x000fe200078ef840 */
[----:B------:R-:W-:Y:S01]  /*b4b0*/  HADD2.F32 R60, -RZ, R68.H0_H0 ;  /* 0x20000044ff3c7230 */ /* 0x000fe20000004100 */
[----:B0-----:R-:W-:Y:S01]  /*b4c0*/  F2FP.F16.E4M3.UNPACK_B R62, R49 ;  /* 0x00000031ff3e723e */ /* 0x001fe200020006ff */
[----:B------:R-:W-:Y:S01]  /*b4d0*/  HADD2.F32 R71, -RZ, R70.H0_H0 ;  /* 0x20000046ff477230 */ /* 0x000fe20000004100 */
[-C--:B------:R-:W-:Y:S01]  /*b4e0*/  F2FP.F16.E4M3.UNPACK_B R53, R64.reuse ;  /* 0x00000040ff35723e */ /* 0x080fe200020006ff */
[----:B------:R-:W-:Y:S01]  /*b4f0*/  HADD2.F32 R68, -RZ, R68.H1_H1 ;  /* 0x30000044ff447230 */ /* 0x000fe20000004100 */
[----:B------:R-:W-:Y:S01]  /*b500*/  F2FP.F16.E4M3.UNPACK_B R67, R67.H1 ;  /* 0x00000043ff43723e */ /* 0x000fe200030006ff */
[--C-:B------:R-:W-:Y:S02]  /*b510*/  HADD2.F32 R65, -RZ, R62.reuse.H0_H0 ;  /* 0x2000003eff417230 */ /* 0x100fe40000004100 */
[----:B------:R-:W-:Y:S01]  /*b520*/  FMUL.FTZ R72, R60, R71 ;  /* 0x000000473c487220 */ /* 0x000fe20000410000 */
[----:B------:R-:W-:Y:S01]  /*b530*/  HADD2.F32 R69, -RZ, R53.H0_H0 ;  /* 0x20000035ff457230 */ /* 0x000fe20000004100 */
[----:B------:R-:W-:Y:S01]  /*b540*/  F2FP.F16.E4M3.UNPACK_B R64, R64.H1 ;  /* 0x00000040ff40723e */ /* 0x000fe200030006ff */
[----:B------:R-:W-:-:S02]  /*b550*/  HADD2.F32 R62, -RZ, R62.H1_H1 ;  /* 0x3000003eff3e7230 */ /* 0x000fc40000004100 */
[C---:B------:R-:W-:Y:S01]  /*b560*/  FMUL.FTZ R71, R65.reuse, R71 ;  /* 0x0000004741477220 */ /* 0x040fe20000410000 */
[----:B------:R-:W-:Y:S02]  /*b570*/  HADD2.F32 R53, -RZ, R53.H1_H1 ;  /* 0x30000035ff357230 */ /* 0x000fe40000004100 */
[----:B------:R-:W-:Y:S01]  /*b580*/  FFMA.FTZ R65, R65, R69, -R72 ;  /* 0x0000004541417223 */ /* 0x000fe20000010848 */
[----:B------:R-:W-:Y:S01]  /*b590*/  F2FP.F16.E4M3.UNPACK_B R73, R51 ;  /* 0x00000033ff49723e */ /* 0x000fe200020006ff */
[----:B------:R-:W-:Y:S01]  /*b5a0*/  FFMA.FTZ R60, R60, R69, R71 ;  /* 0x000000453c3c7223 */ /* 0x000fe20000010047 */
[----:B------:R-:W-:Y:S02]  /*b5b0*/  HADD2.F32 R69, -RZ, R70.H1_H1 ;  /* 0x30000046ff457230 */ /* 0x000fe40000004100 */
[--C-:B------:R-:W-:Y:S02]  /*b5c0*/  HADD2.F32 R70, -RZ, R64.reuse.H0_H0 ;  /* 0x20000040ff467230 */ /* 0x100fe40000004100 */
[----:B------:R-:W-:-:S02]  /*b5d0*/  HADD2.F32 R64, -RZ, R64.H1_H1 ;  /* 0x30000040ff407230 */ /* 0x000fc40000004100 */
[-C--:B------:R-:W-:Y:S01]  /*b5e0*/  FMUL.FTZ R71, R68, R69.reuse ;  /* 0x0000004544477220 */ /* 0x080fe20000410000 */
[----:B------:R-:W-:-:S03]  /*b5f0*/  FMUL.FTZ R69, R62, R69 ;  /* 0x000000453e457220 */ /* 0x000fc60000410000 */
[-C--:B------:R-:W-:Y:S01]  /*b600*/  FFMA.FTZ R62, R62, R53.reuse, -R71 ;  /* 0x000000353e3e7223 */ /* 0x080fe20000010847 */
[----:B------:R-:W-:Y:S01]  /*b610*/  FFMA.FTZ R53, R68, R53, R69 ;  /* 0x0000003544357223 */ /* 0x000fe20000010045 */
[----:B------:R-:W-:Y:S02]  /*b620*/  F2FP.F16.E4M3.UNPACK_B R68, R66.H1 ;  /* 0x00000042ff44723e */ /* 0x000fe400030006ff */
[----:B------:R-:W-:Y:S01]  /*b630*/  F2FP.F16.E4M3.UNPACK_B R66, R49.H1 ;  /* 0x00000031ff42723e */ /* 0x000fe200030006ff */
[--C-:B------:R-:W-:Y:S02]  /*b640*/  HADD2.F32 R49, -RZ, R67.reuse.H0_H0 ;  /* 0x20000043ff317230 */ /* 0x100fe40000004100 */
[----:B------:R-:W-:Y:S02]  /*b650*/  HADD2.F32 R72, -RZ, R68.H0_H0 ;  /* 0x20000044ff487230 */ /* 0x000fe40000004100 */
[----:B------:R-:W-:Y:S02]  /*b660*/  HADD2.F32 R71, -RZ, R66.H0_H0 ;  /* 0x20000042ff477230 */ /* 0x000fe40000004100 */
[----:B------:R-:W-:-:S02]  /*b670*/  HADD2.F32 R67, -RZ, R67.H1_H1 ;  /* 0x30000043ff437230 */ /* 0x000fc40000004100 */
[-C--:B------:R-:W-:Y:S01]  /*b680*/  FMUL.FTZ R74, R49, R72.reuse ;  /* 0x00000048314a7220 */ /* 0x080fe20000410000 */
[----:B------:R-:W-:Y:S02]  /*b690*/  HADD2.F32 R68, -RZ, R68.H1_H1 ;  /* 0x30000044ff447230 */ /* 0x000fe40000004100 */
[C---:B------:R-:W-:Y:S01]  /*b6a0*/  FMUL.FTZ R72, R71.reuse, R72 ;  /* 0x0000004847487220 */ /* 0x040fe20000410000 */
[----:B------:R-:W-:Y:S02]  /*b6b0*/  HADD2.F32 R66, -RZ, R66.H1_H1 ;  /* 0x30000042ff427230 */ /* 0x000fe40000004100 */
[----:B------:R-:W-:Y:S01]  /*b6c0*/  FFMA.FTZ R71, R71, R70, -R74 ;  /* 0x0000004647477223 */ /* 0x000fe2000001084a */
[----:B------:R-:W-:Y:S01]  /*b6d0*/  FMUL.FTZ R69, R67, R68 ;  /* 0x0000004443457220 */ /* 0x000fe20000410000 */
[----:B------:R-:W-:Y:S01]  /*b6e0*/  FFMA.FTZ R49, R49, R70, R72 ;  /* 0x0000004631317223 */ /* 0x000fe20000010048 */
[C---:B------:R-:W-:Y:S01]  /*b6f0*/  FMUL.FTZ R68, R66.reuse, R68 ;  /* 0x0000004442447220 */ /* 0x040fe20000410000 */
[----:B------:R-:W-:Y:S01]  /*b700*/  SHF.R.U32.HI R72, RZ, 0x10, R79 ;  /* 0x00000010ff487819 */ /* 0x000fe2000001164f */
[-C--:B------:R-:W-:Y:S01]  /*b710*/  FFMA.FTZ R74, R66, R64.reuse, -R69 ;  /* 0x00000040424a7223 */ /* 0x080fe20000010845 */
[----:B------:R-:W-:Y:S01]  /*b720*/  SHF.R.U32.HI R66, RZ, 0x8, R75 ;  /* 0x00000008ff427819 */ /* 0x000fe2000001164b */
[----:B------:R-:W-:Y:S01]  /*b730*/  FFMA.FTZ R64, R67, R64, R68 ;  /* 0x0000004043407223 */ /* 0x000fe20000010044 */
[----:B------:R-:W-:Y:S01]  /*b740*/  SHF.R.U32.HI R68, RZ, 0x8, R79 ;  /* 0x00000008ff447819 */ /* 0x000fe2000001164f */
[----:B------:R-:W-:Y:S01]  /*b750*/  IMAD.U32 R72, R72, 0x10000, RZ ;  /* 0x0001000048487824 */ /* 0x000fe200078e00ff */
[----:B------:R-:W-:Y:S01]  /*b760*/  LOP3.LUT R69, R79, 0xff0000ff, RZ, 0xc0, !PT ;  /* 0xff0000ff4f457812 */ /* 0x000fe200078ec0ff */
[----:B------:R-:W-:Y:S01]  /*b770*/  IMAD.SHL.U32 R66, R66, 0x100, RZ ;  /* 0x0000010042427824 */ /* 0x000fe200078e00ff */
[----:B------:R-:W-:Y:S01]  /*b780*/  SHF.R.U32.HI R70, RZ, 0x10, R75 ;  /* 0x00000010ff467819 */ /* 0x000fe2000001164b */
[----:B------:R-:W-:Y:S01]  /*b790*/  IMAD.SHL.U32 R68, R68, 0x100, RZ ;  /* 0x0000010044447824 */ /* 0x000fe200078e00ff */
[----:B------:R-:W-:-:S02]  /*b7a0*/  LOP3.LUT R67, R75, 0xff0000ff, RZ, 0xc0, !PT ;  /* 0xff0000ff4b437812 */ /* 0x000fc400078ec0ff */
[----:B------:R-:W-:Y:S01]  /*b7b0*/  F2FP.F16.E4M3.UNPACK_B R75, R55 ;  /* 0x00000037ff4b723e */ /* 0x000fe200020006ff */
[----:B------:R-:W-:Y:S01]  /*b7c0*/  IMAD.U32 R70, R70, 0x10000, RZ ;  /* 0x0001000046467824 */ /* 0x000fe200078e00ff */
[----:B------:R-:W-:Y:S02]  /*b7d0*/  LOP3.LUT R69, R69, 0xff00, R68, 0xf8, !PT ;  /* 0x0000ff0045457812 */ /* 0x000fe400078ef844 */
[----:B------:R-:W-:Y:S02]  /*b7e0*/  LOP3.LUT R67, R67, 0xff00, R66, 0xf8, !PT ;  /* 0x0000ff0043437812 */ /* 0x000fe400078ef842 */
[----:B------:R-:W-:Y:S01]  /*b7f0*/  LOP3.LUT R72, R69, 0xff0000, R72, 0xf8, !PT ;  /* 0x00ff000045487812 */ /* 0x000fe200078ef848 */
[----:B------:R-:W-:Y:S01]  /*b800*/  HADD2.F32 R69, -RZ, R73.H0_H0 ;  /* 0x20000049ff457230 */ /* 0x000fe20000004100 */
[----:B------:R-:W-:Y:S01]  /*b810*/  LOP3.LUT R70, R67, 0xff0000, R70, 0xf8, !PT ;  /* 0x00ff000043467812 */ /* 0x000fe200078ef846 */
[--C-:B------:R-:W-:Y:S01]  /*b820*/  HADD2.F32 R67, -RZ, R75.reuse.H0_H0 ;  /* 0x2000004bff437230 */ /* 0x100fe20000004100 */
[----:B------:R-:W-:Y:S01]  /*b830*/  F2FP.F16.E4M3.UNPACK_B R68, R72 ;  /* 0x00000048ff44723e */ /* 0x000fe200020006ff */
[----:B------:R-:W-:Y:S01]  /*b840*/  HADD2.F32 R75, -RZ, R75.H1_H1 ;  /* 0x3000004bff4b7230 */ /* 0x000fe20000004100 */
[----:B------:R-:W-:Y:S01]  /*b850*/  F2FP.F16.E4M3.UNPACK_B R66, R70 ;  /* 0x00000046ff42723e */ /* 0x000fe200020006ff */
[----:B------:R-:W-:Y:S01]  /*b860*/  HADD2.F32 R73, -RZ, R73.H1_H1 ;  /* 0x30000049ff497230 */ /* 0x000fe20000004100 */
[----:B------:R-:W-:Y:S01]  /*b870*/  F2FP.F16.E4M3.UNPACK_B R72, R72.H1 ;  /* 0x00000048ff48723e */ /* 0x000fe200030006ff */
[----:B------:R-:W-:Y:S01]  /*b880*/  HADD2.F32 R78, -RZ, R68.H0_H0 ;  /* 0x20000044ff4e7230 */ /* 0x000fe20000004100 */
[----:B------:R-:W-:Y:S01]  /*b890*/  F2FP.F16.E4M3.UNPACK_B R70, R70.H1 ;  /* 0x00000046ff46723e */ /* 0x000fe200030006ff */
[----:B------:R-:W-:Y:S01]  /*b8a0*/  HADD2.F32 R76, -RZ, R66.H0_H0 ;  /* 0x20000042ff4c7230 */ /* 0x000fe20000004100 */
[----:B------:R-:W-:Y:S01]  /*b8b0*/  F2FP.SATFINITE.E4M3.F32.PACK_AB_MERGE_C R64, R64, R49, RZ ;  /* 0x000000314040723e */ /* 0x000fe200048070ff */
[----:B------:R-:W-:-:S02]  /*b8c0*/  HADD2.F32 R68, -RZ, R68.H1_H1 ;  /* 0x30000044ff447230 */ /* 0x000fc40000004100 */
[-C--:B------:R-:W-:Y:S01]  /*b8d0*/  FMUL.FTZ R80, R67, R78.reuse ;  /* 0x0000004e43507220 */ /* 0x080fe20000410000 */
[----:B------:R-:W-:Y:S01]  /*b8e0*/  FMUL.FTZ R78, R69, R78 ;  /* 0x0000004e454e7220 */ /* 0x000fe20000410000 */
[----:B------:R-:W-:Y:S01]  /*b8f0*/  HADD2.F32 R66, -RZ, R66.H1_H1 ;  /* 0x30000042ff427230 */ /* 0x000fe20000004100 */
[----:B------:R-:W-:Y:S01]  /*b900*/  F2FP.SATFINITE.E4M3.F32.PACK_AB_MERGE_C R53, R53, R60, R64 ;  /* 0x0000003c3535723e */ /* 0x000fe20004807040 */
[-C--:B------:R-:W-:Y:S01]  /*b910*/  FFMA.FTZ R69, R69, R76.reuse, -R80 ;  /* 0x0000004c45457223 */ /* 0x080fe20000010850 */
[----:B------:R-:W-:Y:S01]  /*b920*/  FFMA.FTZ R67, R67, R76, R78 ;  /* 0x0000004c43437223 */ /* 0x000fe2000001004e */
        /* <DEDUP_REMOVED lines=20> */
[----:B------:R-:W-:Y:S01]  /*ba70*/  FFMA.FTZ R72, R75, R70, -R76 ;  /* 0x000000464b487223 */ /* 0x000fe2000001084c */
[----:B------:R-:W-:Y:S01]  /*ba80*/  MOV R75, R52 ;  /* 0x00000034004b7202 */ /* 0x000fe20000000f00 */
[----:B------:R-:W-:Y:S01]  /*ba90*/  IMAD.MOV.U32 R76, RZ, RZ, R48 ;  /* 0x000000ffff4c7224 */ /* 0x000fe200078e0030 */
[----:B------:R-:W-:Y:S01]  /*baa0*/  F2FP.SATFINITE.E4M3.F32.PACK_AB_MERGE_C R48, R74, R71, RZ ;  /* 0x000000474a30723e */ /* 0x000fe200048070ff */
[----:B------:R-:W-:Y:S01]  /*bab0*/  FFMA.FTZ R70, R73, R70, R78 ;  /* 0x0000004649467223 */ /* 0x000fe2000001004e */
[----:B------:R-:W-:Y:S02]  /*bac0*/  F2FP.F16.E4M3.UNPACK_B R52, R132.H1 ;  /* 0x00000084ff34723e */ /* 0x000fe400030006ff */
[-C--:B------:R-:W-:Y:S02]  /*bad0*/  F2FP.F16.E4M3.UNPACK_B R74, R75.reuse.H1 ;  /* 0x0000004bff4a723e */ /* 0x080fe400030006ff */
[----:B------:R-:W-:Y:S01]  /*bae0*/  F2FP.F16.E4M3.UNPACK_B R77, R76.H1 ;  /* 0x0000004cff4d723e */ /* 0x000fe200030006ff */
[--C-:B------:R-:W-:Y:S01]  /*baf0*/  HADD2.F32 R82, -RZ, R52.reuse.H0_H0 ;  /* 0x20000034ff527230 */ /* 0x100fe20000004100 */
[----:B------:R-:W-:Y:S01]  /*bb00*/  F2FP.F16.E4M3.UNPACK_B R78, R130.H1 ;  /* 0x00000082ff4e723e */ /* 0x000fe200030006ff */
[----:B------:R-:W-:Y:S01]  /*bb10*/  HADD2.F32 R79, -RZ, R52.H1_H1 ;  /* 0x30000034ff4f7230 */ /* 0x000fe20000004100 */
[----:B------:R-:W-:Y:S01]  /*bb20*/  F2FP.F16.E4M3.UNPACK_B R132, R132 ;  /* 0x00000084ff84723e */ /* 0x000fe200020006ff */
[--C-:B------:R-:W-:Y:S01]  /*bb30*/  HADD2.F32 R71, -RZ, R74.reuse.H0_H0 ;  /* 0x2000004aff477230 */ /* 0x100fe20000004100 */
[----:B------:R-:W-:Y:S01]  /*bb40*/  F2FP.F16.E4M3.UNPACK_B R75, R75 ;  /* 0x0000004bff4b723e */ /* 0x000fe200020006ff */
[----:B------:R-:W-:Y:S01]  /*bb50*/  HADD2.F32 R52, -RZ, R74.H1_H1 ;  /* 0x3000004aff347230 */ /* 0x000fe20000004100 */
[----:B------:R-:W-:Y:S01]  /*bb60*/  F2FP.F16.E4M3.UNPACK_B R76, R76 ;  /* 0x0000004cff4c723e */ /* 0x000fe200020006ff */
[----:B------:R-:W-:-:S02]  /*bb70*/  HADD2.F32 R73, -RZ, R77.H0_H0 ;  /* 0x2000004dff497230 */ /* 0x000fc40000004100 */
[-C--:B------:R-:W-:Y:S01]  /*bb80*/  FMUL.FTZ R84, R71, R82.reuse ;  /* 0x0000005247547220 */ /* 0x080fe20000410000 */
[----:B------:R-:W-:Y:S02]  /*bb90*/  HADD2.F32 R74, -RZ, R77.H1_H1 ;  /* 0x3000004dff4a7230 */ /* 0x000fe40000004100 */
[-C--:B------:R-:W-:Y:S01]  /*bba0*/  FMUL.FTZ R81, R52, R79.reuse ;  /* 0x0000004f34517220 */ /* 0x080fe20000410000 */
[--C-:B------:R-:W-:Y:S02]  /*bbb0*/  HADD2.F32 R77, -RZ, R78.reuse.H1_H1 ;  /* 0x3000004eff4d7230 */ /* 0x100fe40000004100 */
[----:B------:R-:W-:Y:S01]  /*bbc0*/  FMUL.FTZ R82, R73, R82 ;  /* 0x0000005249527220 */ /* 0x000fe20000410000 */
[----:B------:R-:W-:Y:S02]  /*bbd0*/  HADD2.F32 R80, -RZ, R78.H0_H0 ;  /* 0x2000004eff507230 */ /* 0x000fe40000004100 */
[C---:B------:R-:W-:Y:S01]  /*bbe0*/  FMUL.FTZ R79, R74.reuse, R79 ;  /* 0x0000004f4a4f7220 */ /* 0x040fe20000410000 */
[----:B------:R-:W-:Y:S01]  /*bbf0*/  F2FP.F16.E4M3.UNPACK_B R130, R130 ;  /* 0x00000082ff82723e */ /* 0x000fe200020006ff */
[----:B------:R-:W-:Y:S01]  /*bc00*/  FFMA.FTZ R74, R74, R77, -R81 ;  /* 0x0000004d4a4a7223 */ /* 0x000fe20000010851 */
[----:B------:R-:W-:-:S02]  /*bc10*/  HADD2.F32 R81, -RZ, R132.H0_H0 ;  /* 0x20000084ff517230 */ /* 0x000fc40000004100 */
[-C--:B------:R-:W-:Y:S01]  /*bc20*/  FFMA.FTZ R73, R73, R80.reuse, -R84 ;  /* 0x0000005049497223 */ /* 0x080fe20000010854 */
[----:B------:R-:W-:Y:S01]  /*bc30*/  FFMA.FTZ R71, R71, R80, R82 ;  /* 0x0000005047477223 */ /* 0x000fe20000010052 */
[----:B------:R-:W-:Y:S02]  /*bc40*/  HADD2.F32 R78, -RZ, R75.H0_H0 ;  /* 0x2000004bff4e7230 */ /* 0x000fe40000004100 */
[----:B------:R-:W-:Y:S01]  /*bc50*/  FFMA.FTZ R52, R52, R77, R79 ;  /* 0x0000004d34347223 */ /* 0x000fe2000001004f */
[----:B------:R-:W-:Y:S01]  /*bc60*/  HADD2.F32 R80, -RZ, R76.H0_H0 ;  /* 0x2000004cff507230 */ /* 0x000fe20000004100 */
[----:B------:R-:W-:Y:S01]  /*bc70*/  F2FP.SATFINITE.E4M3.F32.PACK_AB_MERGE_C R74, R74, R73, RZ ;  /* 0x000000494a4a723e */ /* 0x000fe200048070ff */
        /* <DEDUP_REMOVED lines=8> */
[----:B------:R-:W-:Y:S02]  /*bd00*/  HADD2.F32 R79, -RZ, R76.H1_H1 ;  /* 0x3000004cff4f7230 */ /* 0x000fe40000004100 */
[----:B------:R-:W-:Y:S01]  /*bd10*/  FMUL.FTZ R76, R75, R132 ;  /* 0x000000844b4c7220 */ /* 0x000fe20000410000 */
[----:B------:R-:W-:-:S02]  /*bd20*/  F2FP.F16.E4M3.UNPACK_B R81, R133.H1 ;  /* 0x00000085ff51723e */ /* 0x000fc400030006ff */
[----:B------:R-:W-:Y:S01]  /*bd30*/  F2FP.F16.E4M3.UNPACK_B R133, R133 ;  /* 0x00000085ff85723e */ /* 0x000fe200020006ff */
[C---:B------:R-:W-:Y:S01]  /*bd40*/  FFMA.FTZ R76, R79.reuse, R130, -R76 ;  /* 0x000000824f4c7223 */ /* 0x040fe2000001084c */
[----:B------:R-:W-:Y:S01]  /*bd50*/  FMUL.FTZ R132, R79, R132 ;  /* 0x000000844f847220 */ /* 0x000fe20000410000 */
[--C-:B------:R-:W-:Y:S01]  /*bd60*/  HADD2.F32 R85, -RZ, R81.reuse.H0_H0 ;  /* 0x20000051ff557230 */ /* 0x100fe20000004100 */
[----:B------:R-:W-:Y:S01]  /*bd70*/  F2FP.SATFINITE.E4M3.F32.PACK_AB_MERGE_C R55, R72, R55, RZ ;  /* 0x000000374837723e */ /* 0x000fe200048070ff */
[----:B------:R-:W-:Y:S01]  /*bd80*/  HADD2.F32 R81, -RZ, R81.H1_H1 ;  /* 0x30000051ff517230 */ /* 0x000fe20000004100 */
[----:B------:R-:W-:Y:S01]  /*bd90*/  F2FP.SATFINITE.E4M3.F32.PACK_AB_MERGE_C R77, R76, R77, R74 ;  /* 0x0000004d4c4d723e */ /* 0x000fe2000480704a */
[----:B------:R-:W-:Y:S02]  /*bda0*/  IMAD.MOV.U32 R74, RZ, RZ, R54 ;  /* 0x000000ffff4a7224 */ /* 0x000fe400078e0036 */
[----:B------:R-:W-:Y:S01]  /*bdb0*/  FFMA.FTZ R73, R75, R130, R132 ;  /* 0x000000824b497223 */ /* 0x000fe20000010084 */
[----:B------:R-:W-:Y:S01]  /*bdc0*/  IMAD.MOV.U32 R76, RZ, RZ, R50 ;  /* 0x000000ffff4c7224 */ /* 0x000fe200078e0032 */
[----:B------:R-:W-:-:S02]  /*bdd0*/  F2FP.F16.E4M3.UNPACK_B R75, R131.H1 ;  /* 0x00000083ff4b723e */ /* 0x000fc400030006ff */
[----:B------:R-:W-:Y:S02]  /*bde0*/  F2FP.F16.E4M3.UNPACK_B R80, R74.H1 ;  /* 0x0000004aff50723e */ /* 0x000fe400030006ff */
[----:B------:R-:W-:Y:S01]  /*bdf0*/  F2FP.F16.E4M3.UNPACK_B R79, R76.H1 ;  /* 0x0000004cff4f723e */ /* 0x000fe200030006ff */
[----:B------:R-:W-:Y:S01]  /*be00*/  HADD2.F32 R83, -RZ, R75.H0_H0 ;  /* 0x2000004bff537230 */ /* 0x000fe20000004100 */
[----:B------:R-:W-:Y:S01]  /*be10*/  F2FP.F16.E4M3.UNPACK_B R74, R74 ;  /* 0x0000004aff4a723e */ /* 0x000fe200020006ff */
[--C-:B------:R-:W-:Y:S01]  /*be20*/  HADD2.F32 R54, -RZ, R80.reuse.H0_H0 ;  /* 0x20000050ff367230 */ /* 0x100fe20000004100 */
[----:B------:R-:W-:Y:S01]  /*be30*/  F2FP.F16.E4M3.UNPACK_B R76, R76 ;  /* 0x0000004cff4c723e */ /* 0x000fe200020006ff */
[--C-:B------:R-:W-:Y:S01]  /*be40*/  HADD2.F32 R50, -RZ, R79.reuse.H0_H0 ;  /* 0x2000004fff327230 */ /* 0x100fe20000004100 */
[----:B------:R-:W-:Y:S01]  /*be50*/  F2FP.F16.E4M3.UNPACK_B R131, R131 ;  /* 0x00000083ff83723e */ /* 0x000fe200020006ff */
[----:B------:R-:W-:Y:S02]  /*be60*/  HADD2.F32 R80, -RZ, R80.H1_H1 ;  /* 0x30000050ff507230 */ /* 0x000fe40000004100 */
[----:B------:R-:W-:Y:S01]  /*be70*/  FMUL.FTZ R87, R54, R85 ;  /* 0x0000005536577220 */ /* 0x000fe20000410000 */
[----:B------:R-:W-:-:S02]  /*be80*/  HADD2.F32 R79, -RZ, R79.H1_H1 ;  /* 0x3000004fff4f7230 */ /* 0x000fc40000004100 */
[----:B------:R-:W-:Y:S01]  /*be90*/  FMUL.FTZ R85, R50, R85 ;  /* 0x0000005532557220 */ /* 0x000fe20000410000 */
[----:B------:R-:W-:Y:S02]  /*bea0*/  HADD2.F32 R75, -RZ, R75.H1_H1 ;  /* 0x3000004bff4b7230 */ /* 0x000fe40000004100 */
[----:B------:R-:W-:Y:S01]  /*beb0*/  FMUL.FTZ R82, R80, R81 ;  /* 0x0000005150527220 */ /* 0x000fe20000410000 */
[----:B------:R-:W-:Y:S01]  /*bec0*/  FFMA.FTZ R50, R50, R83, -R87 ;  /* 0x0000005332327223 */ /* 0x000fe20000010857 */
[C---:B------:R-:W-:Y:S01]  /*bed0*/  FMUL.FTZ R81, R79.reuse, R81 ;  /* 0x000000514f517220 */ /* 0x040fe20000410000 */
[----:B------:R-:W-:Y:S01]  /*bee0*/  FFMA.FTZ R54, R54, R83, R85 ;  /* 0x0000005336367223 */ /* 0x000fe20000010055 */
[-C--:B------:R-:W-:Y:S01]  /*bef0*/  FFMA.FTZ R79, R79, R75.reuse, -R82 ;  /* 0x0000004b4f4f7223 */ /* 0x080fe20000010852 */
[----:B------:R-:W-:Y:S02]  /*bf00*/  HADD2.F32 R83, -RZ, R76.H0_H0 ;  /* 0x2000004cff537230 */ /* 0x000fe40000004100 */
[----:B------:R-:W-:Y:S01]  /*bf10*/  FFMA.FTZ R75, R80, R75, R81 ;  /* 0x0000004b504b7223 */ /* 0x000fe20000010051 */
[----:B------:R-:W-:Y:S01]  /*bf20*/  HADD2.F32 R80, -RZ, R133.H0_H0 ;  /* 0x20000085ff507230 */ /* 0x000fe20000004100 */
[----:B------:R-:W-:Y:S01]  /*bf30*/  F2FP.SATFINITE.E4M3.F32.PACK_AB_MERGE_C R52, R52, R71, RZ ;  /* 0x000000473434723e */ /* 0x000fe200048070ff */
[----:B------:R-:W-:Y:S01]  /*bf40*/  HADD2.F32 R81, -RZ, R74.H0_H0 ;  /* 0x2000004aff517230 */ /* 0x000fe20000004100 */
[----:B------:R-:W-:Y:S01]  /*bf50*/  F2FP.SATFINITE.E4M3.F32.PACK_AB_MERGE_C R50, R79, R50, RZ ;  /* 0x000000324f32723e */ /* 0x000fe200048070ff */
[----:B------:R-:W-:-:S02]  /*bf60*/  HADD2.F32 R82, -RZ, R131.H0_H0 ;  /* 0x20000083ff527230 */ /* 0x000fc40000004100 */
[-C--:B------:R-:W-:Y:S01]  /*bf70*/  FMUL.FTZ R86, R83, R80.reuse ;  /* 0x0000005053567220 */ /* 0x080fe20000410000 */
[----:B------:R-:W-:Y:S02]  /*bf80*/  HADD2.F32 R133, -RZ, R133.H1_H1 ;  /* 0x30000085ff857230 */ /* 0x000fe40000004100 */
[C---:B------:R-:W-:Y:S01]  /*bf90*/  FMUL.FTZ R84, R81.reuse, R80 ;  /* 0x0000005051547220 */ /* 0x040fe20000410000 */
[----:B------:R-:W-:Y:S02]  /*bfa0*/  HADD2.F32 R74, -RZ, R74.H1_H1 ;  /* 0x3000004aff4a7230 */ /* 0x000fe40000004100 */
[-C--:B------:R-:W-:Y:S01]  /*bfb0*/  FFMA.FTZ R81, R81, R82.reuse, R86 ;  /* 0x0000005251517223 */ /* 0x080fe20000010056 */
[----:B------:R-:W-:Y:S02]  /*bfc0*/  HADD2.F32 R76, -RZ, R76.H1_H1 ;  /* 0x3000004cff4c7230 */ /* 0x000fe40000004100 */
[----:B------:R-:W-:Y:S01]  /*bfd0*/  FFMA.FTZ R80, R83, R82, -R84 ;  /* 0x0000005253507223 */ /* 0x000fe20000010854 */
[----:B------:R-:W-:-:S02]  /*bfe0*/  HADD2.F32 R131, -RZ, R131.H1_H1 ;  /* 0x30000083ff837230 */ /* 0x000fc40000004100 */
[-C--:B------:R-:W-:Y:S01]  /*bff0*/  FMUL.FTZ R83, R74, R133.reuse ;  /* 0x000000854a537220 */ /* 0x080fe20000410000 */
[----:B------:R-:W-:Y:S01]  /*c000*/  F2FP.SATFINITE.E4M3.F32.PACK_AB_MERGE_C R54, R75, R54, RZ ;  /* 0x000000364b36723e */ /* 0x000fe200048070ff */
[----:B------:R-:W-:Y:S01]  /*c010*/  FMUL.FTZ R133, R76, R133 ;  /* 0x000000854c857220 */ /* 0x000fe20000410000 */
[----:B------:R-:W-:Y:S01]  /*c020*/  F2FP.SATFINITE.E4M3.F32.PACK_AB_MERGE_C R70, R70, R51, RZ ;  /* 0x000000334646723e */ /* 0x000fe200048070ff */
[----:B------:R-:W-:Y:S01]  /*c030*/  FFMA.FTZ R83, R76, R131, -R83 ;  /* 0x000000834c537223 */ /* 0x000fe20000010853 */
[----:B------:R-:W-:Y:S01]  /*c040*/  F2FP.SATFINITE.E4M3.F32.PACK_AB_MERGE_C R49, R62, R65, R48 ;  /* 0x000000413e31723e */ /* 0x000fe20004807030 */
[----:B------:R-:W-:Y:S01]  /*c050*/  FFMA.FTZ R74, R74, R131, R133 ;  /* 0x000000834a4a7223 */ /* 0x000fe20000010085 */
[----:B------:R-:W-:Y:S01]  /*c060*/  F2FP.SATFINITE.E4M3.F32.PACK_AB_MERGE_C R51, R68, R69, R55 ;  /* 0x000000454433723e */ /* 0x000fe20004807037 */
[----:B------:R-:W-:Y:S01]  /*c070*/  IMAD.MOV.U32 R48, RZ, RZ, R77 ;  /* 0x000000ffff307224 */ /* 0x000fe200078e004d */
[----:B------:R-:W-:Y:S02]  /*c080*/  F2FP.SATFINITE.E4M3.F32.PACK_AB_MERGE_C R52, R73, R78, R52 ;  /* 0x0000004e4934723e */ /* 0x000fe40004807034 */
[----:B------:R-:W-:-:S02]  /*c090*/  F2FP.SATFINITE.E4M3.F32.PACK_AB_MERGE_C R50, R83, R80, R50 ;  /* 0x000000505332723e */ /* 0x000fc40004807032 */
[----:B------:R-:W-:Y:S02]  /*c0a0*/  F2FP.SATFINITE.E4M3.F32.PACK_AB_MERGE_C R54, R74, R81, R54 ;  /* 0x000000514a36723e */ /* 0x000fe40004807036 */
[----:B------:R-:W-:-:S07]  /*c0b0*/  F2FP.SATFINITE.E4M3.F32.PACK_AB_MERGE_C R55, R66, R67, R70 ;  /* 0x000000434237723e */ /* 0x000fce0004807046 */
.L_x_412:
[----:B------:R-:W-:Y:S05]  /*c0c0*/  BSYNC B1 ;  /* 0x0000000000017941 */ /* 0x000fea0003800000 */
.L_x_411:
[----:B0-----:R0:W-:Y:S01]  /*c0d0*/  STG.E.128 desc[UR42][R58.64], R48 ;  /* 0x000000303a007986 */ /* 0x0011e2000c101d2a */
[----:B------:R-:W-:-:S13]  /*c0e0*/  ISETP.GE.AND P2, PT, R63, R134, PT ;  /* 0x000000863f00720c */ /* 0x000fda0003f46270 */
[----:B------:R-:W-:Y:S05]  /*c0f0*/  @P2 BRA `(.L_x_389) ;  /* 0x00000004006c2947 */ /* 0x000fea0003800000 */
[--C-:B0-----:R-:W-:Y:S02]  /*c100*/  SHF.R.S32.HI R48, RZ, 0x1f, R63.reuse ;  /* 0x0000001fff307819 */ /* 0x101fe4000001143f */
[----:B------:R-:W-:-:S04]  /*c110*/  IADD3 R63, P2, P3, R102, R120, R63 ;  /* 0x00000078663f7210 */ /* 0x000fc80007b5e03f */
[----:B------:R-:W-:Y:S02]  /*c120*/  IADD3.X R48, R42, R61, R48, P2, P3 ;  /* 0x0000003d2a307210 */ /* 0x000fe400017e6430 */
[----:B------:R-:W-:-:S04]  /*c130*/  IADD3 R56, P2, R63, R56, RZ ;  /* 0x000000383f387210 */ /* 0x000fc80007f5e0ff */
[----:B------:R-:W-:-:S05]  /*c140*/  IADD3.X R57, R48, R57, RZ, P2, !PT ;  /* 0x0000003930397210 */ /* 0x000fca00017fe4ff */
[----:B--2---:R0:W-:Y:S01]  /*c150*/  STG.E.128 desc[UR42][R56.64], R52 ;  /* 0x0000003438007986 */ /* 0x0041e2000c101d2a */
[----:B------:R-:W-:Y:S05]  /*c160*/  BRA `(.L_x_389) ;  /* 0x0000000400507947 */ /* 0x000fea0003800000 */
.L_x_352:
[----:B------:R-:W-:-:S06]  /*c170*/  UISETP.NE.AND UP0, UPT, UR46, 0x3, UPT ;  /* 0x000000032e00788c */ /* 0x000fcc000bf05270 */
[----:B------:R-:W-:-:S13]  /*c180*/  PLOP3.LUT P5, PT, PT, PT, UP0, 0x80, 0x0 ;  /* 0x000000000000781c */ /* 0x000fda0003faf008 */
[----:B------:R-:W-:Y:S05]  /*c190*/  @!P5 BRA `(.L_x_413) ;  /* 0x000000000004d947 */ /* 0x000fea0003800000 */
[----:B------:R-:W-:Y:S01]  /*c1a0*/  BPT.TRAP 0x1 ;  /* 0x000000040000795c */ /* 0x000fe20000300000 */
.L_x_413:
[----:B------:R-:W-:Y:S01]  /*c1b0*/  IMAD R112, R232, 0x8, R22 ;  /* 0x00000008e8707824 */ /* 0x000fe200078e0216 */
[----:B------:R-:W-:Y:S01]  /*c1c0*/  SHF.L.U32 R127, R234, 0x1f, RZ ;  /* 0x0000001fea7f7819 */ /* 0x000fe200000006ff */
[-C--:B------:R-:W-:Y:S01]  /*c1d0*/  IMAD R49, R0, R26.reuse, RZ ;  /* 0x0000001a00317224 */ /* 0x080fe200078e02ff */
[----:B------:R-:W-:Y:S01]  /*c1e0*/  SHF.R.S32.HI R48, RZ, 0x1f, R26 ;  /* 0x0000001fff307819 */ /* 0x000fe2000001141a */
[----:B------:R-:W-:Y:S01]  /*c1f0*/  IMAD R117, R26, -0x80, R2 ;  /* 0xffffff801a757824 */ /* 0x000fe200078e0202 */
[----:B------:R-:W1:Y:S01]  /*c200*/  SYNCS.PHASECHK.TRANS64.TRYWAIT P2, [R112+URZ+0x38890], R127 ;  /* 0x0388907f700075a7 */ /* 0x000e62000804017f */
[----:B------:R-:W-:Y:S01]  /*c210*/  IMAD.WIDE.U32 R56, R125, R26, RZ ;  /* 0x0000001a7d387225 */ /* 0x000fe200078e00ff */
[----:B------:R-:W-:Y:S02]  /*c220*/  BSSY B1, `(.L_x_414) ;  /* 0x0000005000017945 */ /* 0x000fe40003800000 */
[----:B------:R-:W-:Y:S01]  /*c230*/  VIMNMX R117, R117, 0x80, PT ;  /* 0x0000008075757848 */ /* 0x000fe20003fe0100 */
[----:B------:R-:W-:-:S04]  /*c240*/  IMAD R49, R48, R125, R49 ;  /* 0x0000007d30317224 */ /* 0x000fc800078e0231 */
[----:B------:R-:W-:Y:S01]  /*c250*/  IMAD.IADD R62, R49, 0x1, R57 ;  /* 0x00000001313e7824 */ /* 0x000fe200078e0239 */
[----:B-1----:R-:W-:Y:S06]  /*c260*/  @!P2 BRA `(.L_x_415) ;  /* 0x000001f00030a947 */ /* 0x002fec0003800000 */
.L_x_673:
[----:B------:R-:W-:Y:S05]  /*c270*/  BSYNC B1 ;  /* 0x0000000000017941 */ /* 0x000fea0003800000 */
.L_x_414:
[----:B------:R-:W-:Y:S01]  /*c280*/  ISETP.GE.AND P2, PT, R23, R117, PT ;  /* 0x000000751700720c */ /* 0x000fe20003f46270 */
[----:B------:R-:W-:-:S12]  /*c290*/  BSSY B1, `(.L_x_416) ;  /* 0x000000c000017945 */ /* 0x000fd80003800000 */
[----:B------:R-:W-:Y:S05]  /*c2a0*/  @P2 BRA `(.L_x_417) ;  /* 0x0000000000282947 */ /* 0x000fea0003800000 */
[----:B------:R-:W2:Y:S01]  /*c2b0*/  @!P0 LDS.128 R48, [R113+0x28400] ;  /* 0x0284000071308984 */ /* 0x000ea20000000c00 */
[----:B0-----:R-:W0:Y:S03]  /*c2c0*/  @!P0 LDC.64 R58, c[0x0][0x2e8] ;  /* 0x0000ba00ff3a8b82 */ /* 0x001e260000000a00 */
[----:B------:R-:W3:Y:S05]  /*c2d0*/  @!P1 LDS.128 R52, [R113+0x2c400] ;  /* 0x02c4000071349984 */ /* 0x000eea0000000c00 */
[----:B------:R-:W4:Y:S01]  /*c2e0*/  @!P1 LDC.64 R60, c[0x0][0x2e8] ;  /* 0x0000ba00ff3c9b82 */ /* 0x000f220000000a00 */
[----:B0-----:R-:W-:-:S04]  /*c2f0*/  @!P0 IADD3 R58, P2, P3, R56, R58, R40 ;  /* 0x0000003a383a8210 */ /* 0x001fc80007b5e028 */
[----:B------:R-:W-:Y:S02]  /*c300*/  @!P0 IADD3.X R59, R62, R59, R45, P2, P3 ;  /* 0x0000003b3e3b8210 */ /* 0x000fe400017e642d */
[----:B----4-:R-:W-:-:S04]  /*c310*/  @!P1 IADD3 R60, P2, P3, R44, R60, R56 ;  /* 0x0000003c2c3c9210 */ /* 0x010fc80007b5e038 */
[----:B------:R-:W-:Y:S01]  /*c320*/  @!P1 IADD3.X R61, R110, R61, R62, P2, P3 ;  /* 0x0000003d6e3d9210 */ /* 0x000fe200017e643e */
[----:B--2---:R2:W-:Y:S04]  /*c330*/  @!P0 STG.E.128 desc[UR42][R58.64], R48 ;  /* 0x000000303a008986 */ /* 0x0045e8000c101d2a */
[----:B---3--:R2:W-:Y:S04]  /*c340*/  @!P1 STG.E.128 desc[UR42][R60.64], R52 ;  /* 0x000000343c009986 */ /* 0x0085e8000c101d2a */
.L_x_417:
[----:B------:R-:W-:Y:S05]  /*c350*/  BSYNC B1 ;  /* 0x0000000000017941 */ /* 0x000fea0003800000 */
.L_x_416:
[----:B--2---:R-:W-:Y:S01]  /*c360*/  VIADD R48, R23, 0x20 ;  /* 0x0000002017307836 */ /* 0x004fe20000000000 */
[----:B------:R-:W-:Y:S04]  /*c370*/  BSSY B1, `(.L_x_418) ;  /* 0x000000f000017945 */ /* 0x000fe80003800000 */
[----:B------:R-:W-:-:S13]  /*c380*/  ISETP.GE.AND P2, PT, R48, R117, PT ;  /* 0x000000753000720c */ /* 0x000fda0003f46270 */
[----:B------:R-:W-:Y:S05]  /*c390*/  @P2 BRA `(.L_x_419) ;  /* 0x0000000000302947 */ /* 0x000fea0003800000 */
[----:B0-----:R-:W0:Y:S01]  /*c3a0*/  @!P0 LDC.64 R58, c[0x0][0x2e8] ;  /* 0x0000ba00ff3a8b82 */ /* 0x001e220000000a00 */
[----:B------:R-:W-:Y:S01]  /*c3b0*/  IADD3 R49, P2, R90, R56, RZ ;  /* 0x000000385a317210 */ /* 0x000fe20007f5e0ff */
[----:B------:R-:W-:Y:S04]  /*c3c0*/  @!P1 LDS.128 R52, [R113+0x2d400] ;  /* 0x02d4000071349984 */ /* 0x000fe80000000c00 */
[----:B------:R-:W-:Y:S02]  /*c3d0*/  IMAD.X R48, R62, 0x1, R91, P2 ;  /* 0x000000013e307824 */ /* 0x000fe400010e065b */
[----:B------:R-:W2:Y:S01]  /*c3e0*/  @!P1 LDC.64 R60, c[0x0][0x2e8] ;  /* 0x0000ba00ff3c9b82 */ /* 0x000ea20000000a00 */
[----:B0-----:R-:W-:-:S04]  /*c3f0*/  @!P0 IADD3 R58, P2, P3, R49, R58, R40 ;  /* 0x0000003a313a8210 */ /* 0x001fc80007b5e028 */
[----:B------:R-:W-:Y:S02]  /*c400*/  @!P0 IADD3.X R59, R48, R59, R45, P2, P3 ;  /* 0x0000003b303b8210 */ /* 0x000fe400017e642d */
[----:B--2---:R-:W-:-:S04]  /*c410*/  @!P1 IADD3 R60, P2, P3, R44, R60, R49 ;  /* 0x0000003c2c3c9210 */ /* 0x004fc80007b5e031 */
[----:B------:R-:W-:Y:S02]  /*c420*/  @!P1 IADD3.X R61, R110, R61, R48, P2, P3 ;  /* 0x0000003d6e3d9210 */ /* 0x000fe400017e6430 */
[----:B------:R-:W0:Y:S04]  /*c430*/  @!P0 LDS.128 R48, [R113+0x29400] ;  /* 0x0294000071308984 */ /* 0x000e280000000c00 */
[----:B0-----:R2:W-:Y:S04]  /*c440*/  @!P0 STG.E.128 desc[UR42][R58.64], R48 ;  /* 0x000000303a008986 */ /* 0x0015e8000c101d2a */
[----:B------:R2:W-:Y:S02]  /*c450*/  @!P1 STG.E.128 desc[UR42][R60.64], R52 ;  /* 0x000000343c009986 */ /* 0x0005e4000c101d2a */
.L_x_419:
[----:B------:R-:W-:Y:S05]  /*c460*/  BSYNC B1 ;  /* 0x0000000000017941 */ /* 0x000fea0003800000 */
.L_x_418:
[----:B--2---:R-:W-:Y:S01]  /*c470*/  IADD3 R48, R23, 0x40, RZ ;  /* 0x0000004017307810 */ /* 0x004fe20007ffe0ff */
[----:B------:R-:W-:Y:S03]  /*c480*/  BSSY B1, `(.L_x_420) ;  /* 0x000000f000017945 */ /* 0x000fe60003800000 */
[----:B------:R-:W-:-:S13]  /*c490*/  ISETP.GE.AND P2, PT, R48, R117, PT ;  /* 0x000000753000720c */ /* 0x000fda0003f46270 */
[----:B------:R-:W-:Y:S05]  /*c4a0*/  @P2 BRA `(.L_x_421) ;  /* 0x0000000000302947 */ /* 0x000fea0003800000 */
[----:B0-----:R-:W0:Y:S01]  /*c4b0*/  @!P0 LDC.64 R58, c[0x0][0x2e8] ;  /* 0x0000ba00ff3a8b82 */ /* 0x001e220000000a00 */
[----:B------:R-:W-:Y:S01]  /*c4c0*/  LEA R49, P2, R104, R56, 0x6 ;  /* 0x0000003868317211 */ /* 0x000fe200078430ff */
        /* <DEDUP_REMOVED lines=10> */
.L_x_421:
[----:B------:R-:W-:Y:S05]  /*c570*/  BSYNC B1 ;  /* 0x0000000000017941 */ /* 0x000fea0003800000 */
.L_x_420:
[----:B--2---:R-:W-:-:S05]  /*c580*/  VIADD R48, R23, 0x60 ;  /* 0x0000006017307836 */ /* 0x004fca0000000000 */
[----:B------:R-:W-:-:S13]  /*c590*/  ISETP.GE.AND P2, PT, R48, R117, PT ;  /* 0x000000753000720c */ /* 0x000fda0003f46270 */
[----:B------:R-:W-:Y:S05]  /*c5a0*/  @P2 BRA `(.L_x_389) ;  /* 0x0000000000402947 */ /* 0x000fea0003800000 */
[----:B------:R-:W2:Y:S01]  /*c5b0*/  LDC.64 R50, c[0x0][0x300] ;  /* 0x0000c000ff327b82 */ /* 0x000ea20000000a00 */
[----:B0-----:R-:W-:Y:S01]  /*c5c0*/  IMAD.MOV.U32 R58, RZ, RZ, R56 ;  /* 0x000000ffff3a7224 */ /* 0x001fe200078e0038 */
[----:B------:R-:W-:Y:S01]  /*c5d0*/  @!P1 LDS.128 R52, [R113+0x2f400] ;  /* 0x02f4000071349984 */ /* 0x000fe20000000c00 */
[----:B------:R-:W-:-:S05]  /*c5e0*/  IMAD.MOV.U32 R59, RZ, RZ, R62 ;  /* 0x000000ffff3b7224 */ /* 0x000fca00078e003e */
[----:B------:R-:W0:Y:S01]  /*c5f0*/  @!P0 LDC.64 R48, c[0x0][0x2e8] ;  /* 0x0000ba00ff308b82 */ /* 0x000e220000000a00 */
[----:B--2---:R-:W-:-:S04]  /*c600*/  IMAD.WIDE.U32 R58, R50, 0x60, R58 ;  /* 0x00000060323a7825 */ /* 0x004fc800078e003a */
[----:B------:R-:W-:Y:S01]  /*c610*/  IMAD R51, R51, 0x60, RZ ;  /* 0x0000006033337824 */ /* 0x000fe200078e02ff */
[----:B0-----:R-:W-:-:S04]  /*c620*/  @!P0 IADD3 R56, P2, P3, R58, R48, R40 ;  /* 0x000000303a388210 */ /* 0x001fc80007b5e028 */
[----:B------:R-:W-:-:S04]  /*c630*/  IADD3 R50, R59, R51, RZ ;  /* 0x000000333b327210 */ /* 0x000fc80007ffe0ff */
[----:B------:R-:W-:Y:S02]  /*c640*/  @!P0 IADD3.X R57, R50, R49, R45, P2, P3 ;  /* 0x0000003132398210 */ /* 0x000fe400017e642d */
[----:B------:R-:W0:Y:S02]  /*c650*/  @!P1 LDC.64 R48, c[0x0][0x2e8] ;  /* 0x0000ba00ff309b82 */ /* 0x000e240000000a00 */
[----:B0-----:R-:W-:-:S04]  /*c660*/  @!P1 IADD3 R58, P2, P3, R44, R48, R58 ;  /* 0x000000302c3a9210 */ /* 0x001fc80007b5e03a */
[----:B------:R-:W-:Y:S02]  /*c670*/  @!P1 IADD3.X R59, R110, R49, R50, P2, P3 ;  /* 0x000000316e3b9210 */ /* 0x000fe400017e6432 */
[----:B------:R-:W0:Y:S04]  /*c680*/  @!P0 LDS.128 R48, [R113+0x2b400] ;  /* 0x02b4000071308984 */ /* 0x000e280000000c00 */
[----:B0-----:R2:W-:Y:S04]  /*c690*/  @!P0 STG.E.128 desc[UR42][R56.64], R48 ;  /* 0x0000003038008986 */ /* 0x0015e8000c101d2a */
[----:B------:R2:W-:Y:S02]  /*c6a0*/  @!P1 STG.E.128 desc[UR42][R58.64], R52 ;  /* 0x000000343a009986 */ /* 0x0005e4000c101d2a */
.L_x_389:
[----:B------:R-:W-:Y:S05]  /*c6b0*/  BSYNC B0 ;  /* 0x0000000000007941 */ /* 0x000fea0003800000 */
.L_x_351:
[----:B0-234-:R-:W0:Y:S01]  /*c6c0*/  S2R R48, SR_TID.X ;  /* 0x0000000000307919 */ /* 0x01de220000002100 */
[----:B------:R-:W-:Y:S01]  /*c6d0*/  @!PT LDS RZ, [RZ] ;  /* 0x00000000fffff984 */ /* 0x000fe20000000800 */
[----:B------:R-:W-:Y:S01]  /*c6e0*/  @!PT LDS RZ, [RZ] ;  /* 0x00000000fffff984 */ /* 0x000fe20000000800 */
[----:B------:R-:W-:Y:S01]  /*c6f0*/  @!PT LDS RZ, [RZ] ;  /* 0x00000000fffff984 */ /* 0x000fe20000000800 */
[----:B------:R-:W-:Y:S01]  /*c700*/  @!PT LDS RZ, [RZ] ;  /* 0x00000000fffff984 */ /* 0x000fe20000000800 */
[----:B------:R2:W-:Y:S06]  /*c710*/  MEMBAR.ALL.CTA ;  /* 0x0000000000007992 */ /* 0x0005ec0000008000 */
[----:B--2---:R-:W2:Y:S01]  /*c720*/  FENCE.VIEW.ASYNC.S ;  /* 0x00000000000073c6 */ /* 0x004ea20000000000 */
[----:B------:R-:W-:Y:S05]  /*c730*/  WARPSYNC.ALL ;  /* 0x0000000000007948 */ /* 0x000fea0003800000 */
[----:B------:R-:W-:Y:S01]  /*c740*/  BSSY B0, `(.L_x_422) ;  /* 0x0000009000007945 */ /* 0x000fe20003800000 */
[----:B0-----:R-:W-:Y:S01]  /*c750*/  LOP3.LUT R48, R48, 0x7f, RZ, 0xc0, !PT ;  /* 0x0000007f30307812 */ /* 0x001fe200078ec0ff */
[----:B--2---:R0:W-:Y:S03]  /*c760*/  BAR.SYNC.DEFER_BLOCKING R124, 0x80 ;  /* 0x0002007c0000751d */ /* 0x0041e60000010000 */
[----:B------:R-:W-:-:S13]  /*c770*/  ISETP.NE.AND P2, PT, R48, RZ, PT ;  /* 0x000000ff3000720c */ /* 0x000fda0003f45270 */
[----:B------:R-:W-:-:S05]  /*c780*/  @!P2 VIADD R48, R112, 0x388a0 ;  /* 0x000388a07030a836 */ /* 0x000fca0000000000 */
[----:B------:R-:W-:-:S04]  /*c790*/  @!P2 PRMT R48, RZ, 0x654, R48 ;  /* 0x00000654ff30a816 */ /* 0x000fc80000000030 */
[----:B------:R0:W-:Y:S01]  /*c7a0*/  @!P2 SYNCS.ARRIVE.TRANS64.RED.A1T0 RZ, [R48+URZ], RZ ;  /* 0x000000ff30ffa9a7 */ /* 0x0001e2000810043f */
[----:B------:R-:W-:Y:S05]  /*c7b0*/  @!P5 BRA `(.L_x_423) ;  /* 0x000000000004d947 */ /* 0x000fea0003800000 */
[----:B------:R-:W-:Y:S01]  /*c7c0*/  BPT.TRAP 0x1 ;  /* 0x000000040000795c */ /* 0x000fe20000300000 */
.L_x_423:
[----:B------:R-:W-:Y:S05]  /*c7d0*/  BSYNC B0 ;  /* 0x0000000000007941 */ /* 0x000fea0003800000 */
.L_x_422:
[----:B------:R-:W2:Y:S01]  /*c7e0*/  SYNCS.PHASECHK.TRANS64.TRYWAIT P3, [R112+URZ+0x388b0], R127 ;  /* 0x0388b07f700075a7 */ /* 0x000ea2000806017f */
[----:B------:R-:W-:Y:S01]  /*c7f0*/  ULDC UR38, c[0x0][0x2f4] ;  /* 0x0000bd0000267ab9 */ /* 0x000fe20000000800 */
[----:B------:R-:W-:Y:S01]  /*c800*/  ULDC.64 UR44, c[0x0][0x328] ;  /* 0x0000ca00002c7ab9 */ /* 0x000fe20000000a00 */
[----:B------:R-:W-:Y:S01]  /*c810*/  ULDC.64 UR40, c[0x0][0x318] ;  /* 0x0000c60000287ab9 */ /* 0x000fe20000000a00 */
[----:B------:R-:W-:Y:S01]  /*c820*/  BSSY B0, `(.L_x_424) ;  /* 0x0000003000007945 */ /* 0x000fe20003800000 */
[----:B------:R-:W-:-:S03]  /*c830*/  IMAD.WIDE R52, R26, 0x80, R88 ;  /* 0x000000801a347825 */ /* 0x000fc600078e0258 */
[----:B--2---:R-:W-:Y:S05]  /*c840*/  @!P3 BRA `(.L_x_425) ;  /* 0x000001e800ccb947 */ /* 0x004fea0003800000 */
.L_x_674:
[----:B------:R-:W-:Y:S05]  /*c850*/  BSYNC B0 ;  /* 0x0000000000007941 */ /* 0x000fea0003800000 */
.L_x_424:
[----:B------:R-:W-:Y:S01]  /*c860*/  ISETP.GE.AND P3, PT, R23, R117, PT ;  /* 0x000000751700720c */ /* 0x000fe20003f66270 */
[----:B------:R-:W-:-:S12]  /*c870*/  BSSY B0, `(.L_x_426) ;  /* 0x000000f000007945 */ /* 0x000fd80003800000 */
[----:B------:R-:W-:Y:S05]  /*c880*/  @P3 BRA `(.L_x_427) ;  /* 0x0000000000343947 */ /* 0x000fea0003800000 */
[----:B0-----:R-:W-:Y:S02]  /*c890*/  IMAD.MOV.U32 R48, RZ, RZ, R100 ;  /* 0x000000ffff307224 */ /* 0x001fe400078e0064 */
[----:B------:R-:W-:Y:S02]  /*c8a0*/  IMAD.MOV.U32 R49, RZ, RZ, R111 ;  /* 0x000000ffff317224 */ /* 0x000fe400078e006f */
[----:B------:R-:W-:Y:S02]  /*c8b0*/  IMAD R51, R53, UR44, RZ ;  /* 0x0000002c35337c24 */ /* 0x000fe4000f8e02ff */
[----:B------:R-:W-:-:S04]  /*c8c0*/  IMAD.WIDE.U32 R48, R52, UR44, R48 ;  /* 0x0000002c34307c25 */ /* 0x000fc8000f8e0030 */
[----:B------:R-:W-:Y:S01]  /*c8d0*/  IMAD R51, R52, UR45, R51 ;  /* 0x0000002d34337c24 */ /* 0x000fe2000f8e0233 */
[----:B------:R-:W-:-:S04]  /*c8e0*/  IADD3 R54, P3, R48, UR40, RZ ;  /* 0x0000002830367c10 */ /* 0x000fc8000ff7e0ff */
[----:B------:R-:W-:Y:S02]  /*c8f0*/  IADD3.X R55, R49, UR41, R51, P3, !PT ;  /* 0x0000002931377c10 */ /* 0x000fe40009ffe433 */
[----:B------:R-:W-:-:S13]  /*c900*/  ISETP.GE.AND P3, PT, R16, UR38, PT ;  /* 0x0000002610007c0c */ /* 0x000fda000bf66270 */
[----:B------:R-:W0:Y:S04]  /*c910*/  @!P3 LDS.128 R48, [R113+0x10400] ;  /* 0x010400007130b984 */ /* 0x000e280000000c00 */
[----:B0-----:R-:W-:Y:S01]  /*c920*/  @!P3 STG.E.128 desc[UR42][R54.64], R48 ;  /* 0x000000303600b986 */ /* 0x001fe2000c101d2a */
[----:B------:R-:W-:-:S13]  /*c930*/  ISETP.GE.AND P3, PT, R5, UR38, PT ;  /* 0x0000002605007c0c */ /* 0x000fda000bf66270 */
[----:B------:R-:W0:Y:S04]  /*c940*/  @!P3 LDS.128 R48, [R113+0x14400] ;  /* 0x014400007130b984 */ /* 0x000e280000000c00 */
[----:B0-----:R3:W-:Y:S02]  /*c950*/  @!P3 STG.E.128 desc[UR42][R54.64+0x80], R48 ;  /* 0x000080303600b986 */ /* 0x0017e4000c101d2a */
.L_x_427:
[----:B------:R-:W-:Y:S05]  /*c960*/  BSYNC B0 ;  /* 0x0000000000007941 */ /* 0x000fea0003800000 */
.L_x_426:
[----:B0--3--:R-:W-:Y:S01]  /*c970*/  VIADD R48, R23, 0x20 ;  /* 0x0000002017307836 */ /* 0x009fe20000000000 */
[----:B------:R-:W-:Y:S04]  /*c980*/  BSSY B0, `(.L_x_428) ;  /* 0x0000012000007945 */ /* 0x000fe80003800000 */
[----:B------:R-:W-:-:S13]  /*c990*/  ISETP.GE.AND P3, PT, R48, R117, PT ;  /* 0x000000753000720c */ /* 0x000fda0003f66270 */
[----:B------:R-:W-:Y:S05]  /*c9a0*/  @P3 BRA `(.L_x_429) ;  /* 0x00000000003c3947 */ /* 0x000fea0003800000 */
[----:B------:R-:W-:Y:S01]  /*c9b0*/  IADD3 R51, P3, R52, 0x20, RZ ;  /* 0x0000002034337810 */ /* 0x000fe20007f7e0ff */
[----:B------:R-:W-:Y:S02]  /*c9c0*/  IMAD.MOV.U32 R48, RZ, RZ, R100 ;  /* 0x000000ffff307224 */ /* 0x000fe400078e0064 */
[----:B------:R-:W-:Y:S01]  /*c9d0*/  IMAD.MOV.U32 R49, RZ, RZ, R111 ;  /* 0x000000ffff317224 */ /* 0x000fe200078e006f */
[----:B------:R-:W-:Y:S01]  /*c9e0*/  IADD3.X R50, RZ, R53, RZ, P3, !PT ;  /* 0x00000035ff327210 */ /* 0x000fe20001ffe4ff */
[----:B------:R-:W-:-:S04]  /*c9f0*/  IMAD.WIDE.U32 R48, R51, UR44, R48 ;  /* 0x0000002c33307c25 */ /* 0x000fc8000f8e0030 */
[----:B------:R-:W-:Y:S01]  /*ca00*/  IMAD R50, R50, UR44, RZ ;  /* 0x0000002c32327c24 */ /* 0x000fe2000f8e02ff */
[----:B------:R-:W-:-:S03]  /*ca10*/  IADD3 R54, P3, R48, UR40, RZ ;  /* 0x0000002830367c10 */ /* 0x000fc6000ff7e0ff */
[----:B------:R-:W-:-:S05]  /*ca20*/  IMAD R51, R51, UR45, R50 ;  /* 0x0000002d33337c24 */ /* 0x000fca000f8e0232 */
[----:B------:R-:W-:Y:S02]  /*ca30*/  IADD3.X R55, R49, UR41, R51, P3, !PT ;  /* 0x0000002931377c10 */ /* 0x000fe40009ffe433 */
[----:B------:R-:W-:-:S13]  /*ca40*/  ISETP.GE.AND P3, PT, R16, UR38, PT ;  /* 0x0000002610007c0c */ /* 0x000fda000bf66270 */
[----:B------:R-:W0:Y:S04]  /*ca50*/  @!P3 LDS.128 R48, [R113+0x11400] ;  /* 0x011400007130b984 */ /* 0x000e280000000c00 */
[----:B0-----:R-:W-:Y:S01]  /*ca60*/  @!P3 STG.E.128 desc[UR42][R54.64], R48 ;  /* 0x000000303600b986 */ /* 0x001fe2000c101d2a */
[----:B------:R-:W-:-:S13]  /*ca70*/  ISETP.GE.AND P3, PT, R5, UR38, PT ;  /* 0x0000002605007c0c */ /* 0x000fda000bf66270 */
[----:B------:R-:W0:Y:S04]  /*ca80*/  @!P3 LDS.128 R48, [R113+0x15400] ;  /* 0x015400007130b984 */ /* 0x000e280000000c00 */
[----:B0-----:R0:W-:Y:S02]  /*ca90*/  @!P3 STG.E.128 desc[UR42][R54.64+0x80], R48 ;  /* 0x000080303600b986 */ /* 0x0011e4000c101d2a */
.L_x_429:
[----:B------:R-:W-:Y:S05]  /*caa0*/  BSYNC B0 ;  /* 0x0000000000007941 */ /* 0x000fea0003800000 */
.L_x_428:
[----:B0-----:R-:W-:Y:S01]  /*cab0*/  VIADD R48, R23, 0x40 ;  /* 0x0000004017307836 */ /* 0x001fe20000000000 */
[----:B------:R-:W-:Y:S04]  /*cac0*/  BSSY B0, `(.L_x_430) ;  /* 0x0000012000007945 */ /* 0x000fe80003800000 */
[----:B------:R-:W-:-:S13]  /*cad0*/  ISETP.GE.AND P3, PT, R48, R117, PT ;  /* 0x000000753000720c */ /* 0x000fda0003f66270 */
[----:B------:R-:W-:Y:S05]  /*cae0*/  @P3 BRA `(.L_x_431) ;  /* 0x00000000003c3947 */ /* 0x000fea0003800000 */
[----:B------:R-:W-:Y:S01]  /*caf0*/  IADD3 R51, P3, R52, 0x40, RZ ;  /* 0x0000004034337810 */ /* 0x000fe20007f7e0ff */
[----:B------:R-:W-:Y:S01]  /*cb00*/  IMAD.MOV.U32 R49, RZ, RZ, R111 ;  /* 0x000000ffff317224 */ /* 0x000fe200078e006f */
[----:B------:R-:W-:-:S03]  /*cb10*/  MOV R48, R100 ;  /* 0x0000006400307202 */ /* 0x000fc60000000f00 */
[----:B------:R-:W-:Y:S02]  /*cb20*/  IMAD.X R50, RZ, RZ, R53, P3 ;  /* 0x000000ffff327224 */ /* 0x000fe400018e0635 */
        /* <DEDUP_REMOVED lines=11> */
.L_x_431:
[----:B------:R-:W-:Y:S05]  /*cbe0*/  BSYNC B0 ;  /* 0x0000000000007941 */ /* 0x000fea0003800000 */
.L_x_430:
        /* <DEDUP_REMOVED lines=9> */
[----:B------:R-:W-:-:S04]  /*cc80*/  IMAD R52, R52, UR44, RZ ;  /* 0x0000002c34347c24 */ /* 0x000fc8000f8e02ff */
        /* <DEDUP_REMOVED lines=9> */
.L_x_433:
[----:B------:R-:W-:Y:S05]  /*cd20*/  BSYNC B0 ;  /* 0x0000000000007941 */ /* 0x000fea0003800000 */
.L_x_432:
[----:B0-----:R-:W3:Y:S01]  /*cd30*/  LDL R48, [R1+0x10] ;  /* 0x0000100001307983 */ /* 0x001ee20000100800 */
[----:B-12---:R-:W-:Y:S02]  /*cd40*/  @!P2 VIADD R112, R112, 0x388c0 ;  /* 0x000388c07070a836 */ /* 0x006fe40000000000 */
[----:B------:R-:W-:Y:S01]  /*cd50*/  VIADD R232, R232, 0x1 ;  /* 0x00000001e8e87836 */ /* 0x000fe20000000000 */
[----:B------:R-:W-:Y:S01]  /*cd60*/  @!PT LDS RZ, [RZ] ;  /* 0x00000000fffff984 */ /* 0x000fe20000000800 */
[----:B------:R-:W-:Y:S01]  /*cd70*/  @!PT LDS RZ, [RZ] ;  /* 0x00000000fffff984 */ /* 0x000fe20000000800 */
[----:B------:R-:W-:Y:S01]  /*cd80*/  @!PT LDS RZ, [RZ] ;  /* 0x00000000fffff984 */ /* 0x000fe20000000800 */
[----:B------:R-:W-:Y:S01]  /*cd90*/  @!PT LDS RZ, [RZ] ;  /* 0x00000000fffff984 */ /* 0x000fe20000000800 */
[----:B------:R0:W-:Y:S06]  /*cda0*/  MEMBAR.ALL.CTA ;  /* 0x0000000000007992 */ /* 0x0001ec0000008000 */
[----:B0-----:R-:W0:Y:S01]  /*cdb0*/  FENCE.VIEW.ASYNC.S ;  /* 0x00000000000073c6 */ /* 0x001e220000000000 */
[----:B------:R-:W-:Y:S01]  /*cdc0*/  @!P2 PRMT R112, RZ, 0x654, R112 ;  /* 0x00000654ff70a816 */ /* 0x000fe20000000070 */
[----:B0-----:R0:W-:Y:S06]  /*cdd0*/  BAR.SYNC.DEFER_BLOCKING R124, 0x80 ;  /* 0x0002007c0000751d */ /* 0x0011ec0000010000 */
[----:B------:R0:W-:Y:S01]  /*cde0*/  @!P2 SYNCS.ARRIVE.TRANS64.RED.A1T0 RZ, [R112+URZ], RZ ;  /* 0x000000ff70ffa9a7 */ /* 0x0001e2000810043f */
[----:B------:R-:W-:-:S04]  /*cdf0*/  ISETP.NE.AND P2, PT, R232, 0x2, PT ;  /* 0x00000002e800780c */ /* 0x000fc80003f45270 */
[----:B------:R-:W-:Y:S02]  /*ce00*/  SEL R49, RZ, 0x1, P2 ;  /* 0x00000001ff317807 */ /* 0x000fe40001000000 */
[----:B------:R-:W-:Y:S02]  /*ce10*/  SEL R232, R232, RZ, P2 ;  /* 0x000000ffe8e87207 */ /* 0x000fe40001000000 */
[----:B------:R-:W-:Y:S02]  /*ce20*/  LOP3.LUT R234, R234, R49, RZ, 0x3c, !PT ;  /* 0x00000031eaea7212 */ /* 0x000fe400078e3cff */
[----:B---3--:R-:W-:-:S13]  /*ce30*/  LOP3.LUT P3, RZ, R48, 0x4, RZ, 0xc0, !PT ;  /* 0x0000000430ff7812 */ /* 0x008fda000786c0ff */
[----:B0-----:R-:W-:Y:S05]  /*ce40*/  @P3 BRA `(.L_x_434) ;  /* 0xffffff6000d83947 */ /* 0x001fea000383ffff */
[----:B------:R-:W0:Y:S01]  /*ce50*/  S2R R48, SR_TID.X ;  /* 0x0000000000307919 */ /* 0x000e220000002100 */
[----:B------:R-:W-:Y:S02]  /*ce60*/  PLOP3.LUT P0, PT, PT, PT, PT, 0x8, 0x0 ;  /* 0x000000000000781c */ /* 0x000fe40003f0e170 */
[----:B0-----:R-:W-:-:S04]  /*ce70*/  SHF.R.U32.HI R48, RZ, 0x7, R48 ;  /* 0x00000007ff307819 */ /* 0x001fc80000011630 */
[----:B------:R-:W-:-:S13]  /*ce80*/  ISETP.NE.AND P3, PT, R48, 0x1, PT ;  /* 0x000000013000780c */ /* 0x000fda0003f65270 */
[----:B------:R-:W-:Y:S06]  /*ce90*/  @!P3 BAR.ARV 0x9, 0x100 ;  /* 0x024400000000bb1d */ /* 0x000fec0000002000 */
.L_x_346:
[----:B------:R-:W-:Y:S01]  /*cea0*/  IMAD.MOV.U32 R3, RZ, RZ, RZ ;  /* 0x000000ffff037224 */ /* 0x000fe200078e00ff */
[----:B------:R-:W-:Y:S06]  /*ceb0*/  @P0 BRA `(.L_x_435) ;  /* 0x00000000000c0947 */ /* 0x000fec0003800000 */
[----:B------:R-:W1:Y:S01]  /*cec0*/  FENCE.VIEW.ASYNC.G ;  /* 0x00000000000073c6 */ /* 0x000e620000000100 */
[----:B------:R-:W-:Y:S05]  /*ced0*/  WARPSYNC.ALL ;  /* 0x0000000000007948 */ /* 0x000fea0003800000 */
[----:B-1----:R-:W-:Y:S06]  /*cee0*/  BAR.ARV 0xc, 0x180 ;  /* 0x0306000000007b1d */ /* 0x002fec0000002000 */
.L_x_435:
[----:B------:R-:W2:Y:S01]  /*cef0*/  LDL R0, [R1+0x10] ;  /* 0x0000100001007983 */ /* 0x000ea20000100800 */
[----:B------:R-:W-:Y:S01]  /*cf00*/  BSSY B0, `(.L_x_436) ;  /* 0x0000021000007945 */ /* 0x000fe20003800000 */
[----:B--2---:R-:W-:-:S13]  /*cf10*/  LOP3.LUT P0, RZ, R0, 0x10, RZ, 0xc0, !PT ;  /* 0x0000001000ff7812 */ /* 0x004fda000780c0ff */
[----:B------:R-:W-:Y:S05]  /*cf20*/  @!P0 BRA `(.L_x_437) ;  /* 0x0000000000788947 */ /* 0x000fea0003800000 */
[----:B------:R-:W2:Y:S01]  /*cf30*/  LDL R0, [R1+0x70] ;  /* 0x0000700001007983 */ /* 0x000ea20000100800 */
[----:B------:R-:W-:Y:S01]  /*cf40*/  ULDC UR4, c[0x0][0x9f0] ;  /* 0x00027c0000047ab9 */ /* 0x000fe20000000800 */
[----:B--2---:R-:W-:-:S04]  /*cf50*/  ISETP.NE.AND P0, PT, R0, RZ, PT ;  /* 0x000000ff0000720c */ /* 0x004fc80003f05270 */
[----:B------:R-:W-:-:S04]  /*cf60*/  SEL R9, R0, UR4, P0 ;  /* 0x0000000400097c07 */ /* 0x000fc80008000000 */
        /* <DEDUP_REMOVED lines=11> */
[----:B0-----:R-:W-:Y:S01]  /*d020*/  IMAD.MOV.U32 R2, RZ, RZ, RZ ;  /* 0x000000ffff027224 */ /* 0x001fe200078e00ff */
[----:B-1----:R-:W-:-:S05]  /*d030*/  IADD3 R6, RZ, -R3, RZ ;  /* 0x80000003ff067210 */ /* 0x002fca0007ffe0ff */
[----:B------:R-:W-:-:S04]  /*d040*/  IMAD R7, R6, R5, RZ ;  /* 0x0000000506077224 */ /* 0x000fc800078e02ff */
[----:B------:R-:W-:-:S04]  /*d050*/  IMAD.HI.U32 R3, R3, R7, R2 ;  /* 0x0000000703037227 */ /* 0x000fc800078e0002 */
[----:B------:R-:W-:Y:S02]  /*d060*/  IMAD.MOV.U32 R2, RZ, RZ, R8 ;  /* 0x000000ffff027224 */ /* 0x000fe400078e0008 */
[----:B------:R-:W-:-:S04]  /*d070*/  IMAD.HI.U32 R3, R3, R4, RZ ;  /* 0x0000000403037227 */ /* 0x000fc800078e00ff */
[----:B------:R-:W-:-:S05]  /*d080*/  IMAD R2, R3, R2, R4 ;  /* 0x0000000203027224 */ /* 0x000fca00078e0204 */
[----:B------:R-:W-:-:S13]  /*d090*/  ISETP.GT.U32.AND P1, PT, R5, R2, PT ;  /* 0x000000020500720c */ /* 0x000fda0003f24070 */
[----:B------:R-:W-:Y:S01]  /*d0a0*/  @!P1 IMAD.IADD R2, R2, 0x1, -R5 ;  /* 0x0000000102029824 */ /* 0x000fe200078e0a05 */
[----:B------:R-:W-:Y:S02]  /*d0b0*/  @!P1 IADD3 R3, R3, 0x1, RZ ;  /* 0x0000000103039810 */ /* 0x000fe40007ffe0ff */
[----:B------:R-:W-:Y:S02]  /*d0c0*/  ISETP.NE.AND P1, PT, R9, RZ, PT ;  /* 0x000000ff0900720c */ /* 0x000fe40003f25270 */
[----:B------:R-:W-:-:S13]  /*d0d0*/  ISETP.GE.U32.AND P0, PT, R2, R5, PT ;  /* 0x000000050200720c */ /* 0x000fda0003f06070 */
[----:B------:R-:W-:-:S04]  /*d0e0*/  @P0 VIADD R3, R3, 0x1 ;  /* 0x0000000103030836 */ /* 0x000fc80000000000 */
[----:B------:R-:W-:Y:S01]  /*d0f0*/  @!P2 IMAD.MOV R3, RZ, RZ, -R3 ;  /* 0x000000ffff03a224 */ /* 0x000fe200078e0a03 */
[----:B------:R-:W-:-:S07]  /*d100*/  @!P1 LOP3.LUT R3, RZ, R9, RZ, 0x33, !PT ;  /* 0x00000009ff039212 */ /* 0x000fce00078e33ff */
.L_x_437:
[----:B------:R-:W-:Y:S05]  /*d110*/  BSYNC B0 ;  /* 0x0000000000007941 */ /* 0x000fea0003800000 */
.L_x_436:
[----:B------:R-:W2:Y:S01]  /*d120*/  LDL R0, [R1+0x8c] ;  /* 0x00008c0001007983 */ /* 0x000ea20000100800 */
[----:B------:R-:W-:Y:S02]  /*d130*/  PLOP3.LUT P0, PT, PT, PT, PT, 0x80, 0x0 ;  /* 0x000000000000781c */ /* 0x000fe40003f0f070 */
[----:B------:R-:W-:Y:S01]  /*d140*/  CS2R R172, SRZ ;  /* 0x0000000000ac7805 */ /* 0x000fe2000001ff00 */
[----:B0-----:R-:W-:Y:S01]  /*d150*/  IMAD.MOV.U32 R5, RZ, RZ, RZ ;  /* 0x000000ffff057224 */ /* 0x001fe200078e00ff */
[----:B------:R-:W-:Y:S02]  /*d160*/  CS2R R146, SRZ ;  /* 0x0000000000927805 */ /* 0x000fe4000001ff00 */
[----:B------:R-:W-:Y:S02]  /*d170*/  CS2R R64, SRZ ;  /* 0x0000000000407805 */ /* 0x000fe4000001ff00 */
[----:B------:R-:W-:Y:S02]  /*d180*/  CS2R R6, SRZ ;  /* 0x0000000000067805 */ /* 0x000fe4000001ff00 */
[----:B------:R-:W-:-:S02]  /*d190*/  MOV R2, RZ ;  /* 0x000000ff00027202 */ /* 0x000fc40000000f00 */
[----:B------:R-:W-:Y:S02]  /*d1a0*/  CS2R R120, SRZ ;  /* 0x0000000000787805 */ /* 0x000fe4000001ff00 */
[----:B------:R-:W-:Y:S02]  /*d1b0*/  CS2R R158, SRZ ;  /* 0x00000000009e7805 */ /* 0x000fe4000001ff00 */
[----:B------:R-:W-:Y:S01]  /*d1c0*/  CS2R R36, SRZ ;  /* 0x0000000000247805 */ /* 0x000fe2000001ff00 */
[----:B------:R-:W-:Y:S01]  /*d1d0*/  IMAD.MOV.U32 R9, RZ, RZ, RZ ;  /* 0x000000ffff097224 */ /* 0x000fe200078e00ff */
[----:B------:R-:W-:Y:S02]  /*d1e0*/  CS2R R124, SRZ ;  /* 0x00000000007c7805 */ /* 0x000fe4000001ff00 */
[----:B------:R-:W-:Y:S02]  /*d1f0*/  CS2R R10, SRZ ;  /* 0x00000000000a7805 */ /* 0x000fe4000001ff00 */
[----:B------:R-:W-:-:S02]  /*d200*/  CS2R R128, SRZ ;  /* 0x0000000000807805 */ /* 0x000fc4000001ff00 */
[----:B------:R-:W-:Y:S02]  /*d210*/  CS2R R160, SRZ ;  /* 0x0000000000a07805 */ /* 0x000fe4000001ff00 */
[----:B------:R-:W-:Y:S01]  /*d220*/  CS2R R44, SRZ ;  /* 0x00000000002c7805 */ /* 0x000fe2000001ff00 */
[----:B------:R-:W-:Y:S01]  /*d230*/  IMAD.MOV.U32 R21, RZ, RZ, RZ ;  /* 0x000000ffff157224 */ /* 0x000fe200078e00ff */
[----:B------:R-:W-:Y:S01]  /*d240*/  CS2R R132, SRZ ;  /* 0x0000000000847805 */ /* 0x000fe2000001ff00 */
[----:B------:R-:W-:Y:S01]  /*d250*/  IMAD.MOV.U32 R153, RZ, RZ, RZ ;  /* 0x000000ffff997224 */ /* 0x000fe200078e00ff */
[----:B------:R-:W-:Y:S01]  /*d260*/  CS2R R136, SRZ ;  /* 0x0000000000887805 */ /* 0x000fe2000001ff00 */
[----:B------:R-:W-:Y:S01]  /*d270*/  IMAD.MOV.U32 R25, RZ, RZ, RZ ;  /* 0x000000ffff197224 */ /* 0x000fe200078e00ff */
        /* <DEDUP_REMOVED lines=42> */
[----:B------:R-:W-:Y:S02]  /*d520*/  MOV R127, RZ ;  /* 0x000000ff007f7202 */ /* 0x000fe40000000f00 */
[----:B------:R-:W-:-:S02]  /*d530*/  CS2R R134, SRZ ;  /* 0x0000000000867805 */ /* 0x000fc4000001ff00 */
[----:B------:R-:W-:Y:S02]  /*d540*/  CS2R R130, SRZ ;  /* 0x0000000000827805 */ /* 0x000fe4000001ff00 */
[----:B------:R-:W-:Y:S02]  /*d550*/  CS2R R142, SRZ ;  /* 0x00000000008e7805 */ /* 0x000fe4000001ff00 */
[----:B------:R-:W-:Y:S02]  /*d560*/  CS2R R138, SRZ ;  /* 0x00000000008a7805 */ /* 0x000fe4000001ff00 */
[----:B------:R-:W-:Y:S01]  /*d570*/  CS2R R150, SRZ ;  /* 0x0000000000967805 */ /* 0x000fe2000001ff00 */
[----:B--2---:R-:W-:Y:S02]  /*d580*/  IMAD R4, R0, R3, RZ ;  /* 0x0000000300047224 */ /* 0x004fe400078e02ff */
[----:B------:R-:W-:-:S03]  /*d590*/  IMAD.MOV.U32 R0, RZ, RZ, RZ ;  /* 0x000000ffff007224 */ /* 0x000fc600078e00ff */
[----:B------:R0:W-:Y:S01]  /*d5a0*/  STL [R1+0x14], R4 ;  /* 0x0000140401007387 */ /* 0x0001e20000100800 */
[----:B------:R-:W-:-:S04]  /*d5b0*/  VIADDMNMX R118, R4, R3, R118, PT ;  /* 0x0000000304767246 */ /* 0x000fc80003800176 */
[----:B------:R-:W-:-:S13]  /*d5c0*/  ISETP.GT.AND P1, PT, R118, R4, PT ;  /* 0x000000047600720c */ /* 0x000fda0003f24270 */
[----:B0-----:R-:W-:Y:S05]  /*d5d0*/  @!P1 BRA `(.L_x_438) ;  /* 0x000000e800e89947 */ /* 0x001fea0003800000 */
[----:B------:R-:W0:Y:S01]  /*d5e0*/  S2R R4, SR_TID.X ;  /* 0x0000000000047919 */ /* 0x000e220000002100 */
[----:B------:R-:W-:Y:S01]  /*d5f0*/  UMOV UR4, 0xffffffff ;  /* 0xffffffff00047882 */ /* 0x000fe20000000000 */
[----:B------:R-:W-:Y:S02]  /*d600*/  VIADD R0, R22, 0x20400 ;  /* 0x0002040016007836 */ /* 0x000fe40000000000 */
[----:B0-----:R-:W-:-:S05]  /*d610*/  VIADD R28, R4, 0xffffff80 ;  /* 0xffffff80041c7836 */ /* 0x001fca0000000000 */
[----:B------:R-:W-:-:S04]  /*d620*/  SHF.R.S32.HI R32, RZ, 0x1f, R28 ;  /* 0x0000001fff207819 */ /* 0x000fc8000001141c */
[----:B------:R-:W-:-:S04]  /*d630*/  LEA.HI R13, R32, R28, RZ, 0x7 ;  /* 0x0000001c200d7211 */ /* 0x000fc800078f38ff */
[----:B------:R-:W-:Y:S01]  /*d640*/  SHF.R.S32.HI R13, RZ, 0x7, R13 ;  /* 0x00000007ff0d7819 */ /* 0x000fe2000001140d */
[----:B------:R-:W-:Y:S06]  /*d650*/  BRA.DIV UR4, `(.L_x_439) ;  /* 0x000001de045c7947 */ /* 0x000fec000b800000 */
[----:B------:R-:W0:Y:S04]  /*d660*/  SHFL.IDX PT, R2, R13, RZ, 0x1f ;  /* 0x00001fff0d027589 */ /* 0x000e2800000e0000 */
[----:B0-----:R0:W-:Y:S02]  /*d670*/  STL [R1+0x30], R2 ;  /* 0x0000300201007387 */ /* 0x0011e40000100800 */
.L_x_677:
[----:B------:R-:W0:Y:S01]  /*d680*/  LDL R3, [R1+0x30] ;  /* 0x0000300001037983 */ /* 0x000e220000100800 */
[----:B------:R-:W-:Y:S01]  /*d690*/  LOP3.LUT P0, RZ, R0, 0x3ff, RZ, 0xc0, !PT ;  /* 0x000003ff00ff7812 */ /* 0x000fe2000780c0ff */
[----:B------:R-:W-:Y:S03]  /*d6a0*/  BSSY B6, `(.L_x_440) ;  /* 0x0000019000067945 */ /* 0x000fe60003800000 */
[----:B------:R-:W-:Y:S02]  /*d6b0*/  P2R R26, PR, RZ, 0x1 ;  /* 0x00000001ff1a7803 */ /* 0x000fe40000000000 */
[----:B0-----:R-:W-:-:S04]  /*d6c0*/  LEA.HI R2, R3, R3, RZ, 0x1 ;  /* 0x0000000303027211 */ /* 0x001fc800078f08ff */
[----:B------:R-:W-:-:S05]  /*d6d0*/  LOP3.LUT R2, R2, 0x1e, RZ, 0xc0, !PT ;  /* 0x0000001e02027812 */ /* 0x000fca00078ec0ff */
[----:B------:R-:W-:-:S04]  /*d6e0*/  IMAD.IADD R3, R3, 0x1, -R2 ;  /* 0x0000000103037824 */ /* 0x000fc800078e0a02 */
[----:B------:R-:W-:-:S05]  /*d6f0*/  IMAD R3, R3, 0x2000, R0 ;  /* 0x0000200003037824 */ /* 0x000fca00078e0200 */
[----:B------:R-:W-:-:S04]  /*d700*/  SHF.R.U32.HI R3, RZ, 0x4, R3 ;  /* 0x00000004ff037819 */ /* 0x000fc80000011603 */
[----:B------:R-:W-:Y:S01]  /*d710*/  LOP3.LUT R25, R3, 0x3fff, RZ, 0xc0, !PT ;  /* 0x00003fff03197812 */ /* 0x000fe200078ec0ff */
[----:B------:R-:W-:Y:S06]  /*d720*/  @!P0 BRA `(.L_x_441) ;  /* 0x0000000000408947 */ /* 0x000fec0003800000 */
[----:B------:R-:W-:Y:S01]  /*d730*/  MOV R2, 0x0 ;  /* 0x0000000000027802 */ /* 0x000fe20000000f00 */
[----:B------:R-:W-:Y:S01]  /*d740*/  ULDC.64 UR4, c[0x4][0xc0] ;  /* 0x0100300000047ab9 */ /* 0x000fe20000000a00 */
[----:B------:R-:W-:Y:S01]  /*d750*/  ULDC.64 UR6, c[0x4][0xc8] ;  /* 0x0100320000067ab9 */ /* 0x000fe20000000a00 */
[----:B------:R-:W-:Y:S01]  /*d760*/  MOV R4, UR4 ;  /* 0x0000000400047c02 */ /* 0x000fe20008000f00 */
[----:B------:R-:W-:Y:S01]  /*d770*/  IMAD.U32 R5, RZ, RZ, UR5 ;  /* 0x00000005ff057e24 */ /* 0x000fe2000f8e00ff */
[----:B------:R-:W-:Y:S01]  /*d780*/  ULDC.64 UR4, c[0x4][0x30] ;  /* 0x01000c0000047ab9 */ /* 0x000fe20000000a00 */
[----:B------:R-:W0:Y:S01]  /*d790*/  LDC.64 R2, c[0x4][R2] ;  /* 0x0100000002027b82 */ /* 0x000e220000000a00 */
[----:B------:R-:W-:Y:S01]  /*d7a0*/  IMAD.U32 R6, RZ, RZ, UR6 ;  /* 0x00000006ff067e24 */ /* 0x000fe2000f8e00ff */
[----:B------:R-:W-:Y:S01]  /*d7b0*/  MOV R11, UR5 ;  /* 0x00000005000b7c02 */ /* 0x000fe20008000f00 */
[----:B------:R-:W-:Y:S02]  /*d7c0*/  IMAD.U32 R7, RZ, RZ, UR7 ;  /* 0x00000007ff077e24 */ /* 0x000fe4000f8e00ff */
[----:B------:R-:W-:-:S02]  /*d7d0*/  IMAD.U32 R10, RZ, RZ, UR4 ;  /* 0x00000004ff0a7e24 */ /* 0x000fc4000f8e00ff */
[----:B------:R-:W-:Y:S02]  /*d7e0*/  IMAD.MOV.U32 R8, RZ, RZ, 0x70 ;  /* 0x00000070ff087424 */ /* 0x000fe400078e00ff */
[----:B------:R-:W-:Y:S02]  /*d7f0*/  IMAD.MOV.U32 R12, RZ, RZ, 0x1 ;  /* 0x00000001ff0c7424 */ /* 0x000fe400078e00ff */
[----:B------:R-:W-:-:S07]  /*d800*/  IMAD.MOV.U32 R13, RZ, RZ, RZ ;  /* 0x000000ffff0d7224 */ /* 0x000fce00078e00ff */
[----:B------:R-:W-:-:S07]  /*d810*/  LEPC R20, `(.L_x_441) ;  /* 0x000000001014794e */ /* 0x000fce0000000000 */
[----:B01---5:R-:W-:Y:S05]  /*d820*/  CALL.ABS.NOINC R2 ;  /* 0x0000000002007343 */ /* 0x023fea0003c00000 */
.L_x_441:
[----:B------:R-:W-:Y:S05]  /*d830*/  BSYNC B6 ;  /* 0x0000000000067941 */ /* 0x000fea0003800000 */
.L_x_440:
[----:B------:R-:W2:Y:S01]  /*d840*/  LDL R27, [R1+0x7c] ;  /* 0x00007c00011b7983 */ /* 0x000ea20000100800 */
[----:B------:R-:W-:Y:S01]  /*d850*/  ULDC.64 UR4, c[0x0][0x990] ;  /* 0x0002640000047ab9 */ /* 0x000fe20000000a00 */
[----:B------:R-:W-:Y:S02]  /*d860*/  ULDC.64 UR6, c[0x0][0x998] ;  /* 0x0002660000067ab9 */ /* 0x000fe40000000a00 */
[----:B------:R-:W3:Y:S04]  /*d870*/  LDL R21, [R1+0x6c] ;  /* 0x00006c0001157983 */ /* 0x000ee80000100800 */
[----:B------:R-:W4:Y:S01]  /*d880*/  LDL R20, [R1+0x50] ;  /* 0x0000500001147983 */ /* 0x000f220000100800 */
[----:B------:R-:W-:Y:S02]  /*d890*/  ISETP.NE.U32.AND P0, PT, RZ, UR4, PT ;  /* 0x00000004ff007c0c */ /* 0x000fe4000bf05070 */
[----:B------:R-:W-:-:S02]  /*d8a0*/  ISETP.NE.U32.AND P1, PT, RZ, UR6, PT ;  /* 0x00000006ff007c0c */ /* 0x000fc4000bf25070 */
[----:B------:R-:W-:Y:S02]  /*d8b0*/  ISETP.NE.AND.EX P0, PT, RZ, UR5, PT, P0 ;  /* 0x00000005ff007c0c */ /* 0x000fe4000bf05300 */
[----:B------:R-:W-:-:S11]  /*d8c0*/  ISETP.NE.AND.EX P1, PT, RZ, UR7, PT, P1 ;  /* 0x00000007ff007c0c */ /* 0x000fd6000bf25310 */
[----:B------:R-:W2:Y:S08]  /*d8d0*/  @P0 LDC.64 R6, c[0x0][0x9a8] ;  /* 0x00026a00ff060b82 */ /* 0x000eb00000000a00 */
[----:B------:R-:W0:Y:S08]  /*d8e0*/  @P1 LDC.64 R8, c[0x0][0x9b8] ;  /* 0x00026e00ff081b82 */ /* 0x000e300000000a00 */
[----:B------:R-:W4:Y:S08]  /*d8f0*/  @P0 LDC.64 R4, c[0x0][0x9b0] ;  /* 0x00026c00ff040b82 */ /* 0x000f300000000a00 */
[----:B------:R-:W1:Y:S01]  /*d900*/  @P1 LDC.64 R2, c[0x0][0x9c0] ;  /* 0x00027000ff021b82 */ /* 0x000e620000000a00 */
[----:B--2---:R-:W-:-:S02]  /*d910*/  @P0 IMAD R0, R27, R6, RZ ;  /* 0x000000061b000224 */ /* 0x004fc400078e02ff */
[----:B0-----:R-:W-:Y:S02]  /*d920*/  @P1 IMAD R10, R27, R8, RZ ;  /* 0x000000081b0a1224 */ /* 0x001fe400078e02ff */
[C---:B---3--:R-:W-:Y:S02]  /*d930*/  @P0 IMAD R11, R21.reuse, R7, R0 ;  /* 0x00000007150b0224 */ /* 0x048fe400078e0200 */
[C---:B------:R-:W-:Y:S02]  /*d940*/  @P1 IMAD R13, R21.reuse, R9, R10 ;  /* 0x00000009150d1224 */ /* 0x040fe400078e020a */
[----:B------:R-:W-:-:S04]  /*d950*/  @P0 IMAD.WIDE.U32 R6, R21, R6, RZ ;  /* 0x0000000615060225 */ /* 0x000fc800078e00ff */
[----:B------:R-:W-:-:S04]  /*d960*/  @P1 IMAD.WIDE.U32 R8, R21, R8, RZ ;  /* 0x0000000815081225 */ /* 0x000fc800078e00ff */
[----:B------:R-:W-:Y:S01]  /*d970*/  @P0 IMAD.IADD R7, R7, 0x1, R11 ;  /* 0x0000000107070824 */ /* 0x000fe200078e020b */
[----:B------:R-:W-:Y:S01]  /*d980*/  @P1 IADD3 R9, R9, R13, RZ ;  /* 0x0000000d09091210 */ /* 0x000fe20007ffe0ff */
[----:B------:R-:W-:Y:S02]  /*d990*/  IMAD.MOV.U32 R0, RZ, RZ, 0x3f800000 ;  /* 0x3f800000ff007424 */ /* 0x000fe400078e00ff */
[----:B----4-:R-:W-:-:S04]  /*d9a0*/  @P0 IMAD.WIDE.U32 R6, R20, R4, R6 ;  /* 0x0000000414060225 */ /* 0x010fc800078e0006 */
[----:B-1----:R-:W-:Y:S01]  /*d9b0*/  @P1 IMAD.WIDE.U32 R8, R20, R2, R8 ;  /* 0x0000000214081225 */ /* 0x002fe200078e0008 */
[----:B------:R-:W-:Y:S01]  /*d9c0*/  @P0 LEA R2, P2, R6, UR4, 0x2 ;  /* 0x0000000406020c11 */ /* 0x000fe2000f8410ff */
[----:B------:R-:W-:Y:S02]  /*d9d0*/  ULDC UR4, c[0x0][0x3f4] ;  /* 0x0000fd0000047ab9 */ /* 0x000fe40000000800 */
[----:B------:R-:W-:Y:S01]  /*d9e0*/  @P0 IMAD R7, R20, R5, R7 ;  /* 0x0000000514070224 */ /* 0x000fe200078e0207 */
[----:B------:R-:W-:Y:S01]  /*d9f0*/  @P1 LEA R4, P3, R8, UR6, 0x2 ;  /* 0x0000000608041c11 */ /* 0x000fe2000f8610ff */
[----:B------:R-:W-:-:S03]  /*da00*/  @P1 IMAD R5, R20, R3, R9 ;  /* 0x0000000314051224 */ /* 0x000fc600078e0209 */
[----:B------:R-:W-:Y:S01]  /*da10*/  @P0 LEA.HI.X R3, R6, UR5, R7, 0x2, P2 ;  /* 0x0000000506030c11 */ /* 0x000fe200090f1407 */
[----:B------:R-:W-:Y:S01]  /*da20*/  IMAD.MOV.U32 R7, RZ, RZ, 0x3f800000 ;  /* 0x3f800000ff077424 */ /* 0x000fe200078e00ff */
[----:B------:R-:W-:-:S05]  /*da30*/  @P1 LEA.HI.X R5, R8, UR7, R5, 0x2, P3 ;  /* 0x0000000708051c11 */ /* 0x000fca00098f1405 */
[----:B------:R-:W2:Y:S04]  /*da40*/  @P0 LDG.E R7, desc[UR42][R2.64] ;  /* 0x0000002a02070981 */ /* 0x000ea8000c1e1900 */
[----:B------:R-:W2:Y:S01]  /*da50*/  @P1 LDG.E R0, desc[UR42][R4.64] ;  /* 0x0000002a04001981 */ /* 0x000ea2000c1e1900 */
[----:B------:R-:W-:Y:S01]  /*da60*/  ISETP.LT.AND P0, PT, RZ, UR4, PT ;  /* 0x00000004ff007c0c */ /* 0x000fe2000bf01270 */
[----:B------:R-:W-:Y:S01]  /*da70*/  ULDC UR4, c[0x0][0x9d8] ;  /* 0x0002760000047ab9 */ /* 0x000fe20000000800 */
[----:B--2---:R-:W-:-:S04]  /*da80*/  FMUL.FTZ R0, R7, R0 ;  /* 0x0000000007007220 */ /* 0x004fc80000410000 */
[----:B------:R-:W-:-:S07]  /*da90*/  FMUL.FTZ R2, R0, UR4 ;  /* 0x0000000400027c20 */ /* 0x000fce0008410000 */
[----:B------:R-:W-:Y:S05]  /*daa0*/  @P0 BRA `(.L_x_442) ;  /* 0x0000000000400947 */ /* 0x000fea0003800000 */
[----:B------:R-:W-:-:S04]  /*dab0*/  ULEA.HI UR4, UR39, UR39, URZ, 0x1 ;  /* 0x0000002727047291 */ /* 0x000fc8000f8f083f */
[----:B------:R-:W-:-:S04]  /*dac0*/  ULOP3.LUT UR4, UR4, 0xfffffffe, URZ, 0xc0, !UPT ;  /* 0xfffffffe04047892 */ /* 0x000fc8000f8ec03f */
[----:B------:R-:W-:-:S06]  /*dad0*/  UIADD3 UR4, UR39, -UR4, URZ ;  /* 0x8000000427047290 */ /* 0x000fcc000fffe03f */
[----:B------:R-:W-:-:S05]  /*dae0*/  IMAD.U32 R3, RZ, RZ, UR4 ;  /* 0x00000004ff037e24 */ /* 0x000fca000f8e00ff */
[----:B------:R-:W-:-:S04]  /*daf0*/  SHF.L.U32 R3, R3, 0x1f, RZ ;  /* 0x0000001f03037819 */ /* 0x000fc800000006ff */
[----:B------:R0:W1:Y:S03]  /*db00*/  SYNCS.PHASECHK.TRANS64.TRYWAIT P0, [R22+URZ+0x38800], R3 ;  /* 0x03880003160075a7 */ /* 0x000066000800017f */
[----:B-1----:R-:W-:Y:S05]  /*db10*/  @!P0 NANOSLEEP.SYNCS 0x989680 ;  /* 0x009896800000895d */ /* 0x002fea0003900000 */
[----:B------:R-:W1:Y:S01]  /*db20*/  @!P0 SYNCS.PHASECHK.TRANS64 P0, [R22+URZ+0x38800], R3 ;  /* 0x03880003160085a7 */ /* 0x000e62000800007f */
[----:B------:R-:W-:Y:S04]  /*db30*/  BSSY B0, `(.L_x_443) ;  /* 0x0000006000007945 */ /* 0x000fe80003800000 */
[----:B-1----:R-:W-:Y:S05]  /*db40*/  @P0 BRA `(.L_x_444) ;  /* 0x0000000000100947 */ /* 0x002fea0003800000 */
.L_x_445:
[----:B-1----:R1:W2:Y:S02]  /*db50*/  SYNCS.PHASECHK.TRANS64.TRYWAIT P0, [R22+URZ+0x38800], R3 ;  /* 0x03880003160075a7 */ /* 0x0022a4000800017f */
[----:B--2---:R-:W-:Y:S05]  /*db60*/  @!P0 NANOSLEEP.SYNCS 0x989680 ;  /* 0x009896800000895d */ /* 0x004fea0003900000 */
[----:B------:R-:W2:Y:S02]  /*db70*/  @!P0 SYNCS.PHASECHK.TRANS64 P0, [R22+URZ+0x38800], R3 ;  /* 0x03880003160085a7 */ /* 0x000ea4000800007f */
[----:B--2---:R-:W-:Y:S05]  /*db80*/  @!P0 BRA `(.L_x_445) ;  /* 0xfffffffc00f08947 */ /* 0x004fea000383ffff */
.L_x_444:
[----:B------:R-:W-:Y:S05]  /*db90*/  BSYNC B0 ;  /* 0x0000000000007941 */ /* 0x000fea0003800000 */
.L_x_443:
[----:B------:R-:W-:Y:S05]  /*dba0*/  BRA `(.L_x_446) ;  /* 0x0000007000b07947 */ /* 0x000fea0003800000 */
.L_x_442:
[----:B------:R-:W-:Y:S01]  /*dbb0*/  ISETP.NE.AND P0, PT, R26, RZ, PT ;  /* 0x000000ff1a00720c */ /* 0x000fe20003f05270 */
[----:B------:R-:W0:Y:S01]  /*dbc0*/  LDC.64 R30, c[0x0][0x400] ;  /* 0x00010000ff1e7b82 */ /* 0x000e220000000a00 */
[----:B-----5:R-:W-:Y:S01]  /*dbd0*/  SHF.R.S32.HI R0, RZ, 0x1f, R24 ;  /* 0x0000001fff007819 */ /* 0x020fe20000011418 */
[----:B------:R-:W-:Y:S01]  /*dbe0*/  ULDC.64 UR6, c[0x0][0x408] ;  /* 0x0001020000067ab9 */ /* 0x000fe20000000a00 */
[----:B------:R-:W-:Y:S01]  /*dbf0*/  ULDC.64 UR4, c[0x0][0x3f8] ;  /* 0x0000fe0000047ab9 */ /* 0x000fe20000000a00 */
[----:B------:R-:W-:Y:S02]  /*dc00*/  BSSY B6, `(.L_x_447) ;  /* 0x000001b000067945 */ /* 0x000fe40003800000 */
[C---:B------:R-:W-:Y:S02]  /*dc10*/  IMAD R5, R0.reuse, UR6, RZ ;  /* 0x0000000600057c24 */ /* 0x040fe4000f8e02ff */
[----:B------:R-:W1:Y:S01]  /*dc20*/  LDC.64 R26, c[0x0][0x3e8] ;  /* 0x0000fa00ff1a7b82 */ /* 0x000e620000000a00 */
[----:B------:R-:W-:-:S02]  /*dc30*/  IMAD R3, R0, UR4, RZ ;  /* 0x0000000400037c24 */ /* 0x000fc4000f8e02ff */
[C---:B------:R-:W-:Y:S02]  /*dc40*/  IMAD R5, R24.reuse, UR7, R5 ;  /* 0x0000000718057c24 */ /* 0x040fe4000f8e0205 */
[C---:B------:R-:W-:Y:S02]  /*dc50*/  IMAD R3, R24.reuse, UR5, R3 ;  /* 0x0000000518037c24 */ /* 0x040fe4000f8e0203 */
[----:B0-----:R-:W-:-:S05]  /*dc60*/  IMAD.WIDE.U32 R30, R24, UR6, R30 ;  /* 0x00000006181e7c25 */ /* 0x001fca000f8e001e */
[----:B------:R-:W-:Y:S01]  /*dc70*/  IADD3 R33, R5, R31, RZ ;  /* 0x0000001f05217210 */ /* 0x000fe20007ffe0ff */
[----:B-1----:R-:W-:-:S04]  /*dc80*/  IMAD.WIDE.U32 R26, R24, UR4, R26 ;  /* 0x00000004181a7c25 */ /* 0x002fc8000f8e001a */
[----:B------:R-:W-:Y:S01]  /*dc90*/  IMAD.IADD R24, R3, 0x1, R27 ;  /* 0x0000000103187824 */ /* 0x000fe200078e021b */
[----:B------:R-:W-:Y:S06]  /*dca0*/  @!P0 BRA `(.L_x_448) ;  /* 0x0000000000408947 */ /* 0x000fec0003800000 */
[----:B------:R-:W-:Y:S01]  /*dcb0*/  MOV R14, 0x0 ;  /* 0x00000000000e7802 */ /* 0x000fe20000000f00 */
[----:B------:R-:W-:Y:S01]  /*dcc0*/  ULDC.64 UR4, c[0x4][0xc0] ;  /* 0x0100300000047ab9 */ /* 0x000fe20000000a00 */
[----:B------:R-:W-:Y:S01]  /*dcd0*/  ULDC.64 UR6, c[0x4][0xc8] ;  /* 0x0100320000067ab9 */ /* 0x000fe20000000a00 */
[----:B------:R-:W-:Y:S02]  /*dce0*/  IMAD.U32 R4, RZ, RZ, UR4 ;  /* 0x00000004ff047e24 */ /* 0x000fe4000f8e00ff */
[----:B------:R-:W-:Y:S01]  /*dcf0*/  IMAD.U32 R5, RZ, RZ, UR5 ;  /* 0x00000005ff057e24 */ /* 0x000fe2000f8e00ff */
[----:B------:R-:W0:Y:S01]  /*dd00*/  LDC.64 R14, c[0x4][R14] ;  /* 0x010000000e0e7b82 */ /* 0x000e220000000a00 */
[----:B------:R-:W-:Y:S01]  /*dd10*/  ULDC.64 UR4, c[0x4][0x28] ;  /* 0x01000a0000047ab9 */ /* 0x000fe20000000a00 */
[----:B------:R-:W-:Y:S01]  /*dd20*/  IMAD.U32 R6, RZ, RZ, UR6 ;  /* 0x00000006ff067e24 */ /* 0x000fe2000f8e00ff */
[----:B------:R-:W-:Y:S01]  /*dd30*/  MOV R10, UR4 ;  /* 0x00000004000a7c02 */ /* 0x000fe20008000f00 */
[----:B------:R-:W-:-:S02]  /*dd40*/  IMAD.U32 R7, RZ, RZ, UR7 ;  /* 0x00000007ff077e24 */ /* 0x000fc4000f8e00ff */
[----:B------:R-:W-:Y:S02]  /*dd50*/  IMAD.U32 R11, RZ, RZ, UR5 ;  /* 0x00000005ff0b7e24 */ /* 0x000fe4000f8e00ff */
[----:B------:R-:W-:Y:S02]  /*dd60*/  IMAD.MOV.U32 R8, RZ, RZ, 0x70 ;  /* 0x00000070ff087424 */ /* 0x000fe400078e00ff */
[----:B------:R-:W-:Y:S02]  /*dd70*/  IMAD.MOV.U32 R12, RZ, RZ, 0x1 ;  /* 0x00000001ff0c7424 */ /* 0x000fe400078e00ff */
[----:B------:R-:W-:-:S07]  /*dd80*/  IMAD.MOV.U32 R13, RZ, RZ, RZ ;  /* 0x000000ffff0d7224 */ /* 0x000fce00078e00ff */
[----:B------:R-:W-:-:S07]  /*dd90*/  LEPC R20, `(.L_x_448) ;  /* 0x000000001014794e */ /* 0x000fce0000000000 */
[----:B0-----:R-:W-:Y:S05]  /*dda0*/  CALL.ABS.NOINC R14 ;  /* 0x000000000e007343 */ /* 0x001fea0003c00000 */
.L_x_448:
[----:B------:R-:W-:Y:S05]  /*ddb0*/  BSYNC B6 ;  /* 0x0000000000067941 */ /* 0x000fea0003800000 */
.L_x_447:
[----:B------:R-:W-:Y:S01]  /*ddc0*/  ULDC.U8 UR4, c[0x0][0x410] ;  /* 0x0001040000047ab9 */ /* 0x000fe20000000000 */
[----:B------:R-:W-:Y:S01]  /*ddd0*/  BSSY B0, `(.L_x_449) ;  /* 0x0000701000007945 */ /* 0x000fe20003800000 */
[----:B------:R-:W-:Y:S02]  /*dde0*/  ISETP.NE.AND P0, PT, RZ, UR4, PT ;  /* 0x00000004ff007c0c */ /* 0x000fe4000bf05270 */
[----:B------:R-:W-:-:S11]  /*ddf0*/  LEA R0, R29, R23, 0x7 ;  /* 0x000000171d007211 */ /* 0x000fd600078e38ff */
[----:B------:R-:W-:Y:S05]  /*de00*/  @!P0 BRA `(.L_x_450) ;  /* 0x00000034009c8947 */ /* 0x000fea0003800000 */
[----:B------:R-:W-:-:S03]  /*de10*/  UMOV UR4, 0xffffffff ;  /* 0xffffffff00047882 */ /* 0x000fc60000000000 */
[----:B------:R-:W-:Y:S05]  /*de20*/  BRA.DIV UR4, `(.L_x_451) ;  /* 0x000001d604907947 */ /* 0x000fea000b800000 */
[----:B------:R-:W0:Y:S04]  /*de30*/  SHFL.IDX PT, R26, R26, RZ, 0x181f ;  /* 0x00181fff1a1a7589 */ /* 0x000e2800000e0000 */
[----:B------:R1:W2:Y:S04]  /*de40*/  SHFL.IDX PT, R20, R30, RZ, 0x181f ;  /* 0x00181fff1e147589 */ /* 0x0002a800000e0000 */
[----:B------:R1:W3:Y:S04]  /*de50*/  SHFL.IDX PT, R3, R24, RZ, 0x181f ;  /* 0x00181fff18037589 */ /* 0x0002e800000e0000 */
[----:B------:R1:W4:Y:S02]  /*de60*/  SHFL.IDX PT, R27, R33, RZ, 0x181f ;  /* 0x00181fff211b7589 */ /* 0x00032400000e0000 */
.L_x_683:
[----:B------:R-:W-:Y:S01]  /*de70*/  ULDC UR4, c[0x0][0x448] ;  /* 0x0001120000047ab9 */ /* 0x000fe20000000800 */
[----:B------:R-:W-:Y:S01]  /*de80*/  BSSY B1, `(.L_x_452) ;  /* 0x000001a000017945 */ /* 0x000fe20003800000 */
[----:B------:R-:W-:Y:S01]  /*de90*/  IMAD R119, R119, UR4, RZ ;  /* 0x0000000477777c24 */ /* 0x000fe2000f8e02ff */
[----:B------:R-:W-:Y:S02]  /*dea0*/  CS2R R4, SRZ ;  /* 0x0000000000047805 */ /* 0x000fe4000001ff00 */
[----:B------:R-:W-:Y:S02]  /*deb0*/  CS2R R6, SRZ ;  /* 0x0000000000067805 */ /* 0x000fe4000001ff00 */
[----:B------:R-:W-:Y:S02]  /*dec0*/  CS2R R8, SRZ ;  /* 0x0000000000087805 */ /* 0x000fe4000001ff00 */
[----:B------:R-:W-:Y:S02]  /*ded0*/  CS2R R10, SRZ ;  /* 0x00000000000a7805 */ /* 0x000fe4000001ff00 */
[----:B------:R-:W-:-:S13]  /*dee0*/  ISETP.GE.AND P0, PT, R0, R119, PT ;  /* 0x000000770000720c */ /* 0x000fda0003f06270 */
[----:B------:R-:W-:Y:S05]  /*def0*/  @P0 BRA `(.L_x_453) ;  /* 0x0000000000480947 */ /* 0x000fea0003800000 */
[----:B------:R-:W-:Y:S01]  /*df00*/  ULDC UR4, c[0x0][0x3f4] ;  /* 0x0000fd0000047ab9 */ /* 0x000fe20000000800 */
[----:B------:R-:W-:Y:S02]  /*df10*/  SHF.R.S32.HI R0, RZ, 0x1f, R233 ;  /* 0x0000001fff007819 */ /* 0x000fe400000114e9 */
[----:B------:R-:W-:Y:S02]  /*df20*/  ISETP.GE.AND P4, PT, R18, UR4, PT ;  /* 0x0000000412007c0c */ /* 0x000fe4000bf86270 */
[----:B------:R-:W-:-:S11]  /*df30*/  ISETP.GE.AND P5, PT, R233, UR4, PT ;  /* 0x00000004e9007c0c */ /* 0x000fd6000bfa6270 */
[C---:B0-----:R-:W-:Y:S02]  /*df40*/  @!P4 IADD3 R4, P0, R18.reuse, R26, RZ ;  /* 0x0000001a1204c210 */ /* 0x041fe40007f1e0ff */
[----:B--2---:R-:W-:Y:S02]  /*df50*/  @!P4 IADD3 R14, P1, R18, R20, RZ ;  /* 0x00000014120ec210 */ /* 0x004fe40007f3e0ff */
[----:B------:R-:W-:Y:S01]  /*df60*/  @!P5 IADD3 R12, P2, R233, R26, RZ ;  /* 0x0000001ae90cd210 */ /* 0x000fe20007f5e0ff */
[--C-:B---3--:R-:W-:Y:S01]  /*df70*/  @!P4 IMAD.X R5, R3, 0x1, R19.reuse, P0 ;  /* 0x000000010305c824 */ /* 0x108fe200000e0613 */
[----:B------:R-:W-:Y:S02]  /*df80*/  @!P5 IADD3 R20, P3, R233, R20, RZ ;  /* 0x00000014e914d210 */ /* 0x000fe40007f7e0ff */
[----:B------:R-:W-:Y:S01]  /*df90*/  CS2R R8, SRZ ;  /* 0x0000000000087805 */ /* 0x000fe2000001ff00 */
[----:B----4-:R-:W-:Y:S01]  /*dfa0*/  @!P4 IMAD.X R15, R27, 0x1, R19, P1 ;  /* 0x000000011b0fc824 */ /* 0x010fe200008e0613 */
[----:B------:R0:W5:Y:S01]  /*dfb0*/  @!P4 LD.E.64 R6, desc[UR42][R4.64] ;  /* 0x0000002a0406c980 */ /* 0x000162000c101b00 */
[----:B------:R-:W-:-:S02]  /*dfc0*/  @!P5 IMAD.X R13, R3, 0x1, R0, P2 ;  /* 0x00000001030dd824 */ /* 0x000fc400010e0600 */
[----:B------:R-:W-:Y:S01]  /*dfd0*/  @!P5 IMAD.X R21, R27, 0x1, R0, P3 ;  /* 0x000000011b15d824 */ /* 0x000fe200018e0600 */
[----:B------:R2:W5:Y:S04]  /*dfe0*/  @!P4 LD.E.64 R10, desc[UR42][R14.64] ;  /* 0x0000002a0e0ac980 */ /* 0x000568000c101b00 */
[----:B------:R2:W5:Y:S01]  /*dff0*/  @!P5 LD.E.64 R8, desc[UR42][R20.64] ;  /* 0x0000002a1408d980 */ /* 0x000562000c101b00 */
[----:B0-----:R-:W-:-:S06]  /*e000*/  CS2R R4, SRZ ;  /* 0x0000000000047805 */ /* 0x001fcc000001ff00 */
[----:B------:R2:W5:Y:S02]  /*e010*/  @!P5 LD.E.64 R4, desc[UR42][R12.64] ;  /* 0x0000002a0c04d980 */ /* 0x000564000c101b00 */
.L_x_453:
[----:B------:R-:W-:Y:S05]  /*e020*/  BSYNC B1 ;  /* 0x0000000000017941 */ /* 0x000fea0003800000 */
.L_x_452:
[----:B------:R-:W-:Y:S01]  /*e030*/  ULEA.HI UR4, UR39, UR39, URZ, 0x1 ;  /* 0x0000002727047291 */ /* 0x000fe2000f8f083f */
[----:B-----5:R-:W-:Y:S01]  /*e040*/  SHF.R.U32.HI R0, RZ, 0x8, R6 ;  /* 0x00000008ff007819 */ /* 0x020fe20000011606 */
[----:B0-----:R-:W-:Y:S01]  /*e050*/  IMAD R26, R29, -0x80, R119 ;  /* 0xffffff801d1a7824 */ /* 0x001fe200078e0277 */
[----:B--2---:R-:W-:Y:S01]  /*e060*/  SHF.R.U32.HI R15, RZ, 0x8, R7 ;  /* 0x00000008ff0f7819 */ /* 0x004fe20000011607 */
[----:B------:R-:W-:Y:S01]  /*e070*/  ULOP3.LUT UR4, UR4, 0xfffffffe, URZ, 0xc0, !UPT ;  /* 0xfffffffe04047892 */ /* 0x000fe2000f8ec03f */
[----:B---3--:R-:W-:Y:S01]  /*e080*/  LOP3.LUT R3, R6, 0xff, RZ, 0xc0, !PT ;  /* 0x000000ff06037812 */ /* 0x008fe200078ec0ff */
[----:B------:R-:W-:Y:S01]  /*e090*/  BSSY B1, `(.L_x_454) ;  /* 0x000003b000017945 */ /* 0x000fe20003800000 */
[----:B------:R-:W-:Y:S01]  /*e0a0*/  LOP3.LUT R0, R0, 0xff, RZ, 0xc0, !PT ;  /* 0x000000ff00007812 */ /* 0x000fe200078ec0ff */
[----:B------:R-:W-:Y:S01]  /*e0b0*/  UIADD3 UR4, UR39, -UR4, URZ ;  /* 0x8000000427047290 */ /* 0x000fe2000fffe03f */
[----:B------:R-:W-:Y:S02]  /*e0c0*/  LOP3.LUT R12, R7, 0xff, RZ, 0xc0, !PT ;  /* 0x000000ff070c7812 */ /* 0x000fe400078ec0ff */
[----:B------:R-:W-:-:S02]  /*e0d0*/  LOP3.LUT R15, R15, 0xff, RZ, 0xc0, !PT ;  /* 0x000000ff0f0f7812 */ /* 0x000fc400078ec0ff */
[----:B------:R-:W-:Y:S02]  /*e0e0*/  PRMT R13, R0, 0x7604, R3 ;  /* 0x00007604000d7816 */ /* 0x000fe40000000003 */
[----:B------:R-:W-:Y:S02]  /*e0f0*/  MOV R35, UR4 ;  /* 0x0000000400237c02 */ /* 0x000fe40008000f00 */
[----:B------:R-:W-:Y:S02]  /*e100*/  SHF.R.U32.HI R0, RZ, 0x8, R4 ;  /* 0x00000008ff007819 */ /* 0x000fe40000011604 */
[----:B------:R-:W-:Y:S02]  /*e110*/  SHF.L.U32 R35, R35, 0x1f, RZ ;  /* 0x0000001f23237819 */ /* 0x000fe400000006ff */
[----:B------:R-:W-:Y:S02]  /*e120*/  PRMT R12, R15, 0x7604, R12 ;  /* 0x000076040f0c7816 */ /* 0x000fe4000000000c */
[----:B------:R-:W0:Y:S01]  /*e130*/  SYNCS.PHASECHK.TRANS64.TRYWAIT P0, [R22+URZ+0x38800], R35 ;  /* 0x03880023160075a7 */ /* 0x000e22000800017f */
[----:B------:R-:W-:-:S02]  /*e140*/  LOP3.LUT R14, R4, 0xff, RZ, 0xc0, !PT ;  /* 0x000000ff040e7812 */ /* 0x000fc400078ec0ff */
[----:B------:R-:W-:Y:S02]  /*e150*/  SHF.R.U32.HI R3, RZ, 0x8, R10 ;  /* 0x00000008ff037819 */ /* 0x000fe4000001160a */
[----:B------:R-:W-:Y:S02]  /*e160*/  LOP3.LUT R15, R0, 0xff, RZ, 0xc0, !PT ;  /* 0x000000ff000f7812 */ /* 0x000fe400078ec0ff */
[----:B------:R-:W-:Y:S02]  /*e170*/  SHF.R.U32.HI R21, RZ, 0x8, R5 ;  /* 0x00000008ff157819 */ /* 0x000fe40000011605 */
[----:B-1----:R-:W-:Y:S02]  /*e180*/  LOP3.LUT R24, R10, 0xff, RZ, 0xc0, !PT ;  /* 0x000000ff0a187812 */ /* 0x002fe400078ec0ff */
[----:B------:R-:W-:Y:S02]  /*e190*/  LOP3.LUT R3, R3, 0xff, RZ, 0xc0, !PT ;  /* 0x000000ff03037812 */ /* 0x000fe400078ec0ff */
[----:B------:R-:W-:-:S02]  /*e1a0*/  PRMT R15, R15, 0x7604, R14 ;  /* 0x000076040f0f7816 */ /* 0x000fc4000000000e */
[----:B------:R-:W-:Y:S02]  /*e1b0*/  LOP3.LUT R20, R5, 0xff, RZ, 0xc0, !PT ;  /* 0x000000ff05147812 */ /* 0x000fe400078ec0ff */
[----:B------:R-:W-:Y:S02]  /*e1c0*/  LOP3.LUT R21, R21, 0xff, RZ, 0xc0, !PT ;  /* 0x000000ff15157812 */ /* 0x000fe400078ec0ff */
[----:B------:R-:W-:Y:S02]  /*e1d0*/  SHF.R.U32.HI R14, RZ, 0x8, R11 ;  /* 0x00000008ff0e7819 */ /* 0x000fe4000001160b */
[----:B------:R-:W-:Y:S02]  /*e1e0*/  SHF.R.U32.HI R0, RZ, 0x8, R8 ;  /* 0x00000008ff007819 */ /* 0x000fe40000011608 */
[----:B------:R-:W-:Y:S02]  /*e1f0*/  SHF.R.U32.HI R29, RZ, 0x8, R9 ;  /* 0x00000008ff1d7819 */ /* 0x000fe40000011609 */
[----:B----4-:R-:W-:-:S02]  /*e200*/  PRMT R27, R3, 0x7604, R24 ;  /* 0x00007604031b7816 */ /* 0x010fc40000000018 */
[----:B------:R-:W-:Y:S02]  /*e210*/  PRMT R20, R21, 0x7604, R20 ;  /* 0x0000760415147816 */ /* 0x000fe40000000014 */
[----:B------:R-:W-:Y:S02]  /*e220*/  LOP3.LUT R3, R11, 0xff, RZ, 0xc0, !PT ;  /* 0x000000ff0b037812 */ /* 0x000fe400078ec0ff */
[----:B------:R-:W-:Y:S02]  /*e230*/  LOP3.LUT R14, R14, 0xff, RZ, 0xc0, !PT ;  /* 0x000000ff0e0e7812 */ /* 0x000fe400078ec0ff */
[----:B------:R-:W-:Y:S02]  /*e240*/  LOP3.LUT R21, R8, 0xff, RZ, 0xc0, !PT ;  /* 0x000000ff08157812 */ /* 0x000fe400078ec0ff */
[----:B------:R-:W-:Y:S02]  /*e250*/  LOP3.LUT R24, R9, 0xff, RZ, 0xc0, !PT ;  /* 0x000000ff09187812 */ /* 0x000fe400078ec0ff */
[----:B------:R-:W-:-:S02]  /*e260*/  LOP3.LUT R0, R0, 0xff, RZ, 0xc0, !PT ;  /* 0x000000ff00007812 */ /* 0x000fc400078ec0ff */
[----:B------:R-:W-:Y:S02]  /*e270*/  LOP3.LUT R29, R29, 0xff, RZ, 0xc0, !PT ;  /* 0x000000ff1d1d7812 */ /* 0x000fe400078ec0ff */
[----:B------:R-:W-:Y:S02]  /*e280*/  PRMT R14, R14, 0x7604, R3 ;  /* 0x000076040e0e7816 */ /* 0x000fe40000000003 */
[----:B------:R-:W-:Y:S02]  /*e290*/  SHF.R.U32.HI R3, RZ, 0x10, R7 ;  /* 0x00000010ff037819 */ /* 0x000fe40000011607 */
[----:B------:R-:W-:Y:S02]  /*e2a0*/  PRMT R31, R0, 0x7604, R21 ;  /* 0x00007604001f7816 */ /* 0x000fe40000000015 */
[----:B------:R-:W-:Y:S01]  /*e2b0*/  PRMT R24, R29, 0x7604, R24 ;  /* 0x000076041d187816 */ /* 0x000fe20000000018 */
[----:B------:R-:W-:Y:S01]  /*e2c0*/  IMAD.U32 R3, R3, 0x10000, RZ ;  /* 0x0001000003037824 */ /* 0x000fe200078e00ff */
[----:B------:R-:W-:-:S02]  /*e2d0*/  SHF.R.U32.HI R21, RZ, 0x10, R5 ;  /* 0x00000010ff157819 */ /* 0x000fc40000011605 */
[----:B------:R-:W-:Y:S02]  /*e2e0*/  SHF.R.U32.HI R29, RZ, 0x10, R11 ;  /* 0x00000010ff1d7819 */ /* 0x000fe4000001160b */
[----:B------:R-:W-:Y:S01]  /*e2f0*/  SHF.R.U32.HI R33, RZ, 0x10, R9 ;  /* 0x00000010ff217819 */ /* 0x000fe20000011609 */
[----:B------:R-:W-:Y:S01]  /*e300*/  IMAD.U32 R21, R21, 0x10000, RZ ;  /* 0x0001000015157824 */ /* 0x000fe200078e00ff */
[----:B------:R-:W-:Y:S01]  /*e310*/  LOP3.LUT R3, R12, 0xff0000, R3, 0xf8, !PT ;  /* 0x00ff00000c037812 */ /* 0x000fe200078ef803 */
[----:B------:R-:W-:Y:S01]  /*e320*/  IMAD.U32 R29, R29, 0x10000, RZ ;  /* 0x000100001d1d7824 */ /* 0x000fe200078e00ff */
[----:B------:R-:W-:Y:S01]  /*e330*/  VIMNMX R0, R26, 0x80, PT ;  /* 0x000000801a007848 */ /* 0x000fe20003fe0100 */
[----:B------:R-:W-:Y:S01]  /*e340*/  IMAD.U32 R33, R33, 0x10000, RZ ;  /* 0x0001000021217824 */ /* 0x000fe200078e00ff */
[----:B------:R-:W-:Y:S02]  /*e350*/  LOP3.LUT R21, R20, 0xff0000, R21, 0xf8, !PT ;  /* 0x00ff000014157812 */ /* 0x000fe400078ef815 */
[----:B------:R-:W-:-:S02]  /*e360*/  LOP3.LUT R29, R14, 0xff0000, R29, 0xf8, !PT ;  /* 0x00ff00000e1d7812 */ /* 0x000fc400078ef81d */
[----:B------:R-:W-:Y:S02]  /*e370*/  LOP3.LUT R13, R13, 0xff0000, R6, 0xf8, !PT ;  /* 0x00ff00000d0d7812 */ /* 0x000fe400078ef806 */
[----:B------:R-:W-:Y:S02]  /*e380*/  LOP3.LUT R15, R15, 0xff0000, R4, 0xf8, !PT ;  /* 0x00ff00000f0f7812 */ /* 0x000fe400078ef804 */
[----:B------:R-:W-:Y:S02]  /*e390*/  LOP3.LUT R27, R27, 0xff0000, R10, 0xf8, !PT ;  /* 0x00ff00001b1b7812 */ /* 0x000fe400078ef80a */
[----:B------:R-:W-:Y:S02]  /*e3a0*/  LOP3.LUT R14, R3, 0xff000000, R7, 0xf8, !PT ;  /* 0xff000000030e7812 */ /* 0x000fe400078ef807 */
[----:B------:R-:W-:Y:S02]  /*e3b0*/  LOP3.LUT R33, R24, 0xff0000, R33, 0xf8, !PT ;  /* 0x00ff000018217812 */ /* 0x000fe400078ef821 */
[----:B------:R-:W-:-:S02]  /*e3c0*/  ISETP.GE.AND P1, PT, R23, R0, PT ;  /* 0x000000001700720c */ /* 0x000fc40003f26270 */
[----:B------:R-:W-:Y:S02]  /*e3d0*/  LOP3.LUT R13, R13, 0xff000000, R6, 0xf8, !PT ;  /* 0xff0000000d0d7812 */ /* 0x000fe400078ef806 */
[----:B------:R-:W-:Y:S02]  /*e3e0*/  LOP3.LUT R3, R15, 0xff000000, R4, 0xf8, !PT ;  /* 0xff0000000f037812 */ /* 0x000fe400078ef804 */
[----:B------:R-:W-:Y:S02]  /*e3f0*/  LOP3.LUT R12, R21, 0xff000000, R5, 0xf8, !PT ;  /* 0xff000000150c7812 */ /* 0x000fe400078ef805 */
[----:B------:R-:W-:Y:S02]  /*e400*/  LOP3.LUT R10, R27, 0xff000000, R10, 0xf8, !PT ;  /* 0xff0000001b0a7812 */ /* 0x000fe400078ef80a */
[----:B------:R-:W-:Y:S02]  /*e410*/  LOP3.LUT R11, R29, 0xff000000, R11, 0xf8, !PT ;  /* 0xff0000001d0b7812 */ /* 0x000fe400078ef80b */
[----:B------:R-:W-:Y:S01]  /*e420*/  LOP3.LUT R31, R31, 0xff0000, R8, 0xf8, !PT ;  /* 0x00ff00001f1f7812 */ /* 0x000fe200078ef808 */
[----:B0-----:R-:W-:Y:S06]  /*e430*/  @!P0 BRA `(.L_x_455) ;  /* 0x000001d000808947 */ /* 0x001fec0003800000 */
.L_x_684:
[----:B------:R-:W-:Y:S05]  /*e440*/  BSYNC B1 ;  /* 0x0000000000017941 */ /* 0x000fea0003800000 */
.L_x_454:
[----:B------:R-:W-:Y:S01]  /*e450*/  BSSY B1, `(.L_x_456) ;  /* 0x00000c0000017945 */ /* 0x000fe20003800000 */
[----:B------:R-:W-:Y:S02]  /*e460*/  LOP3.LUT R8, R31, 0xff000000, R8, 0xf8, !PT ;  /* 0xff0000001f087812 */ /* 0x000fe400078ef808 */
[----:B------:R-:W-:Y:S01]  /*e470*/  LOP3.LUT R9, R33, 0xff000000, R9, 0xf8, !PT ;  /* 0xff00000021097812 */ /* 0x000fe200078ef809 */
[----:B------:R-:W-:Y:S06]  /*e480*/  @P1 BRA `(.L_x_457) ;  /* 0x0000000800f01947 */ /* 0x000fec0003800000 */
[----:B------:R1:W5:Y:S01]  /*e490*/  LDL R42, [R1+0x64] ;  /* 0x00006400012a7983 */ /* 0x0003620000100800 */
[----:B------:R-:W2:Y:S01]  /*e4a0*/  LDC R4, c[0x0][0x3f4] ;  /* 0x0000fd00ff047b82 */ /* 0x000ea20000000800 */
[----:B------:R-:W-:Y:S01]  /*e4b0*/  BSSY B2, `(.L_x_458) ;  /* 0x000005e000027945 */ /* 0x000fe20003800000 */
[-C--:B--2---:R-:W-:Y:S02]  /*e4c0*/  ISETP.GE.AND P0, PT, R18, R4.reuse, PT ;  /* 0x000000041200720c */ /* 0x084fe40003f06270 */
[----:B------:R-:W-:-:S11]  /*e4d0*/  ISETP.GE.AND P1, PT, R233, R4, PT ;  /* 0x00000004e900720c */ /* 0x000fd60003f26270 */
[----:B-1----:R-:W-:Y:S05]  /*e4e0*/  @P0 BRA `(.L_x_459) ;  /* 0x0000000400680947 */ /* 0x002fea0003800000 */
[----:B-----5:R-:W1:Y:S01]  /*e4f0*/  LDS.128 R4, [R42+0x20400] ;  /* 0x020400002a047984 */ /* 0x020e620000000c00 */
[----:B------:R-:W-:Y:S02]  /*e500*/  F2FP.F16.E4M3.UNPACK_B R29, R10 ;  /* 0x0000000aff1d723e */ /* 0x000fe400020006ff */
[----:B------:R-:W-:-:S03]  /*e510*/  F2FP.F16.E4M3.UNPACK_B R27, R13 ;  /* 0x0000000dff1b723e */ /* 0x000fc600020006ff */
[----:B------:R-:W-:Y:S02]  /*e520*/  HADD2.F32 R30, -RZ, R29.H1_H1 ;  /* 0x3000001dff1e7230 */ /* 0x000fe40000004100 */
[----:B------:R-:W-:Y:S02]  /*e530*/  HADD2.F32 R28, -RZ, R27.H1_H1 ;  /* 0x3000001bff1c7230 */ /* 0x000fe40000004100 */
[----:B------:R-:W-:Y:S02]  /*e540*/  HADD2.F32 R29, -RZ, R29.H0_H0 ;  /* 0x2000001dff1d7230 */ /* 0x000fe40000004100 */
[----:B------:R-:W-:Y:S01]  /*e550*/  HADD2.F32 R27, -RZ, R27.H0_H0 ;  /* 0x2000001bff1b7230 */ /* 0x000fe20000004100 */
[-C--:B-1----:R-:W-:Y:S02]  /*e560*/  F2FP.F16.E4M3.UNPACK_B R15, R4.reuse.H1 ;  /* 0x00000004ff0f723e */ /* 0x082fe400030006ff */
[-C--:B------:R-:W-:Y:S02]  /*e570*/  F2FP.F16.E4M3.UNPACK_B R21, R5.reuse ;  /* 0x00000005ff15723e */ /* 0x080fe400020006ff */
[----:B------:R-:W-:Y:S01]  /*e580*/  F2FP.F16.E4M3.UNPACK_B R24, R5.H1 ;  /* 0x00000005ff18723e */ /* 0x000fe200030006ff */
[--C-:B------:R-:W-:Y:S01]  /*e590*/  HADD2.F32 R20, -RZ, R15.reuse.H0_H0 ;  /* 0x2000000fff147230 */ /* 0x100fe20000004100 */
[----:B------:R-:W-:Y:S01]  /*e5a0*/  F2FP.F16.E4M3.UNPACK_B R4, R4 ;  /* 0x00000004ff04723e */ /* 0x000fe200020006ff */
[----:B------:R-:W-:Y:S01]  /*e5b0*/  HADD2.F32 R15, -RZ, R15.H1_H1 ;  /* 0x3000000fff0f7230 */ /* 0x000fe20000004100 */
[----:B------:R-:W-:-:S02]  /*e5c0*/  F2FP.F16.E4M3.UNPACK_B R26, R6 ;  /* 0x00000006ff1a723e */ /* 0x000fc400020006ff */
[----:B------:R-:W-:Y:S02]  /*e5d0*/  F2FP.F16.E4M3.UNPACK_B R6, R6.H1 ;  /* 0x00000006ff06723e */ /* 0x000fe400030006ff */
[C---:B------:R-:W-:Y:S01]  /*e5e0*/  FMUL.FTZ R5, R15.reuse, R30 ;  /* 0x0000001e0f057220 */ /* 0x040fe20000410000 */
[-C--:B------:R-:W-:Y:S01]  /*e5f0*/  FMUL.FTZ R31, R15, R28.reuse ;  /* 0x0000001c0f1f7220 */ /* 0x080fe20000410000 */
[----:B------:R-:W-:Y:S02]  /*e600*/  F2FP.F16.E4M3.UNPACK_B R15, R7 ;  /* 0x00000007ff0f723e */ /* 0x000fe400020006ff */
[C---:B------:R-:W-:Y:S01]  /*e610*/  FFMA.FTZ R33, R20.reuse, R28, -R5 ;  /* 0x0000001c14217223 */ /* 0x040fe20000010805 */
[--C-:B------:R-:W-:Y:S01]  /*e620*/  HADD2.F32 R5, -RZ, R4.reuse.H1_H1 ;  /* 0x30000004ff057230 */ /* 0x100fe20000004100 */
[----:B------:R-:W-:Y:S01]  /*e630*/  F2FP.F16.E4M3.UNPACK_B R28, R10.H1 ;  /* 0x0000000aff1c723e */ /* 0x000fe200030006ff */
[----:B------:R-:W-:Y:S01]  /*e640*/  FFMA.FTZ R34, R20, R30, R31 ;  /* 0x0000001e14227223 */ /* 0x000fe2000001001f */
[----:B------:R-:W-:Y:S01]  /*e650*/  HADD2.F32 R4, -RZ, R4.H0_H0 ;  /* 0x20000004ff047230 */ /* 0x000fe20000004100 */
[----:B------:R-:W-:Y:S01]  /*e660*/  F2FP.F16.E4M3.UNPACK_B R20, R13.H1 ;  /* 0x0000000dff14723e */ /* 0x000fe200030006ff */
[C---:B------:R-:W-:Y:S01]  /*e670*/  FMUL.FTZ R31, R5.reuse, R29 ;  /* 0x0000001d051f7220 */ /* 0x040fe20000410000 */
[----:B------:R-:W-:Y:S01]  /*e680*/  FMUL.FTZ R32, R5, R27 ;  /* 0x0000001b05207220 */ /* 0x000fe20000410000 */
[----:B------:R-:W-:Y:S01]  /*e690*/  HADD2.F32 R30, -RZ, R28.H1_H1 ;  /* 0x3000001cff1e7230 */ /* 0x000fe20000004100 */
[----:B------:R-:W-:Y:S01]  /*e6a0*/  F2FP.F16.E4M3.UNPACK_B R7, R7.H1 ;  /* 0x00000007ff07723e */ /* 0x000fe200030006ff */
[----:B------:R-:W-:-:S02]  /*e6b0*/  HADD2.F32 R5, -RZ, R24.H1_H1 ;  /* 0x30000018ff057230 */ /* 0x000fc40000004100 */
[C---:B------:R-:W-:Y:S01]  /*e6c0*/  FFMA.FTZ R31, R4.reuse, R27, -R31 ;  /* 0x0000001b041f7223 */ /* 0x040fe2000001081f */
[----:B------:R-:W-:Y:S01]  /*e6d0*/  FFMA.FTZ R32, R4, R29, R32 ;  /* 0x0000001d04207223 */ /* 0x000fe20000010020 */
[----:B------:R-:W-:Y:S02]  /*e6e0*/  HADD2.F32 R27, -RZ, R20.H1_H1 ;  /* 0x30000014ff1b7230 */ /* 0x000fe40000004100 */
[----:B------:R-:W-:Y:S02]  /*e6f0*/  HADD2.F32 R24, -RZ, R24.H0_H0 ;  /* 0x20000018ff187230 */ /* 0x000fe40000004100 */
[C---:B------:R-:W-:Y:S01]  /*e700*/  FMUL.FTZ R29, R5.reuse, R30 ;  /* 0x0000001e051d7220 */ /* 0x040fe20000410000 */
[----:B------:R-:W-:Y:S02]  /*e710*/  HADD2.F32 R28, -RZ, R28.H0_H0 ;  /* 0x2000001cff1c7230 */ /* 0x000fe40000004100 */
[----:B------:R-:W-:Y:S01]  /*e720*/  FMUL.FTZ R5, R5, R27 ;  /* 0x0000001b05057220 */ /* 0x000fe20000410000 */
[----:B------:R-:W-:-:S02]  /*e730*/  HADD2.F32 R4, -RZ, R21.H1_H1 ;  /* 0x30000015ff047230 */ /* 0x000fc40000004100 */
[C---:B------:R-:W-:Y:S01]  /*e740*/  FFMA.FTZ R37, R24.reuse, R27, -R29 ;  /* 0x0000001b18257223 */ /* 0x040fe2000001081d */
[----:B------:R-:W-:Y:S01]  /*e750*/  F2FP.F16.E4M3.UNPACK_B R27, R11 ;  /* 0x0000000bff1b723e */ /* 0x000fe200020006ff */
[----:B------:R-:W-:Y:S02]  /*e760*/  HADD2.F32 R20, -RZ, R20.H0_H0 ;  /* 0x20000014ff147230 */ /* 0x000fe40000004100 */
[----:B------:R-:W-:Y:S01]  /*e770*/  FFMA.FTZ R30, R24, R30, R5 ;  /* 0x0000001e181e7223 */ /* 0x000fe20000010005 */
[----:B------:R-:W-:Y:S02]  /*e780*/  HADD2.F32 R21, -RZ, R21.H0_H0 ;  /* 0x20000015ff157230 */ /* 0x000fe40000004100 */
[C---:B------:R-:W-:Y:S01]  /*e790*/  FMUL.FTZ R36, R4.reuse, R28 ;  /* 0x0000001c04247220 */ /* 0x040fe20000410000 */
[----:B------:R-:W-:Y:S01]  /*e7a0*/  F2FP.F16.E4M3.UNPACK_B R24, R14 ;  /* 0x0000000eff18723e */ /* 0x000fe200020006ff */
[----:B------:R-:W-:Y:S02]  /*e7b0*/  HADD2.F32 R29, -RZ, R27.H1_H1 ;  /* 0x3000001bff1d7230 */ /* 0x000fe40000004100 */
[----:B0-----:R-:W-:Y:S01]  /*e7c0*/  FMUL.FTZ R35, R4, R20 ;  /* 0x0000001404237220 */ /* 0x001fe20000410000 */
[----:B------:R-:W-:-:S02]  /*e7d0*/  HADD2.F32 R5, -RZ, R6.H1_H1 ;  /* 0x30000006ff057230 */ /* 0x000fc40000004100 */
[C---:B------:R-:W-:Y:S01]  /*e7e0*/  FFMA.FTZ R36, R21.reuse, R20, -R36 ;  /* 0x0000001415247223 */ /* 0x040fe20000010824 */
[----:B------:R-:W-:Y:S02]  /*e7f0*/  HADD2.F32 R20, -RZ, R24.H1_H1 ;  /* 0x30000018ff147230 */ /* 0x000fe40000004100 */
[----:B------:R-:W-:Y:S01]  /*e800*/  FFMA.FTZ R35, R21, R28, R35 ;  /* 0x0000001c15237223 */ /* 0x000fe20000010023 */
[----:B------:R-:W-:Y:S02]  /*e810*/  HADD2.F32 R6, -RZ, R6.H0_H0 ;  /* 0x20000006ff067230 */ /* 0x000fe40000004100 */
[C---:B------:R-:W-:Y:S01]  /*e820*/  FMUL.FTZ R39, R5.reuse, R29 ;  /* 0x0000001d05277220 */ /* 0x040fe20000410000 */
[----:B------:R-:W-:Y:S02]  /*e830*/  HADD2.F32 R27, -RZ, R27.H0_H0 ;  /* 0x2000001bff1b7230 */ /* 0x000fe40000004100 */
[----:B------:R-:W-:Y:S01]  /*e840*/  FMUL.FTZ R41, R5, R20 ;  /* 0x0000001405297220 */ /* 0x000fe20000410000 */
[----:B------:R-:W-:-:S02]  /*e850*/  HADD2.F32 R4, -RZ, R26.H1_H1 ;  /* 0x3000001aff047230 */ /* 0x000fc40000004100 */
[----:B------:R-:W-:Y:S01]  /*e860*/  FFMA.FTZ R28, R6, R20, -R39 ;  /* 0x00000014061c7223 */ /* 0x000fe20000010827 */
[----:B------:R-:W-:Y:S01]  /*e870*/  HADD2.F32 R21, -RZ, R24.H0_H0 ;  /* 0x20000018ff157230 */ /* 0x000fe20000004100 */
[----:B------:R-:W-:Y:S01]  /*e880*/  F2FP.F16.E4M3.UNPACK_B R5, R14.H1 ;  /* 0x0000000eff05723e */ /* 0x000fe200030006ff */
[----:B------:R-:W-:Y:S02]  /*e890*/  HADD2.F32 R26, -RZ, R26.H0_H0 ;  /* 0x2000001aff1a7230 */ /* 0x000fe40000004100 */
[----:B------:R-:W-:Y:S01]  /*e8a0*/  FMUL.FTZ R39, R4, R27 ;  /* 0x0000001b04277220 */ /* 0x000fe20000410000 */
[----:B------:R-:W-:Y:S01]  /*e8b0*/  FFMA.FTZ R41, R6, R29, R41 ;  /* 0x0000001d06297223 */ /* 0x000fe20000010029 */
[----:B------:R-:W-:Y:S01]  /*e8c0*/  FMUL.FTZ R20, R4, R21 ;  /* 0x0000001504147220 */ /* 0x000fe20000410000 */
[----:B------:R-:W-:Y:S01]  /*e8d0*/  F2FP.F16.E4M3.UNPACK_B R4, R11.H1 ;  /* 0x0000000bff04723e */ /* 0x000fe200030006ff */
[----:B------:R-:W-:Y:S01]  /*e8e0*/  FFMA.FTZ R39, R26, R21, -R39 ;  /* 0x000000151a277223 */ /* 0x000fe20000010827 */
[----:B------:R-:W-:-:S02]  /*e8f0*/  HADD2.F32 R6, -RZ, R5.H0_H0 ;  /* 0x20000005ff067230 */ /* 0x000fc40000004100 */
[----:B------:R-:W-:Y:S01]  /*e900*/  FFMA.FTZ R26, R26, R27, R20 ;  /* 0x0000001b1a1a7223 */ /* 0x000fe20000010014 */
[----:B------:R-:W-:Y:S01]  /*e910*/  HADD2.F32 R20, -RZ, R5.H1_H1 ;  /* 0x30000005ff147230 */ /* 0x000fe20000004100 */
[----:B------:R-:W-:Y:S01]  /*e920*/  F2FP.SATFINITE.E4M3.F32.PACK_AB_MERGE_C R30, R30, R37, RZ ;  /* 0x000000251e1e723e */ /* 0x000fe200048070ff */
[--C-:B------:R-:W-:Y:S02]  /*e930*/  HADD2.F32 R24, -RZ, R4.reuse.H1_H1 ;  /* 0x30000004ff187230 */ /* 0x100fe40000004100 */
[----:B------:R-:W-:Y:S02]  /*e940*/  HADD2.F32 R5, -RZ, R7.H1_H1 ;  /* 0x30000007ff057230 */ /* 0x000fe40000004100 */
[----:B------:R-:W-:Y:S02]  /*e950*/  HADD2.F32 R21, -RZ, R4.H0_H0 ;  /* 0x20000004ff157230 */ /* 0x000fe40000004100 */
[----:B------:R-:W-:Y:S02]  /*e960*/  HADD2.F32 R4, -RZ, R15.H1_H1 ;  /* 0x3000000fff047230 */ /* 0x000fe40000004100 */
[----:B------:R-:W-:Y:S01]  /*e970*/  FMUL.FTZ R40, R5, R24 ;  /* 0x0000001805287220 */ /* 0x000fe20000410000 */
[----:B------:R-:W-:-:S02]  /*e980*/  HADD2.F32 R7, -RZ, R7.H0_H0 ;  /* 0x20000007ff077230 */ /* 0x000fc40000004100 */
[----:B------:R-:W-:Y:S01]  /*e990*/  FMUL.FTZ R5, R5, R20 ;  /* 0x0000001405057220 */ /* 0x000fe20000410000 */
[----:B------:R-:W-:Y:S02]  /*e9a0*/  HADD2.F32 R15, -RZ, R15.H0_H0 ;  /* 0x2000000fff0f7230 */ /* 0x000fe40000004100 */
[CC--:B------:R-:W-:Y:S01]  /*e9b0*/  FMUL.FTZ R38, R4.reuse, R21.reuse ;  /* 0x0000001504267220 */ /* 0x0c0fe20000410000 */
[----:B------:R-:W-:Y:S01]  /*e9c0*/  FMUL.FTZ R4, R4, R6 ;  /* 0x0000000604047220 */ /* 0x000fe20000410000 */
[C---:B------:R-:W-:Y:S01]  /*e9d0*/  FFMA.FTZ R40, R7.reuse, R20, -R40 ;  /* 0x0000001407287223 */ /* 0x040fe20000010828 */
[----:B------:R-:W-:Y:S01]  /*e9e0*/  FFMA.FTZ R5, R7, R24, R5 ;  /* 0x0000001807057223 */ /* 0x000fe20000010005 */
[C---:B------:R-:W-:Y:S01]  /*e9f0*/  FFMA.FTZ R7, R15.reuse, R6, -R38 ;  /* 0x000000060f077223 */ /* 0x040fe20000010826 */
[----:B------:R-:W-:Y:S01]  /*ea00*/  FFMA.FTZ R20, R15, R21, R4 ;  /* 0x000000150f147223 */ /* 0x000fe20000010004 */
[----:B------:R-:W-:Y:S02]  /*ea10*/  F2FP.SATFINITE.E4M3.F32.PACK_AB_MERGE_C R4, R34, R33, RZ ;  /* 0x000000212204723e */ /* 0x000fe400048070ff */
[----:B------:R-:W-:-:S02]  /*ea20*/  F2FP.SATFINITE.E4M3.F32.PACK_AB_MERGE_C R6, R41, R28, RZ ;  /* 0x0000001c2906723e */ /* 0x000fc400048070ff */
[----:B------:R-:W-:Y:S02]  /*ea30*/  F2FP.SATFINITE.E4M3.F32.PACK_AB_MERGE_C R40, R5, R40, RZ ;  /* 0x000000280528723e */ /* 0x000fe400048070ff */
[----:B------:R-:W-:Y:S02]  /*ea40*/  F2FP.SATFINITE.E4M3.F32.PACK_AB_MERGE_C R4, R32, R31, R4 ;  /* 0x0000001f2004723e */ /* 0x000fe40004807004 */
[----:B------:R-:W-:Y:S02]  /*ea50*/  F2FP.SATFINITE.E4M3.F32.PACK_AB_MERGE_C R5, R35, R36, R30 ;  /* 0x000000242305723e */ /* 0x000fe4000480701e */
[----:B------:R-:W-:Y:S02]  /*ea60*/  F2FP.SATFINITE.E4M3.F32.PACK_AB_MERGE_C R6, R26, R39, R6 ;  /* 0x000000271a06723e */ /* 0x000fe40004807006 */
[----:B------:R-:W-:-:S05]  /*ea70*/  F2FP.SATFINITE.E4M3.F32.PACK_AB_MERGE_C R7, R20, R7, R40 ;  /* 0x000000071407723e */ /* 0x000fca0004807028 */
[----:B------:R1:W-:Y:S02]  /*ea80*/  STS.128 [R42+0x20400], R4 ;  /* 0x020400042a007388 */ /* 0x0003e40000000c00 */
.L_x_459:
[----:B------:R-:W-:Y:S05]  /*ea90*/  BSYNC B2 ;  /* 0x0000000000027941 */ /* 0x000fea0003800000 */
.L_x_458:
[----:B------:R-:W-:Y:S05]  /*eaa0*/  @P1 BRA `(.L_x_457) ;  /* 0x0000000400681947 */ /* 0x000fea0003800000 */
[----:B-1---5:R-:W1:Y:S01]  /*eab0*/  LDS.128 R4, [R42+0x24400] ;  /* 0x024400002a047984 */ /* 0x022e620000000c00 */
        /* <DEDUP_REMOVED lines=89> */
.L_x_457:
[----:B------:R-:W-:Y:S05]  /*f050*/  BSYNC B1 ;  /* 0x0000000000017941 */ /* 0x000fea0003800000 */
.L_x_456:
[----:B-12---:R-:W-:Y:S01]  /*f060*/  IADD3 R4, R23, 0x20, RZ ;  /* 0x0000002017047810 */ /* 0x006fe20007ffe0ff */
[----:B------:R-:W-:Y:S03]  /*f070*/  BSSY B1, `(.L_x_460) ;  /* 0x00000bf000017945 */ /* 0x000fe60003800000 */
[----:B------:R-:W-:-:S13]  /*f080*/  ISETP.GE.AND P0, PT, R4, R0, PT ;  /* 0x000000000400720c */ /* 0x000fda0003f06270 */
[----:B------:R-:W-:Y:S05]  /*f090*/  @P0 BRA `(.L_x_461) ;  /* 0x0000000800f00947 */ /* 0x000fea0003800000 */
[----:B-----5:R1:W5:Y:S01]  /*f0a0*/  LDL R42, [R1+0x64] ;  /* 0x00006400012a7983 */ /* 0x0203620000100800 */
[----:B------:R-:W2:Y:S01]  /*f0b0*/  LDC R4, c[0x0][0x3f4] ;  /* 0x0000fd00ff047b82 */ /* 0x000ea20000000800 */
[----:B------:R-:W-:Y:S01]  /*f0c0*/  BSSY B2, `(.L_x_462) ;  /* 0x000005e000027945 */ /* 0x000fe20003800000 */
[-C--:B--2---:R-:W-:Y:S02]  /*f0d0*/  ISETP.GE.AND P0, PT, R18, R4.reuse, PT ;  /* 0x000000041200720c */ /* 0x084fe40003f06270 */
[----:B------:R-:W-:-:S11]  /*f0e0*/  ISETP.GE.AND P1, PT, R233, R4, PT ;  /* 0x00000004e900720c */ /* 0x000fd60003f26270 */
[----:B-1----:R-:W-:Y:S05]  /*f0f0*/  @P0 BRA `(.L_x_463) ;  /* 0x0000000400680947 */ /* 0x002fea0003800000 */
[----:B-----5:R-:W1:Y:S01]  /*f100*/  LDS.128 R4, [R42+0x21400] ;  /* 0x021400002a047984 */ /* 0x020e620000000c00 */
[----:B------:R-:W-:Y:S02]  /*f110*/  F2FP.F16.E4M3.UNPACK_B R29, R13 ;  /* 0x0000000dff1d723e */ /* 0x000fe400020006ff */
[-C--:B------:R-:W-:Y:S02]  /*f120*/  F2FP.F16.E4M3.UNPACK_B R30, R10.reuse ;  /* 0x0000000aff1e723e */ /* 0x080fe400020006ff */
[----:B------:R-:W-:Y:S01]  /*f130*/  F2FP.F16.E4M3.UNPACK_B R33, R10.H1 ;  /* 0x0000000aff21723e */ /* 0x000fe200030006ff */
[----:B------:R-:W-:Y:S01]  /*f140*/  HADD2.F32 R28, -RZ, R29.H1_H1 ;  /* 0x3000001dff1c7230 */ /* 0x000fe20000004100 */
[----:B------:R-:W-:Y:S01]  /*f150*/  F2FP.F16.E4M3.UNPACK_B R37, R11 ;  /* 0x0000000bff25723e */ /* 0x000fe200020006ff */
[----:B------:R-:W-:Y:S02]  /*f160*/  HADD2.F32 R32, -RZ, R30.H1_H1 ;  /* 0x3000001eff207230 */ /* 0x000fe40000004100 */
[----:B------:R-:W-:-:S02]  /*f170*/  HADD2.F32 R34, -RZ, R33.H1_H1 ;  /* 0x30000021ff227230 */ /* 0x000fc40000004100 */
[----:B0-----:R-:W-:Y:S02]  /*f180*/  HADD2.F32 R35, -RZ, R33.H0_H0 ;  /* 0x20000021ff237230 */ /* 0x001fe40000004100 */
[--C-:B------:R-:W-:Y:S02]  /*f190*/  HADD2.F32 R40, -RZ, R37.reuse.H1_H1 ;  /* 0x30000025ff287230 */ /* 0x100fe40000004100 */
        /* <DEDUP_REMOVED lines=9> */
[-C--:B------:R-:W-:Y:S01]  /*f230*/  FMUL.FTZ R5, R32, R15.reuse ;  /* 0x0000000f20057220 */ /* 0x080fe20000410000 */
[C---:B------:R-:W-:Y:S01]  /*f240*/  FMUL.FTZ R27, R28.reuse, R15 ;  /* 0x0000000f1c1b7220 */ /* 0x040fe20000410000 */
[----:B------:R-:W-:Y:S02]  /*f250*/  F2FP.F16.E4M3.UNPACK_B R15, R7 ;  /* 0x00000007ff0f723e */ /* 0x000fe400020006ff */
[-C--:B------:R-:W-:Y:S01]  /*f260*/  FFMA.FTZ R28, R28, R20.reuse, -R5 ;  /* 0x000000141c1c7223 */ /* 0x080fe20000010805 */
[----:B------:R-:W-:Y:S01]  /*f270*/  FFMA.FTZ R31, R32, R20, R27 ;  /* 0x00000014201f7223 */ /* 0x000fe2000001001b */
[----:B------:R-:W-:Y:S01]  /*f280*/  HADD2.F32 R32, -RZ, R30.H0_H0 ;  /* 0x2000001eff207230 */ /* 0x000fe20000004100 */
[----:B------:R-:W-:Y:S01]  /*f290*/  F2FP.F16.E4M3.UNPACK_B R30, R13.H1 ;  /* 0x0000000dff1e723e */ /* 0x000fe200030006ff */
[----:B------:R-:W-:Y:S01]  /*f2a0*/  HADD2.F32 R5, -RZ, R4.H1_H1 ;  /* 0x30000004ff057230 */ /* 0x000fe20000004100 */
[----:B------:R-:W-:Y:S01]  /*f2b0*/  F2FP.F16.E4M3.UNPACK_B R7, R7.H1 ;  /* 0x00000007ff07723e */ /* 0x000fe200030006ff */
[----:B------:R-:W-:-:S02]  /*f2c0*/  HADD2.F32 R20, -RZ, R29.H0_H0 ;  /* 0x2000001dff147230 */ /* 0x000fc40000004100 */
[----:B------:R-:W-:Y:S02]  /*f2d0*/  HADD2.F32 R4, -RZ, R4.H0_H0 ;  /* 0x20000004ff047230 */ /* 0x000fe40000004100 */
[-C--:B------:R-:W-:Y:S01]  /*f2e0*/  FMUL.FTZ R27, R32, R5.reuse ;  /* 0x00000005201b7220 */ /* 0x080fe20000410000 */
[----:B------:R-:W-:Y:S02]  /*f2f0*/  HADD2.F32 R33, -RZ, R30.H0_H0 ;  /* 0x2000001eff217230 */ /* 0x000fe40000004100 */
[C---:B------:R-:W-:Y:S01]  /*f300*/  FMUL.FTZ R29, R20.reuse, R5 ;  /* 0x00000005141d7220 */ /* 0x040fe20000410000 */
[--C-:B------:R-:W-:Y:S02]  /*f310*/  HADD2.F32 R5, -RZ, R24.reuse.H1_H1 ;  /* 0x30000018ff057230 */ /* 0x100fe40000004100 */
[-C--:B------:R-:W-:Y:S01]  /*f320*/  FFMA.FTZ R27, R20, R4.reuse, -R27 ;  /* 0x00000004141b7223 */ /* 0x080fe2000001081b */
[----:B------:R-:W-:Y:S02]  /*f330*/  HADD2.F32 R24, -RZ, R24.H0_H0 ;  /* 0x20000018ff187230 */ /* 0x000fe40000004100 */
[----:B------:R-:W-:Y:S01]  /*f340*/  FFMA.FTZ R20, R32, R4, R29 ;  /* 0x0000000420147223 */ /* 0x000fe2000001001d */
[----:B------:R-:W-:-:S02]  /*f350*/  HADD2.F32 R32, -RZ, R30.H1_H1 ;  /* 0x3000001eff207230 */ /* 0x000fc40000004100 */
[-C--:B------:R-:W-:Y:S01]  /*f360*/  FMUL.FTZ R29, R34, R5.reuse ;  /* 0x00000005221d7220 */ /* 0x080fe20000410000 */
[--C-:B------:R-:W-:Y:S02]  /*f370*/  HADD2.F32 R4, -RZ, R21.reuse.H1_H1 ;  /* 0x30000015ff047230 */ /* 0x100fe40000004100 */
[----:B------:R-:W-:Y:S02]  /*f380*/  HADD2.F32 R21, -RZ, R21.H0_H0 ;  /* 0x20000015ff157230 */ /* 0x000fe40000004100 */
[C---:B------:R-:W-:Y:S01]  /*f390*/  FMUL.FTZ R5, R32.reuse, R5 ;  /* 0x0000000520057220 */ /* 0x040fe20000410000 */
[----:B------:R-:W-:Y:S01]  /*f3a0*/  FFMA.FTZ R29, R32, R24, -R29 ;  /* 0x00000018201d7223 */ /* 0x000fe2000001081d */
[----:B------:R-:W-:Y:S01]  /*f3b0*/  FMUL.FTZ R30, R35, R4 ;  /* 0x00000004231e7220 */ /* 0x000fe20000410000 */
[----:B------:R-:W-:Y:S01]  /*f3c0*/  F2FP.F16.E4M3.UNPACK_B R32, R14 ;  /* 0x0000000eff20723e */ /* 0x000fe200020006ff */
[----:B------:R-:W-:Y:S01]  /*f3d0*/  FFMA.FTZ R24, R34, R24, R5 ;  /* 0x0000001822187223 */ /* 0x000fe20000010005 */
[----:B------:R-:W-:Y:S01]  /*f3e0*/  FMUL.FTZ R4, R33, R4 ;  /* 0x0000000421047220 */ /* 0x000fe20000410000 */
[----:B------:R-:W-:-:S02]  /*f3f0*/  HADD2.F32 R5, -RZ, R6.H1_H1 ;  /* 0x30000006ff057230 */ /* 0x000fc40000004100 */
[-C--:B------:R-:W-:Y:S01]  /*f400*/  FFMA.FTZ R30, R33, R21.reuse, -R30 ;  /* 0x00000015211e7223 */ /* 0x080fe2000001081e */
[----:B------:R-:W-:Y:S02]  /*f410*/  HADD2.F32 R34, -RZ, R32.H1_H1 ;  /* 0x30000020ff227230 */ /* 0x000fe40000004100 */
[----:B------:R-:W-:Y:S01]  /*f420*/  FFMA.FTZ R21, R35, R21, R4 ;  /* 0x0000001523157223 */ /* 0x000fe20000010004 */
[----:B------:R-:W-:Y:S02]  /*f430*/  HADD2.F32 R6, -RZ, R6.H0_H0 ;  /* 0x20000006ff067230 */ /* 0x000fe40000004100 */
[-C--:B------:R-:W-:Y:S01]  /*f440*/  FMUL.FTZ R33, R40, R5.reuse ;  /* 0x0000000528217220 */ /* 0x080fe20000410000 */
[----:B------:R-:W-:Y:S02]  /*f450*/  HADD2.F32 R36, -RZ, R32.H0_H0 ;  /* 0x20000020ff247230 */ /* 0x000fe40000004100 */
[----:B------:R-:W-:Y:S01]  /*f460*/  FMUL.FTZ R35, R34, R5 ;  /* 0x0000000522237220 */ /* 0x000fe20000410000 */
[----:B------:R-:W-:-:S02]  /*f470*/  HADD2.F32 R4, -RZ, R26.H1_H1 ;  /* 0x3000001aff047230 */ /* 0x000fc40000004100 */
[----:B------:R-:W-:Y:S01]  /*f480*/  FFMA.FTZ R32, R34, R6, -R33 ;  /* 0x0000000622207223 */ /* 0x000fe20000010821 */
[----:B------:R-:W-:Y:S01]  /*f490*/  HADD2.F32 R26, -RZ, R26.H0_H0 ;  /* 0x2000001aff1a7230 */ /* 0x000fe20000004100 */
[----:B------:R-:W-:Y:S01]  /*f4a0*/  F2FP.F16.E4M3.UNPACK_B R34, R14.H1 ;  /* 0x0000000eff22723e */ /* 0x000fe200030006ff */
[----:B------:R-:W-:Y:S01]  /*f4b0*/  FFMA.FTZ R35, R40, R6, R35 ;  /* 0x0000000628237223 */ /* 0x000fe20000010023 */
[-C--:B------:R-:W-:Y:S01]  /*f4c0*/  FMUL.FTZ R5, R38, R4.reuse ;  /* 0x0000000426057220 */ /* 0x080fe20000410000 */
[C---:B------:R-:W-:Y:S01]  /*f4d0*/  FMUL.FTZ R33, R36.reuse, R4 ;  /* 0x0000000424217220 */ /* 0x040fe20000410000 */
[----:B------:R-:W-:Y:S01]  /*f4e0*/  F2FP.F16.E4M3.UNPACK_B R4, R11.H1 ;  /* 0x0000000bff04723e */ /* 0x000fe200030006ff */
[----:B------:R-:W-:Y:S02]  /*f4f0*/  HADD2.F32 R39, -RZ, R34.H1_H1 ;  /* 0x30000022ff277230 */ /* 0x000fe40000004100 */
[----:B------:R-:W-:Y:S01]  /*f500*/  FFMA.FTZ R6, R36, R26, -R5 ;  /* 0x0000001a24067223 */ /* 0x000fe20000010805 */
[----:B------:R-:W-:-:S02]  /*f510*/  HADD2.F32 R5, -RZ, R7.H1_H1 ;  /* 0x30000007ff057230 */ /* 0x000fc40000004100 */
[----:B------:R-:W-:Y:S01]  /*f520*/  FFMA.FTZ R33, R38, R26, R33 ;  /* 0x0000001a26217223 */ /* 0x000fe20000010021 */
[--C-:B------:R-:W-:Y:S01]  /*f530*/  HADD2.F32 R43, -RZ, R4.reuse.H1_H1 ;  /* 0x30000004ff2b7230 */ /* 0x100fe20000004100 */
[----:B------:R-:W-:Y:S01]  /*f540*/  F2FP.SATFINITE.E4M3.F32.PACK_AB_MERGE_C R24, R24, R29, RZ ;  /* 0x0000001d1818723e */ /* 0x000fe200048070ff */
[----:B------:R-:W-:Y:S02]  /*f550*/  HADD2.F32 R41, -RZ, R4.H0_H0 ;  /* 0x20000004ff297230 */ /* 0x000fe40000004100 */
[-C--:B------:R-:W-:Y:S01]  /*f560*/  FMUL.FTZ R36, R39, R5.reuse ;  /* 0x0000000527247220 */ /* 0x080fe20000410000 */
[----:B------:R-:W-:Y:S01]  /*f570*/  HADD2.F32 R4, -RZ, R15.H1_H1 ;  /* 0x3000000fff047230 */ /* 0x000fe20000004100 */
[----:B------:R-:W-:Y:S01]  /*f580*/  F2FP.SATFINITE.E4M3.F32.PACK_AB_MERGE_C R32, R35, R32, RZ ;  /* 0x000000202320723e */ /* 0x000fe200048070ff */
[----:B------:R-:W-:Y:S02]  /*f590*/  HADD2.F32 R37, -RZ, R34.H0_H0 ;  /* 0x20000022ff257230 */ /* 0x000fe40000004100 */
[----:B------:R-:W-:Y:S01]  /*f5a0*/  FMUL.FTZ R34, R43, R5 ;  /* 0x000000052b227220 */ /* 0x000fe20000410000 */
[----:B------:R-:W-:-:S02]  /*f5b0*/  HADD2.F32 R7, -RZ, R7.H0_H0 ;  /* 0x20000007ff077230 */ /* 0x000fc40000004100 */
[-C--:B------:R-:W-:Y:S01]  /*f5c0*/  FMUL.FTZ R26, R41, R4.reuse ;  /* 0x00000004291a7220 */ /* 0x080fe20000410000 */
[----:B------:R-:W-:Y:S02]  /*f5d0*/  HADD2.F32 R15, -RZ, R15.H0_H0 ;  /* 0x2000000fff0f7230 */ /* 0x000fe40000004100 */
[----:B------:R-:W-:Y:S01]  /*f5e0*/  FMUL.FTZ R4, R37, R4 ;  /* 0x0000000425047220 */ /* 0x000fe20000410000 */
[----:B------:R-:W-:Y:S01]  /*f5f0*/  F2FP.SATFINITE.E4M3.F32.PACK_AB_MERGE_C R6, R33, R6, R32 ;  /* 0x000000062106723e */ /* 0x000fe20004807020 */
[-C--:B------:R-:W-:Y:S01]  /*f600*/  FFMA.FTZ R34, R39, R7.reuse, -R34 ;  /* 0x0000000727227223 */ /* 0x080fe20000010822 */
[----:B------:R-:W-:Y:S01]  /*f610*/  FFMA.FTZ R5, R43, R7, R36 ;  /* 0x000000072b057223 */ /* 0x000fe20000010024 */
[-C--:B------:R-:W-:Y:S01]  /*f620*/  FFMA.FTZ R7, R37, R15.reuse, -R26 ;  /* 0x0000000f25077223 */ /* 0x080fe2000001081a */
[----:B------:R-:W-:Y:S01]  /*f630*/  FFMA.FTZ R26, R41, R15, R4 ;  /* 0x0000000f291a7223 */ /* 0x000fe20000010004 */
[----:B------:R-:W-:Y:S02]  /*f640*/  F2FP.SATFINITE.E4M3.F32.PACK_AB_MERGE_C R4, R31, R28, RZ ;  /* 0x0000001c1f04723e */ /* 0x000fe400048070ff */
[----:B------:R-:W-:-:S02]  /*f650*/  F2FP.SATFINITE.E4M3.F32.PACK_AB_MERGE_C R34, R5, R34, RZ ;  /* 0x000000220522723e */ /* 0x000fc400048070ff */
[----:B------:R-:W-:Y:S02]  /*f660*/  F2FP.SATFINITE.E4M3.F32.PACK_AB_MERGE_C R4, R20, R27, R4 ;  /* 0x0000001b1404723e */ /* 0x000fe40004807004 */
[----:B------:R-:W-:Y:S02]  /*f670*/  F2FP.SATFINITE.E4M3.F32.PACK_AB_MERGE_C R5, R21, R30, R24 ;  /* 0x0000001e1505723e */ /* 0x000fe40004807018 */
[----:B------:R-:W-:-:S05]  /*f680*/  F2FP.SATFINITE.E4M3.F32.PACK_AB_MERGE_C R7, R26, R7, R34 ;  /* 0x000000071a07723e */ /* 0x000fca0004807022 */
[----:B------:R1:W-:Y:S02]  /*f690*/  STS.128 [R42+0x21400], R4 ;  /* 0x021400042a007388 */ /* 0x0003e40000000c00 */
.L_x_463:
[----:B------:R-:W-:Y:S05]  /*f6a0*/  BSYNC B2 ;  /* 0x0000000000027941 */ /* 0x000fea0003800000 */
.L_x_462:
[----:B------:R-:W-:Y:S05]  /*f6b0*/  @P1 BRA `(.L_x_461) ;  /* 0x0000000400681947 */ /* 0x000fea0003800000 */
[----:B-1---5:R-:W1:Y:S01]  /*f6c0*/  LDS.128 R4, [R42+0x25400] ;  /* 0x025400002a047984 */ /* 0x022e620000000c00 */
        /* <DEDUP_REMOVED lines=89> */
.L_x_461:
[----:B------:R-:W-:Y:S05]  /*fc60*/  BSYNC B1 ;  /* 0x0000000000017941 */ /* 0x000fea0003800000 */
.L_x_460:
[----:B-12---:R-:W-:Y:S01]  /*fc70*/  VIADD R4, R23, 0x40 ;  /* 0x0000004017047836 */ /* 0x006fe20000000000 */
[----:B------:R-:W-:Y:S04]  /*fc80*/  BSSY B1, `(.L_x_464) ;  /* 0x00000bf000017945 */ /* 0x000fe80003800000 */
        /* <DEDUP_REMOVED lines=98> */
.L_x_467:
[----:B------:R-:W-:Y:S05]  /*102b0*/  BSYNC B2 ;  /* 0x0000000000027941 */ /* 0x000fea0003800000 */
.L_x_466:
        /* <DEDUP_REMOVED lines=91> */
.L_x_465:
[----:B------:R-:W-:Y:S05]  /*10870*/  BSYNC B1 ;  /* 0x0000000000017941 */ /* 0x000fea0003800000 */
.L_x_464:
[----:B-12---:R-:W-:-:S05]  /*10880*/  VIADD R4, R23, 0x60 ;  /* 0x0000006017047836 */ /* 0x006fca0000000000 */
[----:B------:R-:W-:-:S13]  /*10890*/  ISETP.GE.AND P0, PT, R4, R0, PT ;  /* 0x000000000400720c */ /* 0x000fda0003f06270 */
[----:B------:R-:W-:Y:S05]  /*108a0*/  @P0 BRA `(.L_x_468) ;  /* 0x00000044004c0947 */ /* 0x000fea0003800000 */
        /* <DEDUP_REMOVED lines=8> */
[----:B------:R-:W-:Y:S02]  /*10930*/  F2FP.F16.E4M3.UNPACK_B R29, R13 ;  /* 0x0000000dff1d723e */ /* 0x000fe400020006ff */
[----:B------:R-:W-:Y:S01]  /*10940*/  F2FP.F16.E4M3.UNPACK_B R34, R11 ;  /* 0x0000000bff22723e */ /* 0x000fe200020006ff */
[--C-:B------:R-:W-:Y:S02]  /*10950*/  HADD2.F32 R31, -RZ, R30.reuse.H1_H1 ;  /* 0x3000001eff1f7230 */ /* 0x100fe40000004100 */
[----:B------:R-:W-:Y:S02]  /*10960*/  HADD2.F32 R27, -RZ, R29.H1_H1 ;  /* 0x3000001dff1b7230 */ /* 0x000fe40000004100 */
[----:B------:R-:W-:-:S02]  /*10970*/  HADD2.F32 R32, -RZ, R30.H0_H0 ;  /* 0x2000001eff207230 */ /* 0x000fc40000004100 */
[----:B------:R-:W-:Y:S01]  /*10980*/  HADD2.F32 R30, -RZ, R29.H0_H0 ;  /* 0x2000001dff1e7230 */ /* 0x000fe20000004100 */
[----:B------:R-:W-:Y:S01]  /*10990*/  F2FP.F16.E4M3.UNPACK_B R29, R13.H1 ;  /* 0x0000000dff1d723e */ /* 0x000fe200030006ff */
[--C-:B------:R-:W-:Y:S02]  /*109a0*/  HADD2.F32 R36, -RZ, R34.reuse.H1_H1 ;  /* 0x30000022ff247230 */ /* 0x100fe40000004100 */
[----:B0-----:R-:W-:Y:S01]  /*109b0*/  HADD2.F32 R35, -RZ, R34.H0_H0 ;  /* 0x20000022ff237230 */ /* 0x001fe20000004100 */
[----:B-1----:R-:W-:Y:S02]  /*109c0*/  F2FP.F16.E4M3.UNPACK_B R0, R4.H1 ;  /* 0x00000004ff00723e */ /* 0x002fe400030006ff */
        /* <DEDUP_REMOVED lines=12> */
[--C-:B------:R-:W-:Y:S01]  /*10a90*/  HADD2.F32 R0, -RZ, R4.reuse.H1_H1 ;  /* 0x30000004ff007230 */ /* 0x100fe20000004100 */
[----:B------:R-:W-:Y:S01]  /*10aa0*/  F2FP.F16.E4M3.UNPACK_B R31, R10.H1 ;  /* 0x0000000aff1f723e */ /* 0x000fe200030006ff */
[----:B------:R-:W-:Y:S01]  /*10ab0*/  HADD2.F32 R4, -RZ, R4.H0_H0 ;  /* 0x20000004ff047230 */ /* 0x000fe20000004100 */
[----:B------:R-:W-:Y:S01]  /*10ac0*/  F2FP.F16.E4M3.UNPACK_B R7, R7.H1 ;  /* 0x00000007ff07723e */ /* 0x000fe200030006ff */
[----:B------:R-:W-:-:S02]  /*10ad0*/  HADD2.F32 R6, -RZ, R5.H1_H1 ;  /* 0x30000005ff067230 */ /* 0x000fc40000004100 */
[-C--:B------:R-:W-:Y:S01]  /*10ae0*/  FMUL.FTZ R15, R30, R0.reuse ;  /* 0x000000001e0f7220 */ /* 0x080fe20000410000 */
[C---:B------:R-:W-:Y:S01]  /*10af0*/  FMUL.FTZ R13, R32.reuse, R0 ;  /* 0x00000000200d7220 */ /* 0x040fe20000410000 */
[----:B------:R-:W-:Y:S02]  /*10b00*/  HADD2.F32 R33, -RZ, R31.H1_H1 ;  /* 0x3000001fff217230 */ /* 0x000fe40000004100 */
[-C--:B------:R-:W-:Y:S01]  /*10b10*/  FFMA.FTZ R10, R32, R4.reuse, R15 ;  /* 0x00000004200a7223 */ /* 0x080fe2000001000f */
[----:B------:R-:W-:Y:S02]  /*10b20*/  HADD2.F32 R15, -RZ, R29.H1_H1 ;  /* 0x3000001dff0f7230 */ /* 0x000fe40000004100 */
[----:B------:R-:W-:Y:S01]  /*10b30*/  FFMA.FTZ R13, R30, R4, -R13 ;  /* 0x000000041e0d7223 */ /* 0x000fe2000001080d */
[----:B------:R-:W-:Y:S02]  /*10b40*/  HADD2.F32 R5, -RZ, R5.H0_H0 ;  /* 0x20000005ff057230 */ /* 0x000fe40000004100 */
[----:B------:R-:W-:Y:S01]  /*10b50*/  FMUL.FTZ R4, R33, R6 ;  /* 0x0000000621047220 */ /* 0x000fe20000410000 */
[----:B------:R-:W-:-:S02]  /*10b60*/  HADD2.F32 R32, -RZ, R31.H0_H0 ;  /* 0x2000001fff207230 */ /* 0x000fc40000004100 */
[C---:B------:R-:W-:Y:S01]  /*10b70*/  FMUL.FTZ R30, R15.reuse, R6 ;  /* 0x000000060f1e7220 */ /* 0x040fe20000410000 */
[--C-:B------:R-:W-:Y:S02]  /*10b80*/  HADD2.F32 R0, -RZ, R20.reuse.H1_H1 ;  /* 0x30000014ff007230 */ /* 0x100fe40000004100 */
[-C--:B------:R-:W-:Y:S01]  /*10b90*/  FFMA.FTZ R6, R15, R5.reuse, -R4 ;  /* 0x000000050f067223 */ /* 0x080fe20000010804 */
[----:B------:R-:W-:Y:S02]  /*10ba0*/  HADD2.F32 R4, -RZ, R29.H0_H0 ;  /* 0x2000001dff047230 */ /* 0x000fe40000004100 */
[----:B------:R-:W-:Y:S01]  /*10bb0*/  FFMA.FTZ R31, R33, R5, R30 ;  /* 0x00000005211f7223 */ /* 0x000fe2000001001e */
[----:B------:R-:W-:Y:S02]  /*10bc0*/  HADD2.F32 R20, -RZ, R20.H0_H0 ;  /* 0x20000014ff147230 */ /* 0x000fe40000004100 */
[----:B------:R-:W-:Y:S01]  /*10bd0*/  FMUL.FTZ R15, R32, R0 ;  /* 0x00000000200f7220 */ /* 0x000fe20000410000 */
[----:B------:R-:W-:Y:S01]  /*10be0*/  F2FP.F16.E4M3.UNPACK_B R30, R14 ;  /* 0x0000000eff1e723e */ /* 0x000fe200020006ff */
[----:B------:R-:W-:Y:S01]  /*10bf0*/  FMUL.FTZ R29, R4, R0 ;  /* 0x00000000041d7220 */ /* 0x000fe20000410000 */
[----:B------:R-:W-:-:S02]  /*10c00*/  HADD2.F32 R0, -RZ, R21.H1_H1 ;  /* 0x30000015ff007230 */ /* 0x000fc40000004100 */
[-C--:B------:R-:W-:Y:S01]  /*10c10*/  FFMA.FTZ R5, R4, R20.reuse, -R15 ;  /* 0x0000001404057223 */ /* 0x080fe2000001080f */
[----:B------:R-:W-:Y:S02]  /*10c20*/  HADD2.F32 R4, -RZ, R24.H1_H1 ;  /* 0x30000018ff047230 */ /* 0x000fe40000004100 */
[----:B------:R-:W-:Y:S01]  /*10c30*/  FFMA.FTZ R20, R32, R20, R29 ;  /* 0x0000001420147223 */ /* 0x000fe2000001001d */
[----:B------:R-:W-:Y:S01]  /*10c40*/  HADD2.F32 R32, -RZ, R30.H1_H1 ;  /* 0x3000001eff207230 */ /* 0x000fe20000004100 */
[----:B------:R-:W-:Y:S01]  /*10c50*/  F2FP.SATFINITE.E4M3.F32.PACK_AB_MERGE_C R6, R31, R6, RZ ;  /* 0x000000061f06723e */ /* 0x000fe200048070ff */
[----:B------:R-:W-:Y:S02]  /*10c60*/  HADD2.F32 R24, -RZ, R24.H0_H0 ;  /* 0x20000018ff187230 */ /* 0x000fe40000004100 */
[-C--:B------:R-:W-:Y:S01]  /*10c70*/  FMUL.FTZ R15, R36, R4.reuse ;  /* 0x00000004240f7220 */ /* 0x080fe20000410000 */
[----:B------:R-:W-:Y:S02]  /*10c80*/  HADD2.F32 R33, -RZ, R30.H0_H0 ;  /* 0x2000001eff217230 */ /* 0x000fe40000004100 */
[----:B------:R-:W-:Y:S01]  /*10c90*/  FMUL.FTZ R29, R32, R4 ;  /* 0x00000004201d7220 */ /* 0x000fe20000410000 */
[----:B------:R-:W-:-:S02]  /*10ca0*/  HADD2.F32 R21, -RZ, R21.H0_H0 ;  /* 0x20000015ff157230 */ /* 0x000fc40000004100 */
[----:B------:R-:W-:Y:S01]  /*10cb0*/  FFMA.FTZ R15, R32, R24, -R15 ;  /* 0x00000018200f7223 */ /* 0x000fe2000001080f */
[----:B------:R-:W-:Y:S01]  /*10cc0*/  FMUL.FTZ R4, R35, R0 ;  /* 0x0000000023047220 */ /* 0x000fe20000410000 */
[----:B------:R-:W-:Y:S01]  /*10cd0*/  FFMA.FTZ R24, R36, R24, R29 ;  /* 0x0000001824187223 */ /* 0x000fe2000001001d */
[C---:B------:R-:W-:Y:S01]  /*10ce0*/  FMUL.FTZ R0, R33.reuse, R0 ;  /* 0x0000000021007220 */ /* 0x040fe20000410000 */
[----:B------:R-:W-:Y:S01]  /*10cf0*/  F2FP.F16.E4M3.UNPACK_B R29, R11.H1 ;  /* 0x0000000bff1d723e */ /* 0x000fe200030006ff */
[-C--:B------:R-:W-:Y:S01]  /*10d00*/  FFMA.FTZ R11, R33, R21.reuse, -R4 ;  /* 0x00000015210b7223 */ /* 0x080fe20000010804 */
[----:B------:R-:W-:Y:S01]  /*10d10*/  F2FP.F16.E4M3.UNPACK_B R30, R14.H1 ;  /* 0x0000000eff1e723e */ /* 0x000fe200030006ff */
[----:B------:R-:W-:Y:S01]  /*10d20*/  FFMA.FTZ R14, R35, R21, R0 ;  /* 0x00000015230e7223 */ /* 0x000fe20000010000 */
[----:B------:R-:W-:Y:S01]  /*10d30*/  HADD2.F32 R4, -RZ, R7.H1_H1 ;  /* 0x30000007ff047230 */ /* 0x000fe20000004100 */
[----:B------:R-:W-:Y:S01]  /*10d40*/  F2FP.SATFINITE.E4M3.F32.PACK_AB_MERGE_C R15, R24, R15, RZ ;  /* 0x0000000f180f723e */ /* 0x000fe200048070ff */
[----:B------:R-:W-:Y:S01]  /*10d50*/  HADD2.F32 R35, -RZ, R29.H1_H1 ;  /* 0x3000001dff237230 */ /* 0x000fe20000004100 */
[----:B------:R-:W-:Y:S01]  /*10d60*/  F2FP.SATFINITE.E4M3.F32.PACK_AB_MERGE_C R5, R20, R5, R6 ;  /* 0x000000051405723e */ /* 0x000fe20004807006 */
[--C-:B------:R-:W-:Y:S01]  /*10d70*/  HADD2.F32 R33, -RZ, R30.reuse.H1_H1 ;  /* 0x3000001eff217230 */ /* 0x100fe20000004100 */
[----:B------:R-:W-:Y:S01]  /*10d80*/  F2FP.SATFINITE.E4M3.F32.PACK_AB_MERGE_C R6, R14, R11, R15 ;  /* 0x0000000b0e06723e */ /* 0x000fe2000480700f */
[----:B------:R-:W-:-:S02]  /*10d90*/  HADD2.F32 R32, -RZ, R30.H0_H0 ;  /* 0x2000001eff207230 */ /* 0x000fc40000004100 */
[-C--:B------:R-:W-:Y:S01]  /*10da0*/  FMUL.FTZ R30, R35, R4.reuse ;  /* 0x00000004231e7220 */ /* 0x080fe20000410000 */
[----:B------:R-:W-:Y:S02]  /*10db0*/  HADD2.F32 R34, -RZ, R29.H0_H0 ;  /* 0x2000001dff227230 */ /* 0x000fe40000004100 */
[C---:B------:R-:W-:Y:S01]  /*10dc0*/  FMUL.FTZ R4, R33.reuse, R4 ;  /* 0x0000000421047220 */ /* 0x040fe20000410000 */
[--C-:B------:R-:W-:Y:S02]  /*10dd0*/  HADD2.F32 R0, -RZ, R26.reuse.H1_H1 ;  /* 0x3000001aff007230 */ /* 0x100fe40000004100 */
[----:B------:R-:W-:Y:S02]  /*10de0*/  HADD2.F32 R7, -RZ, R7.H0_H0 ;  /* 0x20000007ff077230 */ /* 0x000fe40000004100 */
[----:B------:R-:W-:Y:S02]  /*10df0*/  HADD2.F32 R26, -RZ, R26.H0_H0 ;  /* 0x2000001aff1a7230 */ /* 0x000fe40000004100 */
[-C--:B------:R-:W-:Y:S01]  /*10e00*/  FMUL.FTZ R21, R34, R0.reuse ;  /* 0x0000000022157220 */ /* 0x080fe20000410000 */
[C---:B------:R-:W-:Y:S01]  /*10e10*/  FMUL.FTZ R29, R32.reuse, R0 ;  /* 0x00000000201d7220 */ /* 0x040fe20000410000 */
[-C--:B------:R-:W-:Y:S01]  /*10e20*/  FFMA.FTZ R30, R33, R7.reuse, -R30 ;  /* 0x00000007211e7223 */ /* 0x080fe2000001081e */
[----:B------:R-:W-:Y:S01]  /*10e30*/  FFMA.FTZ R33, R35, R7, R4 ;  /* 0x0000000723217223 */ /* 0x000fe20000010004 */
[-C--:B------:R-:W-:Y:S01]  /*10e40*/  FFMA.FTZ R7, R32, R26.reuse, -R21 ;  /* 0x0000001a20077223 */ /* 0x080fe20000010815 */
[----:B------:R-:W-:Y:S01]  /*10e50*/  FFMA.FTZ R26, R34, R26, R29 ;  /* 0x0000001a221a7223 */ /* 0x000fe2000001001d */
[----:B------:R-:W-:-:S02]  /*10e60*/  F2FP.SATFINITE.E4M3.F32.PACK_AB_MERGE_C R4, R28, R27, RZ ;  /* 0x0000001b1c04723e */ /* 0x000fc400048070ff */
[----:B------:R-:W-:Y:S02]  /*10e70*/  F2FP.SATFINITE.E4M3.F32.PACK_AB_MERGE_C R30, R33, R30, RZ ;  /* 0x0000001e211e723e */ /* 0x000fe400048070ff */
[----:B------:R-:W-:Y:S02]  /*10e80*/  F2FP.SATFINITE.E4M3.F32.PACK_AB_MERGE_C R4, R10, R13, R4 ;  /* 0x0000000d0a04723e */ /* 0x000fe40004807004 */
[----:B------:R-:W-:-:S05]  /*10e90*/  F2FP.SATFINITE.E4M3.F32.PACK_AB_MERGE_C R7, R26, R7, R30 ;  /* 0x000000071a07723e */ /* 0x000fca000480701e */
[----:B------:R1:W-:Y:S02]  /*10ea0*/  STS.128 [R37+0x23400], R4 ;  /* 0x0234000425007388 */ /* 0x0003e40000000c00 */
.L_x_470:
[----:B------:R-:W-:Y:S05]  /*10eb0*/  BSYNC B1 ;  /* 0x0000000000017941 */ /* 0x000fea0003800000 */
.L_x_469:
[----:B------:R-:W-:Y:S05]  /*10ec0*/  @P1 BRA `(.L_x_468) ;  /* 0x0000003c00c41947 */ /* 0x000fea0003800000 */
[----:B-1---5:R-:W1:Y:S01]  /*10ed0*/  LDS.128 R4, [R37+0x27400] ;  /* 0x0274000025047984 */ /* 0x022e620000000c00 */
[----:B------:R-:W-:Y:S02]  /*10ee0*/  F2FP.F16.E4M3.UNPACK_B R24, R3 ;  /* 0x00000003ff18723e */ /* 0x000fe400020006ff */
[----:B------:R-:W-:-:S03]  /*10ef0*/  F2FP.F16.E4M3.UNPACK_B R26, R8 ;  /* 0x00000008ff1a723e */ /* 0x000fc600020006ff */
[----:B------:R-:W-:Y:S02]  /*10f00*/  HADD2.F32 R20, -RZ, R24.H1_H1 ;  /* 0x30000018ff147230 */ /* 0x000fe40000004100 */
[----:B------:R-:W-:Y:S02]  /*10f10*/  HADD2.F32 R28, -RZ, R26.H1_H1 ;  /* 0x3000001aff1c7230 */ /* 0x000fe40000004100 */
[----:B------:R-:W-:Y:S01]  /*10f20*/  HADD2.F32 R24, -RZ, R24.H0_H0 ;  /* 0x20000018ff187230 */ /* 0x000fe20000004100 */
[-C--:B-1----:R-:W-:Y:S02]  /*10f30*/  F2FP.F16.E4M3.UNPACK_B R0, R4.reuse.H1 ;  /* 0x00000004ff00723e */ /* 0x082fe400030006ff */
[----:B------:R-:W-:Y:S02]  /*10f40*/  F2FP.F16.E4M3.UNPACK_B R4, R4 ;  /* 0x00000004ff04723e */ /* 0x000fe400020006ff */
[-C--:B------:R-:W-:Y:S01]  /*10f50*/  F2FP.F16.E4M3.UNPACK_B R11, R5.reuse ;  /* 0x00000005ff0b723e */ /* 0x080fe200020006ff */
[--C-:B------:R-:W-:Y:S01]  /*10f60*/  HADD2.F32 R10, -RZ, R0.reuse.H0_H0 ;  /* 0x20000000ff0a7230 */ /* 0x100fe20000004100 */
[----:B------:R-:W-:Y:S01]  /*10f70*/  F2FP.F16.E4M3.UNPACK_B R5, R5.H1 ;  /* 0x00000005ff05723e */ /* 0x000fe200030006ff */
[----:B------:R-:W-:Y:S01]  /*10f80*/  HADD2.F32 R0, -RZ, R0.H1_H1 ;  /* 0x30000000ff007230 */ /* 0x000fe20000004100 */
[----:B------:R-:W-:-:S02]  /*10f90*/  F2FP.F16.E4M3.UNPACK_B R13, R6 ;  /* 0x00000006ff0d723e */ /* 0x000fc400020006ff */
[----:B------:R-:W-:Y:S02]  /*10fa0*/  F2FP.F16.E4M3.UNPACK_B R6, R6.H1 ;  /* 0x00000006ff06723e */ /* 0x000fe400030006ff */
[-C--:B------:R-:W-:Y:S01]  /*10fb0*/  FMUL.FTZ R21, R20, R0.reuse ;  /* 0x0000000014157220 */ /* 0x080fe20000410000 */
[C---:B------:R-:W-:Y:S01]  /*10fc0*/  FMUL.FTZ R15, R28.reuse, R0 ;  /* 0x000000001c0f7220 */ /* 0x040fe20000410000 */
[----:B------:R-:W-:Y:S01]  /*10fd0*/  HADD2.F32 R0, -RZ, R4.H1_H1 ;  /* 0x30000004ff007230 */ /* 0x000fe20000004100 */
[----:B------:R-:W-:Y:S01]  /*10fe0*/  F2FP.F16.E4M3.UNPACK_B R14, R7 ;  /* 0x00000007ff0e723e */ /* 0x000fe200020006ff */
[-C--:B------:R-:W-:Y:S01]  /*10ff0*/  FFMA.FTZ R27, R28, R10.reuse, R21 ;  /* 0x0000000a1c1b7223 */ /* 0x080fe20000010015 */
[----:B------:R-:W-:Y:S02]  /*11000*/  HADD2.F32 R28, -RZ, R26.H0_H0 ;  /* 0x2000001aff1c7230 */ /* 0x000fe40000004100 */
[----:B------:R-:W-:Y:S01]  /*11010*/  FFMA.FTZ R20, R20, R10, -R15 ;  /* 0x0000000a14147223 */ /* 0x000fe2000001080f */
[----:B------:R-:W-:Y:S01]  /*11020*/  F2FP.F16.E4M3.UNPACK_B R10, R8.H1 ;  /* 0x00000008ff0a723e */ /* 0x000fe200030006ff */
[----:B------:R-:W-:Y:S01]  /*11030*/  HADD2.F32 R4, -RZ, R4.H0_H0 ;  /* 0x20000004ff047230 */ /* 0x000fe20000004100 */
[----:B------:R-:W-:Y:S01]  /*11040*/  F2FP.F16.E4M3.UNPACK_B R26, R3.H1 ;  /* 0x00000003ff1a723e */ /* 0x000fe200030006ff */
[-C--:B------:R-:W-:Y:S01]  /*11050*/  FMUL.FTZ R15, R28, R0.reuse ;  /* 0x000000001c0f7220 */ /* 0x080fe20000410000 */
[----:B------:R-:W-:Y:S01]  /*11060*/  FMUL.FTZ R21, R24, R0 ;  /* 0x0000000018157220 */ /* 0x000fe20000410000 */
[----:B------:R-:W-:Y:S01]  /*11070*/  HADD2.F32 R31, -RZ, R10.H1_H1 ;  /* 0x3000000aff1f7230 */ /* 0x000fe20000004100 */
[----:B------:R-:W-:Y:S01]  /*11080*/  F2FP.F16.E4M3.UNPACK_B R7, R7.H1 ;  /* 0x00000007ff07723e */ /* 0x000fe200030006ff */
[----:B------:R-:W-:-:S02]  /*11090*/  HADD2.F32 R3, -RZ, R5.H1_H1 ;  /* 0x30000005ff037230 */ /* 0x000fc40000004100 */
[-C--:B------:R-:W-:Y:S01]  /*110a0*/  FFMA.FTZ R15, R24, R4.reuse, -R15 ;  /* 0x00000004180f7223 */ /* 0x080fe2000001080f */
[----:B------:R-:W-:Y:S01]  /*110b0*/  FFMA.FTZ R4, R28, R4, R21 ;  /* 0x000000041c047223 */ /* 0x000fe20000010015 */
[----:B------:R-:W-:Y:S01]  /*110c0*/  HADD2.F32 R21, -RZ, R26.H1_H1 ;  /* 0x3000001aff157230 */ /* 0x000fe20000004100 */
[----:B------:R-:W-:Y:S01]  /*110d0*/  F2FP.F16.E4M3.UNPACK_B R28, R9 ;  /* 0x00000009ff1c723e */ /* 0x000fe200020006ff */
[----:B------:R-:W-:Y:S02]  /*110e0*/  HADD2.F32 R5, -RZ, R5.H0_H0 ;  /* 0x20000005ff057230 */ /* 0x000fe40000004100 */
[-C--:B------:R-:W-:Y:S01]  /*110f0*/  FMUL.FTZ R8, R31, R3.reuse ;  /* 0x000000031f087220 */ /* 0x080fe20000410000 */
[----:B------:R-:W-:Y:S02]  /*11100*/  HADD2.F32 R29, -RZ, R10.H0_H0 ;  /* 0x2000000aff1d7230 */ /* 0x000fe40000004100 */
[----:B------:R-:W-:Y:S01]  /*11110*/  FMUL.FTZ R24, R21, R3 ;  /* 0x0000000315187220 */ /* 0x000fe20000410000 */
[----:B------:R-:W-:-:S02]  /*11120*/  HADD2.F32 R0, -RZ, R11.H1_H1 ;  /* 0x3000000bff007230 */ /* 0x000fc40000004100 */
[-C--:B------:R-:W-:Y:S01]  /*11130*/  FFMA.FTZ R10, R21, R5.reuse, -R8 ;  /* 0x00000005150a7223 */ /* 0x080fe20000010808 */
[----:B------:R-:W-:Y:S02]  /*11140*/  HADD2.F32 R3, -RZ, R26.H0_H0 ;  /* 0x2000001aff037230 */ /* 0x000fe40000004100 */
[----:B------:R-:W-:Y:S01]  /*11150*/  FFMA.FTZ R21, R31, R5, R24 ;  /* 0x000000051f157223 */ /* 0x000fe20000010018 */
[----:B------:R-:W-:Y:S02]  /*11160*/  HADD2.F32 R11, -RZ, R11.H0_H0 ;  /* 0x2000000bff0b7230 */ /* 0x000fe40000004100 */
[----:B------:R-:W-:Y:S01]  /*11170*/  FMUL.FTZ R8, R29, R0 ;  /* 0x000000001d087220 */ /* 0x000fe20000410000 */
[----:B------:R-:W-:Y:S01]  /*11180*/  F2FP.F16.E4M3.UNPACK_B R24, R12 ;  /* 0x0000000cff18723e */ /* 0x000fe200020006ff */
[C---:B------:R-:W-:Y:S01]  /*11190*/  FMUL.FTZ R0, R3.reuse, R0 ;  /* 0x0000000003007220 */ /* 0x040fe20000410000 */
[----:B------:R-:W-:Y:S02]  /*111a0*/  HADD2.F32 R30, -RZ, R28.H1_H1 ;  /* 0x3000001cff1e7230 */ /* 0x000fe40000004100 */
[----:B------:R-:W-:Y:S01]  /*111b0*/  FFMA.FTZ R5, R3, R11, -R8 ;  /* 0x0000000b03057223 */ /* 0x000fe20000010808 */
[----:B------:R-:W-:-:S02]  /*111c0*/  HADD2.F32 R3, -RZ, R6.H1_H1 ;  /* 0x30000006ff037230 */ /* 0x000fc40000004100 */
[----:B------:R-:W-:Y:S01]  /*111d0*/  FFMA.FTZ R8, R29, R11, R0 ;  /* 0x0000000b1d087223 */ /* 0x000fe20000010000 */
[----:B------:R-:W-:Y:S01]  /*111e0*/  HADD2.F32 R26, -RZ, R24.H1_H1 ;  /* 0x30000018ff1a7230 */ /* 0x000fe20000004100 */
[----:B------:R-:W-:Y:S01]  /*111f0*/  F2FP.F16.E4M3.UNPACK_B R9, R9.H1 ;  /* 0x00000009ff09723e */ /* 0x000fe200030006ff */
[----:B------:R-:W-:Y:S02]  /*11200*/  HADD2.F32 R6, -RZ, R6.H0_H0 ;  /* 0x20000006ff067230 */ /* 0x000fe40000004100 */
[-C--:B------:R-:W-:Y:S01]  /*11210*/  FMUL.FTZ R11, R30, R3.reuse ;  /* 0x000000031e0b7220 */ /* 0x080fe20000410000 */
[----:B------:R-:W-:Y:S02]  /*11220*/  HADD2.F32 R31, -RZ, R28.H0_H0 ;  /* 0x2000001cff1f7230 */ /* 0x000fe40000004100 */
[C---:B------:R-:W-:Y:S01]  /*11230*/  FMUL.FTZ R3, R26.reuse, R3 ;  /* 0x000000031a037220 */ /* 0x040fe20000410000 */
[--C-:B------:R-:W-:Y:S02]  /*11240*/  HADD2.F32 R0, -RZ, R13.reuse.H1_H1 ;  /* 0x3000000dff007230 */ /* 0x100fe40000004100 */
[----:B------:R-:W-:Y:S01]  /*11250*/  FFMA.FTZ R11, R26, R6, -R11 ;  /* 0x000000061a0b7223 */ /* 0x000fe2000001080b */
[----:B------:R-:W-:Y:S01]  /*11260*/  HADD2.F32 R29, -RZ, R24.H0_H0 ;  /* 0x20000018ff1d7230 */ /* 0x000fe20000004100 */
[----:B------:R-:W-:Y:S01]  /*11270*/  F2FP.F16.E4M3.UNPACK_B R26, R12.H1 ;  /* 0x0000000cff1a723e */ /* 0x000fe200030006ff */
[----:B------:R-:W-:-:S02]  /*11280*/  HADD2.F32 R13, -RZ, R13.H0_H0 ;  /* 0x2000000dff0d7230 */ /* 0x000fc40000004100 */
[----:B------:R-:W-:Y:S01]  /*11290*/  FMUL.FTZ R12, R31, R0 ;  /* 0x000000001f0c7220 */ /* 0x000fe20000410000 */
[----:B------:R-:W-:Y:S01]  /*112a0*/  FFMA.FTZ R24, R30, R6, R3 ;  /* 0x000000061e187223 */ /* 0x000fe20000010003 */
[C---:B------:R-:W-:Y:S01]  /*112b0*/  FMUL.FTZ R0, R29.reuse, R0 ;  /* 0x000000001d007220 */ /* 0x040fe20000410000 */
[----:B------:R-:W-:Y:S02]  /*112c0*/  HADD2.F32 R3, -RZ, R7.H1_H1 ;  /* 0x30000007ff037230 */ /* 0x000fe40000004100 */
[-C--:B------:R-:W-:Y:S01]  /*112d0*/  FFMA.FTZ R6, R29, R13.reuse, -R12 ;  /* 0x0000000d1d067223 */ /* 0x080fe2000001080c */
[----:B------:R-:W-:Y:S02]  /*112e0*/  HADD2.F32 R29, -RZ, R26.H1_H1 ;  /* 0x3000001aff1d7230 */ /* 0x000fe40000004100 */
[----:B------:R-:W-:Y:S01]  /*112f0*/  FFMA.FTZ R13, R31, R13, R0 ;  /* 0x0000000d1f0d7223 */ /* 0x000fe20000010000 */
[--C-:B------:R-:W-:Y:S01]  /*11300*/  HADD2.F32 R31, -RZ, R9.reuse.H1_H1 ;  /* 0x30000009ff1f7230 */ /* 0x100fe20000004100 */
[----:B------:R-:W-:Y:S01]  /*11310*/  F2FP.SATFINITE.E4M3.F32.PACK_AB_MERGE_C R20, R27, R20, RZ ;  /* 0x000000141b14723e */ /* 0x000fe200048070ff */
[----:B------:R-:W-:Y:S01]  /*11320*/  HADD2.F32 R30, -RZ, R9.H0_H0 ;  /* 0x20000009ff1e7230 */ /* 0x000fe20000004100 */
[----:B------:R-:W-:Y:S01]  /*11330*/  F2FP.SATFINITE.E4M3.F32.PACK_AB_MERGE_C R10, R21, R10, RZ ;  /* 0x0000000a150a723e */ /* 0x000fe200048070ff */
[----:B------:R-:W-:-:S02]  /*11340*/  HADD2.F32 R0, -RZ, R14.H1_H1 ;  /* 0x3000000eff007230 */ /* 0x000fc40000004100 */
[----:B------:R-:W-:Y:S01]  /*11350*/  FMUL.FTZ R12, R31, R3 ;  /* 0x000000031f0c7220 */ /* 0x000fe20000410000 */
[----:B------:R-:W-:Y:S01]  /*11360*/  HADD2.F32 R7, -RZ, R7.H0_H0 ;  /* 0x20000007ff077230 */ /* 0x000fe20000004100 */
[----:B------:R-:W-:Y:S01]  /*11370*/  F2FP.SATFINITE.E4M3.F32.PACK_AB_MERGE_C R11, R24, R11, RZ ;  /* 0x0000000b180b723e */ /* 0x000fe200048070ff */
[----:B------:R-:W-:Y:S02]  /*11380*/  HADD2.F32 R28, -RZ, R26.H0_H0 ;  /* 0x2000001aff1c7230 */ /* 0x000fe40000004100 */
[C---:B------:R-:W-:Y:S01]  /*11390*/  FMUL.FTZ R26, R29.reuse, R3 ;  /* 0x000000031d1a7220 */ /* 0x040fe20000410000 */
[----:B------:R-:W-:Y:S02]  /*113a0*/  HADD2.F32 R14, -RZ, R14.H0_H0 ;  /* 0x2000000eff0e7230 */ /* 0x000fe40000004100 */
[-C--:B------:R-:W-:Y:S01]  /*113b0*/  FMUL.FTZ R3, R30, R0.reuse ;  /* 0x000000001e037220 */ /* 0x080fe20000410000 */
[-C--:B------:R-:W-:Y:S01]  /*113c0*/  FFMA.FTZ R12, R29, R7.reuse, -R12 ;  /* 0x000000071d0c7223 */ /* 0x080fe2000001080c */
[C---:B------:R-:W-:Y:S01]  /*113d0*/  FMUL.FTZ R9, R28.reuse, R0 ;  /* 0x000000001c097220 */ /* 0x040fe20000410000 */
[----:B------:R-:W-:Y:S01]  /*113e0*/  FFMA.FTZ R7, R31, R7, R26 ;  /* 0x000000071f077223 */ /* 0x000fe2000001001a */
[-C--:B------:R-:W-:Y:S01]  /*113f0*/  FFMA.FTZ R3, R28, R14.reuse, -R3 ;  /* 0x0000000e1c037223 */ /* 0x080fe20000010803 */
[----:B------:R-:W-:Y:S01]  /*11400*/  F2FP.SATFINITE.E4M3.F32.PACK_AB_MERGE_C R4, R4, R15, R20 ;  /* 0x0000000f0404723e */ /* 0x000fe20004807014 */
[----:B------:R-:W-:Y:S01]  /*11410*/  FFMA.FTZ R14, R30, R14, R9 ;  /* 0x0000000e1e0e7223 */ /* 0x000fe20000010009 */
[----:B------:R-:W-:-:S02]  /*11420*/  F2FP.SATFINITE.E4M3.F32.PACK_AB_MERGE_C R5, R8, R5, R10 ;  /* 0x000000050805723e */ /* 0x000fc4000480700a */
[----:B------:R-:W-:Y:S02]  /*11430*/  F2FP.SATFINITE.E4M3.F32.PACK_AB_MERGE_C R7, R7, R12, RZ ;  /* 0x0000000c0707723e */ /* 0x000fe400048070ff */
[----:B------:R-:W-:Y:S02]  /*11440*/  F2FP.SATFINITE.E4M3.F32.PACK_AB_MERGE_C R6, R13, R6, R11 ;  /* 0x000000060d06723e */ /* 0x000fe4000480700b */
[----:B------:R-:W-:-:S05]  /*11450*/  F2FP.SATFINITE.E4M3.F32.PACK_AB_MERGE_C R7, R14, R3, R7 ;  /* 0x000000030e07723e */ /* 0x000fca0004807007 */
[----:B------:R1:W-:Y:S01]  /*11460*/  STS.128 [R37+0x27400], R4 ;  /* 0x0274000425007388 */ /* 0x0003e20000000c00 */
[----:B------:R-:W-:Y:S05]  /*11470*/  BRA `(.L_x_468) ;  /* 0x0000003800587947 */ /* 0x000fea0003800000 */
.L_x_450:
[----:B------:R-:W-:-:S03]  /*11480*/  UMOV UR4, 0xffffffff ;  /* 0xffffffff00047882 */ /* 0x000fc60000000000 */
[----:B------:R-:W-:Y:S05]  /*11490*/  BRA.DIV UR4, `(.L_x_471) ;  /* 0x000001a2047c7947 */ /* 0x000fea000b800000 */
[----:B------:R0:W1:Y:S04]  /*114a0*/  SHFL.IDX PT, R27, R26, RZ, 0x181f ;  /* 0x00181fff1a1b7589 */ /* 0x00006800000e0000 */
[----:B------:R0:W2:Y:S04]  /*114b0*/  SHFL.IDX PT, R14, R30, RZ, 0x181f ;  /* 0x00181fff1e0e7589 */ /* 0x0000a800000e0000 */
[----:B------:R0:W3:Y:S04]  /*114c0*/  SHFL.IDX PT, R3, R24, RZ, 0x181f ;  /* 0x00181fff18037589 */ /* 0x0000e800000e0000 */
[----:B------:R0:W4:Y:S02]  /*114d0*/  SHFL.IDX PT, R21, R33, RZ, 0x181f ;  /* 0x00181fff21157589 */ /* 0x00012400000e0000 */
.L_x_690:
[----:B------:R-:W-:Y:S01]  /*114e0*/  ULDC UR4, c[0x0][0x448] ;  /* 0x0001120000047ab9 */ /* 0x000fe20000000800 */
[----:B------:R-:W-:Y:S01]  /*114f0*/  BSSY B1, `(.L_x_472) ;  /* 0x0000012000017945 */ /* 0x000fe20003800000 */
[----:B0-----:R-:W-:Y:S01]  /*11500*/  IMAD R26, R119, UR4, RZ ;  /* 0x00000004771a7c24 */ /* 0x001fe2000f8e02ff */
[----:B------:R-:W-:Y:S02]  /*11510*/  CS2R R8, SRZ ;  /* 0x0000000000087805 */ /* 0x000fe4000001ff00 */
[----:B------:R-:W-:Y:S02]  /*11520*/  CS2R R6, SRZ ;  /* 0x0000000000067805 */ /* 0x000fe4000001ff00 */
[----:B------:R-:W-:Y:S02]  /*11530*/  CS2R R4, SRZ ;  /* 0x0000000000047805 */ /* 0x000fe4000001ff00 */
[----:B------:R-:W-:Y:S02]  /*11540*/  CS2R R10, SRZ ;  /* 0x00000000000a7805 */ /* 0x000fe4000001ff00 */
[----:B------:R-:W-:-:S13]  /*11550*/  ISETP.GE.AND P0, PT, R0, R26, PT ;  /* 0x0000001a0000720c */ /* 0x000fda0003f06270 */
[----:B------:R-:W-:Y:S05]  /*11560*/  @P0 BRA `(.L_x_473) ;  /* 0x0000000000280947 */ /* 0x000fea0003800000 */
[----:B------:R-:W-:Y:S01]  /*11570*/  ULDC UR4, c[0x0][0x3f4] ;  /* 0x0000fd0000047ab9 */ /* 0x000fe20000000800 */
[C---:B-1----:R-:W-:Y:S02]  /*11580*/  IADD3 R12, P0, R16.reuse, R27, RZ ;  /* 0x0000001b100c7210 */ /* 0x042fe40007f1e0ff */
[----:B------:R-:W-:Y:S02]  /*11590*/  CS2R R8, SRZ ;  /* 0x0000000000087805 */ /* 0x000fe4000001ff00 */
[C---:B------:R-:W-:Y:S02]  /*115a0*/  ISETP.GE.AND P2, PT, R16.reuse, UR4, PT ;  /* 0x0000000410007c0c */ /* 0x040fe4000bf46270 */
[----:B--2---:R-:W-:Y:S01]  /*115b0*/  IADD3 R14, P1, R16, R14, RZ ;  /* 0x0000000e100e7210 */ /* 0x004fe20007f3e0ff */
[----:B---3--:R-:W-:-:S04]  /*115c0*/  IMAD.X R13, R3, 0x1, R17, P0 ;  /* 0x00000001030d7824 */ /* 0x008fc800000e0611 */
[----:B----4-:R-:W-:-:S06]  /*115d0*/  IMAD.X R15, R21, 0x1, R17, P1 ;  /* 0x00000001150f7824 */ /* 0x010fcc00008e0611 */
[----:B------:R-:W-:Y:S05]  /*115e0*/  @P2 BRA `(.L_x_473) ;  /* 0x0000000000082947 */ /* 0x000fea0003800000 */
[----:B------:R0:W5:Y:S04]  /*115f0*/  LD.E.128 R4, desc[UR42][R12.64] ;  /* 0x0000002a0c047980 */ /* 0x000168000c101d00 */
[----:B------:R0:W5:Y:S02]  /*11600*/  LD.E.128 R8, desc[UR42][R14.64] ;  /* 0x0000002a0e087980 */ /* 0x000164000c101d00 */
.L_x_473:
[----:B------:R-:W-:Y:S05]  /*11610*/  BSYNC B1 ;  /* 0x0000000000017941 */ /* 0x000fea0003800000 */
.L_x_472:
[----:B------:R-:W-:Y:S01]  /*11620*/  ULEA.HI UR4, UR39, UR39, URZ, 0x1 ;  /* 0x0000002727047291 */ /* 0x000fe2000f8f083f */
[----:B-----5:R-:W-:Y:S01]  /*11630*/  SHF.R.U32.HI R0, RZ, 0x8, R4 ;  /* 0x00000008ff007819 */ /* 0x020fe20000011604 */
[----:B-1----:R-:W1:Y:S01]  /*11640*/  LDC R27, c[0x0][0x3f4] ;  /* 0x0000fd00ff1b7b82 */ /* 0x002e620000000800 */
[----:B0-----:R-:W-:Y:S01]  /*11650*/  SHF.R.U32.HI R15, RZ, 0x8, R5 ;  /* 0x00000008ff0f7819 */ /* 0x001fe20000011605 */
[----:B------:R-:W-:Y:S01]  /*11660*/  ULOP3.LUT UR4, UR4, 0xfffffffe, URZ, 0xc0, !UPT ;  /* 0xfffffffe04047892 */ /* 0x000fe2000f8ec03f */
[----:B---3--:R-:W-:Y:S01]  /*11670*/  LOP3.LUT R3, R4, 0xff, RZ, 0xc0, !PT ;  /* 0x000000ff04037812 */ /* 0x008fe200078ec0ff */
[----:B------:R-:W-:Y:S01]  /*11680*/  IMAD R26, R29, -0x80, R26 ;  /* 0xffffff801d1a7824 */ /* 0x000fe200078e021a */
[----:B------:R-:W-:Y:S01]  /*11690*/  LOP3.LUT R0, R0, 0xff, RZ, 0xc0, !PT ;  /* 0x000000ff00007812 */ /* 0x000fe200078ec0ff */
[----:B------:R-:W-:Y:S01]  /*116a0*/  UIADD3 UR4, UR39, -UR4, URZ ;  /* 0x8000000427047290 */ /* 0x000fe2000fffe03f */
[----:B------:R-:W-:Y:S01]  /*116b0*/  LOP3.LUT R12, R5, 0xff, RZ, 0xc0, !PT ;  /* 0x000000ff050c7812 */ /* 0x000fe200078ec0ff */
[----:B------:R-:W-:Y:S01]  /*116c0*/  VIADD R34, R23, 0x40 ;  /* 0x0000004017227836 */ /* 0x000fe20000000000 */
[----:B------:R-:W-:Y:S01]  /*116d0*/  LOP3.LUT R15, R15, 0xff, RZ, 0xc0, !PT ;  /* 0x000000ff0f0f7812 */ /* 0x000fe200078ec0ff */
[----:B------:R-:W-:Y:S01]  /*116e0*/  VIADD R30, R23, 0x60 ;  /* 0x00000060171e7836 */ /* 0x000fe20000000000 */
[----:B------:R-:W-:Y:S01]  /*116f0*/  PRMT R13, R0, 0x7604, R3 ;  /* 0x00007604000d7816 */ /* 0x000fe20000000003 */
[----:B------:R-:W-:Y:S01]  /*11700*/  BSSY B1, `(.L_x_474) ;  /* 0x000003d000017945 */ /* 0x000fe20003800000 */
[----:B------:R-:W-:-:S02]  /*11710*/  MOV R37, UR4 ;  /* 0x0000000400257c02 */ /* 0x000fc40008000f00 */
[----:B------:R-:W-:Y:S02]  /*11720*/  SHF.R.U32.HI R0, RZ, 0x8, R6 ;  /* 0x00000008ff007819 */ /* 0x000fe40000011606 */
[----:B------:R-:W-:Y:S02]  /*11730*/  SHF.L.U32 R37, R37, 0x1f, RZ ;  /* 0x0000001f25257819 */ /* 0x000fe400000006ff */
[----:B------:R-:W-:Y:S02]  /*11740*/  PRMT R12, R15, 0x7604, R12 ;  /* 0x000076040f0c7816 */ /* 0x000fe4000000000c */
[----:B------:R-:W0:Y:S01]  /*11750*/  SYNCS.PHASECHK.TRANS64.TRYWAIT P4, [R22+URZ+0x38800], R37 ;  /* 0x03880025160075a7 */ /* 0x000e22000808017f */
[----:B--2---:R-:W-:Y:S02]  /*11760*/  LOP3.LUT R14, R6, 0xff, RZ, 0xc0, !PT ;  /* 0x000000ff060e7812 */ /* 0x004fe400078ec0ff */
[----:B------:R-:W-:Y:S02]  /*11770*/  SHF.R.U32.HI R3, RZ, 0x8, R8 ;  /* 0x00000008ff037819 */ /* 0x000fe40000011608 */
[----:B------:R-:W-:-:S02]  /*11780*/  LOP3.LUT R15, R0, 0xff, RZ, 0xc0, !PT ;  /* 0x000000ff000f7812 */ /* 0x000fc400078ec0ff */
[----:B----4-:R-:W-:Y:S02]  /*11790*/  SHF.R.U32.HI R21, RZ, 0x8, R7 ;  /* 0x00000008ff157819 */ /* 0x010fe40000011607 */
[----:B------:R-:W-:Y:S02]  /*117a0*/  LOP3.LUT R24, R8, 0xff, RZ, 0xc0, !PT ;  /* 0x000000ff08187812 */ /* 0x000fe400078ec0ff */
[----:B------:R-:W-:Y:S02]  /*117b0*/  LOP3.LUT R3, R3, 0xff, RZ, 0xc0, !PT ;  /* 0x000000ff03037812 */ /* 0x000fe400078ec0ff */
[----:B------:R-:W-:Y:S02]  /*117c0*/  PRMT R15, R15, 0x7604, R14 ;  /* 0x000076040f0f7816 */ /* 0x000fe4000000000e */
[----:B------:R-:W-:Y:S02]  /*117d0*/  SHF.R.U32.HI R14, RZ, 0x8, R9 ;  /* 0x00000008ff0e7819 */ /* 0x000fe40000011609 */
[----:B------:R-:W-:-:S02]  /*117e0*/  LOP3.LUT R20, R7, 0xff, RZ, 0xc0, !PT ;  /* 0x000000ff07147812 */ /* 0x000fc400078ec0ff */
[----:B------:R-:W-:Y:S02]  /*117f0*/  LOP3.LUT R21, R21, 0xff, RZ, 0xc0, !PT ;  /* 0x000000ff15157812 */ /* 0x000fe400078ec0ff */
[----:B------:R-:W-:Y:S02]  /*11800*/  PRMT R29, R3, 0x7604, R24 ;  /* 0x00007604031d7816 */ /* 0x000fe40000000018 */
[----:B------:R-:W-:Y:S02]  /*11810*/  SHF.R.U32.HI R0, RZ, 0x8, R10 ;  /* 0x00000008ff007819 */ /* 0x000fe4000001160a */
[----:B------:R-:W-:Y:S02]  /*11820*/  LOP3.LUT R3, R9, 0xff, RZ, 0xc0, !PT ;  /* 0x000000ff09037812 */ /* 0x000fe400078ec0ff */
[----:B------:R-:W-:Y:S02]  /*11830*/  LOP3.LUT R14, R14, 0xff, RZ, 0xc0, !PT ;  /* 0x000000ff0e0e7812 */ /* 0x000fe400078ec0ff */
[----:B------:R-:W-:-:S02]  /*11840*/  PRMT R20, R21, 0x7604, R20 ;  /* 0x0000760415147816 */ /* 0x000fc40000000014 */
[----:B------:R-:W-:Y:S02]  /*11850*/  LOP3.LUT R21, R10, 0xff, RZ, 0xc0, !PT ;  /* 0x000000ff0a157812 */ /* 0x000fe400078ec0ff */
[----:B------:R-:W-:Y:S02]  /*11860*/  LOP3.LUT R0, R0, 0xff, RZ, 0xc0, !PT ;  /* 0x000000ff00007812 */ /* 0x000fe400078ec0ff */
[----:B------:R-:W-:Y:S02]  /*11870*/  PRMT R14, R14, 0x7604, R3 ;  /* 0x000076040e0e7816 */ /* 0x000fe40000000003 */
[----:B------:R-:W-:Y:S02]  /*11880*/  SHF.R.U32.HI R3, RZ, 0x8, R11 ;  /* 0x00000008ff037819 */ /* 0x000fe4000001160b */
[----:B------:R-:W-:Y:S02]  /*11890*/  PRMT R33, R0, 0x7604, R21 ;  /* 0x0000760400217816 */ /* 0x000fe40000000015 */
[----:B------:R-:W-:-:S02]  /*118a0*/  SHF.R.U32.HI R21, RZ, 0x10, R7 ;  /* 0x00000010ff157819 */ /* 0x000fc40000011607 */
[----:B------:R-:W-:Y:S02]  /*118b0*/  LOP3.LUT R0, R11, 0xff, RZ, 0xc0, !PT ;  /* 0x000000ff0b007812 */ /* 0x000fe400078ec0ff */
[----:B------:R-:W-:Y:S01]  /*118c0*/  LOP3.LUT R3, R3, 0xff, RZ, 0xc0, !PT ;  /* 0x000000ff03037812 */ /* 0x000fe200078ec0ff */
[----:B------:R-:W-:Y:S01]  /*118d0*/  IMAD.U32 R21, R21, 0x10000, RZ ;  /* 0x0001000015157824 */ /* 0x000fe200078e00ff */
[----:B------:R-:W-:Y:S02]  /*118e0*/  SHF.R.U32.HI R24, RZ, 0x10, R5 ;  /* 0x00000010ff187819 */ /* 0x000fe40000011605 */
[----:B------:R-:W-:Y:S02]  /*118f0*/  SHF.R.U32.HI R31, RZ, 0x10, R9 ;  /* 0x00000010ff1f7819 */ /* 0x000fe40000011609 */
[----:B------:R-:W-:Y:S02]  /*11900*/  SHF.R.U32.HI R35, RZ, 0x10, R11 ;  /* 0x00000010ff237819 */ /* 0x000fe4000001160b */
[----:B------:R-:W-:Y:S01]  /*11910*/  PRMT R0, R3, 0x7604, R0 ;  /* 0x0000760403007816 */ /* 0x000fe20000000000 */
[----:B------:R-:W-:Y:S01]  /*11920*/  IMAD.U32 R3, R24, 0x10000, RZ ;  /* 0x0001000018037824 */ /* 0x000fe200078e00ff */
[----:B------:R-:W-:Y:S01]  /*11930*/  LOP3.LUT R13, R13, 0xff0000, R4, 0xf8, !PT ;  /* 0x00ff00000d0d7812 */ /* 0x000fe200078ef804 */
[----:B------:R-:W-:Y:S01]  /*11940*/  IMAD.U32 R31, R31, 0x10000, RZ ;  /* 0x000100001f1f7824 */ /* 0x000fe200078e00ff */
[----:B------:R-:W-:Y:S01]  /*11950*/  LOP3.LUT R21, R20, 0xff0000, R21, 0xf8, !PT ;  /* 0x00ff000014157812 */ /* 0x000fe200078ef815 */
[----:B------:R-:W-:Y:S01]  /*11960*/  IMAD.U32 R35, R35, 0x10000, RZ ;  /* 0x0001000023237824 */ /* 0x000fe200078e00ff */
[----:B-1----:R-:W-:-:S02]  /*11970*/  ISETP.GE.AND P0, PT, R16, R27, PT ;  /* 0x0000001b1000720c */ /* 0x002fc40003f06270 */
[----:B------:R-:W-:Y:S02]  /*11980*/  VIMNMX R26, R26, 0x80, PT ;  /* 0x000000801a1a7848 */ /* 0x000fe40003fe0100 */
[----:B------:R-:W-:Y:S02]  /*11990*/  IADD3 R36, R23, 0x20, RZ ;  /* 0x0000002017247810 */ /* 0x000fe40007ffe0ff */
[----:B------:R-:W-:Y:S02]  /*119a0*/  LOP3.LUT R15, R15, 0xff0000, R6, 0xf8, !PT ;  /* 0x00ff00000f0f7812 */ /* 0x000fe400078ef806 */
[----:B------:R-:W-:Y:S02]  /*119b0*/  LOP3.LUT R3, R12, 0xff0000, R3, 0xf8, !PT ;  /* 0x00ff00000c037812 */ /* 0x000fe400078ef803 */
[----:B------:R-:W-:Y:S02]  /*119c0*/  LOP3.LUT R31, R14, 0xff0000, R31, 0xf8, !PT ;  /* 0x00ff00000e1f7812 */ /* 0x000fe400078ef81f */
[----:B------:R-:W-:-:S02]  /*119d0*/  LOP3.LUT R35, R0, 0xff0000, R35, 0xf8, !PT ;  /* 0x00ff000000237812 */ /* 0x000fc400078ef823 */
[----:B------:R-:W-:Y:S02]  /*119e0*/  LOP3.LUT R29, R29, 0xff0000, R8, 0xf8, !PT ;  /* 0x00ff00001d1d7812 */ /* 0x000fe400078ef808 */
[----:B------:R-:W-:Y:S02]  /*119f0*/  LOP3.LUT R33, R33, 0xff0000, R10, 0xf8, !PT ;  /* 0x00ff000021217812 */ /* 0x000fe400078ef80a */
[----:B------:R-:W-:Y:S02]  /*11a00*/  LOP3.LUT R0, R13, 0xff000000, R4, 0xf8, !PT ;  /* 0xff0000000d007812 */ /* 0x000fe400078ef804 */
[-C--:B------:R-:W-:Y:S02]  /*11a10*/  ISETP.GE.OR P3, PT, R23, R26.reuse, P0 ;  /* 0x0000001a1700720c */ /* 0x080fe40000766670 */
[-C--:B------:R-:W-:Y:S02]  /*11a20*/  ISETP.GE.OR P2, PT, R36, R26.reuse, P0 ;  /* 0x0000001a2400720c */ /* 0x080fe40000746670 */
[----:B------:R-:W-:-:S02]  /*11a30*/  ISETP.GE.OR P1, PT, R34, R26, P0 ;  /* 0x0000001a2200720c */ /* 0x000fc40000726670 */
[----:B------:R-:W-:Y:S02]  /*11a40*/  LOP3.LUT R12, R15, 0xff000000, R6, 0xf8, !PT ;  /* 0xff0000000f0c7812 */ /* 0x000fe400078ef806 */
[----:B------:R-:W-:Y:S02]  /*11a50*/  LOP3.LUT R13, R21, 0xff000000, R7, 0xf8, !PT ;  /* 0xff000000150d7812 */ /* 0x000fe400078ef807 */
[----:B------:R-:W-:Y:S02]  /*11a60*/  LOP3.LUT R3, R3, 0xff000000, R5, 0xf8, !PT ;  /* 0xff00000003037812 */ /* 0x000fe400078ef805 */
[----:B------:R-:W-:Y:S02]  /*11a70*/  ISETP.GE.OR P0, PT, R30, R26, P0 ;  /* 0x0000001a1e00720c */ /* 0x000fe40000706670 */
[----:B------:R-:W-:Y:S02]  /*11a80*/  LOP3.LUT R14, R29, 0xff000000, R8, 0xf8, !PT ;  /* 0xff0000001d0e7812 */ /* 0x000fe400078ef808 */
[----:B------:R-:W-:-:S02]  /*11a90*/  LOP3.LUT R15, R31, 0xff000000, R9, 0xf8, !PT ;  /* 0xff0000001f0f7812 */ /* 0x000fc400078ef809 */
[----:B------:R-:W-:Y:S02]  /*11aa0*/  LOP3.LUT R20, R33, 0xff000000, R10, 0xf8, !PT ;  /* 0xff00000021147812 */ /* 0x000fe400078ef80a */
[----:B------:R-:W-:Y:S01]  /*11ab0*/  LOP3.LUT R21, R35, 0xff000000, R11, 0xf8, !PT ;  /* 0xff00000023157812 */ /* 0x000fe200078ef80b */
[----:B0-----:R-:W-:Y:S06]  /*11ac0*/  @!P4 BRA `(.L_x_475) ;  /* 0x0000019c0060c947 */ /* 0x001fec0003800000 */
.L_x_691:
[----:B------:R-:W-:Y:S05]  /*11ad0*/  BSYNC B1 ;  /* 0x0000000000017941 */ /* 0x000fea0003800000 */
.L_x_474:
[----:B------:R-:W-:Y:S04]  /*11ae0*/  BSSY B1, `(.L_x_476) ;  /* 0x00000ca000017945 */ /* 0x000fe80003800000 */
[----:B------:R-:W-:Y:S05]  /*11af0*/  @P3 BRA `(.L_x_477) ;  /* 0x0000000c00203947 */ /* 0x000fea0003800000 */
[----:B------:R-:W2:Y:S04]  /*11b00*/  LDL R6, [R1+0x60] ;  /* 0x0000600001067983 */ /* 0x000ea80000100800 */
[----:B------:R-:W3:Y:S01]  /*11b10*/  LDL R61, [R1+0x64] ;  /* 0x00006400013d7983 */ /* 0x000ee20000100800 */
[----:B------:R-:W-:Y:S01]  /*11b20*/  LEA.HI R4, R32, R28, RZ, 0x3 ;  /* 0x0000001c20047211 */ /* 0x000fe200078f18ff */
[C---:B------:R-:W-:Y:S01]  /*11b30*/  IMAD.SHL.U32 R9, R23.reuse, 0x80, RZ ;  /* 0x0000008017097824 */ /* 0x040fe200078e00ff */
[----:B------:R-:W-:Y:S02]  /*11b40*/  SHF.L.U32 R8, R23, 0x7, RZ ;  /* 0x0000000717087819 */ /* 0x000fe400000006ff */
[----:B------:R-:W-:Y:S02]  /*11b50*/  LOP3.LUT R5, R4, 0xfffffff8, RZ, 0xc0, !PT ;  /* 0xfffffff804057812 */ /* 0x000fe400078ec0ff */
[----:B------:R-:W-:-:S02]  /*11b60*/  LOP3.LUT R9, R9, 0x380, RZ, 0xc0, !PT ;  /* 0x0000038009097812 */ /* 0x000fc400078ec0ff */
[----:B------:R-:W-:Y:S01]  /*11b70*/  LOP3.LUT R8, R8, 0x380, RZ, 0xc0, !PT ;  /* 0x0000038008087812 */ /* 0x000fe200078ec0ff */
[----:B------:R-:W-:Y:S01]  /*11b80*/  IMAD.IADD R4, R28, 0x1, -R5 ;  /* 0x000000011c047824 */ /* 0x000fe200078e0a05 */
[----:B------:R-:W-:Y:S02]  /*11b90*/  F2FP.F16.E4M3.UNPACK_B R46, R14.H1 ;  /* 0x0000000eff2e723e */ /* 0x000fe400030006ff */
[----:B------:R-:W-:Y:S02]  /*11ba0*/  SHF.R.U32.HI R8, RZ, 0x3, R8 ;  /* 0x00000003ff087819 */ /* 0x000fe40000011608 */
[----:B------:R-:W-:Y:S01]  /*11bb0*/  LEA.HI R4, R27, R4, RZ, 0x1c ;  /* 0x000000041b047211 */ /* 0x000fe200078fe0ff */
[--C-:B------:R-:W-:Y:S01]  /*11bc0*/  HADD2.F32 R44, -RZ, R46.reuse.H0_H0 ;  /* 0x2000002eff2c7230 */ /* 0x100fe20000004100 */
[----:B0-----:R-:W-:Y:S01]  /*11bd0*/  F2FP.F16.E4M3.UNPACK_B R37, R0.H1 ;  /* 0x00000000ff25723e */ /* 0x001fe200030006ff */
[----:B------:R-:W-:Y:S01]  /*11be0*/  HADD2.F32 R47, -RZ, R46.H1_H1 ;  /* 0x3000002eff2f7230 */ /* 0x000fe20000004100 */
[----:B------:R-:W-:Y:S01]  /*11bf0*/  SHF.R.S32.HI R7, RZ, 0x1f, R4 ;  /* 0x0000001fff077819 */ /* 0x000fe20000011404 */
[----:B------:R-:W-:-:S02]  /*11c00*/  IMAD.SHL.U32 R5, R4, 0x10, RZ ;  /* 0x0000001004057824 */ /* 0x000fc400078e00ff */
[--C-:B------:R-:W-:Y:S01]  /*11c10*/  HADD2.F32 R40, -RZ, R37.reuse.H0_H0 ;  /* 0x20000025ff287230 */ /* 0x100fe20000004100 */
[----:B------:R-:W-:Y:S01]  /*11c20*/  LEA.HI R7, R7, R4, RZ, 0x3 ;  /* 0x0000000407077211 */ /* 0x000fe200078f18ff */
[----:B------:R-:W-:Y:S01]  /*11c30*/  HADD2.F32 R41, -RZ, R37.H1_H1 ;  /* 0x30000025ff297230 */ /* 0x000fe20000004100 */
[----:B------:R-:W-:Y:S02]  /*11c40*/  LOP3.LUT R5, R9, 0x70, R5, 0xf8, !PT ;  /* 0x0000007009057812 */ /* 0x000fe400078ef805 */
[----:B------:R-:W-:Y:S01]  /*11c50*/  F2FP.F16.E4M3.UNPACK_B R37, R0 ;  /* 0x00000000ff25723e */ /* 0x000fe200020006ff */
[----:B------:R-:W-:Y:S01]  /*11c60*/  IMAD.SHL.U32 R7, R7, 0x800, RZ ;  /* 0x0000080007077824 */ /* 0x000fe200078e00ff */
[----:B------:R-:W-:-:S04]  /*11c70*/  LOP3.LUT R4, R5, R8, RZ, 0x3c, !PT ;  /* 0x0000000805047212 */ /* 0x000fc800078e3cff */
[----:B------:R-:W-:-:S04]  /*11c80*/  LOP3.LUT R7, R7, 0xffffc000, RZ, 0xc0, !PT ;  /* 0xffffc00007077812 */ /* 0x000fc800078ec0ff */
[----:B--2---:R-:W-:Y:S02]  /*11c90*/  IADD3 R9, R4, R7, R6 ;  /* 0x0000000704097210 */ /* 0x004fe40007ffe006 */
[----:B---3--:R-:W0:Y:S03]  /*11ca0*/  LDS.128 R4, [R61+0x20400] ;  /* 0x020400003d047984 */ /* 0x008e260000000c00 */
[----:B------:R-:W-:-:S05]  /*11cb0*/  IMAD.IADD R24, R22, 0x1, R9 ;  /* 0x0000000116187824 */ /* 0x000fca00078e0209 */
[----:B------:R-:W1:Y:S01]  /*11cc0*/  LDS.128 R8, [R24+0x20400] ;  /* 0x0204000018087984 */ /* 0x000e620000000c00 */
[----:B0-----:R-:W-:Y:S02]  /*11cd0*/  F2FP.F16.E4M3.UNPACK_B R31, R4.H1 ;  /* 0x00000004ff1f723e */ /* 0x001fe400030006ff */
[-C--:B------:R-:W-:Y:S02]  /*11ce0*/  F2FP.F16.E4M3.UNPACK_B R42, R5.reuse ;  /* 0x00000005ff2a723e */ /* 0x080fe400020006ff */
[----:B------:R-:W-:Y:S02]  /*11cf0*/  F2FP.F16.E4M3.UNPACK_B R38, R5.H1 ;  /* 0x00000005ff26723e */ /* 0x000fe400030006ff */
[----:B-1----:R-:W-:Y:S02]  /*11d00*/  F2FP.F16.E4M3.UNPACK_B R36, R8.H1 ;  /* 0x00000008ff24723e */ /* 0x002fe400030006ff */
[----:B------:R-:W-:Y:S02]  /*11d10*/  F2FP.F16.E4M3.UNPACK_B R34, R4 ;  /* 0x00000004ff22723e */ /* 0x000fe400020006ff */
[-C--:B------:R-:W-:Y:S01]  /*11d20*/  F2FP.F16.E4M3.UNPACK_B R4, R7.reuse ;  /* 0x00000007ff04723e */ /* 0x080fe200020006ff */
[--C-:B------:R-:W-:Y:S01]  /*11d30*/  HADD2.F32 R5, -RZ, R36.reuse.H0_H0 ;  /* 0x20000024ff057230 */ /* 0x100fe20000004100 */
[----:B------:R-:W-:Y:S01]  /*11d40*/  F2FP.F16.E4M3.UNPACK_B R26, R7.H1 ;  /* 0x00000007ff1a723e */ /* 0x000fe200030006ff */
[----:B------:R-:W-:Y:S01]  /*11d50*/  HADD2.F32 R7, -RZ, R31.H0_H0 ;  /* 0x2000001fff077230 */ /* 0x000fe20000004100 */
[----:B------:R-:W-:Y:S01]  /*11d60*/  F2FP.F16.E4M3.UNPACK_B R35, R8 ;  /* 0x00000008ff23723e */ /* 0x000fe200020006ff */
[----:B------:R-:W-:Y:S01]  /*11d70*/  HADD2.F32 R36, -RZ, R36.H1_H1 ;  /* 0x30000024ff247230 */ /* 0x000fe20000004100 */
[-C--:B------:R-:W-:Y:S01]  /*11d80*/  F2FP.F16.E4M3.UNPACK_B R43, R9.reuse ;  /* 0x00000009ff2b723e */ /* 0x080fe200020006ff */
[C---:B------:R-:W-:Y:S01]  /*11d90*/  FMUL.FTZ R8, R5.reuse, R44 ;  /* 0x0000002c05087220 */ /* 0x040fe20000410000 */
[----:B------:R-:W-:Y:S01]  /*11da0*/  F2FP.F16.E4M3.UNPACK_B R39, R9.H1 ;  /* 0x00000009ff27723e */ /* 0x000fe200030006ff */
[----:B------:R-:W-:Y:S01]  /*11db0*/  FMUL.FTZ R9, R5, R40 ;  /* 0x0000002805097220 */ /* 0x000fe20000410000 */
[----:B------:R-:W-:Y:S01]  /*11dc0*/  F2FP.F16.E4M3.UNPACK_B R30, R10 ;  /* 0x0000000aff1e723e */ /* 0x000fe200020006ff */
[----:B------:R-:W-:Y:S01]  /*11dd0*/  FFMA.FTZ R5, R7, R40, -R8 ;  /* 0x0000002807057223 */ /* 0x000fe20000010808 */
[----:B------:R-:W-:-:S02]  /*11de0*/  HADD2.F32 R8, -RZ, R35.H0_H0 ;  /* 0x20000023ff087230 */ /* 0x000fc40000004100 */
[----:B------:R-:W-:Y:S01]  /*11df0*/  FFMA.FTZ R7, R7, R44, R9 ;  /* 0x0000002c07077223 */ /* 0x000fe20000010009 */
[----:B------:R-:W-:Y:S01]  /*11e00*/  F2FP.F16.E4M3.UNPACK_B R44, R14 ;  /* 0x0000000eff2c723e */ /* 0x000fe200020006ff */
[----:B------:R-:W-:Y:S01]  /*11e10*/  HADD2.F32 R9, -RZ, R37.H0_H0 ;  /* 0x20000025ff097230 */ /* 0x000fe20000004100 */
[----:B------:R-:W-:Y:S01]  /*11e20*/  F2FP.F16.E4M3.UNPACK_B R45, R10.H1 ;  /* 0x0000000aff2d723e */ /* 0x000fe200030006ff */
[----:B------:R-:W-:Y:S02]  /*11e30*/  HADD2.F32 R10, -RZ, R31.H1_H1 ;  /* 0x3000001fff0a7230 */ /* 0x000fe40000004100 */
[C---:B------:R-:W-:Y:S01]  /*11e40*/  FMUL.FTZ R51, R36.reuse, R47 ;  /* 0x0000002f24337220 */ /* 0x040fe20000410000 */
[----:B------:R-:W-:Y:S02]  /*11e50*/  HADD2.F32 R40, -RZ, R44.H0_H0 ;  /* 0x2000002cff287230 */ /* 0x000fe40000004100 */
[----:B------:R-:W-:Y:S01]  /*11e60*/  FMUL.FTZ R46, R36, R41 ;  /* 0x00000029242e7220 */ /* 0x000fe20000410000 */
[----:B------:R-:W-:-:S02]  /*11e70*/  HADD2.F32 R31, -RZ, R34.H0_H0 ;  /* 0x20000022ff1f7230 */ /* 0x000fc40000004100 */
[C---:B------:R-:W-:Y:S01]  /*11e80*/  FMUL.FTZ R49, R8.reuse, R9 ;  /* 0x0000000908317220 */ /* 0x040fe20000410000 */
[----:B------:R-:W-:Y:S02]  /*11e90*/  HADD2.F32 R35, -RZ, R35.H1_H1 ;  /* 0x30000023ff237230 */ /* 0x000fe40000004100 */
[-C--:B------:R-:W-:Y:S01]  /*11ea0*/  FMUL.FTZ R36, R8, R40.reuse ;  /* 0x0000002808247220 */ /* 0x080fe20000410000 */
[C---:B------:R-:W-:Y:S01]  /*11eb0*/  FFMA.FTZ R8, R10.reuse, R41, -R51 ;  /* 0x000000290a087223 */ /* 0x040fe20000010833 */
[----:B------:R-:W-:Y:S01]  /*11ec0*/  F2FP.F16.E4M3.UNPACK_B R41, R3.H1 ;  /* 0x00000003ff29723e */ /* 0x000fe200030006ff */
[----:B------:R-:W-:Y:S01]  /*11ed0*/  FFMA.FTZ R10, R10, R47, R46 ;  /* 0x0000002f0a0a7223 */ /* 0x000fe2000001002e */
[C---:B------:R-:W-:Y:S01]  /*11ee0*/  FFMA.FTZ R9, R31.reuse, R9, -R36 ;  /* 0x000000091f097223 */ /* 0x040fe20000010824 */
[----:B------:R-:W-:Y:S01]  /*11ef0*/  FFMA.FTZ R31, R31, R40, R49 ;  /* 0x000000281f1f7223 */ /* 0x000fe20000010031 */
[----:B------:R-:W-:Y:S01]  /*11f00*/  F2FP.F16.E4M3.UNPACK_B R49, R15.H1 ;  /* 0x0000000fff31723e */ /* 0x000fe200030006ff */
[----:B------:R-:W-:Y:S01]  /*11f10*/  HADD2.F32 R46, -RZ, R44.H1_H1 ;  /* 0x3000002cff2e7230 */ /* 0x000fe20000004100 */
[-C--:B------:R-:W-:Y:S01]  /*11f20*/  F2FP.F16.E4M3.UNPACK_B R33, R6.reuse.H1 ;  /* 0x00000006ff21723e */ /* 0x080fe200030006ff */
[----:B------:R-:W-:Y:S01]  /*11f30*/  HADD2.F32 R40, -RZ, R37.H1_H1 ;  /* 0x30000025ff287230 */ /* 0x000fe20000004100 */
[----:B------:R-:W-:Y:S01]  /*11f40*/  F2FP.F16.E4M3.UNPACK_B R29, R6 ;  /* 0x00000006ff1d723e */ /* 0x000fe200020006ff */
[----:B------:R-:W-:-:S02]  /*11f50*/  HADD2.F32 R36, -RZ, R34.H1_H1 ;  /* 0x30000022ff247230 */ /* 0x000fc40000004100 */
[C---:B------:R-:W-:Y:S01]  /*11f60*/  FMUL.FTZ R51, R35.reuse, R46 ;  /* 0x0000002e23337220 */ /* 0x040fe20000410000 */
[----:B------:R-:W-:Y:S02]  /*11f70*/  HADD2.F32 R47, -RZ, R49.H0_H0 ;  /* 0x20000031ff2f7230 */ /* 0x000fe40000004100 */
[----:B------:R-:W-:Y:S01]  /*11f80*/  FMUL.FTZ R35, R35, R40 ;  /* 0x0000002823237220 */ /* 0x000fe20000410000 */
[----:B------:R-:W-:Y:S01]  /*11f90*/  HADD2.F32 R34, -RZ, R39.H0_H0 ;  /* 0x20000027ff227230 */ /* 0x000fe20000004100 */
[-C--:B------:R-:W-:Y:S01]  /*11fa0*/  F2FP.F16.E4M3.UNPACK_B R6, R11.reuse ;  /* 0x0000000bff06723e */ /* 0x080fe200020006ff */
[----:B------:R-:W-:Y:S01]  /*11fb0*/  HADD2.F32 R44, -RZ, R41.H0_H0 ;  /* 0x20000029ff2c7230 */ /* 0x000fe20000004100 */
[----:B------:R-:W-:Y:S01]  /*11fc0*/  F2FP.F16.E4M3.UNPACK_B R11, R11.H1 ;  /* 0x0000000bff0b723e */ /* 0x000fe200030006ff */
[----:B------:R-:W-:Y:S02]  /*11fd0*/  HADD2.F32 R37, -RZ, R38.H0_H0 ;  /* 0x20000026ff257230 */ /* 0x000fe40000004100 */
[----:B------:R-:W-:Y:S01]  /*11fe0*/  FMUL.FTZ R48, R34, R47 ;  /* 0x0000002f22307220 */ /* 0x000fe20000410000 */
[----:B------:R-:W-:-:S02]  /*11ff0*/  HADD2.F32 R39, -RZ, R39.H1_H1 ;  /* 0x30000027ff277230 */ /* 0x000fc40000004100 */
[----:B------:R-:W-:Y:S01]  /*12000*/  FMUL.FTZ R50, R34, R44 ;  /* 0x0000002c22327220 */ /* 0x000fe20000410000 */
[C---:B------:R-:W-:Y:S01]  /*12010*/  FFMA.FTZ R34, R36.reuse, R40, -R51 ;  /* 0x0000002824227223 */ /* 0x040fe20000010833 */
[----:B------:R-:W-:Y:S01]  /*12020*/  FFMA.FTZ R36, R36, R46, R35 ;  /* 0x0000002e24247223 */ /* 0x000fe20000010023 */
[C---:B------:R-:W-:Y:S01]  /*12030*/  FFMA.FTZ R35, R37.reuse, R44, -R48 ;  /* 0x0000002c25237223 */ /* 0x040fe20000010830 */
[----:B------:R-:W-:Y:S01]  /*12040*/  F2FP.F16.E4M3.UNPACK_B R48, R15 ;  /* 0x0000000fff30723e */ /* 0x000fe200020006ff */
[----:B------:R-:W-:Y:S01]  /*12050*/  FFMA.FTZ R37, R37, R47, R50 ;  /* 0x0000002f25257223 */ /* 0x000fe20000010032 */
[----:B------:R-:W-:Y:S01]  /*12060*/  F2FP.F16.E4M3.UNPACK_B R44, R3 ;  /* 0x00000003ff2c723e */ /* 0x000fe200020006ff */
[----:B------:R-:W-:Y:S02]  /*12070*/  HADD2.F32 R50, -RZ, R49.H1_H1 ;  /* 0x30000031ff327230 */ /* 0x000fe40000004100 */
[----:B------:R-:W-:Y:S02]  /*12080*/  HADD2.F32 R40, -RZ, R38.H1_H1 ;  /* 0x30000026ff287230 */ /* 0x000fe40000004100 */
[----:B------:R-:W-:-:S02]  /*12090*/  HADD2.F32 R49, -RZ, R48.H0_H0 ;  /* 0x20000030ff317230 */ /* 0x000fc40000004100 */
[C---:B------:R-:W-:Y:S01]  /*120a0*/  FMUL.FTZ R51, R39.reuse, R50 ;  /* 0x0000003227337220 */ /* 0x040fe20000410000 */
[----:B------:R-:W-:Y:S02]  /*120b0*/  HADD2.F32 R38, -RZ, R43.H0_H0 ;  /* 0x2000002bff267230 */ /* 0x000fe40000004100 */
[----:B------:R-:W-:Y:S02]  /*120c0*/  HADD2.F32 R46, -RZ, R44.H0_H0 ;  /* 0x2000002cff2e7230 */ /* 0x000fe40000004100 */
[----:B------:R-:W-:Y:S02]  /*120d0*/  HADD2.F32 R47, -RZ, R41.H1_H1 ;  /* 0x30000029ff2f7230 */ /* 0x000fe40000004100 */
[C---:B------:R-:W-:Y:S01]  /*120e0*/  FMUL.FTZ R52, R38.reuse, R49 ;  /* 0x0000003126347220 */ /* 0x040fe20000410000 */
[----:B------:R-:W-:Y:S02]  /*120f0*/  HADD2.F32 R41, -RZ, R42.H0_H0 ;  /* 0x2000002aff297230 */ /* 0x000fe40000004100 */
[----:B------:R-:W-:Y:S01]  /*12100*/  FMUL.FTZ R54, R38, R46 ;  /* 0x0000002e26367220 */ /* 0x000fe20000410000 */
[-C--:B------:R-:W-:Y:S01]  /*12110*/  FMUL.FTZ R39, R39, R47.reuse ;  /* 0x0000002f27277220 */ /* 0x080fe20000410000 */
[C---:B------:R-:W-:Y:S01]  /*12120*/  FFMA.FTZ R38, R40.reuse, R47, -R51 ;  /* 0x0000002f28267223 */ /* 0x040fe20000010833 */
[----:B------:R-:W-:Y:S01]  /*12130*/  HADD2.F32 R51, -RZ, R48.H1_H1 ;  /* 0x30000030ff337230 */ /* 0x000fe20000004100 */
[----:B------:R-:W-:Y:S01]  /*12140*/  F2FP.F16.E4M3.UNPACK_B R48, R12.H1 ;  /* 0x0000000cff30723e */ /* 0x000fe200030006ff */
[----:B------:R-:W-:Y:S01]  /*12150*/  FFMA.FTZ R40, R40, R50, R39 ;  /* 0x0000003228287223 */ /* 0x000fe20000010027 */
[C---:B------:R-:W-:Y:S01]  /*12160*/  FFMA.FTZ R39, R41.reuse, R46, -R52 ;  /* 0x0000002e29277223 */ /* 0x040fe20000010834 */
[----:B------:R-:W-:Y:S01]  /*12170*/  FFMA.FTZ R41, R41, R49, R54 ;  /* 0x0000003129297223 */ /* 0x000fe20000010036 */
[----:B------:R-:W-:Y:S01]  /*12180*/  F2FP.F16.E4M3.UNPACK_B R50, R20.H1 ;  /* 0x00000014ff32723e */ /* 0x000fe200030006ff */
[----:B------:R-:W-:Y:S01]  /*12190*/  HADD2.F32 R47, -RZ, R44.H1_H1 ;  /* 0x3000002cff2f7230 */ /* 0x000fe20000004100 */
[----:B------:R-:W-:Y:S01]  /*121a0*/  F2FP.SATFINITE.E4M3.F32.PACK_AB_MERGE_C R37, R40, R37, RZ ;  /* 0x000000252825723e */ /* 0x000fe200048070ff */
[----:B------:R-:W-:-:S02]  /*121b0*/  HADD2.F32 R46, -RZ, R45.H0_H0 ;  /* 0x2000002dff2e7230 */ /* 0x000fc40000004100 */
[----:B------:R-:W-:Y:S02]  /*121c0*/  HADD2.F32 R49, -RZ, R48.H0_H0 ;  /* 0x20000030ff317230 */ /* 0x000fe40000004100 */
[----:B------:R-:W-:Y:S02]  /*121d0*/  HADD2.F32 R44, -RZ, R42.H1_H1 ;  /* 0x3000002aff2c7230 */ /* 0x000fe40000004100 */
[----:B------:R-:W-:Y:S02]  /*121e0*/  HADD2.F32 R42, -RZ, R43.H1_H1 ;  /* 0x3000002bff2a7230 */ /* 0x000fe40000004100 */
[----:B------:R-:W-:Y:S01]  /*121f0*/  FMUL.FTZ R55, R46, R49 ;  /* 0x000000312e377220 */ /* 0x000fe20000410000 */
[----:B------:R-:W-:Y:S02]  /*12200*/  HADD2.F32 R52, -RZ, R50.H0_H0 ;  /* 0x20000032ff347230 */ /* 0x000fe40000004100 */
[----:B------:R-:W-:Y:S02]  /*12210*/  HADD2.F32 R43, -RZ, R33.H0_H0 ;  /* 0x20000021ff2b7230 */ /* 0x000fe40000004100 */
[C---:B------:R-:W-:Y:S01]  /*12220*/  FMUL.FTZ R53, R42.reuse, R51 ;  /* 0x000000332a357220 */ /* 0x040fe20000410000 */
[----:B------:R-:W-:Y:S01]  /*12230*/  FMUL.FTZ R54, R42, R47 ;  /* 0x0000002f2a367220 */ /* 0x000fe20000410000 */
[----:B------:R-:W-:Y:S01]  /*12240*/  FMUL.FTZ R56, R46, R52 ;  /* 0x000000342e387220 */ /* 0x000fe20000410000 */
[----:B------:R-:W-:-:S02]  /*12250*/  HADD2.F32 R45, -RZ, R45.H1_H1 ;  /* 0x3000002dff2d7230 */ /* 0x000fc40000004100 */
[----:B------:R-:W-:Y:S01]  /*12260*/  FFMA.FTZ R55, R43, R52, R55 ;  /* 0x000000342b377223 */ /* 0x000fe20000010037 */
[----:B------:R-:W-:Y:S02]  /*12270*/  HADD2.F32 R52, -RZ, R50.H1_H1 ;  /* 0x30000032ff347230 */ /* 0x000fe40000004100 */
[C---:B------:R-:W-:Y:S01]  /*12280*/  FFMA.FTZ R42, R44.reuse, R47, -R53 ;  /* 0x0000002f2c2a7223 */ /* 0x040fe20000010835 */
[----:B------:R-:W-:Y:S01]  /*12290*/  HADD2.F32 R48, -RZ, R48.H1_H1 ;  /* 0x30000030ff307230 */ /* 0x000fe20000004100 */
[----:B------:R-:W-:Y:S01]  /*122a0*/  F2FP.F16.E4M3.UNPACK_B R47, R20 ;  /* 0x00000014ff2f723e */ /* 0x000fe200020006ff */
[----:B------:R-:W-:Y:S01]  /*122b0*/  FFMA.FTZ R44, R44, R51, R54 ;  /* 0x000000332c2c7223 */ /* 0x000fe20000010036 */
[----:B------:R-:W-:Y:S01]  /*122c0*/  HADD2.F32 R33, -RZ, R33.H1_H1 ;  /* 0x30000021ff217230 */ /* 0x000fe20000004100 */
[----:B------:R-:W-:Y:S01]  /*122d0*/  F2FP.F16.E4M3.UNPACK_B R46, R12 ;  /* 0x0000000cff2e723e */ /* 0x000fe200020006ff */
[----:B------:R-:W-:Y:S01]  /*122e0*/  FMUL.FTZ R54, R45, R52 ;  /* 0x000000342d367220 */ /* 0x000fe20000410000 */
[----:B------:R-:W-:Y:S01]  /*122f0*/  FFMA.FTZ R56, R43, R49, -R56 ;  /* 0x000000312b387223 */ /* 0x000fe20000010838 */
[----:B------:R-:W-:Y:S01]  /*12300*/  FMUL.FTZ R45, R45, R48 ;  /* 0x000000302d2d7220 */ /* 0x000fe20000410000 */
[----:B------:R-:W-:-:S02]  /*12310*/  HADD2.F32 R50, -RZ, R47.H0_H0 ;  /* 0x2000002fff327230 */ /* 0x000fc40000004100 */
[C---:B------:R-:W-:Y:S01]  /*12320*/  FFMA.FTZ R51, R33.reuse, R48, -R54 ;  /* 0x0000003021337223 */ /* 0x040fe20000010836 */
[----:B------:R-:W-:Y:S02]  /*12330*/  HADD2.F32 R43, -RZ, R30.H0_H0 ;  /* 0x2000001eff2b7230 */ /* 0x000fe40000004100 */
[----:B------:R-:W-:Y:S01]  /*12340*/  FFMA.FTZ R58, R33, R52, R45 ;  /* 0x00000034213a7223 */ /* 0x000fe2000001002d */
[----:B------:R-:W-:Y:S01]  /*12350*/  HADD2.F32 R48, -RZ, R46.H0_H0 ;  /* 0x2000002eff307230 */ /* 0x000fe20000004100 */
[----:B------:R-:W-:Y:S01]  /*12360*/  F2FP.F16.E4M3.UNPACK_B R45, R21.H1 ;  /* 0x00000015ff2d723e */ /* 0x000fe200030006ff */
[----:B------:R-:W-:Y:S02]  /*12370*/  HADD2.F32 R33, -RZ, R29.H0_H0 ;  /* 0x2000001dff217230 */ /* 0x000fe40000004100 */
[C---:B------:R-:W-:Y:S01]  /*12380*/  FMUL.FTZ R52, R43.reuse, R50 ;  /* 0x000000322b347220 */ /* 0x040fe20000410000 */
[----:B------:R-:W-:Y:S02]  /*12390*/  HADD2.F32 R47, -RZ, R47.H1_H1 ;  /* 0x3000002fff2f7230 */ /* 0x000fe40000004100 */
[----:B------:R-:W-:Y:S01]  /*123a0*/  FMUL.FTZ R54, R43, R48 ;  /* 0x000000302b367220 */ /* 0x000fe20000410000 */
[----:B------:R-:W-:-:S02]  /*123b0*/  HADD2.F32 R30, -RZ, R30.H1_H1 ;  /* 0x3000001eff1e7230 */ /* 0x000fc40000004100 */
[C---:B------:R-:W-:Y:S01]  /*123c0*/  FFMA.FTZ R52, R33.reuse, R48, -R52 ;  /* 0x0000003021347223 */ /* 0x040fe20000010834 */
[----:B------:R-:W-:Y:S02]  /*123d0*/  HADD2.F32 R46, -RZ, R46.H1_H1 ;  /* 0x3000002eff2e7230 */ /* 0x000fe40000004100 */
[----:B------:R-:W-:Y:S01]  /*123e0*/  FFMA.FTZ R54, R33, R50, R54 ;  /* 0x0000003221367223 */ /* 0x000fe20000010036 */
[----:B------:R-:W-:Y:S02]  /*123f0*/  HADD2.F32 R29, -RZ, R29.H1_H1 ;  /* 0x3000001dff1d7230 */ /* 0x000fe40000004100 */
[C---:B------:R-:W-:Y:S01]  /*12400*/  FMUL.FTZ R48, R30.reuse, R47 ;  /* 0x0000002f1e307220 */ /* 0x040fe20000410000 */
[----:B------:R-:W-:Y:S01]  /*12410*/  F2FP.F16.E4M3.UNPACK_B R33, R13.H1 ;  /* 0x0000000dff21723e */ /* 0x000fe200030006ff */
[-C--:B------:R-:W-:Y:S01]  /*12420*/  FMUL.FTZ R50, R30, R46.reuse ;  /* 0x0000002e1e327220 */ /* 0x080fe20000410000 */
[----:B------:R-:W-:Y:S02]  /*12430*/  HADD2.F32 R30, -RZ, R11.H0_H0 ;  /* 0x2000000bff1e7230 */ /* 0x000fe40000004100 */
[----:B------:R-:W-:Y:S01]  /*12440*/  FFMA.FTZ R49, R29, R46, -R48 ;  /* 0x0000002e1d317223 */ /* 0x000fe20000010830 */
[----:B------:R-:W-:-:S02]  /*12450*/  HADD2.F32 R46, -RZ, R45.H0_H0 ;  /* 0x2000002dff2e7230 */ /* 0x000fc40000004100 */
[----:B------:R-:W-:Y:S01]  /*12460*/  FFMA.FTZ R47, R29, R47, R50 ;  /* 0x0000002f1d2f7223 */ /* 0x000fe20000010032 */
[----:B------:R-:W-:Y:S02]  /*12470*/  HADD2.F32 R43, -RZ, R33.H0_H0 ;  /* 0x20000021ff2b7230 */ /* 0x000fe40000004100 */
[--C-:B------:R-:W-:Y:S02]  /*12480*/  HADD2.F32 R29, -RZ, R26.reuse.H0_H0 ;  /* 0x2000001aff1d7230 */ /* 0x100fe40000004100 */
[C---:B------:R-:W-:Y:S01]  /*12490*/  FMUL.FTZ R48, R30.reuse, R46 ;  /* 0x0000002e1e307220 */ /* 0x040fe20000410000 */
[----:B------:R-:W-:Y:S02]  /*124a0*/  HADD2.F32 R45, -RZ, R45.H1_H1 ;  /* 0x3000002dff2d7230 */ /* 0x000fe40000004100 */
[-C--:B------:R-:W-:Y:S01]  /*124b0*/  FMUL.FTZ R50, R30, R43.reuse ;  /* 0x0000002b1e327220 */ /* 0x080fe20000410000 */
[----:B------:R-:W-:Y:S02]  /*124c0*/  HADD2.F32 R11, -RZ, R11.H1_H1 ;  /* 0x3000000bff0b7230 */ /* 0x000fe40000004100 */
[----:B------:R-:W-:Y:S01]  /*124d0*/  FFMA.FTZ R48, R29, R43, -R48 ;  /* 0x0000002b1d307223 */ /* 0x000fe20000010830 */
[----:B------:R-:W-:Y:S01]  /*124e0*/  HADD2.F32 R33, -RZ, R33.H1_H1 ;  /* 0x30000021ff217230 */ /* 0x000fe20000004100 */
[----:B------:R-:W-:Y:S01]  /*124f0*/  F2FP.F16.E4M3.UNPACK_B R30, R13 ;  /* 0x0000000dff1e723e */ /* 0x000fe200020006ff */
[----:B------:R-:W-:-:S02]  /*12500*/  HADD2.F32 R26, -RZ, R26.H1_H1 ;  /* 0x3000001aff1a7230 */ /* 0x000fc40000004100 */
[C---:B------:R-:W-:Y:S01]  /*12510*/  FMUL.FTZ R53, R11.reuse, R45 ;  /* 0x0000002d0b357220 */ /* 0x040fe20000410000 */
[----:B------:R-:W-:Y:S01]  /*12520*/  F2FP.F16.E4M3.UNPACK_B R43, R21 ;  /* 0x00000015ff2b723e */ /* 0x000fe200020006ff */
[-C--:B------:R-:W-:Y:S01]  /*12530*/  FMUL.FTZ R60, R11, R33.reuse ;  /* 0x000000210b3c7220 */ /* 0x080fe20000410000 */
[----:B------:R-:W-:Y:S01]  /*12540*/  FFMA.FTZ R50, R29, R46, R50 ;  /* 0x0000002e1d327223 */ /* 0x000fe20000010032 */
[C---:B------:R-:W-:Y:S01]  /*12550*/  FFMA.FTZ R57, R26.reuse, R33, -R53 ;  /* 0x000000211a397223 */ /* 0x040fe20000010835 */
[--C-:B------:R-:W-:Y:S02]  /*12560*/  HADD2.F32 R29, -RZ, R30.reuse.H0_H0 ;  /* 0x2000001eff1d7230 */ /* 0x100fe40000004100 */
[----:B------:R-:W-:Y:S01]  /*12570*/  FFMA.FTZ R59, R26, R45, R60 ;  /* 0x0000002d1a3b7223 */ /* 0x000fe2000001003c */
[----:B------:R-:W-:Y:S02]  /*12580*/  HADD2.F32 R33, -RZ, R30.H1_H1 ;  /* 0x3000001eff217230 */ /* 0x000fe40000004100 */
[----:B------:R-:W-:-:S02]  /*12590*/  HADD2.F32 R30, -RZ, R43.H0_H0 ;  /* 0x2000002bff1e7230 */ /* 0x000fc40000004100 */
[----:B------:R-:W-:Y:S01]  /*125a0*/  HADD2.F32 R43, -RZ, R43.H1_H1 ;  /* 0x3000002bff2b7230 */ /* 0x000fe20000004100 */
[----:B------:R-:W-:Y:S01]  /*125b0*/  F2FP.SATFINITE.E4M3.F32.PACK_AB_MERGE_C R50, R59, R50, RZ ;  /* 0x000000323b32723e */ /* 0x000fe200048070ff */
[--C-:B------:R-:W-:Y:S02]  /*125c0*/  HADD2.F32 R26, -RZ, R6.reuse.H1_H1 ;  /* 0x30000006ff1a7230 */ /* 0x100fe40000004100 */
[----:B------:R-:W-:Y:S02]  /*125d0*/  HADD2.F32 R11, -RZ, R6.H0_H0 ;  /* 0x20000006ff0b7230 */ /* 0x000fe40000004100 */
[--C-:B------:R-:W-:Y:S02]  /*125e0*/  HADD2.F32 R6, -RZ, R4.reuse.H0_H0 ;  /* 0x20000004ff067230 */ /* 0x100fe40000004100 */
[C---:B------:R-:W-:Y:S01]  /*125f0*/  FMUL.FTZ R53, R26.reuse, R43 ;  /* 0x0000002b1a357220 */ /* 0x040fe20000410000 */
[----:B------:R-:W-:Y:S02]  /*12600*/  HADD2.F32 R4, -RZ, R4.H1_H1 ;  /* 0x30000004ff047230 */ /* 0x000fe40000004100 */
[----:B------:R-:W-:Y:S01]  /*12610*/  FMUL.FTZ R46, R26, R33 ;  /* 0x000000211a2e7220 */ /* 0x000fe20000410000 */
[CC--:B------:R-:W-:Y:S01]  /*12620*/  FMUL.FTZ R45, R11.reuse, R30.reuse ;  /* 0x0000001e0b2d7220 */ /* 0x0c0fe20000410000 */
[----:B------:R-:W-:Y:S01]  /*12630*/  FMUL.FTZ R11, R11, R29 ;  /* 0x0000001d0b0b7220 */ /* 0x000fe20000410000 */
[C---:B------:R-:W-:Y:S01]  /*12640*/  FFMA.FTZ R26, R4.reuse, R33, -R53 ;  /* 0x00000021041a7223 */ /* 0x040fe20000010835 */
[----:B------:R-:W-:Y:S01]  /*12650*/  FFMA.FTZ R46, R4, R43, R46 ;  /* 0x0000002b042e7223 */ /* 0x000fe2000001002e */
[----:B------:R-:W-:Y:S01]  /*12660*/  F2FP.SATFINITE.E4M3.F32.PACK_AB_MERGE_C R4, R8, R5, RZ ;  /* 0x000000050804723e */ /* 0x000fe200048070ff */
[C---:B------:R-:W-:Y:S01]  /*12670*/  FFMA.FTZ R45, R6.reuse, R29, -R45 ;  /* 0x0000001d062d7223 */ /* 0x040fe2000001082d */
[----:B------:R-:W-:Y:S01]  /*12680*/  FFMA.FTZ R11, R6, R30, R11 ;  /* 0x0000001e060b7223 */ /* 0x000fe2000001000b */
[----:B------:R-:W-:-:S02]  /*12690*/  F2FP.SATFINITE.E4M3.F32.PACK_AB_MERGE_C R8, R10, R7, RZ ;  /* 0x000000070a08723e */ /* 0x000fc400048070ff */
[----:B------:R-:W-:Y:S02]  /*126a0*/  F2FP.SATFINITE.E4M3.F32.PACK_AB_MERGE_C R5, R38, R35, RZ ;  /* 0x000000232605723e */ /* 0x000fe400048070ff */
[----:B------:R-:W-:Y:S02]  /*126b0*/  F2FP.SATFINITE.E4M3.F32.PACK_AB_MERGE_C R6, R51, R56, RZ ;  /* 0x000000383306723e */ /* 0x000fe400048070ff */
[----:B------:R-:W-:Y:S02]  /*126c0*/  F2FP.SATFINITE.E4M3.F32.PACK_AB_MERGE_C R7, R57, R48, RZ ;  /* 0x000000303907723e */ /* 0x000fe400048070ff */
[----:B------:R-:W-:Y:S02]  /*126d0*/  F2FP.SATFINITE.E4M3.F32.PACK_AB_MERGE_C R10, R58, R55, RZ ;  /* 0x000000373a0a723e */ /* 0x000fe400048070ff */
[----:B------:R-:W-:Y:S02]  /*126e0*/  F2FP.SATFINITE.E4M3.F32.PACK_AB_MERGE_C R4, R34, R9, R4 ;  /* 0x000000092204723e */ /* 0x000fe40004807004 */
[----:B------:R-:W-:-:S02]  /*126f0*/  F2FP.SATFINITE.E4M3.F32.PACK_AB_MERGE_C R5, R42, R39, R5 ;  /* 0x000000272a05723e */ /* 0x000fc40004807005 */
[----:B------:R-:W-:Y:S02]  /*12700*/  F2FP.SATFINITE.E4M3.F32.PACK_AB_MERGE_C R6, R49, R52, R6 ;  /* 0x000000343106723e */ /* 0x000fe40004807006 */
[----:B------:R-:W-:Y:S02]  /*12710*/  F2FP.SATFINITE.E4M3.F32.PACK_AB_MERGE_C R7, R26, R45, R7 ;  /* 0x0000002d1a07723e */ /* 0x000fe40004807007 */
[----:B------:R-:W-:Y:S02]  /*12720*/  F2FP.SATFINITE.E4M3.F32.PACK_AB_MERGE_C R8, R36, R31, R8 ;  /* 0x0000001f2408723e */ /* 0x000fe40004807008 */
[----:B------:R-:W-:Y:S01]  /*12730*/  F2FP.SATFINITE.E4M3.F32.PACK_AB_MERGE_C R9, R44, R41, R37 ;  /* 0x000000292c09723e */ /* 0x000fe20004807025 */
[----:B------:R1:W-:Y:S01]  /*12740*/  STS.128 [R61+0x20400], R4 ;  /* 0x020400043d007388 */ /* 0x0003e20000000c00 */
[----:B------:R-:W-:Y:S02]  /*12750*/  F2FP.SATFINITE.E4M3.F32.PACK_AB_MERGE_C R10, R47, R54, R10 ;  /* 0x000000362f0a723e */ /* 0x000fe4000480700a */
[----:B------:R-:W-:-:S05]  /*12760*/  F2FP.SATFINITE.E4M3.F32.PACK_AB_MERGE_C R11, R46, R11, R50 ;  /* 0x0000000b2e0b723e */ /* 0x000fca0004807032 */
[----:B------:R1:W-:Y:S02]  /*12770*/  STS.128 [R24+0x20400], R8 ;  /* 0x0204000818007388 */ /* 0x0003e40000000c00 */
.L_x_477:
[----:B------:R-:W-:Y:S05]  /*12780*/  BSYNC B1 ;  /* 0x0000000000017941 */ /* 0x000fea0003800000 */
.L_x_476:
[----:B------:R-:W-:Y:S04]  /*12790*/  BSSY B1, `(.L_x_478) ;  /* 0x00000cc000017945 */ /* 0x000fe80003800000 */
[----:B------:R-:W-:Y:S05]  /*127a0*/  @P2 BRA `(.L_x_479) ;  /* 0x0000000c00282947 */ /* 0x000fea0003800000 */
[----:B-1----:R-:W2:Y:S04]  /*127b0*/  LDL R6, [R1+0x5c] ;  /* 0x00005c0001067983 */ /* 0x002ea80000100800 */
[----:B------:R-:W3:Y:S01]  /*127c0*/  LDL R61, [R1+0x198] ;  /* 0x00019800013d7983 */ /* 0x000ee20000100800 */
[----:B------:R-:W-:Y:S01]  /*127d0*/  LEA.HI R4, R32, R28, RZ, 0x3 ;  /* 0x0000001c20047211 */ /* 0x000fe200078f18ff */
[C---:B------:R-:W-:Y:S01]  /*127e0*/  VIADD R8, R23.reuse, 0x20 ;  /* 0x0000002017087836 */ /* 0x040fe20000000000 */
[----:B------:R-:W-:Y:S01]  /*127f0*/  F2FP.F16.E4M3.UNPACK_B R42, R14.H1 ;  /* 0x0000000eff2a723e */ /* 0x000fe200030006ff */
[----:B------:R-:W-:Y:S01]  /*12800*/  VIADD R9, R23, 0x20 ;  /* 0x0000002017097836 */ /* 0x000fe20000000000 */
[----:B------:R-:W-:Y:S01]  /*12810*/  LOP3.LUT R5, R4, 0xfffffff8, RZ, 0xc0, !PT ;  /* 0xfffffff804057812 */ /* 0x000fe200078ec0ff */
[----:B------:R-:W-:Y:S01]  /*12820*/  IMAD.SHL.U32 R8, R8, 0x80, RZ ;  /* 0x0000008008087824 */ /* 0x000fe200078e00ff */
[----:B------:R-:W-:Y:S01]  /*12830*/  F2FP.F16.E4M3.UNPACK_B R39, R0.H1 ;  /* 0x00000000ff27723e */ /* 0x000fe200030006ff */
[----:B------:R-:W-:Y:S01]  /*12840*/  IMAD.SHL.U32 R9, R9, 0x80, RZ ;  /* 0x0000008009097824 */ /* 0x000fe200078e00ff */
[----:B------:R-:W-:Y:S01]  /*12850*/  F2FP.F16.E4M3.UNPACK_B R48, R14 ;  /* 0x0000000eff30723e */ /* 0x000fe200020006ff */
[----:B------:R-:W-:Y:S01]  /*12860*/  IMAD.IADD R4, R28, 0x1, -R5 ;  /* 0x000000011c047824 */ /* 0x000fe200078e0a05 */
[----:B------:R-:W-:Y:S01]  /*12870*/  LOP3.LUT R8, R8, 0x380, RZ, 0xc0, !PT ;  /* 0x0000038008087812 */ /* 0x000fe200078ec0ff */
[--C-:B------:R-:W-:Y:S01]  /*12880*/  HADD2.F32 R47, -RZ, R42.reuse.H0_H0 ;  /* 0x2000002aff2f7230 */ /* 0x100fe20000004100 */
[----:B------:R-:W-:Y:S01]  /*12890*/  LOP3.LUT R9, R9, 0x380, RZ, 0xc0, !PT ;  /* 0x0000038009097812 */ /* 0x000fe200078ec0ff */
[----:B------:R-:W-:Y:S01]  /*128a0*/  HADD2.F32 R43, -RZ, R39.H0_H0 ;  /* 0x20000027ff2b7230 */ /* 0x000fe20000004100 */
[----:B------:R-:W-:Y:S01]  /*128b0*/  LEA.HI R4, R27, R4, RZ, 0x1c ;  /* 0x000000041b047211 */ /* 0x000fe200078fe0ff */
[----:B------:R-:W-:Y:S01]  /*128c0*/  HADD2.F32 R52, -RZ, R42.H1_H1 ;  /* 0x3000002aff347230 */ /* 0x000fe20000004100 */
[----:B------:R-:W-:Y:S01]  /*128d0*/  SHF.R.U32.HI R8, RZ, 0x3, R8 ;  /* 0x00000003ff087819 */ /* 0x000fe20000011608 */
[--C-:B------:R-:W-:Y:S01]  /*128e0*/  HADD2.F32 R50, -RZ, R48.reuse.H0_H0 ;  /* 0x20000030ff327230 */ /* 0x100fe20000004100 */
[----:B------:R-:W-:Y:S01]  /*128f0*/  SHF.R.S32.HI R7, RZ, 0x1f, R4 ;  /* 0x0000001fff077819 */ /* 0x000fe20000011404 */
[----:B------:R-:W-:Y:S01]  /*12900*/  HADD2.F32 R49, -RZ, R48.H1_H1 ;  /* 0x30000030ff317230 */ /* 0x000fe20000004100 */
[----:B------:R-:W-:-:S02]  /*12910*/  SHF.L.U32 R5, R4, 0x4, RZ ;  /* 0x0000000404057819 */ /* 0x000fc400000006ff */
[----:B------:R-:W-:Y:S02]  /*12920*/  LEA.HI R7, R7, R4, RZ, 0x3 ;  /* 0x0000000407077211 */ /* 0x000fe400078f18ff */
[----:B------:R-:W-:Y:S02]  /*12930*/  LOP3.LUT R4, R9, 0x70, R5, 0xf8, !PT ;  /* 0x0000007009047812 */ /* 0x000fe400078ef805 */
[----:B------:R-:W-:Y:S02]  /*12940*/  SHF.L.U32 R7, R7, 0xb, RZ ;  /* 0x0000000b07077819 */ /* 0x000fe400000006ff */
[----:B------:R-:W-:Y:S02]  /*12950*/  LOP3.LUT R4, R4, R8, RZ, 0x3c, !PT ;  /* 0x0000000804047212 */ /* 0x000fe400078e3cff */
[----:B------:R-:W-:Y:S02]  /*12960*/  LOP3.LUT R7, R7, 0xffffc000, RZ, 0xc0, !PT ;  /* 0xffffc00007077812 */ /* 0x000fe400078ec0ff */
[----:B------:R-:W-:-:S02]  /*12970*/  F2FP.F16.E4M3.UNPACK_B R42, R0 ;  /* 0x00000000ff2a723e */ /* 0x000fc400020006ff */
[----:B------:R-:W-:Y:S02]  /*12980*/  F2FP.F16.E4M3.UNPACK_B R51, R15.H1 ;  /* 0x0000000fff33723e */ /* 0x000fe400030006ff */
[----:B------:R-:W-:Y:S01]  /*12990*/  F2FP.F16.E4M3.UNPACK_B R55, R20.H1 ;  /* 0x00000014ff37723e */ /* 0x000fe200030006ff */
[----:B------:R-:W-:Y:S02]  /*129a0*/  HADD2.F32 R46, -RZ, R42.H0_H0 ;  /* 0x2000002aff2e7230 */ /* 0x000fe40000004100 */
[--C-:B------:R-:W-:Y:S02]  /*129b0*/  HADD2.F32 R53, -RZ, R51.reuse.H0_H0 ;  /* 0x20000033ff357230 */ /* 0x100fe40000004100 */
[----:B------:R-:W-:Y:S01]  /*129c0*/  HADD2.F32 R56, -RZ, R51.H1_H1 ;  /* 0x30000033ff387230 */ /* 0x000fe20000004100 */
[----:B--2---:R-:W-:Y:S02]  /*129d0*/  IADD3 R9, R4, R7, R6 ;  /* 0x0000000704097210 */ /* 0x004fe40007ffe006 */
[----:B---3--:R-:W1:Y:S03]  /*129e0*/  LDS.128 R4, [R61+0x20400] ;  /* 0x020400003d047984 */ /* 0x008e660000000c00 */
[----:B------:R-:W-:-:S05]  /*129f0*/  IMAD.IADD R24, R22, 0x1, R9 ;  /* 0x0000000116187824 */ /* 0x000fca00078e0209 */
[----:B------:R-:W2:Y:S01]  /*12a00*/  LDS.128 R8, [R24+0x20400] ;  /* 0x0204000018087984 */ /* 0x000ea20000000c00 */
[-C--:B-1----:R-:W-:Y:S02]  /*12a10*/  F2FP.F16.E4M3.UNPACK_B R33, R6.reuse ;  /* 0x00000006ff21723e */ /* 0x082fe400020006ff */
[----:B------:R-:W-:Y:S02]  /*12a20*/  F2FP.F16.E4M3.UNPACK_B R40, R6.H1 ;  /* 0x00000006ff28723e */ /* 0x000fe400030006ff */
[-C--:B------:R-:W-:Y:S02]  /*12a30*/  F2FP.F16.E4M3.UNPACK_B R6, R7.reuse ;  /* 0x00000007ff06723e */ /* 0x080fe400020006ff */
[----:B------:R-:W-:Y:S02]  /*12a40*/  F2FP.F16.E4M3.UNPACK_B R29, R7.H1 ;  /* 0x00000007ff1d723e */ /* 0x000fe400030006ff */
[----:B--2---:R-:W-:Y:S02]  /*12a50*/  F2FP.F16.E4M3.UNPACK_B R7, R8.H1 ;  /* 0x00000008ff07723e */ /* 0x004fe400030006ff */
[----:B------:R-:W-:-:S02]  /*12a60*/  F2FP.F16.E4M3.UNPACK_B R30, R4 ;  /* 0x00000004ff1e723e */ /* 0x000fc400020006ff */
[----:B------:R-:W-:Y:S01]  /*12a70*/  F2FP.F16.E4M3.UNPACK_B R34, R4.H1 ;  /* 0x00000004ff22723e */ /* 0x000fe200030006ff */
[--C-:B------:R-:W-:Y:S01]  /*12a80*/  HADD2.F32 R4, -RZ, R7.reuse.H0_H0 ;  /* 0x20000007ff047230 */ /* 0x100fe20000004100 */
[-C--:B------:R-:W-:Y:S02]  /*12a90*/  F2FP.F16.E4M3.UNPACK_B R41, R5.reuse ;  /* 0x00000005ff29723e */ /* 0x080fe400020006ff */
[----:B------:R-:W-:Y:S01]  /*12aa0*/  F2FP.F16.E4M3.UNPACK_B R36, R5.H1 ;  /* 0x00000005ff24723e */ /* 0x000fe200030006ff */
[--C-:B------:R-:W-:Y:S01]  /*12ab0*/  HADD2.F32 R5, -RZ, R34.reuse.H0_H0 ;  /* 0x20000022ff057230 */ /* 0x100fe20000004100 */
[----:B------:R-:W-:Y:S01]  /*12ac0*/  F2FP.F16.E4M3.UNPACK_B R35, R8 ;  /* 0x00000008ff23723e */ /* 0x000fe200020006ff */
[----:B------:R-:W-:Y:S01]  /*12ad0*/  FMUL.FTZ R8, R47, R4 ;  /* 0x000000042f087220 */ /* 0x000fe20000410000 */
[-C--:B0-----:R-:W-:Y:S01]  /*12ae0*/  F2FP.F16.E4M3.UNPACK_B R37, R10.reuse ;  /* 0x0000000aff25723e */ /* 0x081fe200020006ff */
[----:B------:R-:W-:Y:S01]  /*12af0*/  HADD2.F32 R34, -RZ, R34.H1_H1 ;  /* 0x30000022ff227230 */ /* 0x000fe20000004100 */
[----:B------:R-:W-:Y:S01]  /*12b00*/  F2FP.F16.E4M3.UNPACK_B R45, R10.H1 ;  /* 0x0000000aff2d723e */ /* 0x000fe200030006ff */
[C---:B------:R-:W-:Y:S01]  /*12b10*/  FMUL.FTZ R10, R43.reuse, R4 ;  /* 0x000000042b0a7220 */ /* 0x040fe20000410000 */
[----:B------:R-:W-:Y:S01]  /*12b20*/  F2FP.F16.E4M3.UNPACK_B R44, R9 ;  /* 0x00000009ff2c723e */ /* 0x000fe200020006ff */
[----:B------:R-:W-:Y:S01]  /*12b30*/  FFMA.FTZ R4, R43, R5, -R8 ;  /* 0x000000052b047223 */ /* 0x000fe20000010808 */
[----:B------:R-:W-:Y:S01]  /*12b40*/  F2FP.F16.E4M3.UNPACK_B R38, R9.H1 ;  /* 0x00000009ff26723e */ /* 0x000fe200030006ff */
[----:B------:R-:W-:-:S02]  /*12b50*/  HADD2.F32 R9, -RZ, R7.H1_H1 ;  /* 0x30000007ff097230 */ /* 0x000fc40000004100 */
[----:B------:R-:W-:Y:S01]  /*12b60*/  FFMA.FTZ R5, R47, R5, R10 ;  /* 0x000000052f057223 */ /* 0x000fe2000001000a */
[----:B------:R-:W-:Y:S01]  /*12b70*/  HADD2.F32 R7, -RZ, R35.H0_H0 ;  /* 0x20000023ff077230 */ /* 0x000fe20000004100 */
[-C--:B------:R-:W-:Y:S01]  /*12b80*/  F2FP.F16.E4M3.UNPACK_B R26, R11.reuse ;  /* 0x0000000bff1a723e */ /* 0x080fe200020006ff */
[----:B------:R-:W-:Y:S01]  /*12b90*/  HADD2.F32 R10, -RZ, R39.H1_H1 ;  /* 0x30000027ff0a7230 */ /* 0x000fe20000004100 */
[----:B------:R-:W-:Y:S01]  /*12ba0*/  F2FP.F16.E4M3.UNPACK_B R31, R11.H1 ;  /* 0x0000000bff1f723e */ /* 0x000fe200030006ff */
[--C-:B------:R-:W-:Y:S02]  /*12bb0*/  HADD2.F32 R8, -RZ, R30.reuse.H0_H0 ;  /* 0x2000001eff087230 */ /* 0x100fe40000004100 */
[----:B------:R-:W-:Y:S01]  /*12bc0*/  FMUL.FTZ R43, R52, R9 ;  /* 0x00000009342b7220 */ /* 0x000fe20000410000 */
[----:B------:R-:W-:Y:S01]  /*12bd0*/  FMUL.FTZ R11, R50, R7 ;  /* 0x00000007320b7220 */ /* 0x000fe20000410000 */
[----:B------:R-:W-:Y:S01]  /*12be0*/  FMUL.FTZ R47, R10, R9 ;  /* 0x000000090a2f7220 */ /* 0x000fe20000410000 */
[----:B------:R-:W-:Y:S01]  /*12bf0*/  FMUL.FTZ R39, R46, R7 ;  /* 0x000000072e277220 */ /* 0x000fe20000410000 */
[----:B------:R-:W-:Y:S01]  /*12c00*/  FFMA.FTZ R9, R10, R34, -R43 ;  /* 0x000000220a097223 */ /* 0x000fe2000001082b */
[----:B------:R-:W-:Y:S01]  /*12c10*/  FFMA.FTZ R7, R46, R8, -R11 ;  /* 0x000000082e077223 */ /* 0x000fe2000001080b */
[----:B------:R-:W-:Y:S01]  /*12c20*/  F2FP.F16.E4M3.UNPACK_B R43, R3.H1 ;  /* 0x00000003ff2b723e */ /* 0x000fe200030006ff */
[----:B------:R-:W-:-:S02]  /*12c30*/  HADD2.F32 R11, -RZ, R30.H1_H1 ;  /* 0x3000001eff0b7230 */ /* 0x000fc40000004100 */
[----:B------:R-:W-:Y:S01]  /*12c40*/  FFMA.FTZ R8, R50, R8, R39 ;  /* 0x0000000832087223 */ /* 0x000fe20000010027 */
[----:B------:R-:W-:Y:S02]  /*12c50*/  HADD2.F32 R30, -RZ, R35.H1_H1 ;  /* 0x30000023ff1e7230 */ /* 0x000fe40000004100 */
[----:B------:R-:W-:Y:S01]  /*12c60*/  FFMA.FTZ R10, R52, R34, R47 ;  /* 0x00000022340a7223 */ /* 0x000fe2000001002f */
[----:B------:R-:W-:Y:S01]  /*12c70*/  HADD2.F32 R39, -RZ, R42.H1_H1 ;  /* 0x3000002aff277230 */ /* 0x000fe20000004100 */
[----:B------:R-:W-:Y:S01]  /*12c80*/  F2FP.F16.E4M3.UNPACK_B R52, R15 ;  /* 0x0000000fff34723e */ /* 0x000fe200020006ff */
[----:B------:R-:W-:Y:S02]  /*12c90*/  HADD2.F32 R34, -RZ, R38.H0_H0 ;  /* 0x20000026ff227230 */ /* 0x000fe40000004100 */
[-C--:B------:R-:W-:Y:S01]  /*12ca0*/  FMUL.FTZ R42, R49, R30.reuse ;  /* 0x0000001e312a7220 */ /* 0x080fe20000410000 */
[----:B------:R-:W-:Y:S02]  /*12cb0*/  HADD2.F32 R47, -RZ, R43.H0_H0 ;  /* 0x2000002bff2f7230 */ /* 0x000fe40000004100 */
[----:B------:R-:W-:Y:S01]  /*12cc0*/  FMUL.FTZ R46, R39, R30 ;  /* 0x0000001e272e7220 */ /* 0x000fe20000410000 */
[----:B------:R-:W-:-:S02]  /*12cd0*/  HADD2.F32 R35, -RZ, R36.H0_H0 ;  /* 0x20000024ff237230 */ /* 0x000fc40000004100 */
[-C--:B------:R-:W-:Y:S01]  /*12ce0*/  FMUL.FTZ R48, R53, R34.reuse ;  /* 0x0000002235307220 */ /* 0x080fe20000410000 */
[-C--:B------:R-:W-:Y:S01]  /*12cf0*/  FFMA.FTZ R30, R39, R11.reuse, -R42 ;  /* 0x0000000b271e7223 */ /* 0x080fe2000001082a */
[----:B------:R-:W-:Y:S01]  /*12d00*/  FMUL.FTZ R50, R47, R34 ;  /* 0x000000222f327220 */ /* 0x000fe20000410000 */
[----:B------:R-:W-:Y:S01]  /*12d10*/  FFMA.FTZ R11, R49, R11, R46 ;  /* 0x0000000b310b7223 */ /* 0x000fe2000001002e */
[----:B------:R-:W-:Y:S01]  /*12d20*/  FFMA.FTZ R34, R47, R35, -R48 ;  /* 0x000000232f227223 */ /* 0x000fe20000010830 */
[----:B------:R-:W-:Y:S01]  /*12d30*/  F2FP.F16.E4M3.UNPACK_B R46, R3 ;  /* 0x00000003ff2e723e */ /* 0x000fe200020006ff */
[----:B------:R-:W-:Y:S01]  /*12d40*/  FFMA.FTZ R35, R53, R35, R50 ;  /* 0x0000002335237223 */ /* 0x000fe20000010032 */
[----:B------:R-:W-:Y:S01]  /*12d50*/  HADD2.F32 R50, -RZ, R43.H1_H1 ;  /* 0x3000002bff327230 */ /* 0x000fe20000004100 */
[----:B------:R-:W-:Y:S01]  /*12d60*/  F2FP.SATFINITE.E4M3.F32.PACK_AB_MERGE_C R4, R9, R4, RZ ;  /* 0x000000040904723e */ /* 0x000fe200048070ff */
[----:B------:R-:W-:Y:S01]  /*12d70*/  HADD2.F32 R42, -RZ, R38.H1_H1 ;  /* 0x30000026ff2a7230 */ /* 0x000fe20000004100 */
[----:B------:R-:W-:Y:S01]  /*12d80*/  F2FP.SATFINITE.E4M3.F32.PACK_AB_MERGE_C R10, R10, R5, RZ ;  /* 0x000000050a0a723e */ /* 0x000fe200048070ff */
[----:B------:R-:W-:Y:S01]  /*12d90*/  HADD2.F32 R54, -RZ, R52.H0_H0 ;  /* 0x20000034ff367230 */ /* 0x000fe20000004100 */
[----:B------:R-:W-:Y:S01]  /*12da0*/  F2FP.SATFINITE.E4M3.F32.PACK_AB_MERGE_C R4, R30, R7, R4 ;  /* 0x000000071e04723e */ /* 0x000fe20004807004 */
[----:B------:R-:W-:-:S02]  /*12db0*/  HADD2.F32 R39, -RZ, R44.H0_H0 ;  /* 0x2000002cff277230 */ /* 0x000fc40000004100 */
[-C--:B------:R-:W-:Y:S01]  /*12dc0*/  FMUL.FTZ R49, R56, R42.reuse ;  /* 0x0000002a38317220 */ /* 0x080fe20000410000 */
[----:B------:R-:W-:Y:S02]  /*12dd0*/  HADD2.F32 R48, -RZ, R46.H0_H0 ;  /* 0x2000002eff307230 */ /* 0x000fe40000004100 */
[----:B------:R-:W-:Y:S01]  /*12de0*/  FMUL.FTZ R51, R50, R42 ;  /* 0x0000002a32337220 */ /* 0x000fe20000410000 */
[----:B------:R-:W-:Y:S02]  /*12df0*/  HADD2.F32 R36, -RZ, R36.H1_H1 ;  /* 0x30000024ff247230 */ /* 0x000fe40000004100 */
[-C--:B------:R-:W-:Y:S01]  /*12e00*/  FMUL.FTZ R43, R54, R39.reuse ;  /* 0x00000027362b7220 */ /* 0x080fe20000410000 */
[----:B------:R-:W-:Y:S02]  /*12e10*/  HADD2.F32 R38, -RZ, R41.H0_H0 ;  /* 0x20000029ff267230 */ /* 0x000fe40000004100 */
[----:B------:R-:W-:Y:S01]  /*12e20*/  FMUL.FTZ R47, R48, R39 ;  /* 0x00000027302f7220 */ /* 0x000fe20000410000 */
[----:B------:R-:W-:-:S02]  /*12e30*/  HADD2.F32 R53, -RZ, R52.H1_H1 ;  /* 0x30000034ff357230 */ /* 0x000fc40000004100 */
[-C--:B------:R-:W-:Y:S01]  /*12e40*/  FFMA.FTZ R39, R50, R36.reuse, -R49 ;  /* 0x0000002432277223 */ /* 0x080fe20000010831 */
[----:B------:R-:W-:Y:S01]  /*12e50*/  FFMA.FTZ R42, R56, R36, R51 ;  /* 0x00000024382a7223 */ /* 0x000fe20000010033 */
[----:B------:R-:W-:Y:S01]  /*12e60*/  FFMA.FTZ R36, R48, R38, -R43 ;  /* 0x0000002630247223 */ /* 0x000fe2000001082b */
[----:B------:R-:W-:Y:S01]  /*12e70*/  HADD2.F32 R43, -RZ, R41.H1_H1 ;  /* 0x30000029ff2b7230 */ /* 0x000fe20000004100 */
[----:B------:R-:W-:Y:S01]  /*12e80*/  F2FP.F16.E4M3.UNPACK_B R52, R12.H1 ;  /* 0x0000000cff34723e */ /* 0x000fe200030006ff */
[----:B------:R-:W-:Y:S02]  /*12e90*/  HADD2.F32 R41, -RZ, R44.H1_H1 ;  /* 0x3000002cff297230 */ /* 0x000fe40000004100 */
[----:B------:R-:W-:Y:S01]  /*12ea0*/  FFMA.FTZ R38, R54, R38, R47 ;  /* 0x0000002636267223 */ /* 0x000fe2000001002f */
[----:B------:R-:W-:Y:S01]  /*12eb0*/  HADD2.F32 R51, -RZ, R46.H1_H1 ;  /* 0x3000002eff337230 */ /* 0x000fe20000004100 */
[----:B------:R-:W-:Y:S01]  /*12ec0*/  F2FP.SATFINITE.E4M3.F32.PACK_AB_MERGE_C R5, R39, R34, RZ ;  /* 0x000000222705723e */ /* 0x000fe200048070ff */
[----:B------:R-:W-:-:S02]  /*12ed0*/  HADD2.F32 R56, -RZ, R55.H0_H0 ;  /* 0x20000037ff387230 */ /* 0x000fc40000004100 */
[-C--:B------:R-:W-:Y:S01]  /*12ee0*/  FMUL.FTZ R48, R53, R41.reuse ;  /* 0x0000002935307220 */ /* 0x080fe20000410000 */
[----:B------:R-:W-:Y:S02]  /*12ef0*/  HADD2.F32 R46, -RZ, R45.H0_H0 ;  /* 0x2000002dff2e7230 */ /* 0x000fe40000004100 */
[C---:B------:R-:W-:Y:S01]  /*12f00*/  FMUL.FTZ R50, R51.reuse, R41 ;  /* 0x0000002933327220 */ /* 0x040fe20000410000 */
[----:B------:R-:W-:Y:S02]  /*12f10*/  HADD2.F32 R54, -RZ, R52.H0_H0 ;  /* 0x20000034ff367230 */ /* 0x000fe40000004100 */
[----:B------:R-:W-:Y:S01]  /*12f20*/  FFMA.FTZ R41, R51, R43, -R48 ;  /* 0x0000002b33297223 */ /* 0x000fe20000010830 */
[----:B------:R-:W-:Y:S02]  /*12f30*/  HADD2.F32 R44, -RZ, R40.H0_H0 ;  /* 0x20000028ff2c7230 */ /* 0x000fe40000004100 */
[----:B------:R-:W-:Y:S01]  /*12f40*/  FMUL.FTZ R47, R56, R46 ;  /* 0x0000002e382f7220 */ /* 0x000fe20000410000 */
[----:B------:R-:W-:-:S02]  /*12f50*/  HADD2.F32 R48, -RZ, R55.H1_H1 ;  /* 0x30000037ff307230 */ /* 0x000fc40000004100 */
[----:B------:R-:W-:Y:S01]  /*12f60*/  FFMA.FTZ R43, R53, R43, R50 ;  /* 0x0000002b352b7223 */ /* 0x000fe20000010032 */
[----:B------:R-:W-:Y:S02]  /*12f70*/  HADD2.F32 R45, -RZ, R45.H1_H1 ;  /* 0x3000002dff2d7230 */ /* 0x000fe40000004100 */
[C---:B------:R-:W-:Y:S01]  /*12f80*/  FMUL.FTZ R49, R54.reuse, R46 ;  /* 0x0000002e36317220 */ /* 0x040fe20000410000 */
[----:B------:R-:W-:Y:S01]  /*12f90*/  HADD2.F32 R52, -RZ, R52.H1_H1 ;  /* 0x30000034ff347230 */ /* 0x000fe20000004100 */
[----:B------:R-:W-:Y:S01]  /*12fa0*/  F2FP.F16.E4M3.UNPACK_B R53, R20 ;  /* 0x00000014ff35723e */ /* 0x000fe200020006ff */
[-C--:B------:R-:W-:Y:S01]  /*12fb0*/  FFMA.FTZ R46, R54, R44.reuse, -R47 ;  /* 0x0000002c362e7223 */ /* 0x080fe2000001082f */
[----:B------:R-:W-:Y:S02]  /*12fc0*/  HADD2.F32 R40, -RZ, R40.H1_H1 ;  /* 0x30000028ff287230 */ /* 0x000fe40000004100 */
[-C--:B------:R-:W-:Y:S01]  /*12fd0*/  FMUL.FTZ R47, R48, R45.reuse ;  /* 0x0000002d302f7220 */ /* 0x080fe20000410000 */
[----:B------:R-:W-:Y:S01]  /*12fe0*/  FFMA.FTZ R49, R56, R44, R49 ;  /* 0x0000002c38317223 */ /* 0x000fe20000010031 */
[----:B------:R-:W-:Y:S01]  /*12ff0*/  F2FP.F16.E4M3.UNPACK_B R50, R12 ;  /* 0x0000000cff32723e */ /* 0x000fe200020006ff */
[----:B------:R-:W-:Y:S01]  /*13000*/  FMUL.FTZ R45, R52, R45 ;  /* 0x0000002d342d7220 */ /* 0x000fe20000410000 */
[----:B------:R-:W-:-:S02]  /*13010*/  HADD2.F32 R54, -RZ, R53.H0_H0 ;  /* 0x20000035ff367230 */ /* 0x000fc40000004100 */
[-C--:B------:R-:W-:Y:S01]  /*13020*/  FFMA.FTZ R51, R52, R40.reuse, -R47 ;  /* 0x0000002834337223 */ /* 0x080fe2000001082f */
[----:B------:R-:W-:Y:S02]  /*13030*/  HADD2.F32 R44, -RZ, R37.H0_H0 ;  /* 0x20000025ff2c7230 */ /* 0x000fe40000004100 */
[----:B------:R-:W-:Y:S01]  /*13040*/  FFMA.FTZ R48, R48, R40, R45 ;  /* 0x0000002830307223 */ /* 0x000fe2000001002d */
        /* <DEDUP_REMOVED lines=8> */
[----:B------:R-:W-:Y:S01]  /*130d0*/  HADD2.F32 R53, -RZ, R50.H1_H1 ;  /* 0x30000032ff357230 */ /* 0x000fe20000004100 */
[----:B------:R-:W-:Y:S01]  /*130e0*/  F2FP.F16.E4M3.UNPACK_B R52, R21.H1 ;  /* 0x00000015ff34723e */ /* 0x000fe200030006ff */
[----:B------:R-:W-:Y:S02]  /*130f0*/  HADD2.F32 R33, -RZ, R33.H1_H1 ;  /* 0x30000021ff217230 */ /* 0x000fe40000004100 */
[----:B------:R-:W-:Y:S01]  /*13100*/  FFMA.FTZ R47, R54, R40, R47 ;  /* 0x00000028362f7223 */ /* 0x000fe2000001002f */
[----:B------:R-:W-:Y:S01]  /*13110*/  FMUL.FTZ R44, R55, R37 ;  /* 0x00000025372c7220 */ /* 0x000fe20000410000 */
[----:B------:R-:W-:Y:S01]  /*13120*/  F2FP.F16.E4M3.UNPACK_B R50, R13.H1 ;  /* 0x0000000dff32723e */ /* 0x000fe200030006ff */
[C---:B------:R-:W-:Y:S01]  /*13130*/  FMUL.FTZ R40, R53.reuse, R37 ;  /* 0x0000002535287220 */ /* 0x040fe20000410000 */
[----:B------:R-:W-:Y:S02]  /*13140*/  HADD2.F32 R57, -RZ, R52.H0_H0 ;  /* 0x20000034ff397230 */ /* 0x000fe40000004100 */
[----:B------:R-:W-:Y:S01]  /*13150*/  FFMA.FTZ R44, R53, R33, -R44 ;  /* 0x00000021352c7223 */ /* 0x000fe2000001082c */
[----:B------:R-:W-:-:S02]  /*13160*/  HADD2.F32 R37, -RZ, R31.H0_H0 ;  /* 0x2000001fff257230 */ /* 0x000fc40000004100 */
[----:B------:R-:W-:Y:S01]  /*13170*/  FFMA.FTZ R40, R55, R33, R40 ;  /* 0x0000002137287223 */ /* 0x000fe20000010028 */
[--C-:B------:R-:W-:Y:S01]  /*13180*/  HADD2.F32 R53, -RZ, R50.reuse.H0_H0 ;  /* 0x20000032ff357230 */ /* 0x100fe20000004100 */
[----:B------:R-:W-:Y:S01]  /*13190*/  F2FP.SATFINITE.E4M3.F32.PACK_AB_MERGE_C R48, R48, R49, RZ ;  /* 0x000000313030723e */ /* 0x000fe200048070ff */
[----:B------:R-:W-:Y:S02]  /*131a0*/  HADD2.F32 R55, -RZ, R50.H1_H1 ;  /* 0x30000032ff377230 */ /* 0x000fe40000004100 */
[-C--:B------:R-:W-:Y:S01]  /*131b0*/  FMUL.FTZ R50, R57, R37.reuse ;  /* 0x0000002539327220 */ /* 0x080fe20000410000 */
[----:B------:R-:W-:Y:S02]  /*131c0*/  HADD2.F32 R33, -RZ, R29.H0_H0 ;  /* 0x2000001dff217230 */ /* 0x000fe40000004100 */
[----:B------:R-:W-:Y:S01]  /*131d0*/  FMUL.FTZ R54, R53, R37 ;  /* 0x0000002535367220 */ /* 0x000fe20000410000 */
[----:B------:R-:W-:Y:S01]  /*131e0*/  HADD2.F32 R59, -RZ, R52.H1_H1 ;  /* 0x30000034ff3b7230 */ /* 0x000fe20000004100 */
[----:B------:R-:W-:Y:S01]  /*131f0*/  F2FP.F16.E4M3.UNPACK_B R37, R13 ;  /* 0x0000000dff25723e */ /* 0x000fe200020006ff */
[----:B------:R-:W-:-:S02]  /*13200*/  HADD2.F32 R31, -RZ, R31.H1_H1 ;  /* 0x3000001fff1f7230 */ /* 0x000fc40000004100 */
[-C--:B------:R-:W-:Y:S01]  /*13210*/  FFMA.FTZ R52, R53, R33.reuse, -R50 ;  /* 0x0000002135347223 */ /* 0x080fe20000010832 */
[----:B------:R-:W-:Y:S02]  /*13220*/  HADD2.F32 R29, -RZ, R29.H1_H1 ;  /* 0x3000001dff1d7230 */ /* 0x000fe40000004100 */
[----:B------:R-:W-:Y:S01]  /*13230*/  FFMA.FTZ R54, R57, R33, R54 ;  /* 0x0000002139367223 */ /* 0x000fe20000010036 */
[----:B------:R-:W-:Y:S01]  /*13240*/  F2FP.SATFINITE.E4M3.F32.PACK_AB_MERGE_C R8, R11, R8, R10 ;  /* 0x000000080b08723e */ /* 0x000fe2000480700a */
[-C--:B------:R-:W-:Y:S01]  /*13250*/  FMUL.FTZ R50, R59, R31.reuse ;  /* 0x0000001f3b327220 */ /* 0x080fe20000410000 */
[C---:B------:R-:W-:Y:S01]  /*13260*/  FMUL.FTZ R56, R55.reuse, R31 ;  /* 0x0000001f37387220 */ /* 0x040fe20000410000 */
[----:B------:R-:W-:Y:S02]  /*13270*/  F2FP.F16.E4M3.UNPACK_B R31, R21 ;  /* 0x00000015ff1f723e */ /* 0x000fe400020006ff */
[-C--:B------:R-:W-:Y:S01]  /*13280*/  FFMA.FTZ R53, R55, R29.reuse, -R50 ;  /* 0x0000001d37357223 */ /* 0x080fe20000010832 */
[----:B------:R-:W-:Y:S01]  /*13290*/  FFMA.FTZ R55, R59, R29, R56 ;  /* 0x0000001d3b377223 */ /* 0x000fe20000010038 */
[----:B------:R-:W-:Y:S01]  /*132a0*/  HADD2.F32 R29, -RZ, R26.H0_H0 ;  /* 0x2000001aff1d7230 */ /* 0x000fe20000004100 */
[----:B------:R-:W-:Y:S01]  /*132b0*/  F2FP.SATFINITE.E4M3.F32.PACK_AB_MERGE_C R5, R41, R36, R5 ;  /* 0x000000242905723e */ /* 0x000fe20004807005 */
[--C-:B------:R-:W-:Y:S01]  /*132c0*/  HADD2.F32 R58, -RZ, R31.reuse.H0_H0 ;  /* 0x2000001fff3a7230 */ /* 0x100fe20000004100 */
[----:B------:R-:W-:Y:S01]  /*132d0*/  F2FP.SATFINITE.E4M3.F32.PACK_AB_MERGE_C R52, R53, R52, RZ ;  /* 0x000000343534723e */ /* 0x000fe200048070ff */
[----:B------:R-:W-:Y:S01]  /*132e0*/  HADD2.F32 R60, -RZ, R31.H1_H1 ;  /* 0x3000001fff3c7230 */ /* 0x000fe20000004100 */
[----:B------:R-:W-:Y:S01]  /*132f0*/  F2FP.SATFINITE.E4M3.F32.PACK_AB_MERGE_C R54, R55, R54, RZ ;  /* 0x000000363736723e */ /* 0x000fe200048070ff */
[----:B------:R-:W-:-:S02]  /*13300*/  HADD2.F32 R50, -RZ, R37.H0_H0 ;  /* 0x20000025ff327230 */ /* 0x000fc40000004100 */
[-C--:B------:R-:W-:Y:S01]  /*13310*/  FMUL.FTZ R33, R58, R29.reuse ;  /* 0x0000001d3a217220 */ /* 0x080fe20000410000 */
[----:B------:R-:W-:Y:S01]  /*13320*/  HADD2.F32 R31, -RZ, R26.H1_H1 ;  /* 0x3000001aff1f7230 */ /* 0x000fe20000004100 */
[----:B------:R-:W-:Y:S01]  /*13330*/  F2FP.SATFINITE.E4M3.F32.PACK_AB_MERGE_C R9, R43, R38, R9 ;  /* 0x000000262b09723e */ /* 0x000fe20004807009 */
[----:B------:R-:W-:Y:S02]  /*13340*/  HADD2.F32 R56, -RZ, R37.H1_H1 ;  /* 0x30000025ff387230 */ /* 0x000fe40000004100 */
[----:B------:R-:W-:Y:S01]  /*13350*/  FMUL.FTZ R29, R50, R29 ;  /* 0x0000001d321d7220 */ /* 0x000fe20000410000 */
[--C-:B------:R-:W-:Y:S02]  /*13360*/  HADD2.F32 R26, -RZ, R6.reuse.H0_H0 ;  /* 0x20000006ff1a7230 */ /* 0x100fe40000004100 */
[-C--:B------:R-:W-:Y:S01]  /*13370*/  FMUL.FTZ R37, R60, R31.reuse ;  /* 0x0000001f3c257220 */ /* 0x080fe20000410000 */
[----:B------:R-:W-:Y:S02]  /*13380*/  HADD2.F32 R6, -RZ, R6.H1_H1 ;  /* 0x30000006ff067230 */ /* 0x000fe40000004100 */
[----:B------:R-:W-:Y:S01]  /*13390*/  FMUL.FTZ R31, R56, R31 ;  /* 0x0000001f381f7220 */ /* 0x000fe20000410000 */
[----:B------:R-:W-:Y:S01]  /*133a0*/  F2FP.SATFINITE.E4M3.F32.PACK_AB_MERGE_C R10, R40, R47, R48 ;  /* 0x0000002f280a723e */ /* 0x000fe20004807030 */
[-C--:B------:R-:W-:Y:S01]  /*133b0*/  FFMA.FTZ R33, R50, R26.reuse, -R33 ;  /* 0x0000001a32217223 */ /* 0x080fe20000010821 */
[----:B------:R-:W-:Y:S01]  /*133c0*/  FFMA.FTZ R29, R58, R26, R29 ;  /* 0x0000001a3a1d7223 */ /* 0x000fe2000001001d */
[-C--:B------:R-:W-:Y:S01]  /*133d0*/  FFMA.FTZ R26, R56, R6.reuse, -R37 ;  /* 0x00000006381a7223 */ /* 0x080fe20000010825 */
[----:B------:R-:W-:Y:S01]  /*133e0*/  FFMA.FTZ R50, R60, R6, R31 ;  /* 0x000000063c327223 */ /* 0x000fe2000001001f */
[----:B------:R-:W-:-:S03]  /*133f0*/  F2FP.SATFINITE.E4M3.F32.PACK_AB_MERGE_C R6, R51, R46, RZ ;  /* 0x0000002e3306723e */ /* 0x000fc600048070ff */
[----:B------:R-:W-:Y:S02]  /*13400*/  F2FP.SATFINITE.E4M3.F32.PACK_AB_MERGE_C R7, R26, R33, R52 ;  /* 0x000000211a07723e */ /* 0x000fe40004807034 */
[----:B------:R-:W-:Y:S02]  /*13410*/  F2FP.SATFINITE.E4M3.F32.PACK_AB_MERGE_C R6, R44, R45, R6 ;  /* 0x0000002d2c06723e */ /* 0x000fe40004807006 */
[----:B------:R-:W-:-:S03]  /*13420*/  F2FP.SATFINITE.E4M3.F32.PACK_AB_MERGE_C R11, R50, R29, R54 ;  /* 0x0000001d320b723e */ /* 0x000fc60004807036 */
[----:B------:R2:W-:Y:S04]  /*13430*/  STS.128 [R61+0x20400], R4 ;  /* 0x020400043d007388 */ /* 0x0005e80000000c00 */
[----:B------:R2:W-:Y:S02]  /*13440*/  STS.128 [R24+0x20400], R8 ;  /* 0x0204000818007388 */ /* 0x0005e40000000c00 */
.L_x_479:
[----:B------:R-:W-:Y:S05]  /*13450*/  BSYNC B1 ;  /* 0x0000000000017941 */ /* 0x000fea0003800000 */
.L_x_478:
[----:B------:R-:W-:Y:S04]  /*13460*/  BSSY B1, `(.L_x_480) ;  /* 0x00000cc000017945 */ /* 0x000fe80003800000 */
[----:B------:R-:W-:Y:S05]  /*13470*/  @P1 BRA `(.L_x_481) ;  /* 0x0000000c00281947 */ /* 0x000fea0003800000 */
[----:B-12---:R-:W2:Y:S04]  /*13480*/  LDL R6, [R1+0x58] ;  /* 0x0000580001067983 */ /* 0x006ea80000100800 */
[----:B------:R-:W3:Y:S01]  /*13490*/  LDL R61, [R1+0x194] ;  /* 0x00019400013d7983 */ /* 0x000ee20000100800 */
[----:B------:R-:W-:Y:S01]  /*134a0*/  LEA.HI R4, R32, R28, RZ, 0x3 ;  /* 0x0000001c20047211 */ /* 0x000fe200078f18ff */
[C---:B------:R-:W-:Y:S01]  /*134b0*/  VIADD R8, R23.reuse, 0x40 ;  /* 0x0000004017087836 */ /* 0x040fe20000000000 */
[----:B------:R-:W-:Y:S01]  /*134c0*/  F2FP.F16.E4M3.UNPACK_B R42, R14.H1 ;  /* 0x0000000eff2a723e */ /* 0x000fe200030006ff */
[----:B------:R-:W-:Y:S01]  /*134d0*/  VIADD R9, R23, 0x40 ;  /* 0x0000004017097836 */ /* 0x000fe20000000000 */
[----:B------:R-:W-:Y:S02]  /*134e0*/  LOP3.LUT R5, R4, 0xfffffff8, RZ, 0xc0, !PT ;  /* 0xfffffff804057812 */ /* 0x000fe400078ec0ff */
[----:B------:R-:W-:Y:S01]  /*134f0*/  SHF.L.U32 R8, R8, 0x7, RZ ;  /* 0x0000000708087819 */ /* 0x000fe200000006ff */
[----:B------:R-:W-:Y:S01]  /*13500*/  IMAD.SHL.U32 R9, R9, 0x80, RZ ;  /* 0x0000008009097824 */ /* 0x000fe200078e00ff */
[----:B------:R-:W-:Y:S01]  /*13510*/  F2FP.F16.E4M3.UNPACK_B R39, R0.H1 ;  /* 0x00000000ff27723e */ /* 0x000fe200030006ff */
[----:B------:R-:W-:Y:S01]  /*13520*/  IMAD.IADD R4, R28, 0x1, -R5 ;  /* 0x000000011c047824 */ /* 0x000fe200078e0a05 */
[----:B------:R-:W-:Y:S01]  /*13530*/  LOP3.LUT R8, R8, 0x380, RZ, 0xc0, !PT ;  /* 0x0000038008087812 */ /* 0x000fe200078ec0ff */
[--C-:B------:R-:W-:Y:S01]  /*13540*/  HADD2.F32 R47, -RZ, R42.reuse.H0_H0 ;  /* 0x2000002aff2f7230 */ /* 0x100fe20000004100 */
[----:B------:R-:W-:Y:S01]  /*13550*/  LOP3.LUT R9, R9, 0x380, RZ, 0xc0, !PT ;  /* 0x0000038009097812 */ /* 0x000fe200078ec0ff */
[----:B------:R-:W-:Y:S01]  /*13560*/  HADD2.F32 R43, -RZ, R39.H0_H0 ;  /* 0x20000027ff2b7230 */ /* 0x000fe20000004100 */
[----:B------:R-:W-:Y:S01]  /*13570*/  LEA.HI R4, R27, R4, RZ, 0x1c ;  /* 0x000000041b047211 */ /* 0x000fe200078fe0ff */
[----:B------:R-:W-:Y:S01]  /*13580*/  HADD2.F32 R52, -RZ, R42.H1_H1 ;  /* 0x3000002aff347230 */ /* 0x000fe20000004100 */
[----:B------:R-:W-:-:S02]  /*13590*/  SHF.R.U32.HI R8, RZ, 0x3, R8 ;  /* 0x00000003ff087819 */ /* 0x000fc40000011608 */
[----:B------:R-:W-:Y:S01]  /*135a0*/  SHF.R.S32.HI R7, RZ, 0x1f, R4 ;  /* 0x0000001fff077819 */ /* 0x000fe20000011404 */
[----:B------:R-:W-:Y:S01]  /*135b0*/  IMAD.SHL.U32 R5, R4, 0x10, RZ ;  /* 0x0000001004057824 */ /* 0x000fe200078e00ff */
[----:B------:R-:W-:Y:S02]  /*135c0*/  F2FP.F16.E4M3.UNPACK_B R48, R14 ;  /* 0x0000000eff30723e */ /* 0x000fe400020006ff */
[----:B------:R-:W-:Y:S02]  /*135d0*/  LEA.HI R7, R7, R4, RZ, 0x3 ;  /* 0x0000000407077211 */ /* 0x000fe400078f18ff */
[----:B------:R-:W-:Y:S01]  /*135e0*/  LOP3.LUT R4, R9, 0x70, R5, 0xf8, !PT ;  /* 0x0000007009047812 */ /* 0x000fe200078ef805 */
[--C-:B------:R-:W-:Y:S01]  /*135f0*/  HADD2.F32 R50, -RZ, R48.reuse.H0_H0 ;  /* 0x20000030ff327230 */ /* 0x100fe20000004100 */
[----:B------:R-:W-:Y:S01]  /*13600*/  F2FP.F16.E4M3.UNPACK_B R42, R0 ;  /* 0x00000000ff2a723e */ /* 0x000fe200020006ff */
[----:B------:R-:W-:Y:S01]  /*13610*/  IMAD.SHL.U32 R7, R7, 0x800, RZ ;  /* 0x0000080007077824 */ /* 0x000fe200078e00ff */
[----:B------:R-:W-:Y:S01]  /*13620*/  LOP3.LUT R4, R4, R8, RZ, 0x3c, !PT ;  /* 0x0000000804047212 */ /* 0x000fe200078e3cff */
[----:B------:R-:W-:Y:S01]  /*13630*/  HADD2.F32 R49, -RZ, R48.H1_H1 ;  /* 0x30000030ff317230 */ /* 0x000fe20000004100 */
[----:B------:R-:W-:Y:S01]  /*13640*/  F2FP.F16.E4M3.UNPACK_B R51, R15.H1 ;  /* 0x0000000fff33723e */ /* 0x000fe200030006ff */
[----:B------:R-:W-:Y:S01]  /*13650*/  HADD2.F32 R46, -RZ, R42.H0_H0 ;  /* 0x2000002aff2e7230 */ /* 0x000fe20000004100 */
[----:B------:R-:W-:-:S02]  /*13660*/  LOP3.LUT R7, R7, 0xffffc000, RZ, 0xc0, !PT ;  /* 0xffffc00007077812 */ /* 0x000fc400078ec0ff */
[----:B------:R-:W-:Y:S01]  /*13670*/  F2FP.F16.E4M3.UNPACK_B R55, R20.H1 ;  /* 0x00000014ff37723e */ /* 0x000fe200030006ff */
        /* <DEDUP_REMOVED lines=170> */
.L_x_481:
[----:B------:R-:W-:Y:S05]  /*14120*/  BSYNC B1 ;  /* 0x0000000000017941 */ /* 0x000fea0003800000 */
.L_x_480:
[----:B------:R-:W-:Y:S05]  /*14130*/  @P0 BRA `(.L_x_468) ;  /* 0x0000000c00280947 */ /* 0x000fea0003800000 */
[----:B-123--:R-:W2:Y:S04]  /*14140*/  LDL R7, [R1+0x54] ;  /* 0x0000540001077983 */ /* 0x00eea80000100800 */
        /* <DEDUP_REMOVED lines=8> */
[--C-:B------:R-:W-:Y:S01]  /*141d0*/  HADD2.F32 R45, -RZ, R43.reuse.H0_H0 ;  /* 0x2000002bff2d7230 */ /* 0x100fe20000004100 */
[----:B------:R-:W-:Y:S01]  /*141e0*/  IADD3 R28, R28, -R5, RZ ;  /* 0x800000051c1c7210 */ /* 0x000fe20007ffe0ff */
[----:B------:R-:W-:Y:S01]  /*141f0*/  HADD2.F32 R46, -RZ, R43.H1_H1 ;  /* 0x3000002bff2e7230 */ /* 0x000fe20000004100 */
[----:B------:R-:W-:Y:S01]  /*14200*/  SHF.L.U32 R9, R9, 0x7, RZ ;  /* 0x0000000709097819 */ /* 0x000fe200000006ff */
[----:B------:R-:W-:Y:S01]  /*14210*/  HADD2.F32 R41, -RZ, R40.H0_H0 ;  /* 0x20000028ff297230 */ /* 0x000fe20000004100 */
[----:B------:R-:W-:-:S02]  /*14220*/  LEA.HI R27, R27, R28, RZ, 0x1c ;  /* 0x0000001c1b1b7211 */ /* 0x000fc400078fe0ff */
[----:B------:R-:W-:Y:S02]  /*14230*/  LOP3.LUT R9, R9, 0x380, RZ, 0xc0, !PT ;  /* 0x0000038009097812 */ /* 0x000fe400078ec0ff */
[----:B------:R-:W-:Y:S01]  /*14240*/  SHF.R.S32.HI R6, RZ, 0x1f, R27 ;  /* 0x0000001fff067819 */ /* 0x000fe2000001141b */
[----:B------:R-:W-:Y:S01]  /*14250*/  IMAD.SHL.U32 R4, R27, 0x10, RZ ;  /* 0x000000101b047824 */ /* 0x000fe200078e00ff */
[----:B------:R-:W-:Y:S02]  /*14260*/  LOP3.LUT R8, R8, 0x380, RZ, 0xc0, !PT ;  /* 0x0000038008087812 */ /* 0x000fe400078ec0ff */
[----:B------:R-:W-:Y:S02]  /*14270*/  LEA.HI R6, R6, R27, RZ, 0x3 ;  /* 0x0000001b06067211 */ /* 0x000fe400078f18ff */
[----:B------:R-:W-:Y:S02]  /*14280*/  SHF.R.U32.HI R8, RZ, 0x3, R8 ;  /* 0x00000003ff087819 */ /* 0x000fe40000011608 */
[----:B------:R-:W-:Y:S01]  /*14290*/  LOP3.LUT R4, R9, 0x70, R4, 0xf8, !PT ;  /* 0x0000007009047812 */ /* 0x000fe200078ef804 */
[----:B------:R-:W-:Y:S01]  /*142a0*/  IMAD.SHL.U32 R6, R6, 0x800, RZ ;  /* 0x0000080006067824 */ /* 0x000fe200078e00ff */
[----:B------:R-:W-:-:S02]  /*142b0*/  F2FP.F16.E4M3.UNPACK_B R42, R14 ;  /* 0x0000000eff2a723e */ /* 0x000fc400020006ff */
[----:B------:R-:W-:Y:S02]  /*142c0*/  LOP3.LUT R4, R4, R8, RZ, 0x3c, !PT ;  /* 0x0000000804047212 */ /* 0x000fe400078e3cff */
[----:B------:R-:W-:Y:S01]  /*142d0*/  LOP3.LUT R9, R6, 0xffffc000, RZ, 0xc0, !PT ;  /* 0xffffc00006097812 */ /* 0x000fe200078ec0ff */
[----:B------:R-:W-:Y:S01]  /*142e0*/  HADD2.F32 R44, -RZ, R42.H0_H0 ;  /* 0x2000002aff2c7230 */ /* 0x000fe20000004100 */
[----:B------:R-:W-:Y:S02]  /*142f0*/  F2FP.F16.E4M3.UNPACK_B R14, R0 ;  /* 0x00000000ff0e723e */ /* 0x000fe400020006ff */
[----:B--2---:R-:W-:Y:S02]  /*14300*/  IADD3 R9, R4, R9, R7 ;  /* 0x0000000904097210 */ /* 0x004fe40007ffe007 */
[----:B---3--:R-:W1:Y:S03]  /*14310*/  LDS.128 R4, [R51+0x20400] ;  /* 0x0204000033047984 */ /* 0x008e660000000c00 */
[----:B------:R-:W-:-:S05]  /*14320*/  IMAD.IADD R24, R22, 0x1, R9 ;  /* 0x0000000116187824 */ /* 0x000fca00078e0209 */
[----:B------:R-:W2:Y:S01]  /*14330*/  LDS.128 R8, [R24+0x20400] ;  /* 0x0204000018087984 */ /* 0x000ea20000000c00 */
[-C--:B-1----:R-:W-:Y:S02]  /*14340*/  F2FP.F16.E4M3.UNPACK_B R27, R4.reuse ;  /* 0x00000004ff1b723e */ /* 0x082fe400020006ff */
[----:B------:R-:W-:Y:S02]  /*14350*/  F2FP.F16.E4M3.UNPACK_B R30, R4.H1 ;  /* 0x00000004ff1e723e */ /* 0x000fe400030006ff */
[-C--:B------:R-:W-:Y:S02]  /*14360*/  F2FP.F16.E4M3.UNPACK_B R32, R5.reuse ;  /* 0x00000005ff20723e */ /* 0x080fe400020006ff */
[-C--:B--2---:R-:W-:Y:S02]  /*14370*/  F2FP.F16.E4M3.UNPACK_B R36, R8.reuse.H1 ;  /* 0x00000008ff24723e */ /* 0x084fe400030006ff */
[----:B------:R-:W-:Y:S01]  /*14380*/  F2FP.F16.E4M3.UNPACK_B R33, R5.H1 ;  /* 0x00000005ff21723e */ /* 0x000fe200030006ff */
[----:B------:R-:W-:Y:S01]  /*14390*/  HADD2.F32 R5, -RZ, R30.H0_H0 ;  /* 0x2000001eff057230 */ /* 0x000fe20000004100 */
[----:B------:R-:W-:Y:S01]  /*143a0*/  F2FP.F16.E4M3.UNPACK_B R35, R8 ;  /* 0x00000008ff23723e */ /* 0x000fe200020006ff */
[--C-:B------:R-:W-:Y:S01]  /*143b0*/  HADD2.F32 R4, -RZ, R36.reuse.H0_H0 ;  /* 0x20000024ff047230 */ /* 0x100fe20000004100 */
[-C--:B------:R-:W-:Y:S01]  /*143c0*/  F2FP.F16.E4M3.UNPACK_B R31, R10.reuse ;  /* 0x0000000aff1f723e */ /* 0x080fe200020006ff */
[----:B------:R-:W-:Y:S01]  /*143d0*/  HADD2.F32 R36, -RZ, R36.H1_H1 ;  /* 0x30000024ff247230 */ /* 0x000fe20000004100 */
[----:B------:R-:W-:Y:S01]  /*143e0*/  F2FP.F16.E4M3.UNPACK_B R39, R10.H1 ;  /* 0x0000000aff27723e */ /* 0x000fe200030006ff */
[----:B------:R-:W-:-:S02]  /*143f0*/  HADD2.F32 R0, -RZ, R35.H0_H0 ;  /* 0x20000023ff007230 */ /* 0x000fc40000004100 */
[-C--:B------:R-:W-:Y:S01]  /*14400*/  FMUL.FTZ R8, R45, R4.reuse ;  /* 0x000000042d087220 */ /* 0x080fe20000410000 */
[C---:B------:R-:W-:Y:S01]  /*14410*/  FMUL.FTZ R10, R41.reuse, R4 ;  /* 0x00000004290a7220 */ /* 0x040fe20000410000 */
[-C--:B------:R-:W-:Y:S01]  /*14420*/  F2FP.F16.E4M3.UNPACK_B R29, R6.reuse ;  /* 0x00000006ff1d723e */ /* 0x080fe200020006ff */
[----:B------:R-:W-:Y:S02]  /*14430*/  HADD2.F32 R30, -RZ, R30.H1_H1 ;  /* 0x3000001eff1e7230 */ /* 0x000fe40000004100 */
[-C--:B------:R-:W-:Y:S01]  /*14440*/  FFMA.FTZ R4, R41, R5.reuse, -R8 ;  /* 0x0000000529047223 */ /* 0x080fe20000010808 */
[----:B------:R-:W-:Y:S01]  /*14450*/  FFMA.FTZ R5, R45, R5, R10 ;  /* 0x000000052d057223 */ /* 0x000fe2000001000a */
[----:B------:R-:W-:Y:S01]  /*14460*/  HADD2.F32 R10, -RZ, R40.H1_H1 ;  /* 0x30000028ff0a7230 */ /* 0x000fe20000004100 */
[----:B------:R-:W-:Y:S01]  /*14470*/  F2FP.F16.E4M3.UNPACK_B R34, R6.H1 ;  /* 0x00000006ff22723e */ /* 0x000fe200030006ff */
[--C-:B------:R-:W-:Y:S01]  /*14480*/  HADD2.F32 R40, -RZ, R14.reuse.H0_H0 ;  /* 0x2000000eff287230 */ /* 0x100fe20000004100 */
[-C--:B0-----:R-:W-:Y:S01]  /*14490*/  F2FP.F16.E4M3.UNPACK_B R37, R9.reuse ;  /* 0x00000009ff25723e */ /* 0x081fe200020006ff */
[----:B------:R-:W-:Y:S01]  /*144a0*/  HADD2.F32 R8, -RZ, R27.H0_H0 ;  /* 0x2000001bff087230 */ /* 0x000fe20000004100 */
[----:B------:R-:W-:Y:S01]  /*144b0*/  F2FP.F16.E4M3.UNPACK_B R38, R9.H1 ;  /* 0x00000009ff26723e */ /* 0x000fe200030006ff */
[-C--:B------:R-:W-:Y:S01]  /*144c0*/  FMUL.FTZ R9, R46, R36.reuse ;  /* 0x000000242e097220 */ /* 0x080fe20000410000 */
[-C--:B------:R-:W-:Y:S01]  /*144d0*/  F2FP.F16.E4M3.UNPACK_B R6, R7.reuse ;  /* 0x00000007ff06723e */ /* 0x080fe200020006ff */
[C---:B------:R-:W-:Y:S01]  /*144e0*/  FMUL.FTZ R43, R10.reuse, R36 ;  /* 0x000000240a2b7220 */ /* 0x040fe20000410000 */
[----:B------:R-:W-:Y:S01]  /*144f0*/  F2FP.F16.E4M3.UNPACK_B R26, R7.H1 ;  /* 0x00000007ff1a723e */ /* 0x000fe200030006ff */
[----:B------:R-:W-:Y:S01]  /*14500*/  FFMA.FTZ R9, R10, R30, -R9 ;  /* 0x0000001e0a097223 */ /* 0x000fe20000010809 */
[-C--:B------:R-:W-:Y:S01]  /*14510*/  F2FP.F16.E4M3.UNPACK_B R7, R11.reuse ;  /* 0x0000000bff07723e */ /* 0x080fe200020006ff */
[-C--:B------:R-:W-:Y:S01]  /*14520*/  FMUL.FTZ R41, R40, R0.reuse ;  /* 0x0000000028297220 */ /* 0x080fe20000410000 */
[----:B------:R-:W-:Y:S01]  /*14530*/  F2FP.F16.E4M3.UNPACK_B R28, R11.H1 ;  /* 0x0000000bff1c723e */ /* 0x000fe200030006ff */
[----:B------:R-:W-:Y:S01]  /*14540*/  FMUL.FTZ R11, R44, R0 ;  /* 0x000000002c0b7220 */ /* 0x000fe20000410000 */
[----:B------:R-:W-:Y:S01]  /*14550*/  FFMA.FTZ R10, R46, R30, R43 ;  /* 0x0000001e2e0a7223 */ /* 0x000fe2000001002b */
[----:B------:R-:W-:Y:S01]  /*14560*/  F2FP.F16.E4M3.UNPACK_B R46, R15.H1 ;  /* 0x0000000fff2e723e */ /* 0x000fe200030006ff */
[----:B------:R-:W-:-:S02]  /*14570*/  HADD2.F32 R43, -RZ, R14.H1_H1 ;  /* 0x3000000eff2b7230 */ /* 0x000fc40000004100 */
[-C--:B------:R-:W-:Y:S01]  /*14580*/  FFMA.FTZ R0, R40, R8.reuse, -R11 ;  /* 0x0000000828007223 */ /* 0x080fe2000001080b */
[----:B------:R-:W-:Y:S01]  /*14590*/  F2FP.F16.E4M3.UNPACK_B R40, R3.H1 ;  /* 0x00000003ff28723e */ /* 0x000fe200030006ff */
[----:B------:R-:W-:Y:S01]  /*145a0*/  FFMA.FTZ R8, R44, R8, R41 ;  /* 0x000000082c087223 */ /* 0x000fe20000010029 */
[----:B------:R-:W-:Y:S01]  /*145b0*/  HADD2.F32 R45, -RZ, R42.H1_H1 ;  /* 0x3000002aff2d7230 */ /* 0x000fe20000004100 */
[----:B------:R-:W-:Y:S01]  /*145c0*/  F2FP.SATFINITE.E4M3.F32.PACK_AB_MERGE_C R10, R10, R5, RZ ;  /* 0x000000050a0a723e */ /* 0x000fe200048070ff */
[----:B------:R-:W-:Y:S01]  /*145d0*/  HADD2.F32 R35, -RZ, R35.H1_H1 ;  /* 0x30000023ff237230 */ /* 0x000fe20000004100 */
[----:B------:R-:W-:Y:S01]  /*145e0*/  F2FP.SATFINITE.E4M3.F32.PACK_AB_MERGE_C R4, R9, R4, RZ ;  /* 0x000000040904723e */ /* 0x000fe200048070ff */
[----:B------:R-:W-:Y:S02]  /*145f0*/  HADD2.F32 R44, -RZ, R46.H0_H0 ;  /* 0x2000002eff2c7230 */ /* 0x000fe40000004100 */
[----:B------:R-:W-:Y:S02]  /*14600*/  HADD2.F32 R11, -RZ, R38.H0_H0 ;  /* 0x20000026ff0b7230 */ /* 0x000fe40000004100 */
[----:B------:R-:W-:Y:S01]  /*14610*/  FMUL.FTZ R14, R45, R35 ;  /* 0x000000232d0e7220 */ /* 0x000fe20000410000 */
[----:B------:R-:W-:-:S02]  /*14620*/  HADD2.F32 R42, -RZ, R40.H0_H0 ;  /* 0x20000028ff2a7230 */ /* 0x000fc40000004100 */
[C---:B------:R-:W-:Y:S01]  /*14630*/  FMUL.FTZ R36, R43.reuse, R35 ;  /* 0x000000232b247220 */ /* 0x040fe20000410000 */
[----:B------:R-:W-:Y:S02]  /*14640*/  HADD2.F32 R27, -RZ, R27.H1_H1 ;  /* 0x3000001bff1b7230 */ /* 0x000fe40000004100 */
[-C--:B------:R-:W-:Y:S01]  /*14650*/  FMUL.FTZ R35, R44, R11.reuse ;  /* 0x0000000b2c237220 */ /* 0x080fe20000410000 */
[----:B------:R-:W-:Y:S02]  /*14660*/  HADD2.F32 R30, -RZ, R33.H0_H0 ;  /* 0x20000021ff1e7230 */ /* 0x000fe40000004100 */
[C---:B------:R-:W-:Y:S01]  /*14670*/  FMUL.FTZ R41, R42.reuse, R11 ;  /* 0x0000000b2a297220 */ /* 0x040fe20000410000 */
[----:B------:R-:W-:Y:S02]  /*14680*/  HADD2.F32 R49, -RZ, R46.H1_H1 ;  /* 0x3000002eff317230 */ /* 0x000fe40000004100 */
[-C--:B------:R-:W-:Y:S01]  /*14690*/  FFMA.FTZ R11, R43, R27.reuse, -R14 ;  /* 0x0000001b2b0b7223 */ /* 0x080fe2000001080e */
[----:B------:R-:W-:Y:S01]  /*146a0*/  FFMA.FTZ R27, R45, R27, R36 ;  /* 0x0000001b2d1b7223 */ /* 0x000fe20000010024 */
[-C--:B------:R-:W-:Y:S01]  /*146b0*/  FFMA.FTZ R14, R42, R30.reuse, -R35 ;  /* 0x0000001e2a0e7223 */ /* 0x080fe20000010823 */
[----:B------:R-:W-:Y:S01]  /*146c0*/  FFMA.FTZ R30, R44, R30, R41 ;  /* 0x0000001e2c1e7223 */ /* 0x000fe20000010029 */
[----:B------:R-:W-:Y:S01]  /*146d0*/  F2FP.F16.E4M3.UNPACK_B R44, R15 ;  /* 0x0000000fff2c723e */ /* 0x000fe200020006ff */
[----:B------:R-:W-:Y:S01]  /*146e0*/  HADD2.F32 R45, -RZ, R40.H1_H1 ;  /* 0x30000028ff2d7230 */ /* 0x000fe20000004100 */
[----:B------:R-:W-:Y:S01]  /*146f0*/  F2FP.F16.E4M3.UNPACK_B R41, R3 ;  /* 0x00000003ff29723e */ /* 0x000fe200020006ff */
[----:B------:R-:W-:Y:S01]  /*14700*/  HADD2.F32 R38, -RZ, R38.H1_H1 ;  /* 0x30000026ff267230 */ /* 0x000fe20000004100 */
[----:B------:R-:W-:Y:S01]  /*14710*/  F2FP.SATFINITE.E4M3.F32.PACK_AB_MERGE_C R4, R11, R0, R4 ;  /* 0x000000000b04723e */ /* 0x000fe20004807004 */
        /* <DEDUP_REMOVED lines=13> */
[-C--:B------:R-:W-:Y:S01]  /*147f0*/  FFMA.FTZ R3, R43, R15.reuse, -R36 ;  /* 0x0000000f2b037223 */ /* 0x080fe20000010824 */
[----:B------:R-:W-:Y:S01]  /*14800*/  FFMA.FTZ R15, R47, R15, R38 ;  /* 0x0000000f2f0f7223 */ /* 0x000fe20000010026 */
[----:B------:R-:W-:Y:S01]  /*14810*/  F2FP.F16.E4M3.UNPACK_B R47, R20.H1 ;  /* 0x00000014ff2f723e */ /* 0x000fe200030006ff */
[----:B------:R-:W-:Y:S01]  /*14820*/  HADD2.F32 R37, -RZ, R37.H1_H1 ;  /* 0x30000025ff257230 */ /* 0x000fe20000004100 */
[----:B------:R-:W-:Y:S01]  /*14830*/  F2FP.F16.E4M3.UNPACK_B R42, R12.H1 ;  /* 0x0000000cff2a723e */ /* 0x000fe200030006ff */
[----:B------:R-:W-:Y:S01]  /*14840*/  HADD2.F32 R40, -RZ, R41.H1_H1 ;  /* 0x30000029ff287230 */ /* 0x000fe20000004100 */
[----:B------:R-:W-:Y:S01]  /*14850*/  F2FP.SATFINITE.E4M3.F32.PACK_AB_MERGE_C R5, R33, R14, RZ ;  /* 0x0000000e2105723e */ /* 0x000fe200048070ff */
[----:B------:R-:W-:Y:S02]  /*14860*/  HADD2.F32 R48, -RZ, R47.H0_H0 ;  /* 0x2000002fff307230 */ /* 0x000fe40000004100 */
[----:B------:R-:W-:Y:S01]  /*14870*/  FMUL.FTZ R41, R46, R37 ;  /* 0x000000252e297220 */ /* 0x000fe20000410000 */
[----:B------:R-:W-:-:S02]  /*14880*/  HADD2.F32 R38, -RZ, R39.H0_H0 ;  /* 0x20000027ff267230 */ /* 0x000fc40000004100 */
[----:B------:R-:W-:Y:S01]  /*14890*/  FMUL.FTZ R37, R40, R37 ;  /* 0x0000002528257220 */ /* 0x000fe20000410000 */
[----:B------:R-:W-:Y:S01]  /*148a0*/  HADD2.F32 R44, -RZ, R42.H0_H0 ;  /* 0x2000002aff2c7230 */ /* 0x000fe20000004100 */
[----:B------:R-:W-:Y:S01]  /*148b0*/  F2FP.SATFINITE.E4M3.F32.PACK_AB_MERGE_C R9, R35, R30, RZ ;  /* 0x0000001e2309723e */ /* 0x000fe200048070ff */
[----:B------:R-:W-:Y:S02]  /*148c0*/  HADD2.F32 R32, -RZ, R32.H1_H1 ;  /* 0x30000020ff207230 */ /* 0x000fe40000004100 */
[-C--:B------:R-:W-:Y:S01]  /*148d0*/  FMUL.FTZ R43, R48, R38.reuse ;  /* 0x00000026302b7220 */ /* 0x080fe20000410000 */
[----:B------:R-:W-:Y:S02]  /*148e0*/  HADD2.F32 R36, -RZ, R34.H0_H0 ;  /* 0x20000022ff247230 */ /* 0x000fe40000004100 */
[----:B------:R-:W-:Y:S01]  /*148f0*/  FMUL.FTZ R45, R44, R38 ;  /* 0x000000262c2d7220 */ /* 0x000fe20000410000 */
[----:B------:R-:W-:Y:S02]  /*14900*/  HADD2.F32 R39, -RZ, R39.H1_H1 ;  /* 0x30000027ff277230 */ /* 0x000fe40000004100 */
[-C--:B------:R-:W-:Y:S01]  /*14910*/  FFMA.FTZ R38, R40, R32.reuse, -R41 ;  /* 0x0000002028267223 */ /* 0x080fe20000010829 */
[----:B------:R-:W-:Y:S01]  /*14920*/  FFMA.FTZ R32, R46, R32, R37 ;  /* 0x000000202e207223 */ /* 0x000fe20000010025 */
[----:B------:R-:W-:-:S02]  /*14930*/  HADD2.F32 R46, -RZ, R47.H1_H1 ;  /* 0x3000002fff2e7230 */ /* 0x000fc40000004100 */
[-C--:B------:R-:W-:Y:S01]  /*14940*/  FFMA.FTZ R43, R44, R36.reuse, -R43 ;  /* 0x000000242c2b7223 */ /* 0x080fe2000001082b */
[----:B------:R-:W-:Y:S02]  /*14950*/  HADD2.F32 R42, -RZ, R42.H1_H1 ;  /* 0x3000002aff2a7230 */ /* 0x000fe40000004100 */
[----:B------:R-:W-:Y:S01]  /*14960*/  FFMA.FTZ R45, R48, R36, R45 ;  /* 0x00000024302d7223 */ /* 0x000fe2000001002d */
[----:B------:R-:W-:Y:S02]  /*14970*/  HADD2.F32 R34, -RZ, R34.H1_H1 ;  /* 0x30000022ff227230 */ /* 0x000fe40000004100 */
[-C--:B------:R-:W-:Y:S01]  /*14980*/  FMUL.FTZ R37, R46, R39.reuse ;  /* 0x000000272e257220 */ /* 0x080fe20000410000 */
[----:B------:R-:W-:Y:S01]  /*14990*/  F2FP.F16.E4M3.UNPACK_B R36, R12 ;  /* 0x0000000cff24723e */ /* 0x000fe200020006ff */
[C---:B------:R-:W-:Y:S01]  /*149a0*/  FMUL.FTZ R39, R42.reuse, R39 ;  /* 0x000000272a277220 */ /* 0x040fe20000410000 */
[----:B------:R-:W-:Y:S01]  /*149b0*/  F2FP.F16.E4M3.UNPACK_B R41, R20 ;  /* 0x00000014ff29723e */ /* 0x000fe200020006ff */
[----:B------:R-:W-:Y:S01]  /*149c0*/  FFMA.FTZ R40, R42, R34, -R37 ;  /* 0x000000222a287223 */ /* 0x000fe20000010825 */
[----:B------:R-:W-:-:S02]  /*149d0*/  HADD2.F32 R20, -RZ, R31.H0_H0 ;  /* 0x2000001fff147230 */ /* 0x000fc40000004100 */
[----:B------:R-:W-:Y:S01]  /*149e0*/  FFMA.FTZ R42, R46, R34, R39 ;  /* 0x000000222e2a7223 */ /* 0x000fe20000010027 */
[----:B------:R-:W-:Y:S01]  /*149f0*/  HADD2.F32 R34, -RZ, R36.H0_H0 ;  /* 0x20000024ff227230 */ /* 0x000fe20000004100 */
[-C--:B------:R-:W-:Y:S01]  /*14a00*/  F2FP.F16.E4M3.UNPACK_B R48, R21.reuse.H1 ;  /* 0x00000015ff30723e */ /* 0x080fe200030006ff */
[----:B------:R-:W-:Y:S01]  /*14a10*/  HADD2.F32 R44, -RZ, R41.H0_H0 ;  /* 0x20000029ff2c7230 */ /* 0x000fe20000004100 */
[----:B------:R-:W-:Y:S01]  /*14a20*/  F2FP.F16.E4M3.UNPACK_B R21, R21 ;  /* 0x00000015ff15723e */ /* 0x000fe200020006ff */
[----:B------:R-:W-:Y:S02]  /*14a30*/  HADD2.F32 R12, -RZ, R29.H0_H0 ;  /* 0x2000001dff0c7230 */ /* 0x000fe40000004100 */
[-C--:B------:R-:W-:Y:S01]  /*14a40*/  FMUL.FTZ R39, R34, R20.reuse ;  /* 0x0000001422277220 */ /* 0x080fe20000410000 */
[----:B------:R-:W-:Y:S02]  /*14a50*/  HADD2.F32 R47, -RZ, R41.H1_H1 ;  /* 0x30000029ff2f7230 */ /* 0x000fe40000004100 */
[----:B------:R-:W-:Y:S01]  /*14a60*/  FMUL.FTZ R37, R44, R20 ;  /* 0x000000142c257220 */ /* 0x000fe20000410000 */
[----:B------:R-:W-:-:S02]  /*14a70*/  HADD2.F32 R31, -RZ, R31.H1_H1 ;  /* 0x3000001fff1f7230 */ /* 0x000fc40000004100 */
[-C--:B------:R-:W-:Y:S01]  /*14a80*/  FFMA.FTZ R39, R44, R12.reuse, R39 ;  /* 0x0000000c2c277223 */ /* 0x080fe20000010027 */
[----:B------:R-:W-:Y:S01]  /*14a90*/  HADD2.F32 R41, -RZ, R36.H1_H1 ;  /* 0x30000024ff297230 */ /* 0x000fe20000004100 */
[----:B------:R-:W-:Y:S01]  /*14aa0*/  F2FP.F16.E4M3.UNPACK_B R44, R13.H1 ;  /* 0x0000000dff2c723e */ /* 0x000fe200030006ff */
[----:B------:R-:W-:Y:S02]  /*14ab0*/  HADD2.F32 R29, -RZ, R29.H1_H1 ;  /* 0x3000001dff1d7230 */ /* 0x000fe40000004100 */
[-C--:B------:R-:W-:Y:S01]  /*14ac0*/  FMUL.FTZ R20, R47, R31.reuse ;  /* 0x0000001f2f147220 */ /* 0x080fe20000410000 */
[----:B------:R-:W-:Y:S01]  /*14ad0*/  FFMA.FTZ R37, R34, R12, -R37 ;  /* 0x0000000c22257223 */ /* 0x000fe20000010825 */
[C---:B------:R-:W-:Y:S01]  /*14ae0*/  FMUL.FTZ R12, R41.reuse, R31 ;  /* 0x0000001f290c7220 */ /* 0x040fe20000410000 */
[----:B------:R-:W-:Y:S02]  /*14af0*/  HADD2.F32 R50, -RZ, R48.H0_H0 ;  /* 0x20000030ff327230 */ /* 0x000fe40000004100 */
[----:B------:R-:W-:Y:S01]  /*14b00*/  FFMA.FTZ R34, R41, R29, -R20 ;  /* 0x0000001d29227223 */ /* 0x000fe20000010814 */
[----:B------:R-:W-:-:S02]  /*14b10*/  HADD2.F32 R20, -RZ, R28.H0_H0 ;  /* 0x2000001cff147230 */ /* 0x000fc40000004100 */
[----:B------:R-:W-:Y:S01]  /*14b20*/  FFMA.FTZ R36, R47, R29, R12 ;  /* 0x0000001d2f247223 */ /* 0x000fe2000001000c */
[----:B------:R-:W-:Y:S01]  /*14b30*/  HADD2.F32 R46, -RZ, R44.H0_H0 ;  /* 0x2000002cff2e7230 */ /* 0x000fe20000004100 */
[----:B------:R-:W-:Y:S01]  /*14b40*/  F2FP.SATFINITE.E4M3.F32.PACK_AB_MERGE_C R42, R42, R45, RZ ;  /* 0x0000002d2a2a723e */ /* 0x000fe200048070ff */
[----:B------:R-:W-:Y:S02]  /*14b50*/  HADD2.F32 R48, -RZ, R48.H1_H1 ;  /* 0x30000030ff307230 */ /* 0x000fe40000004100 */
[-C--:B------:R-:W-:Y:S01]  /*14b60*/  FMUL.FTZ R29, R50, R20.reuse ;  /* 0x00000014321d7220 */ /* 0x080fe20000410000 */
[----:B------:R-:W-:Y:S02]  /*14b70*/  HADD2.F32 R28, -RZ, R28.H1_H1 ;  /* 0x3000001cff1c7230 */ /* 0x000fe40000004100 */
[----:B------:R-:W-:Y:S01]  /*14b80*/  FMUL.FTZ R31, R46, R20 ;  /* 0x000000142e1f7220 */ /* 0x000fe20000410000 */
[----:B------:R-:W-:Y:S01]  /*14b90*/  HADD2.F32 R44, -RZ, R44.H1_H1 ;  /* 0x3000002cff2c7230 */ /* 0x000fe20000004100 */
[----:B------:R-:W-:Y:S01]  /*14ba0*/  F2FP.F16.E4M3.UNPACK_B R20, R13 ;  /* 0x0000000dff14723e */ /* 0x000fe200020006ff */
[----:B------:R-:W-:-:S02]  /*14bb0*/  HADD2.F32 R12, -RZ, R26.H0_H0 ;  /* 0x2000001aff0c7230 */ /* 0x000fc40000004100 */
[-C--:B------:R-:W-:Y:S01]  /*14bc0*/  FMUL.FTZ R13, R48, R28.reuse ;  /* 0x0000001c300d7220 */ /* 0x080fe20000410000 */
[----:B------:R-:W-:Y:S02]  /*14bd0*/  HADD2.F32 R26, -RZ, R26.H1_H1 ;  /* 0x3000001aff1a7230 */ /* 0x000fe40000004100 */
[----:B------:R-:W-:Y:S01]  /*14be0*/  FMUL.FTZ R41, R44, R28 ;  /* 0x0000001c2c297220 */ /* 0x000fe20000410000 */
[----:B------:R-:W-:Y:S02]  /*14bf0*/  HADD2.F32 R47, -RZ, R21.H0_H0 ;  /* 0x20000015ff2f7230 */ /* 0x000fe40000004100 */
[-C--:B------:R-:W-:Y:S01]  /*14c00*/  FFMA.FTZ R29, R46, R12.reuse, -R29 ;  /* 0x0000000c2e1d7223 */ /* 0x080fe2000001081d */
[----:B------:R-:W-:Y:S01]  /*14c10*/  FFMA.FTZ R31, R50, R12, R31 ;  /* 0x0000000c321f7223 */ /* 0x000fe2000001001f */
        /* <DEDUP_REMOVED lines=8> */
[----:B------:R-:W-:Y:S01]  /*14ca0*/  HADD2.F32 R13, -RZ, R7.H1_H1 ;  /* 0x30000007ff0d7230 */ /* 0x000fe20000004100 */
[----:B------:R-:W-:Y:S01]  /*14cb0*/  F2FP.SATFINITE.E4M3.F32.PACK_AB_MERGE_C R9, R32, R15, R9 ;  /* 0x0000000f2009723e */ /* 0x000fe20004807009 */
[----:B------:R-:W-:-:S02]  /*14cc0*/  HADD2.F32 R44, -RZ, R20.H1_H1 ;  /* 0x30000014ff2c7230 */ /* 0x000fc40000004100 */
[-C--:B------:R-:W-:Y:S01]  /*14cd0*/  FMUL.FTZ R20, R47, R12.reuse ;  /* 0x0000000c2f147220 */ /* 0x080fe20000410000 */
[--C-:B------:R-:W-:Y:S02]  /*14ce0*/  HADD2.F32 R7, -RZ, R6.reuse.H0_H0 ;  /* 0x20000006ff077230 */ /* 0x100fe40000004100 */
[C---:B------:R-:W-:Y:S01]  /*14cf0*/  FMUL.FTZ R12, R41.reuse, R12 ;  /* 0x0000000c290c7220 */ /* 0x040fe20000410000 */
[----:B------:R-:W-:Y:S02]  /*14d00*/  HADD2.F32 R6, -RZ, R6.H1_H1 ;  /* 0x30000006ff067230 */ /* 0x000fe40000004100 */
[-C--:B------:R-:W-:Y:S01]  /*14d10*/  FMUL.FTZ R21, R46, R13.reuse ;  /* 0x0000000d2e157220 */ /* 0x080fe20000410000 */
[C---:B------:R-:W-:Y:S01]  /*14d20*/  FMUL.FTZ R13, R44.reuse, R13 ;  /* 0x0000000d2c0d7220 */ /* 0x040fe20000410000 */
        /* <DEDUP_REMOVED lines=8> */
[----:B------:R-:W-:-:S03]  /*14db0*/  F2FP.SATFINITE.E4M3.F32.PACK_AB_MERGE_C R11, R13, R12, R26 ;  /* 0x0000000c0d0b723e */ /* 0x000fc6000480701a */
[----:B------:R4:W-:Y:S04]  /*14dc0*/  STS.128 [R51+0x20400], R4 ;  /* 0x0204000433007388 */ /* 0x0009e80000000c00 */
[----:B------:R4:W-:Y:S02]  /*14dd0*/  STS.128 [R24+0x20400], R8 ;  /* 0x0204000818007388 */ /* 0x0009e40000000c00 */
.L_x_468:
[----:B------:R-:W-:Y:S05]  /*14de0*/  BSYNC B0 ;  /* 0x0000000000007941 */ /* 0x000fea0003800000 */
.L_x_449:
[----:B------:R-:W-:Y:S01]  /*14df0*/  @!PT LDS RZ, [RZ] ;  /* 0x00000000fffff984 */ /* 0x000fe20000000800 */
[----:B------:R-:W-:Y:S01]  /*14e00*/  @!PT LDS RZ, [RZ] ;  /* 0x00000000fffff984 */ /* 0x000fe20000000800 */
[----:B------:R-:W-:Y:S01]  /*14e10*/  @!PT LDS RZ, [RZ] ;  /* 0x00000000fffff984 */ /* 0x000fe20000000800 */
[----:B------:R-:W-:Y:S01]  /*14e20*/  @!PT LDS RZ, [RZ] ;  /* 0x00000000fffff984 */ /* 0x000fe20000000800 */
[----:B------:R0:W-:Y:S06]  /*14e30*/  MEMBAR.ALL.CTA ;  /* 0x0000000000007992 */ /* 0x0001ec0000008000 */
[----:B0-----:R-:W0:Y:S01]  /*14e40*/  FENCE.VIEW.ASYNC.S ;  /* 0x00000000000073c6 */ /* 0x001e220000000000 */
[----:B------:R-:W-:Y:S05]  /*14e50*/  WARPSYNC.ALL ;  /* 0x0000000000007948 */ /* 0x000fea0003800000 */
[----:B0-----:R-:W-:Y:S06]  /*14e60*/  BAR.SYNC.DEFER_BLOCKING 0xd, 0x100 ;  /* 0x0344000000007b1d */ /* 0x001fec0000010000 */
.L_x_446:
[----:B------:R-:W-:-:S05]  /*14e70*/  IMAD.U32 R0, RZ, RZ, UR46 ;  /* 0x0000002eff007e24 */ /* 0x000fca000f8e00ff */
[----:B------:R-:W-:-:S13]  /*14e80*/  ISETP.NE.AND P0, PT, R0, 0x3, PT ;  /* 0x000000030000780c */ /* 0x000fda0003f05270 */
[----:B------:R-:W-:Y:S05]  /*14e90*/  @!P0 BRA `(.L_x_482) ;  /* 0x0000000000048947 */ /* 0x000fea0003800000 */
[----:B------:R-:W-:Y:S01]  /*14ea0*/  BPT.TRAP 0x1 ;  /* 0x000000040000795c */ /* 0x000fe20000300000 */
.L_x_482:
[----:B------:R-:W-:Y:S01]  /*14eb0*/  IMAD R0, R152, 0x8, R22 ;  /* 0x0000000898007824 */ /* 0x000fe200078e0216 */
[----:B-1234-:R-:W-:-:S04]  /*14ec0*/  SHF.L.U32 R7, R235, 0x1f, RZ ;  /* 0x0000001feb077819 */ /* 0x01efc800000006ff */
[----:B------:R1:W2:Y:S01]  /*14ed0*/  SYNCS.PHASECHK.TRANS64.TRYWAIT P1, [R0+URZ+0x38830], R7 ;  /* 0x03883007000075a7 */ /* 0x0002a2000802017f */
[----:B------:R-:W-:Y:S05]  /*14ee0*/  @!P0 BRA `(.L_x_483) ;  /* 0x0000000000048947 */ /* 0x000fea0003800000 */
[----:B------:R-:W-:Y:S01]  /*14ef0*/  BPT.TRAP 0x1 ;  /* 0x000000040000795c */ /* 0x000fe20000300000 */
.L_x_483:
[----:B0-----:R-:W-:Y:S01]  /*14f00*/  IADD3 R3, R22, 0x28400, RZ ;  /* 0x0002840016037810 */ /* 0x001fe20007ffe0ff */
[----:B------:R-:W-:Y:S01]  /*14f10*/  IMAD.MOV.U32 R5, RZ, RZ, 0x40000040 ;  /* 0x40000040ff057424 */ /* 0x000fe200078e00ff */
[----:B------:R-:W-:Y:S02]  /*14f20*/  LOP3.LUT R4, R25, 0x10000, RZ, 0xfc, !PT ;  /* 0x0001000019047812 */ /* 0x000fe400078efcff */
[----:B------:R-:W-:-:S04]  /*14f30*/  SHF.R.U32.HI R3, RZ, 0x4, R3 ;  /* 0x00000004ff037819 */ /* 0x000fc80000011603 */
[----:B------:R-:W-:-:S04]  /*14f40*/  LOP3.LUT R3, R3, 0x3fff, RZ, 0xc0, !PT ;  /* 0x00003fff03037812 */ /* 0x000fc800078ec0ff */
[----:B------:R-:W-:-:S05]  /*14f50*/  LOP3.LUT R3, R3, 0x10000, RZ, 0xfc, !PT ;  /* 0x0001000003037812 */ /* 0x000fca00078efcff */
[----:B------:R0:W-:Y:S01]  /*14f60*/  STL [R1+0x44], R3 ;  /* 0x0000440301007387 */ /* 0x0001e20000100800 */
[----:B--2---:R-:W-:Y:S05]  /*14f70*/  @P1 BRA `(.L_x_484) ;  /* 0x0000000000081947 */ /* 0x004fea0003800000 */
[----:B------:R-:W2:Y:S02]  /*14f80*/  SYNCS.PHASECHK.TRANS64.TRYWAIT P1, [R0+URZ+0x38830], R7 ;  /* 0x03883007000075a7 */ /* 0x000ea4000802017f */
[----:B--2---:R-:W-:Y:S05]  /*14f90*/  @!P1 BRA `(.L_x_485) ;  /* 0x0000016800409947 */ /* 0x004fea0003800000 */
.L_x_484:
[----:B0-----:R-:W3:Y:S01]  /*14fa0*/  LDL R3, [R1+0x44] ;  /* 0x0000440001037983 */ /* 0x001ee20000100800 */
[----:B------:R-:W-:Y:S01]  /*14fb0*/  IMAD.MOV.U32 R9, RZ, RZ, 0x40000040 ;  /* 0x40000040ff097424 */ /* 0x000fe200078e00ff */
[----:B------:R-:W-:Y:S05]  /*14fc0*/  WARPSYNC.ALL ;  /* 0x0000000000007948 */ /* 0x000fea0003800000 */
[C---:B------:R-:W-:Y:S01]  /*14fd0*/  R2UR UR4, R4.reuse ;  /* 0x00000000040472ca */ /* 0x040fe200000e0000 */
[----:B-----5:R-:W-:Y:S01]  /*14fe0*/  WARPGROUP.ARRIVE ;  /* 0x00000000000079c5 */ /* 0x020fe20000000000 */
[----:B------:R-:W-:Y:S01]  /*14ff0*/  R2UR UR5, R5 ;  /* 0x00000000050572ca */ /* 0x000fe200000e0000 */
[C---:B------:R-:W-:Y:S01]  /*15000*/  VIADD R88, R4.reuse, 0x2 ;  /* 0x0000000204587836 */ /* 0x040fe20000000000 */
[----:B------:R-:W-:Y:S01]  /*15010*/  R2UR UR7, R9 ;  /* 0x00000000090772ca */ /* 0x000fe200000e0000 */
[----:B------:R-:W-:Y:S01]  /*15020*/  IMAD.MOV.U32 R89, RZ, RZ, 0x40000040 ;  /* 0x40000040ff597424 */ /* 0x000fe200078e00ff */
[----:B------:R-:W-:Y:S01]  /*15030*/  MOV R21, 0x40000040 ;  /* 0x4000004000157802 */ /* 0x000fe20000000f00 */
[----:B-12---:R-:W-:Y:S01]  /*15040*/  IMAD.MOV.U32 R7, RZ, RZ, 0x40000040 ;  /* 0x40000040ff077424 */ /* 0x006fe200078e00ff */
[C---:B------:R-:W-:Y:S01]  /*15050*/  IADD3 R10, R4.reuse, 0x402, RZ ;  /* 0x00000402040a7810 */ /* 0x040fe20007ffe0ff */
[C---:B------:R-:W-:Y:S01]  /*15060*/  VIADD R20, R4.reuse, 0x4 ;  /* 0x0000000404147836 */ /* 0x040fe20000000000 */
[----:B------:R0:W-:Y:S01]  /*15070*/  STL.64 [R1+0x28], R88 ;  /* 0x0000285801007387 */ /* 0x0001e20000100a00 */
[----:B------:R-:W-:-:S02]  /*15080*/  VIADD R14, R4, 0x6 ;  /* 0x00000006040e7836 */ /* 0x000fc40000000000 */
[----:B------:R-:W-:Y:S01]  /*15090*/  IMAD.MOV.U32 R15, RZ, RZ, 0x40000040 ;  /* 0x40000040ff0f7424 */ /* 0x000fe200078e00ff */
[----:B------:R1:W-:Y:S01]  /*150a0*/  STL.64 [R1+0x20], R20 ;  /* 0x0000201401007387 */ /* 0x0003e20000100a00 */
[----:B------:R-:W-:Y:S02]  /*150b0*/  VIADD R12, R4, 0x400 ;  /* 0x00000400040c7836 */ /* 0x000fe40000000000 */
[----:B------:R-:W-:Y:S01]  /*150c0*/  IMAD.MOV.U32 R13, RZ, RZ, 0x40000040 ;  /* 0x40000040ff0d7424 */ /* 0x000fe200078e00ff */
[----:B------:R-:W-:Y:S01]  /*150d0*/  STL.64 [R1+0x18], R14 ;  /* 0x0000180e01007387 */ /* 0x000fe20000100a00 */
[----:B------:R-:W-:-:S03]  /*150e0*/  IMAD.MOV.U32 R11, RZ, RZ, 0x40000040 ;  /* 0x40000040ff0b7424 */ /* 0x000fc600078e00ff */
[----:B------:R-:W-:Y:S04]  /*150f0*/  STL.64 [R1+0x8], R12 ;  /* 0x0000080c01007387 */ /* 0x000fe80000100a00 */
[----:B------:R2:W-:Y:S01]  /*15100*/  STL.64 [R1], R10 ;  /* 0x0000000a01007387 */ /* 0x0005e20000100a00 */
[----:B---3--:R-:W-:-:S05]  /*15110*/  IMAD R8, R152, 0x800, R3 ;  /* 0x0000080098087824 */ /* 0x008fca00078e0203 */
[C---:B------:R-:W-:Y:S02]  /*15120*/  R2UR UR6, R8.reuse ;  /* 0x00000000080672ca */ /* 0x040fe400000e0000 */
[----:B------:R-:W-:-:S11]  /*15130*/  IADD3 R6, R8, 0x2, RZ ;  /* 0x0000000208067810 */ /* 0x000fd60007ffe0ff */
[----:B------:R-:W-:Y:S01]  /*15140*/  QGMMA.64x128x32.F32.E4M3.E4M3 R24, gdesc[UR4], RZ, !UPT, gsb0 ;  /* 0x01e00000041879f3 */ /* 0x000fe2000c0008ff */
[----:B------:R-:W-:Y:S02]  /*15150*/  R2UR UR4, R88 ;  /* 0x00000000580472ca */ /* 0x000fe400000e0000 */
[----:B------:R-:W-:Y:S01]  /*15160*/  R2UR UR5, R89 ;  /* 0x00000000590572ca */ /* 0x000fe200000e0000 */
[----:B0-----:R-:W3:Y:S01]  /*15170*/  LDL R88, [R1+0x90] ;  /* 0x0000900001587983 */ /* 0x001ee20000100800 */
[----:B------:R-:W-:Y:S01]  /*15180*/  R2UR UR6, R6 ;  /* 0x00000000060672ca */ /* 0x000fe200000e0000 */
[----:B------:R-:W-:Y:S01]  /*15190*/  VIADD R6, R8, 0x4 ;  /* 0x0000000408067836 */ /* 0x000fe20000000000 */
[----:B------:R-:W-:Y:S01]  /*151a0*/  R2UR UR7, R7 ;  /* 0x00000000070772ca */ /* 0x000fe200000e0000 */
[----:B------:R-:W-:Y:S01]  /*151b0*/  IMAD.MOV.U32 R7, RZ, RZ, 0x40000040 ;  /* 0x40000040ff077424 */ /* 0x000fe200078e00ff */
[----:B------:R-:W-:Y:S02]  /*151c0*/  WARPGROUP.DEPBAR.LE gsb0, 0x0 ;  /* 0x00008000000079c5 */ /* 0x000fe40000010000 */
[----:B------:R-:W-:-:S09]  /*151d0*/  WARPGROUP.ARRIVE ;  /* 0x00000000000079c5 */ /* 0x000fd20000000000 */
[----:B------:R-:W-:Y:S01]  /*151e0*/  QGMMA.64x128x32.F32.E4M3.E4M3 R24, gdesc[UR4], R24, gsb0 ;  /* 0x01e00000041879f3 */ /* 0x000fe20008000818 */
[----:B------:R-:W-:Y:S02]  /*151f0*/  R2UR UR4, R20 ;  /* 0x00000000140472ca */ /* 0x000fe400000e0000 */
[----:B------:R-:W-:Y:S02]  /*15200*/  R2UR UR5, R21 ;  /* 0x00000000150572ca */ /* 0x000fe400000e0000 */
[----:B------:R-:W-:Y:S01]  /*15210*/  R2UR UR6, R6 ;  /* 0x00000000060672ca */ /* 0x000fe200000e0000 */
[----:B------:R-:W-:Y:S01]  /*15220*/  VIADD R6, R8, 0x6 ;  /* 0x0000000608067836 */ /* 0x000fe20000000000 */
[----:B------:R-:W-:Y:S02]  /*15230*/  R2UR UR7, R7 ;  /* 0x00000000070772ca */ /* 0x000fe400000e0000 */
[----:B------:R-:W-:Y:S01]  /*15240*/  MOV R7, 0x40000040 ;  /* 0x4000004000077802 */ /* 0x000fe20000000f00 */
[----:B------:R-:W-:-:S02]  /*15250*/  WARPGROUP.DEPBAR.LE gsb0, 0x0 ;  /* 0x00008000000079c5 */ /* 0x000fc40000010000 */
[----:B------:R-:W-:-:S08]  /*15260*/  WARPGROUP.ARRIVE ;  /* 0x00000000000079c5 */ /* 0x000fd00000000000 */
[----:B------:R-:W-:Y:S01]  /*15270*/  QGMMA.64x128x32.F32.E4M3.E4M3 R24, gdesc[UR4], R24, gsb0 ;  /* 0x01e00000041879f3 */ /* 0x000fe20008000818 */
[----:B------:R-:W-:Y:S02]  /*15280*/  R2UR UR4, R14 ;  /* 0x000000000e0472ca */ /* 0x000fe400000e0000 */
[----:B------:R-:W-:Y:S02]  /*15290*/  R2UR UR5, R15 ;  /* 0x000000000f0572ca */ /* 0x000fe400000e0000 */
        /* <DEDUP_REMOVED lines=18> */
[----:B------:R-:W-:Y:S02]  /*153c0*/  R2UR UR6, R6 ;  /* 0x00000000060672ca */ /* 0x000fe400000e0000 */
[----:B------:R-:W-:Y:S01]  /*153d0*/  R2UR UR7, R7 ;  /* 0x00000000070772ca */ /* 0x000fe200000e0000 */
[----:B------:R-:W-:Y:S01]  /*153e0*/  VIADD R236, R4, 0x404 ;  /* 0x0000040404ec7836 */ /* 0x000fe20000000000 */
[----:B------:R-:W-:Y:S01]  /*153f0*/  IADD3 R6, R8, 0x404, RZ ;  /* 0x0000040408067810 */ /* 0x000fe20007ffe0ff */
[----:B------:R-:W-:-:S02]  /*15400*/  IMAD.MOV.U32 R237, RZ, RZ, 0x40000040 ;  /* 0x40000040ffed7424 */ /* 0x000fc400078e00ff */
[----:B------:R-:W-:Y:S01]  /*15410*/  IMAD.MOV.U32 R7, RZ, RZ, 0x40000040 ;  /* 0x40000040ff077424 */ /* 0x000fe200078e00ff */
[----:B------:R-:W-:Y:S02]  /*15420*/  WARPGROUP.DEPBAR.LE gsb0, 0x0 ;  /* 0x00008000000079c5 */ /* 0x000fe40000010000 */
[----:B------:R-:W-:-:S06]  /*15430*/  WARPGROUP.ARRIVE ;  /* 0x00000000000079c5 */ /* 0x000fcc0000000000 */
[----:B------:R-:W-:Y:S01]  /*15440*/  QGMMA.64x128x32.F32.E4M3.E4M3 R24, gdesc[UR4], R24, gsb0 ;  /* 0x01e00000041879f3 */ /* 0x000fe20008000818 */
[----:B------:R-:W-:Y:S02]  /*15450*/  R2UR UR4, R236 ;  /* 0x00000000ec0472ca */ /* 0x000fe400000e0000 */
[----:B------:R-:W-:Y:S02]  /*15460*/  R2UR UR5, R237 ;  /* 0x00000000ed0572ca */ /* 0x000fe400000e0000 */
[----:B------:R-:W-:Y:S02]  /*15470*/  R2UR UR6, R6 ;  /* 0x00000000060672ca */ /* 0x000fe400000e0000 */
[----:B------:R-:W-:Y:S01]  /*15480*/  R2UR UR7, R7 ;  /* 0x00000000070772ca */ /* 0x000fe200000e0000 */
[----:B------:R-:W-:Y:S01]  /*15490*/  VIADD R6, R4, 0x406 ;  /* 0x0000040604067836 */ /* 0x000fe20000000000 */
[----:B------:R-:W-:Y:S01]  /*154a0*/  MOV R7, 0x40000040 ;  /* 0x4000004000077802 */ /* 0x000fe20000000f00 */
[----:B------:R-:W-:-:S02]  /*154b0*/  VIADD R8, R8, 0x406 ;  /* 0x0000040608087836 */ /* 0x000fc40000000000 */
        /* <DEDUP_REMOVED lines=8> */
[----:B------:R-:W-:Y:S02]  /*15540*/  WARPGROUP.DEPBAR.LE gsb0, 0x0 ;  /* 0x00008000000079c5 */ /* 0x000fe40000010000 */
[----:B------:R-:W-:-:S10]  /*15550*/  WARPGROUP.ARRIVE ;  /* 0x00000000000079c5 */ /* 0x000fd40000000000 */
[----:B------:R-:W-:Y:S01]  /*15560*/  QGMMA.64x128x32.F32.E4M3.E4M3 R24, gdesc[UR4], R24, gsb0 ;  /* 0x01e00000041879f3 */ /* 0x000fe20008000818 */
[----:B------:R-:W-:Y:S02]  /*15570*/  ULDC UR4, c[0x0][0x988] ;  /* 0x0002620000047ab9 */ /* 0x000fe40000000800 */
[----:B------:R-:W-:Y:S02]  /*15580*/  WARPGROUP.DEPBAR.LE gsb0, 0x0 ;  /* 0x00008000000079c5 */ /* 0x000fe40000010000 */
[C---:B------:R-:W-:Y:S01]  /*15590*/  FMUL.FTZ R3, R2.reuse, R24 ;  /* 0x0000001802037220 */ /* 0x040fe20000410000 */
[C---:B------:R-:W-:Y:S01]  /*155a0*/  FMUL.FTZ R9, R2.reuse, R25 ;  /* 0x0000001902097220 */ /* 0x040fe20000410000 */
[C---:B-1----:R-:W-:Y:S01]  /*155b0*/  FMUL.FTZ R20, R2.reuse, R34 ;  /* 0x0000002202147220 */ /* 0x042fe20000410000 */
[C---:B--2---:R-:W-:Y:S01]  /*155c0*/  FMUL.FTZ R11, R2.reuse, R28 ;  /* 0x0000001c020b7220 */ /* 0x044fe20000410000 */
[C---:B------:R-:W-:Y:S01]  /*155d0*/  FMUL.FTZ R25, R2.reuse, R36 ;  /* 0x0000002402197220 */ /* 0x040fe20000410000 */
[C---:B------:R-:W-:Y:S01]  /*155e0*/  FMUL.FTZ R36, R2.reuse, R47 ;  /* 0x0000002f02247220 */ /* 0x040fe20000410000 */
[----:B------:R-:W0:Y:S01]  /*155f0*/  MUFU.TANH R3, R3 ;  /* 0x0000000300037308 */ /* 0x000e220000002400 */
[C---:B------:R-:W-:Y:S01]  /*15600*/  FMUL.FTZ R13, R2.reuse, R29 ;  /* 0x0000001d020d7220 */ /* 0x040fe20000410000 */
[----:B------:R-:W-:Y:S01]  /*15610*/  FMUL.FTZ R47, R2, R57 ;  /* 0x00000039022f7220 */ /* 0x000fe20000410000 */
[----:B---3--:R-:W-:-:S05]  /*15620*/  IADD3 R57, R126, 0x80, -R88 ;  /* 0x000000807e397810 */ /* 0x008fca0007ffe858 */
[----:B------:R-:W1:Y:S01]  /*15630*/  MUFU.TANH R9, R9 ;  /* 0x0000000900097308 */ /* 0x000e620000002400 */
[C---:B------:R-:W-:Y:S01]  /*15640*/  FMUL.FTZ R8, R2.reuse, R26 ;  /* 0x0000001a02087220 */ /* 0x040fe20000410000 */
[C---:B------:R-:W-:Y:S01]  /*15650*/  FMUL.FTZ R24, R2.reuse, R35 ;  /* 0x0000002302187220 */ /* 0x040fe20000410000 */
[C---:B------:R-:W-:Y:S01]  /*15660*/  FMUL.FTZ R15, R2.reuse, R32 ;  /* 0x00000020020f7220 */ /* 0x040fe20000410000 */
[----:B------:R-:W-:-:S04]  /*15670*/  FMUL.FTZ R35, R2, R45 ;  /* 0x0000002d02237220 */ /* 0x000fc80000410000 */
[----:B------:R-:W2:Y:S01]  /*15680*/  MUFU.TANH R20, R20 ;  /* 0x0000001400147308 */ /* 0x000ea20000002400 */
[----:B------:R-:W-:Y:S01]  /*15690*/  FMUL.FTZ R45, R2, R56 ;  /* 0x00000038022d7220 */ /* 0x000fe20000410000 */
[----:B------:R-:W-:Y:S02]  /*156a0*/  IMAD R56, R118, -0x80, R57 ;  /* 0xffffff8076387824 */ /* 0x000fe400078e0239 */
[----:B------:R-:W-:-:S04]  /*156b0*/  FMUL.FTZ R10, R2, R27 ;  /* 0x0000001b020a7220 */ /* 0x000fc80000410000 */
[----:B------:R-:W3:Y:S01]  /*156c0*/  MUFU.TANH R11, R11 ;  /* 0x0000000b000b7308 */ /* 0x000ee20000002400 */
[C---:B------:R-:W-:Y:S01]  /*156d0*/  FMUL.FTZ R21, R2.reuse, R33 ;  /* 0x0000002102157220 */ /* 0x040fe20000410000 */
[C---:B------:R-:W-:Y:S01]  /*156e0*/  FMUL.FTZ R14, R2.reuse, R31 ;  /* 0x0000001f020e7220 */ /* 0x040fe20000410000 */
[----:B------:R-:W-:-:S05]  /*156f0*/  FMUL.FTZ R12, R2, R30 ;  /* 0x0000001e020c7220 */ /* 0x000fca0000410000 */
[----:B------:R-:W4:Y:S01]  /*15700*/  MUFU.TANH R13, R13 ;  /* 0x0000000d000d7308 */ /* 0x000f220000002400 */
[C---:B------:R-:W-:Y:S02]  /*15710*/  ISETP.GT.AND P4, PT, R56.reuse, RZ, PT ;  /* 0x000000ff3800720c */ /* 0x040fe40003f84270 */
[----:B------:R-:W-:-:S05]  /*15720*/  ISETP.GT.AND P5, PT, R56, 0x1, PT ;  /* 0x000000013800780c */ /* 0x000fca0003fa4270 */
[----:B------:R-:W4:Y:S01]  /*15730*/  MUFU.TANH R8, R8 ;  /* 0x0000000800087308 */ /* 0x000f220000002400 */
[----:B------:R-:W-:Y:S01]  /*15740*/  ISETP.GT.AND P3, PT, R56, 0x10, PT ;  /* 0x000000103800780c */ /* 0x000fe20003f64270 */
[----:B------:R-:W-:Y:S01]  /*15750*/  FMUL.FTZ R33, R2, R44 ;  /* 0x0000002c02217220 */ /* 0x000fe20000410000 */
[----:B------:R-:W-:-:S05]  /*15760*/  ISETP.GT.AND P1, PT, R56, 0x8, PT ;  /* 0x000000083800780c */ /* 0x000fca0003f24270 */
[----:B------:R-:W4:Y:S01]  /*15770*/  MUFU.TANH R15, R15 ;  /* 0x0000000f000f7308 */ /* 0x000f220000002400 */
[----:B0-----:R-:W-:Y:S01]  /*15780*/  FSEL R3, R3, -INF , P4 ;  /* 0xff80000003037808 */ /* 0x001fe20002000000 */
[C---:B------:R-:W-:Y:S01]  /*15790*/  FMUL.FTZ R27, R2.reuse, R37 ;  /* 0x00000025021b7220 */ /* 0x040fe20000410000 */
[----:B-1----:R-:W-:Y:S01]  /*157a0*/  FSEL R9, R9, -INF , P5 ;  /* 0xff80000009097808 */ /* 0x002fe20002800000 */
[C---:B------:R-:W-:Y:S01]  /*157b0*/  FMUL.FTZ R31, R2.reuse, R41 ;  /* 0x00000029021f7220 */ /* 0x040fe20000410000 */
[----:B------:R-:W-:-:S03]  /*157c0*/  FMUL.FTZ R44, R2, R55 ;  /* 0x00000037022c7220 */ /* 0x000fc60000410000 */
[----:B------:R-:W0:Y:S01]  /*157d0*/  MUFU.TANH R10, R10 ;  /* 0x0000000a000a7308 */ /* 0x000e220000002400 */
[C---:B------:R-:W-:Y:S01]  /*157e0*/  FMUL.FTZ R41, R2.reuse, R52 ;  /* 0x0000003402297220 */ /* 0x040fe20000410000 */
[C---:B------:R-:W-:Y:S01]  /*157f0*/  FMUL.FTZ R55, R2.reuse, R65 ;  /* 0x0000004102377220 */ /* 0x040fe20000410000 */
[----:B------:R-:W-:Y:S01]  /*15800*/  FMUL.FTZ R52, R2, R63 ;  /* 0x0000003f02347220 */ /* 0x000fe20000410000 */
[----:B--2---:R-:W-:-:S04]  /*15810*/  FSEL R65, R20, -INF , P3 ;  /* 0xff80000014417808 */ /* 0x004fc80001800000 */
[----:B------:R-:W1:Y:S01]  /*15820*/  MUFU.TANH R21, R21 ;  /* 0x0000001500157308 */ /* 0x000e620000002400 */
[----:B------:R-:W-:Y:S01]  /*15830*/  ISETP.GT.AND P2, PT, R56, 0x9, PT ;  /* 0x000000093800780c */ /* 0x000fe20003f44270 */
[----:B------:R-:W-:Y:S01]  /*15840*/  FMUL.FTZ R29, R2, R40 ;  /* 0x00000028021d7220 */ /* 0x000fe20000410000 */
[----:B---3--:R-:W-:Y:S02]  /*15850*/  FSEL R63, R11, -INF , P1 ;  /* 0xff8000000b3f7808 */ /* 0x008fe40000800000 */
[----:B------:R-:W-:-:S03]  /*15860*/  FMNMX.FTZ R20, R3, R9, !PT ;  /* 0x0000000903147209 */ /* 0x000fc60007810000 */
[----:B------:R-:W2:Y:S01]  /*15870*/  MUFU.TANH R14, R14 ;  /* 0x0000000e000e7308 */ /* 0x000ea20000002400 */
[----:B----4-:R-:W-:-:S07]  /*15880*/  FSEL R13, R13, -INF , P2 ;  /* 0xff8000000d0d7808 */ /* 0x010fce0001000000 */
[----:B------:R-:W3:Y:S01]  /*15890*/  MUFU.TANH R12, R12 ;  /* 0x0000000c000c7308 */ /* 0x000ee20000002400 */
[----:B------:R-:W-:Y:S01]  /*158a0*/  FMNMX.FTZ R20, R63, R20, !PT ;  /* 0x000000143f147209 */ /* 0x000fe20007810000 */
[----:B------:R-:W-:-:S06]  /*158b0*/  FMUL.FTZ R34, R2, R46 ;  /* 0x0000002e02227220 */ /* 0x000fcc0000410000 */
[----:B------:R-:W4:Y:S01]  /*158c0*/  MUFU.TANH R25, R25 ;  /* 0x0000001900197308 */ /* 0x000f220000002400 */
[C---:B------:R-:W-:Y:S01]  /*158d0*/  FMUL.FTZ R46, R2.reuse, R58 ;  /* 0x0000003a022e7220 */ /* 0x040fe20000410000 */
[----:B------:R-:W-:Y:S01]  /*158e0*/  FMUL.FTZ R58, R2, R67 ;  /* 0x00000043023a7220 */ /* 0x000fe20000410000 */
[----:B------:R-:W-:-:S05]  /*158f0*/  FSEL R57, R8, -INF , P4 ;  /* 0xff80000008397808 */ /* 0x000fca0002000000 */
[----:B------:R-:W4:Y:S01]  /*15900*/  MUFU.TANH R27, R27 ;  /* 0x0000001b001b7308 */ /* 0x000f220000002400 */
[----:B------:R-:W-:Y:S01]  /*15910*/  FMUL.FTZ R26, R2, R38 ;  /* 0x00000026021a7220 */ /* 0x000fe20000410000 */
[----:B------:R-:W-:Y:S02]  /*15920*/  ISETP.GT.AND P4, PT, R56, 0x11, PT ;  /* 0x000000113800780c */ /* 0x000fe40003f84270 */
[----:B------:R-:W-:Y:S02]  /*15930*/  FSEL R67, R15, -INF , P3 ;  /* 0xff8000000f437808 */ /* 0x000fe40001800000 */
[----:B------:R-:W-:Y:S02]  /*15940*/  FMNMX.FTZ R20, R13, R20, !PT ;  /* 0x000000140d147209 */ /* 0x000fe40007810000 */
[----:B------:R-:W4:Y:S01]  /*15950*/  MUFU.TANH R24, R24 ;  /* 0x0000001800187308 */ /* 0x000f220000002400 */
[----:B0-----:R-:W-:Y:S01]  /*15960*/  FSEL R10, R10, -INF , P5 ;  /* 0xff8000000a0a7808 */ /* 0x001fe20002800000 */
[----:B------:R-:W-:Y:S01]  /*15970*/  FMUL.FTZ R28, R2, R39 ;  /* 0x00000027021c7220 */ /* 0x000fe20000410000 */
[----:B------:R-:W-:-:S05]  /*15980*/  ISETP.GT.AND P5, PT, R56, 0x18, PT ;  /* 0x000000183800780c */ /* 0x000fca0003fa4270 */
[----:B------:R-:W0:Y:S01]  /*15990*/  MUFU.TANH R29, R29 ;  /* 0x0000001d001d7308 */ /* 0x000e220000002400 */
[----:B-1----:R-:W-:Y:S01]  /*159a0*/  FSEL R21, R21, -INF , P4 ;  /* 0xff80000015157808 */ /* 0x002fe20002000000 */
[C---:B------:R-:W-:Y:S01]  /*159b0*/  FMUL.FTZ R40, R2.reuse, R51 ;  /* 0x0000003302287220 */ /* 0x040fe20000410000 */
[----:B------:R-:W-:Y:S01]  /*159c0*/  FMNMX.FTZ R20, R67, R20, !PT ;  /* 0x0000001443147209 */ /* 0x000fe20007810000 */
[----:B------:R-:W-:Y:S01]  /*159d0*/  FMUL.FTZ R51, R2, R61 ;  /* 0x0000003d02337220 */ /* 0x000fe20000410000 */
[----:B--2---:R-:W-:-:S03]  /*159e0*/  FSEL R11, R14, -INF , P2 ;  /* 0xff8000000e0b7808 */ /* 0x004fc60001000000 */
[----:B------:R-:W1:Y:S01]  /*159f0*/  MUFU.TANH R31, R31 ;  /* 0x0000001f001f7308 */ /* 0x000e620000002400 */
[----:B---3--:R-:W-:Y:S01]  /*15a00*/  FSEL R61, R12, -INF , P1 ;  /* 0xff8000000c3d7808 */ /* 0x008fe20000800000 */
[C---:B------:R-:W-:Y:S01]  /*15a10*/  FMUL.FTZ R14, R2.reuse, R71 ;  /* 0x00000047020e7220 */ /* 0x040fe20000410000 */
[----:B------:R-:W-:Y:S01]  /*15a20*/  FMUL.FTZ R30, R2, R42 ;  /* 0x0000002a021e7220 */ /* 0x000fe20000410000 */
[----:B------:R-:W-:Y:S01]  /*15a30*/  ISETP.GT.AND P1, PT, R56, 0x19, PT ;  /* 0x000000193800780c */ /* 0x000fe20003f24270 */
[C---:B------:R-:W-:Y:S01]  /*15a40*/  FMUL.FTZ R37, R2.reuse, R48 ;  /* 0x0000003002257220 */ /* 0x040fe20000410000 */
[----:B----4-:R-:W-:Y:S02]  /*15a50*/  FSEL R71, R25, -INF , P5 ;  /* 0xff80000019477808 */ /* 0x010fe40002800000 */
[----:B------:R-:W-:Y:S01]  /*15a60*/  MUFU.TANH R26, R26 ;  /* 0x0000001a001a7308 */ /* 0x000fe20000002400 */
[----:B------:R-:W-:Y:S01]  /*15a70*/  FMNMX.FTZ R20, R21, R20, !PT ;  /* 0x0000001415147209 */ /* 0x000fe20007810000 */
[----:B------:R-:W-:Y:S01]  /*15a80*/  FMUL.FTZ R32, R2, R43 ;  /* 0x0000002b02207220 */ /* 0x000fe20000410000 */
[----:B------:R-:W-:-:S05]  /*15a90*/  ISETP.GT.AND P2, PT, R56, 0x20, PT ;  /* 0x000000203800780c */ /* 0x000fca0003f44270 */
[----:B------:R-:W2:Y:S01]  /*15aa0*/  MUFU.TANH R33, R33 ;  /* 0x0000002100217308 */ /* 0x000ea20000002400 */
[----:B------:R-:W-:Y:S01]  /*15ab0*/  FSEL R27, R27, -INF , P1 ;  /* 0xff8000001b1b7808 */ /* 0x000fe20000800000 */
[----:B------:R-:W-:Y:S01]  /*15ac0*/  FMUL.FTZ R39, R2, R49 ;  /* 0x0000003102277220 */ /* 0x000fe20000410000 */
[----:B------:R-:W-:-:S05]  /*15ad0*/  FMNMX.FTZ R20, R71, R20, !PT ;  /* 0x0000001447147209 */ /* 0x000fca0007810000 */
[----:B------:R-:W3:Y:S01]  /*15ae0*/  MUFU.TANH R28, R28 ;  /* 0x0000001c001c7308 */ /* 0x000ee20000002400 */
[----:B------:R-:W-:Y:S02]  /*15af0*/  FSEL R15, R24, -INF , P4 ;  /* 0xff800000180f7808 */ /* 0x000fe40002000000 */
[----:B------:R-:W-:-:S05]  /*15b00*/  ISETP.GT.AND P3, PT, R56, 0x21, PT ;  /* 0x000000213800780c */ /* 0x000fca0003f64270 */
[----:B------:R-:W4:Y:S01]  /*15b10*/  MUFU.TANH R35, R35 ;  /* 0x0000002300237308 */ /* 0x000f220000002400 */
[----:B0-----:R-:W-:Y:S02]  /*15b20*/  FSEL R91, R29, -INF , P2 ;  /* 0xff8000001d5b7808 */ /* 0x001fe40001000000 */
[----:B------:R-:W-:Y:S01]  /*15b30*/  FMNMX.FTZ R24, R27, R20, !PT ;  /* 0x000000141b187209 */ /* 0x000fe20007810000 */
[----:B------:R-:W-:-:S04]  /*15b40*/  FMUL.FTZ R69, R2, R69 ;  /* 0x0000004502457220 */ /* 0x000fc80000410000 */
[----:B------:R-:W0:Y:S01]  /*15b50*/  MUFU.TANH R30, R30 ;  /* 0x0000001e001e7308 */ /* 0x000e220000002400 */
[----:B------:R-:W-:Y:S01]  /*15b60*/  ISETP.GT.AND P4, PT, R56, 0x28, PT ;  /* 0x000000283800780c */ /* 0x000fe20003f84270 */
[----:B------:R-:W-:Y:S01]  /*15b70*/  FMUL.FTZ R43, R2, R53 ;  /* 0x00000035022b7220 */ /* 0x000fe20000410000 */
[----:B-1----:R-:W-:-:S05]  /*15b80*/  FSEL R31, R31, -INF , P3 ;  /* 0xff8000001f1f7808 */ /* 0x002fca0001800000 */
[----:B------:R-:W1:Y:S01]  /*15b90*/  MUFU.TANH R37, R37 ;  /* 0x0000002500257308 */ /* 0x000e620000002400 */
[----:B------:R-:W-:Y:S01]  /*15ba0*/  FMNMX.FTZ R24, R91, R24, !PT ;  /* 0x000000185b187209 */ /* 0x000fe20007810000 */
[----:B------:R-:W-:-:S06]  /*15bb0*/  FMUL.FTZ R38, R2, R50 ;  /* 0x0000003202267220 */ /* 0x000fcc0000410000 */
[----:B------:R-:W1:Y:S01]  /*15bc0*/  MUFU.TANH R32, R32 ;  /* 0x0000002000207308 */ /* 0x000e620000002400 */
[----:B--2---:R-:W-:Y:S02]  /*15bd0*/  FSEL R93, R33, -INF , P4 ;  /* 0xff800000215d7808 */ /* 0x004fe40002000000 */
[----:B------:R-:W-:-:S05]  /*15be0*/  FMNMX.FTZ R24, R31, R24, !PT ;  /* 0x000000181f187209 */ /* 0x000fca0007810000 */
[----:B------:R-:W2:Y:S01]  /*15bf0*/  MUFU.TANH R39, R39 ;  /* 0x0000002700277308 */ /* 0x000ea20000002400 */
[----:B---3--:R-:W-:-:S07]  /*15c00*/  FSEL R25, R28, -INF , P1 ;  /* 0xff8000001c197808 */ /* 0x008fce0000800000 */
[----:B------:R-:W3:Y:S01]  /*15c10*/  MUFU.TANH R34, R34 ;  /* 0x0000002200227308 */ /* 0x000ee20000002400 */
[----:B------:R-:W-:-:S07]  /*15c20*/  ISETP.GT.AND P1, PT, R56, 0x30, PT ;  /* 0x000000303800780c */ /* 0x000fce0003f24270 */
[----:B------:R4:W-:Y:S01]  /*15c30*/  MUFU.TANH R12, R69 ;  /* 0x00000045000c7308 */ /* 0x0009e20000002400 */
[----:B------:R-:W-:-:S07]  /*15c40*/  FMNMX.FTZ R24, R93, R24, !PT ;  /* 0x000000185d187209 */ /* 0x000fce0007810000 */
[----:B------:R-:W3:Y:S01]  /*15c50*/  MUFU.TANH R41, R41 ;  /* 0x0000002900297308 */ /* 0x000ee20000002400 */
[----:B----4-:R-:W-:Y:S02]  /*15c60*/  FSEL R69, R26, -INF , P5 ;  /* 0xff8000001a457808 */ /* 0x010fe40002800000 */
[----:B------:R-:W-:-:S05]  /*15c70*/  ISETP.GT.AND P5, PT, R56, 0x29, PT ;  /* 0x000000293800780c */ /* 0x000fca0003fa4270 */
[----:B------:R-:W4:Y:S01]  /*15c80*/  MUFU.TANH R36, R36 ;  /* 0x0000002400247308 */ /* 0x000f220000002400 */
[----:B------:R-:W-:Y:S01]  /*15c90*/  FSEL R35, R35, -INF , P5 ;  /* 0xff80000023237808 */ /* 0x000fe20002800000 */
[----:B------:R-:W-:Y:S01]  /*15ca0*/  FMUL.FTZ R42, R2, R54 ;  /* 0x00000036022a7220 */ /* 0x000fe20000410000 */
[----:B0-----:R-:W-:-:S05]  /*15cb0*/  FSEL R89, R30, -INF , P2 ;  /* 0xff8000001e597808 */ /* 0x001fca0001000000 */
[----:B------:R-:W0:Y:S01]  /*15cc0*/  MUFU.TANH R43, R43 ;  /* 0x0000002b002b7308 */ /* 0x000e220000002400 */
[----:B------:R-:W-:Y:S01]  /*15cd0*/  ISETP.GT.AND P2, PT, R56, 0x31, PT ;  /* 0x000000313800780c */ /* 0x000fe20003f44270 */
[----:B------:R-:W-:Y:S01]  /*15ce0*/  FMUL.FTZ R49, R2, R60 ;  /* 0x0000003c02317220 */ /* 0x000fe20000410000 */
[----:B-1----:R-:W-:Y:S02]  /*15cf0*/  FSEL R95, R37, -INF , P1 ;  /* 0xff800000255f7808 */ /* 0x002fe40000800000 */
[----:B------:R-:W-:-:S03]  /*15d00*/  FMNMX.FTZ R24, R35, R24, !PT ;  /* 0x0000001823187209 */ /* 0x000fc60007810000 */
[----:B------:R-:W1:Y:S01]  /*15d10*/  MUFU.TANH R38, R38 ;  /* 0x0000002600267308 */ /* 0x000e620000002400 */
[----:B------:R-:W-:Y:S02]  /*15d20*/  FSEL R29, R32, -INF , P3 ;  /* 0xff800000201d7808 */ /* 0x000fe40001800000 */
[----:B------:R-:W-:-:S05]  /*15d30*/  ISETP.GT.AND P3, PT, R56, 0x38, PT ;  /* 0x000000383800780c */ /* 0x000fca0003f64270 */
[----:B------:R-:W1:Y:S01]  /*15d40*/  MUFU.TANH R45, R45 ;  /* 0x0000002d002d7308 */ /* 0x000e620000002400 */
[----:B--2---:R-:W-:Y:S02]  /*15d50*/  FSEL R39, R39, -INF , P2 ;  /* 0xff80000027277808 */ /* 0x004fe40001000000 */
[----:B------:R-:W-:Y:S01]  /*15d60*/  FMNMX.FTZ R26, R95, R24, !PT ;  /* 0x000000185f1a7209 */ /* 0x000fe20007810000 */
[----:B------:R-:W-:-:S04]  /*15d70*/  FMUL.FTZ R125, R2, R73 ;  /* 0x00000049027d7220 */ /* 0x000fc80000410000 */
[----:B------:R-:W2:Y:S01]  /*15d80*/  MUFU.TANH R40, R40 ;  /* 0x0000002800287308 */ /* 0x000ea20000002400 */
[----:B---3--:R-:W-:Y:S01]  /*15d90*/  FSEL R73, R34, -INF , P4 ;  /* 0xff80000022497808 */ /* 0x008fe20002000000 */
[----:B------:R-:W-:Y:S01]  /*15da0*/  FMUL.FTZ R53, R2, R64 ;  /* 0x0000004002357220 */ /* 0x000fe20000410000 */
[----:B------:R-:W-:-:S05]  /*15db0*/  ISETP.GT.AND P4, PT, R56, 0x39, PT ;  /* 0x000000393800780c */ /* 0x000fca0003f84270 */
[----:B------:R-:W3:Y:S01]  /*15dc0*/  MUFU.TANH R47, R47 ;  /* 0x0000002f002f7308 */ /* 0x000ee20000002400 */
[----:B------:R-:W-:Y:S02]  /*15dd0*/  FSEL R41, R41, -INF , P3 ;  /* 0xff80000029297808 */ /* 0x000fe40001800000 */
[----:B------:R-:W-:-:S05]  /*15de0*/  FMNMX.FTZ R26, R39, R26, !PT ;  /* 0x0000001a271a7209 */ /* 0x000fca0007810000 */
[----:B------:R-:W3:Y:S01]  /*15df0*/  MUFU.TANH R42, R42 ;  /* 0x0000002a002a7308 */ /* 0x000ee20000002400 */
[----:B----4-:R-:W-:Y:S01]  /*15e00*/  FSEL R33, R36, -INF , P5 ;  /* 0xff80000024217808 */ /* 0x010fe20002800000 */
[----:B------:R-:W-:Y:S01]  /*15e10*/  FMUL.FTZ R48, R2, R59 ;  /* 0x0000003b02307220 */ /* 0x000fe20000410000 */
[----:B------:R-:W-:-:S05]  /*15e20*/  ISETP.GT.AND P5, PT, R56, 0x40, PT ;  /* 0x000000403800780c */ /* 0x000fca0003fa4270 */
[----:B------:R-:W4:Y:S01]  /*15e30*/  MUFU.TANH R49, R49 ;  /* 0x0000003100317308 */ /* 0x000f220000002400 */
[----:B0-----:R-:W-:Y:S02]  /*15e40*/  FSEL R43, R43, -INF , P4 ;  /* 0xff8000002b2b7808 */ /* 0x001fe40002000000 */
[----:B------:R-:W-:Y:S01]  /*15e50*/  FMNMX.FTZ R26, R41, R26, !PT ;  /* 0x0000001a291a7209 */ /* 0x000fe20007810000 */
[----:B------:R-:W-:-:S04]  /*15e60*/  FMUL.FTZ R20, R2, R75 ;  /* 0x0000004b02147220 */ /* 0x000fc80000410000 */
[----:B------:R-:W0:Y:S01]  /*15e70*/  MUFU.TANH R44, R44 ;  /* 0x0000002c002c7308 */ /* 0x000e220000002400 */
[----:B-1----:R-:W-:Y:S01]  /*15e80*/  FSEL R75, R38, -INF , P1 ;  /* 0xff800000264b7808 */ /* 0x002fe20000800000 */
[----:B------:R-:W-:Y:S01]  /*15e90*/  FMUL.FTZ R50, R2, R62 ;  /* 0x0000003e02327220 */ /* 0x000fe20000410000 */
[----:B------:R-:W-:-:S05]  /*15ea0*/  ISETP.GT.AND P1, PT, R56, 0x41, PT ;  /* 0x000000413800780c */ /* 0x000fca0003f24270 */
[----:B------:R-:W1:Y:S01]  /*15eb0*/  MUFU.TANH R51, R51 ;  /* 0x0000003300337308 */ /* 0x000e620000002400 */
[----:B------:R-:W-:Y:S01]  /*15ec0*/  FSEL R45, R45, -INF , P5 ;  /* 0xff8000002d2d7808 */ /* 0x000fe20002800000 */
[----:B------:R-:W-:Y:S01]  /*15ed0*/  FMUL.FTZ R59, R2, R68 ;  /* 0x00000044023b7220 */ /* 0x000fe20000410000 */
[----:B------:R-:W-:-:S05]  /*15ee0*/  FMNMX.FTZ R28, R43, R26, !PT ;  /* 0x0000001a2b1c7209 */ /* 0x000fca0007810000 */
[----:B------:R-:W1:Y:S01]  /*15ef0*/  MUFU.TANH R46, R46 ;  /* 0x0000002e002e7308 */ /* 0x000e620000002400 */
[----:B--2---:R-:W-:Y:S02]  /*15f00*/  FSEL R37, R40, -INF , P2 ;  /* 0xff80000028257808 */ /* 0x004fe40001000000 */
[----:B------:R-:W-:-:S05]  /*15f10*/  ISETP.GT.AND P2, PT, R56, 0x48, PT ;  /* 0x000000483800780c */ /* 0x000fca0003f44270 */
[----:B------:R-:W2:Y:S01]  /*15f20*/  MUFU.TANH R53, R53 ;  /* 0x0000003500357308 */ /* 0x000ea20000002400 */
[----:B---3--:R-:W-:Y:S02]  /*15f30*/  FSEL R47, R47, -INF , P1 ;  /* 0xff8000002f2f7808 */ /* 0x008fe40000800000 */
[----:B------:R-:W-:-:S05]  /*15f40*/  FMNMX.FTZ R28, R45, R28, !PT ;  /* 0x0000001c2d1c7209 */ /* 0x000fca0007810000 */
[----:B------:R-:W3:Y:S01]  /*15f50*/  MUFU.TANH R48, R48 ;  /* 0x0000003000307308 */ /* 0x000ee20000002400 */
[----:B------:R-:W-:Y:S01]  /*15f60*/  FSEL R97, R42, -INF , P3 ;  /* 0xff8000002a617808 */ /* 0x000fe20001800000 */
[----:B------:R-:W-:Y:S01]  /*15f70*/  FMUL.FTZ R54, R2, R66 ;  /* 0x0000004202367220 */ /* 0x000fe20000410000 */
[----:B------:R-:W-:-:S05]  /*15f80*/  ISETP.GT.AND P3, PT, R56, 0x49, PT ;  /* 0x000000493800780c */ /* 0x000fca0003f64270 */
[----:B------:R-:W3:Y:S01]  /*15f90*/  MUFU.TANH R55, R55 ;  /* 0x0000003700377308 */ /* 0x000ee20000002400 */
[----:B----4-:R-:W-:Y:S01]  /*15fa0*/  FSEL R105, R49, -INF , P2 ;  /* 0xff80000031697808 */ /* 0x010fe20001000000 */
[----:B------:R-:W-:Y:S01]  /*15fb0*/  FMUL.FTZ R131, R2, R72 ;  /* 0x0000004802837220 */ /* 0x000fe20000410000 */
[----:B------:R-:W-:-:S05]  /*15fc0*/  FMNMX.FTZ R28, R47, R28, !PT ;  /* 0x0000001c2f1c7209 */ /* 0x000fca0007810000 */
[----:B------:R-:W4:Y:S01]  /*15fd0*/  MUFU.TANH R50, R50 ;  /* 0x0000003200327308 */ /* 0x000f220000002400 */
[----:B0-----:R-:W-:Y:S02]  /*15fe0*/  FSEL R99, R44, -INF , P4 ;  /* 0xff8000002c637808 */ /* 0x001fe40002000000 */
[----:B------:R-:W-:-:S05]  /*15ff0*/  ISETP.GT.AND P4, PT, R56, 0x50, PT ;  /* 0x000000503800780c */ /* 0x000fca0003f84270 */
[----:B------:R-:W0:Y:S01]  /*16000*/  MUFU.TANH R59, R59 ;  /* 0x0000003b003b7308 */ /* 0x000e220000002400 */
[----:B-1----:R-:W-:Y:S02]  /*16010*/  FSEL R51, R51, -INF , P3 ;  /* 0xff80000033337808 */ /* 0x002fe40001800000 */
[----:B------:R-:W-:-:S05]  /*16020*/  FMNMX.FTZ R28, R105, R28, !PT ;  /* 0x0000001c691c7209 */ /* 0x000fca0007810000 */
[----:B------:R-:W1:Y:S01]  /*16030*/  MUFU.TANH R52, R52 ;  /* 0x0000003400347308 */ /* 0x000e620000002400 */
[----:B------:R-:W-:Y:S01]  /*16040*/  FSEL R101, R46, -INF , P5 ;  /* 0xff8000002e657808 */ /* 0x000fe20002800000 */
[----:B------:R-:W-:Y:S01]  /*16050*/  FMUL.FTZ R133, R2, R76 ;  /* 0x0000004c02857220 */ /* 0x000fe20000410000 */
[----:B------:R-:W-:Y:S02]  /*16060*/  ISETP.GT.AND P5, PT, R56, 0x51, PT ;  /* 0x000000513800780c */ /* 0x000fe40003fa4270 */
[----:B--2---:R-:W-:-:S03]  /*16070*/  FSEL R109, R53, -INF , P4 ;  /* 0xff800000356d7808 */ /* 0x004fc60002000000 */
[----:B------:R-:W2:Y:S01]  /*16080*/  MUFU.TANH R54, R54 ;  /* 0x0000003600367308 */ /* 0x000ea20000002400 */
[----:B------:R-:W-:Y:S01]  /*16090*/  FMNMX.FTZ R28, R51, R28, !PT ;  /* 0x0000001c331c7209 */ /* 0x000fe20007810000 */
[----:B------:R-:W-:Y:S01]  /*160a0*/  FMUL.FTZ R70, R2, R70 ;  /* 0x0000004602467220 */ /* 0x000fe20000410000 */
[----:B---3--:R-:W-:-:S05]  /*160b0*/  FSEL R103, R48, -INF , P1 ;  /* 0xff80000030677808 */ /* 0x008fca0000800000 */
[----:B------:R-:W3:Y:S01]  /*160c0*/  MUFU.TANH R131, R131 ;  /* 0x0000008300837308 */ /* 0x000ee20000002400 */
[----:B------:R-:W-:Y:S01]  /*160d0*/  ISETP.GT.AND P1, PT, R56, 0x58, PT ;  /* 0x000000583800780c */ /* 0x000fe20003f24270 */
[----:B------:R-:W-:Y:S01]  /*160e0*/  FMUL.FTZ R26, R2, R77 ;  /* 0x0000004d021a7220 */ /* 0x000fe20000410000 */
[----:B------:R-:W-:Y:S02]  /*160f0*/  FSEL R111, R55, -INF , P5 ;  /* 0xff800000376f7808 */ /* 0x000fe40002800000 */
[----:B------:R-:W-:-:S03]  /*16100*/  FMNMX.FTZ R28, R109, R28, !PT ;  /* 0x0000001c6d1c7209 */ /* 0x000fc60007810000 */
[----:B------:R-:W3:Y:S01]  /*16110*/  MUFU.TANH R58, R58 ;  /* 0x0000003a003a7308 */ /* 0x000ee20000002400 */
[----:B----4-:R-:W-:Y:S01]  /*16120*/  FSEL R77, R50, -INF , P2 ;  /* 0xff800000324d7808 */ /* 0x010fe20001000000 */
[----:B------:R-:W-:Y:S01]  /*16130*/  FMUL.FTZ R113, R2, R74 ;  /* 0x0000004a02717220 */ /* 0x000fe20000410000 */
[----:B------:R-:W-:-:S05]  /*16140*/  ISETP.GT.AND P2, PT, R56, 0x59, PT ;  /* 0x000000593800780c */ /* 0x000fca0003f44270 */
[----:B------:R-:W4:Y:S01]  /*16150*/  MUFU.TANH R125, R125 ;  /* 0x0000007d007d7308 */ /* 0x000f220000002400 */
[----:B0-----:R-:W-:Y:S01]  /*16160*/  FSEL R121, R59, -INF , P1 ;  /* 0xff8000003b797808 */ /* 0x001fe20000800000 */
[----:B------:R-:W-:Y:S01]  /*16170*/  FMUL.FTZ R80, R2, R80 ;  /* 0x0000005002507220 */ /* 0x000fe20000410000 */
[----:B------:R-:W-:-:S05]  /*16180*/  FMNMX.FTZ R28, R111, R28, !PT ;  /* 0x0000001c6f1c7209 */ /* 0x000fca0007810000 */
[----:B------:R-:W0:Y:S01]  /*16190*/  MUFU.TANH R8, R70 ;  /* 0x0000004600087308 */ /* 0x000e220000002400 */
[----:B-1----:R-:W-:Y:S02]  /*161a0*/  FSEL R49, R52, -INF , P3 ;  /* 0xff80000034317808 */ /* 0x002fe40001800000 */
[----:B------:R-:W-:-:S05]  /*161b0*/  ISETP.GT.AND P3, PT, R56, 0x60, PT ;  /* 0x000000603800780c */ /* 0x000fca0003f64270 */
[----:B------:R-:W1:Y:S01]  /*161c0*/  MUFU.TANH R133, R133 ;  /* 0x0000008500857308 */ /* 0x000e620000002400 */
[----:B------:R-:W-:Y:S02]  /*161d0*/  FSEL R123, R12, -INF , P2 ;  /* 0xff8000000c7b7808 */ /* 0x000fe40001000000 */
[----:B------:R-:W-:-:S05]  /*161e0*/  FMNMX.FTZ R28, R121, R28, !PT ;  /* 0x0000001c791c7209 */ /* 0x000fca0007810000 */
[----:B------:R-:W1:Y:S01]  /*161f0*/  MUFU.TANH R14, R14 ;  /* 0x0000000e000e7308 */ /* 0x000e620000002400 */
[----:B--2---:R-:W-:Y:S01]  /*16200*/  FSEL R107, R54, -INF , P4 ;  /* 0xff800000366b7808 */ /* 0x004fe20002000000 */
[C---:B------:R-:W-:Y:S01]  /*16210*/  FMUL.FTZ R81, R2.reuse, R81 ;  /* 0x0000005102517220 */ /* 0x040fe20000410000 */
[----:B------:R-:W-:-:S05]  /*16220*/  FMUL.FTZ R24, R2, R78 ;  /* 0x0000004e02187220 */ /* 0x000fca0000410000 */
[----:B------:R-:W2:Y:S01]  /*16230*/  MUFU.TANH R26, R26 ;  /* 0x0000001a001a7308 */ /* 0x000ea20000002400 */
[----:B------:R-:W-:Y:S01]  /*16240*/  ISETP.GT.AND P4, PT, R56, 0x61, PT ;  /* 0x000000613800780c */ /* 0x000fe20003f84270 */
[----:B------:R-:W-:Y:S01]  /*16250*/  FMUL.FTZ R84, R2, R84 ;  /* 0x0000005402547220 */ /* 0x000fe20000410000 */
[----:B---3--:R-:W-:Y:S02]  /*16260*/  FSEL R131, R131, -INF , P3 ;  /* 0xff80000083837808 */ /* 0x008fe40001800000 */
[----:B------:R-:W-:-:S03]  /*16270*/  FMNMX.FTZ R28, R123, R28, !PT ;  /* 0x0000001c7b1c7209 */ /* 0x000fc60007810000 */
[----:B------:R-:W3:Y:S01]  /*16280*/  MUFU.TANH R113, R113 ;  /* 0x0000007100717308 */ /* 0x000ee20000002400 */
[----:B------:R-:W-:Y:S02]  /*16290*/  FSEL R53, R58, -INF , P5 ;  /* 0xff8000003a357808 */ /* 0x000fe40002800000 */
[----:B------:R-:W-:-:S05]  /*162a0*/  ISETP.GT.AND P5, PT, R56, 0x68, PT ;  /* 0x000000683800780c */ /* 0x000fca0003fa4270 */
[----:B------:R-:W3:Y:S01]  /*162b0*/  MUFU.TANH R80, R80 ;  /* 0x0000005000507308 */ /* 0x000ee20000002400 */
[----:B----4-:R-:W-:Y:S02]  /*162c0*/  FSEL R125, R125, -INF , P4 ;  /* 0xff8000007d7d7808 */ /* 0x010fe40002000000 */
[----:B------:R-:W-:-:S05]  /*162d0*/  FMNMX.FTZ R28, R131, R28, !PT ;  /* 0x0000001c831c7209 */ /* 0x000fca0007810000 */
[----:B------:R-:W4:Y:S01]  /*162e0*/  MUFU.TANH R20, R20 ;  /* 0x0000001400147308 */ /* 0x000f220000002400 */
[----:B0-----:R-:W-:Y:S01]  /*162f0*/  FSEL R55, R8, -INF , P1 ;  /* 0xff80000008377808 */ /* 0x001fe20000800000 */
[----:B------:R-:W-:Y:S01]  /*16300*/  FMUL.FTZ R85, R2, R85 ;  /* 0x0000005502557220 */ /* 0x000fe20000410000 */
[----:B------:R-:W-:-:S05]  /*16310*/  ISETP.GT.AND P1, PT, R56, 0x69, PT ;  /* 0x000000693800780c */ /* 0x000fca0003f24270 */
[----:B------:R4:W0:Y:S01]  /*16320*/  MUFU.TANH R119, R81 ;  /* 0x0000005100777308 */ /* 0x0008220000002400 */
[----:B-1----:R-:W-:Y:S02]  /*16330*/  FSEL R133, R133, -INF , P5 ;  /* 0xff80000085857808 */ /* 0x002fe40002800000 */
[----:B------:R-:W-:Y:S02]  /*16340*/  FMNMX.FTZ R28, R125, R28, !PT ;  /* 0x0000001c7d1c7209 */ /* 0x000fe40007810000 */
[----:B------:R-:W-:-:S03]  /*16350*/  FSEL R59, R14, -INF , P2 ;  /* 0xff8000000e3b7808 */ /* 0x000fc60001000000 */
[----:B------:R-:W1:Y:S01]  /*16360*/  MUFU.TANH R24, R24 ;  /* 0x0000001800187308 */ /* 0x000e620000002400 */
[----:B------:R-:W-:Y:S02]  /*16370*/  FMNMX.FTZ R14, R57, R10, !PT ;  /* 0x0000000a390e7209 */ /* 0x000fe40007810000 */
[----:B------:R-:W-:-:S05]  /*16380*/  ISETP.GT.AND P2, PT, R56, 0x70, PT ;  /* 0x000000703800780c */ /* 0x000fca0003f44270 */
[----:B------:R-:W1:Y:S01]  /*16390*/  MUFU.TANH R84, R84 ;  /* 0x0000005400547308 */ /* 0x000e620000002400 */
[----:B--2---:R-:W-:Y:S02]  /*163a0*/  FSEL R129, R26, -INF , P1 ;  /* 0xff8000001a817808 */ /* 0x004fe40000800000 */
[----:B------:R-:W-:Y:S02]  /*163b0*/  FMNMX.FTZ R28, R133, R28, !PT ;  /* 0x0000001c851c7209 */ /* 0x000fe40007810000 */
[----:B------:R-:W-:-:S03]  /*163c0*/  FMNMX.FTZ R14, R61, R14, !PT ;  /* 0x0000000e3d0e7209 */ /* 0x000fc60007810000 */
[----:B------:R1:W2:Y:S01]  /*163d0*/  MUFU.TANH R115, R85 ;  /* 0x0000005500737308 */ /* 0x0002a20000002400 */
[----:B---3--:R-:W-:Y:S02]  /*163e0*/  FSEL R113, R113, -INF , P3 ;  /* 0xff80000071717808 */ /* 0x008fe40001800000 */
[----:B------:R-:W-:Y:S02]  /*163f0*/  ISETP.GT.AND P3, PT, R56, 0x71, PT ;  /* 0x000000713800780c */ /* 0x000fe40003f64270 */
[----:B------:R-:W-:Y:S02]  /*16400*/  FSEL R127, R80, -INF , P2 ;  /* 0xff800000507f7808 */ /* 0x000fe40001000000 */
[----:B------:R-:W-:Y:S02]  /*16410*/  FMNMX.FTZ R28, R129, R28, !PT ;  /* 0x0000001c811c7209 */ /* 0x000fe40007810000 */
[----:B------:R-:W-:Y:S02]  /*16420*/  FMNMX.FTZ R14, R11, R14, !PT ;  /* 0x0000000e0b0e7209 */ /* 0x000fe40007810000 */
[----:B----4-:R-:W-:-:S02]  /*16430*/  FSEL R81, R20, -INF , P4 ;  /* 0xff80000014517808 */ /* 0x010fc40002000000 */
[----:B------:R-:W-:Y:S02]  /*16440*/  ISETP.GT.AND P4, PT, R56, 0x78, PT ;  /* 0x000000783800780c */ /* 0x000fe40003f84270 */
[----:B0-----:R-:W-:Y:S02]  /*16450*/  FSEL R119, R119, -INF , P3 ;  /* 0xff80000077777808 */ /* 0x001fe40001800000 */
[----:B------:R-:W-:Y:S02]  /*16460*/  FMNMX.FTZ R28, R127, R28, !PT ;  /* 0x0000001c7f1c7209 */ /* 0x000fe40007810000 */
[----:B------:R-:W-:Y:S02]  /*16470*/  FMNMX.FTZ R14, R65, R14, !PT ;  /* 0x0000000e410e7209 */ /* 0x000fe40007810000 */
[----:B-1----:R-:W-:Y:S02]  /*16480*/  FSEL R85, R24, -INF , P5 ;  /* 0xff80000018557808 */ /* 0x002fe40002800000 */
[----:B------:R-:W-:-:S02]  /*16490*/  ISETP.GT.AND P5, PT, R56, 0x79, PT ;  /* 0x000000793800780c */ /* 0x000fc40003fa4270 */
[----:B------:R-:W-:Y:S02]  /*164a0*/  FSEL R117, R84, -INF , P4 ;  /* 0xff80000054757808 */ /* 0x000fe40002000000 */
[----:B------:R-:W-:Y:S02]  /*164b0*/  FMNMX.FTZ R28, R119, R28, !PT ;  /* 0x0000001c771c7209 */ /* 0x000fe40007810000 */
[----:B------:R-:W-:Y:S02]  /*164c0*/  FMNMX.FTZ R14, R15, R14, !PT ;  /* 0x0000000e0f0e7209 */ /* 0x000fe40007810000 */
[----:B--2---:R-:W-:Y:S02]  /*164d0*/  FSEL R115, R115, -INF , P5 ;  /* 0xff80000073737808 */ /* 0x004fe40002800000 */
[----:B------:R-:W-:Y:S02]  /*164e0*/  FMNMX.FTZ R28, R117, R28, !PT ;  /* 0x0000001c751c7209 */ /* 0x000fe40007810000 */
[----:B------:R-:W-:-:S02]  /*164f0*/  FMNMX.FTZ R14, R69, R14, !PT ;  /* 0x0000000e450e7209 */ /* 0x000fc40007810000 */
[----:B------:R-:W-:Y:S02]  /*16500*/  FMNMX.FTZ R12, R115, R28, !PT ;  /* 0x0000001c730c7209 */ /* 0x000fe40007810000 */
[----:B------:R-:W-:-:S03]  /*16510*/  FMNMX.FTZ R20, R25, R14, !PT ;  /* 0x0000000e19147209 */ /* 0x000fc60007810000 */
[----:B------:R-:W0:Y:S01]  /*16520*/  SHFL.BFLY PT, R135, R12, 0x2, 0x1f ;  /* 0x0c401f000c877f89 */ /* 0x000e2200000e0000 */
[----:B------:R-:W-:-:S04]  /*16530*/  FMNMX.FTZ R20, R89, R20, !PT ;  /* 0x0000001459147209 */ /* 0x000fc80007810000 */
[----:B------:R-:W-:-:S04]  /*16540*/  FMNMX.FTZ R20, R29, R20, !PT ;  /* 0x000000141d147209 */ /* 0x000fc80007810000 */
[----:B------:R-:W-:-:S04]  /*16550*/  FMNMX.FTZ R20, R73, R20, !PT ;  /* 0x0000001449147209 */ /* 0x000fc80007810000 */
[----:B------:R-:W-:-:S04]  /*16560*/  FMNMX.FTZ R20, R33, R20, !PT ;  /* 0x0000001421147209 */ /* 0x000fc80007810000 */
[----:B------:R-:W-:-:S04]  /*16570*/  FMNMX.FTZ R20, R75, R20, !PT ;  /* 0x000000144b147209 */ /* 0x000fc80007810000 */
[----:B------:R-:W-:Y:S02]  /*16580*/  FMNMX.FTZ R20, R37, R20, !PT ;  /* 0x0000001425147209 */ /* 0x000fe40007810000 */
[----:B0-----:R-:W-:Y:S02]  /*16590*/  FMNMX.FTZ R135, R12, R135, !PT ;  /* 0x000000870c877209 */ /* 0x001fe40007810000 */
[----:B------:R-:W-:-:S03]  /*165a0*/  FMNMX.FTZ R20, R97, R20, !PT ;  /* 0x0000001461147209 */ /* 0x000fc60007810000 */
[----:B------:R-:W0:Y:S01]  /*165b0*/  SHFL.BFLY PT, R8, R135, 0x1, 0x1f ;  /* 0x0c201f0087087f89 */ /* 0x000e2200000e0000 */
[----:B------:R-:W-:-:S04]  /*165c0*/  FMNMX.FTZ R24, R99, R20, !PT ;  /* 0x0000001463187209 */ /* 0x000fc80007810000 */
[----:B------:R-:W-:-:S04]  /*165d0*/  FMNMX.FTZ R24, R101, R24, !PT ;  /* 0x0000001865187209 */ /* 0x000fc80007810000 */
[----:B------:R-:W-:-:S04]  /*165e0*/  FMNMX.FTZ R24, R103, R24, !PT ;  /* 0x0000001867187209 */ /* 0x000fc80007810000 */
[----:B------:R-:W-:-:S04]  /*165f0*/  FMNMX.FTZ R24, R77, R24, !PT ;  /* 0x000000184d187209 */ /* 0x000fc80007810000 */
[----:B------:R-:W-:Y:S01]  /*16600*/  FMNMX.FTZ R24, R49, R24, !PT ;  /* 0x0000001831187209 */ /* 0x000fe20007810000 */
[----:B------:R-:W-:-:S03]  /*16610*/  FMUL.FTZ R28, R2, R79 ;  /* 0x0000004f021c7220 */ /* 0x000fc60000410000 */
[----:B------:R-:W-:Y:S01]  /*16620*/  FMNMX.FTZ R24, R107, R24, !PT ;  /* 0x000000186b187209 */ /* 0x000fe20007810000 */
[----:B------:R-:W-:Y:S02]  /*16630*/  IMAD.U32 R174, RZ, RZ, UR4 ;  /* 0x00000004ffae7e24 */ /* 0x000fe4000f8e00ff */
[C---:B------:R-:W-:Y:S01]  /*16640*/  FMUL.FTZ R26, R2.reuse, R82 ;  /* 0x00000052021a7220 */ /* 0x040fe20000410000 */
[----:B0-----:R-:W-:Y:S02]  /*16650*/  FMNMX.FTZ R175, R135, R8, !PT ;  /* 0x0000000887af7209 */ /* 0x001fe40007810000 */
[----:B------:R-:W-:Y:S01]  /*16660*/  FMNMX.FTZ R24, R53, R24, !PT ;  /* 0x0000001835187209 */ /* 0x000fe20007810000 */
[----:B------:R-:W0:Y:S01]  /*16670*/  MUFU.TANH R28, R28 ;  /* 0x0000001c001c7308 */ /* 0x000e220000002400 */
[----:B------:R-:W-:Y:S01]  /*16680*/  FMUL.FTZ R30, R2, R83 ;  /* 0x00000053021e7220 */ /* 0x000fe20000410000 */
[----:B------:R-:W-:-:S01]  /*16690*/  FFMA.FTZ R8, R175, R174, -8 ;  /* 0xc1000000af087423 */ /* 0x000fc200000100ae */
[----:B------:R-:W-:-:S02]  /*166a0*/  FMNMX.FTZ R24, R55, R24, !PT ;  /* 0x0000001837187209 */ /* 0x000fc40007810000 */
[----:B------:R-:W-:Y:S01]  /*166b0*/  FSETP.NEU.FTZ.AND P6, PT, R175, -INF , PT ;  /* 0xff800000af00780b */ /* 0x000fe20003fdd000 */
[----:B------:R-:W-:Y:S01]  /*166c0*/  FMUL.FTZ R32, R2, R86 ;  /* 0x0000005602207220 */ /* 0x000fe20000410000 */
[----:B------:R-:W-:Y:S01]  /*166d0*/  FMNMX.FTZ R36, R59, R24, !PT ;  /* 0x000000183b247209 */ /* 0x000fe20007810000 */
[----:B------:R-:W1:Y:S01]  /*166e0*/  MUFU.TANH R26, R26 ;  /* 0x0000001a001a7308 */ /* 0x000e620000002400 */
[----:B------:R-:W-:Y:S01]  /*166f0*/  FSEL R8, R8, RZ, P6 ;  /* 0x000000ff08087208 */ /* 0x000fe20003000000 */
[----:B------:R-:W-:Y:S01]  /*16700*/  FMUL.FTZ R34, R2, R87 ;  /* 0x0000005702227220 */ /* 0x000fe20000410000 */
[----:B------:R-:W-:-:S05]  /*16710*/  FMNMX.FTZ R36, R113, R36, !PT ;  /* 0x0000002471247209 */ /* 0x000fca0007810000 */
[----:B------:R-:W2:Y:S01]  /*16720*/  MUFU.TANH R30, R30 ;  /* 0x0000001e001e7308 */ /* 0x000ea20000002400 */
[----:B------:R-:W-:-:S01]  /*16730*/  FFMA.FTZ R12, R13, R174, -R8 ;  /* 0x000000ae0d0c7223 */ /* 0x000fc20000010808 */
[--C-:B------:R-:W-:Y:S01]  /*16740*/  FFMA.FTZ R13, R21, R174, -R8.reuse ;  /* 0x000000ae150d7223 */ /* 0x100fe20000010808 */
[----:B------:R-:W-:Y:S01]  /*16750*/  FMNMX.FTZ R36, R81, R36, !PT ;  /* 0x0000002451247209 */ /* 0x000fe20007810000 */
[-CC-:B------:R-:W-:Y:S01]  /*16760*/  FFMA.FTZ R21, R27, R174.reuse, -R8.reuse ;  /* 0x000000ae1b157223 */ /* 0x180fe20000010808 */
[----:B------:R-:W-:-:S03]  /*16770*/  FFMA.FTZ R27, R31, R174, -R8 ;  /* 0x000000ae1f1b7223 */ /* 0x000fc60000010808 */
[----:B------:R-:W3:Y:S01]  /*16780*/  MUFU.TANH R32, R32 ;  /* 0x0000002000207308 */ /* 0x000ee20000002400 */
[----:B------:R-:W-:-:S01]  /*16790*/  FFMA.FTZ R31, R39, R174, -R8 ;  /* 0x000000ae271f7223 */ /* 0x000fc20000010808 */
[----:B0-----:R-:W-:Y:S02]  /*167a0*/  FSEL R39, R28, -INF , P1 ;  /* 0xff8000001c277808 */ /* 0x001fe40000800000 */
[----:B------:R-:W-:Y:S01]  /*167b0*/  FMNMX.FTZ R36, R85, R36, !PT ;  /* 0x0000002455247209 */ /* 0x000fe20007810000 */
[----:B------:R-:W-:-:S03]  /*167c0*/  FFMA.FTZ R38, R41, R174, -R8 ;  /* 0x000000ae29267223 */ /* 0x000fc60000010808 */
[----:B------:R-:W0:Y:S01]  /*167d0*/  MUFU.TANH R34, R34 ;  /* 0x0000002200227308 */ /* 0x000e220000002400 */
[----:B------:R-:W-:-:S01]  /*167e0*/  FFMA.FTZ R41, R43, R174, -R8 ;  /* 0x000000ae2b297223 */ /* 0x000fc20000010808 */
[----:B-1----:R-:W-:Y:S01]  /*167f0*/  FSEL R43, R26, -INF , P2 ;  /* 0xff8000001a2b7808 */ /* 0x002fe20001000000 */
[----:B------:R-:W-:-:S01]  /*16800*/  FFMA.FTZ R228, R3, R174, -R8 ;  /* 0x000000ae03e47223 */ /* 0x000fc20000010808 */
[----:B------:R-:W-:Y:S01]  /*16810*/  FMNMX.FTZ R36, R39, R36, !PT ;  /* 0x0000002427247209 */ /* 0x000fe20007810000 */
[----:B------:R-:W-:-:S01]  /*16820*/  FFMA.FTZ R3, R9, R174, -R8 ;  /* 0x000000ae09037223 */ /* 0x000fc20000010808 */
[--C-:B------:R-:W-:Y:S01]  /*16830*/  FFMA.FTZ R9, R63, R174, -R8.reuse ;  /* 0x000000ae3f097223 */ /* 0x100fe20000010808 */
[----:B--2---:R-:W-:Y:S02]  /*16840*/  FSEL R63, R30, -INF , P3 ;  /* 0xff8000001e3f7808 */ /* 0x004fe40001800000 */
[----:B------:R-:W-:Y:S01]  /*16850*/  FMNMX.FTZ R36, R43, R36, !PT ;  /* 0x000000242b247209 */ /* 0x000fe20007810000 */
[----:B------:R-:W-:-:S01]  /*16860*/  FFMA.FTZ R230, R67, R174, -R8 ;  /* 0x000000ae43e67223 */ /* 0x000fc20000010808 */
[----:B---3--:R-:W-:-:S02]  /*16870*/  FSEL R67, R32, -INF , P4 ;  /* 0xff80000020437808 */ /* 0x008fc40002000000 */
[----:B------:R-:W-:Y:S01]  /*16880*/  FMNMX.FTZ R36, R63, R36, !PT ;  /* 0x000000243f247209 */ /* 0x000fe20007810000 */
[--C-:B------:R-:W-:Y:S01]  /*16890*/  FFMA.FTZ R224, R91, R174, -R8.reuse ;  /* 0x000000ae5be07223 */ /* 0x100fe20000010808 */
[----:B0-----:R-:W-:Y:S02]  /*168a0*/  FSEL R91, R34, -INF , P5 ;  /* 0xff800000225b7808 */ /* 0x001fe40002800000 */
[----:B------:R-:W-:Y:S01]  /*168b0*/  FMNMX.FTZ R36, R67, R36, !PT ;  /* 0x0000002443247209 */ /* 0x000fe20007810000 */
[----:B------:R-:W-:-:S03]  /*168c0*/  FFMA.FTZ R216, R45, R174, -R8 ;  /* 0x000000ae2dd87223 */ /* 0x000fc60000010808 */
[----:B------:R-:W-:Y:S01]  /*168d0*/  FMNMX.FTZ R36, R91, R36, !PT ;  /* 0x000000245b247209 */ /* 0x000fe20007810000 */
[----:B------:R-:W-:-:S04]  /*168e0*/  FFMA.FTZ R45, R47, R174, -R8 ;  /* 0x000000ae2f2d7223 */ /* 0x000fc80000010808 */
[----:B------:R-:W0:Y:S02]  /*168f0*/  SHFL.BFLY PT, R47, R36, 0x2, 0x1f ;  /* 0x0c401f00242f7f89 */ /* 0x000e2400000e0000 */
[----:B0-----:R-:W-:-:S05]  /*16900*/  FMNMX.FTZ R47, R36, R47, !PT ;  /* 0x0000002f242f7209 */ /* 0x001fca0007810000 */
[----:B------:R-:W0:Y:S02]  /*16910*/  SHFL.BFLY PT, R26, R47, 0x1, 0x1f ;  /* 0x0c201f002f1a7f89 */ /* 0x000e2400000e0000 */
[----:B0-----:R-:W-:-:S04]  /*16920*/  FMNMX.FTZ R203, R47, R26, !PT ;  /* 0x0000001a2fcb7209 */ /* 0x001fc80007810000 */
[C---:B------:R-:W-:Y:S01]  /*16930*/  FSETP.NEU.FTZ.AND P1, PT, R203.reuse, -INF , PT ;  /* 0xff800000cb00780b */ /* 0x040fe20003f3d000 */
[----:B------:R-:W-:-:S05]  /*16940*/  FFMA.FTZ R40, R203, R174, -8 ;  /* 0xc1000000cb287423 */ /* 0x000fca00000100ae */
[----:B------:R-:W-:-:S05]  /*16950*/  FSEL R40, R40, RZ, P1 ;  /* 0x000000ff28287208 */ /* 0x000fca0000800000 */
[-CC-:B------:R-:W-:Y:S02]  /*16960*/  FFMA.FTZ R42, R61, R174.reuse, -R40.reuse ;  /* 0x000000ae3d2a7223 */ /* 0x180fe40000010828 */
[----:B------:R-:W2:Y:S01]  /*16970*/  LDL R61, [R1+0x14] ;  /* 0x00001400013d7983 */ /* 0x000ea20000100800 */
[----:B------:R-:W0:Y:S01]  /*16980*/  S2R R88, SR_TID.X ;  /* 0x0000000000587919 */ /* 0x000e220000002100 */
[----:B------:R-:W-:-:S01]  /*16990*/  FFMA.FTZ R229, R57, R174, -R40 ;  /* 0x000000ae39e57223 */ /* 0x000fc20000010828 */
[-CC-:B------:R-:W-:Y:S01]  /*169a0*/  FFMA.FTZ R10, R10, R174.reuse, -R40.reuse ;  /* 0x000000ae0a0a7223 */ /* 0x180fe20000010828 */
[----:B------:R-:W-:Y:S01]  /*169b0*/  MUFU.EX2 R228, R228 ;  /* 0x000000e400e47308 */ /* 0x000fe20000000800 */
[----:B------:R-:W-:-:S07]  /*169c0*/  FFMA.FTZ R11, R11, R174, -R40 ;  /* 0x000000ae0b0b7223 */ /* 0x000fce0000010828 */
[----:B------:R-:W1:Y:S01]  /*169d0*/  MUFU.EX2 R3, R3 ;  /* 0x0000000300037308 */ /* 0x000e620000000800 */
[----:B------:R-:W-:-:S07]  /*169e0*/  FFMA.FTZ R231, R65, R174, -R40 ;  /* 0x000000ae41e77223 */ /* 0x000fce0000010828 */
[----:B------:R-:W-:Y:S08]  /*169f0*/  MUFU.EX2 R229, R229 ;  /* 0x000000e500e57308 */ /* 0x000ff00000000800 */
[----:B------:R-:W3:Y:S01]  /*16a00*/  MUFU.EX2 R10, R10 ;  /* 0x0000000a000a7308 */ /* 0x000ee20000000800 */
[----:B------:R-:W-:-:S07]  /*16a10*/  FFMA.FTZ R36, R15, R174, -R40 ;  /* 0x000000ae0f247223 */ /* 0x000fce0000010828 */
[----:B------:R-:W4:Y:S08]  /*16a20*/  MUFU.EX2 R9, R9 ;  /* 0x0000000900097308 */ /* 0x000f300000000800 */
[----:B------:R-:W4:Y:S01]  /*16a30*/  MUFU.EX2 R42, R42 ;  /* 0x0000002a002a7308 */ /* 0x000f220000000800 */
[----:B------:R-:W-:-:S07]  /*16a40*/  FFMA.FTZ R15, R69, R174, -R40 ;  /* 0x000000ae450f7223 */ /* 0x000fce0000010828 */
[----:B------:R-:W4:Y:S01]  /*16a50*/  MUFU.EX2 R12, R12 ;  /* 0x0000000c000c7308 */ /* 0x000f220000000800 */
[----:B------:R-:W-:-:S07]  /*16a60*/  FFMA.FTZ R71, R71, R174, -R8 ;  /* 0x000000ae47477223 */ /* 0x000fce0000010808 */
[----:B------:R-:W4:Y:S01]  /*16a70*/  MUFU.EX2 R11, R11 ;  /* 0x0000000b000b7308 */ /* 0x000f220000000800 */
[----:B------:R-:W-:-:S01]  /*16a80*/  FFMA.FTZ R44, R37, R174, -R40 ;  /* 0x000000ae252c7223 */ /* 0x000fc20000010828 */
[----:B0-----:R-:W-:Y:S01]  /*16a90*/  LOP3.LUT R60, R88, 0x7f, RZ, 0xc0, !PT ;  /* 0x0000007f583c7812 */ /* 0x001fe200078ec0ff */
[----:B-1----:R-:W-:-:S05]  /*16aa0*/  FADD.FTZ R56, R228, R3 ;  /* 0x00000003e4387221 */ /* 0x002fca0000010000 */
[----:B------:R-:W0:Y:S01]  /*16ab0*/  MUFU.EX2 R230, R230 ;  /* 0x000000e600e67308 */ /* 0x000e220000000800 */
[----:B---3--:R-:W-:-:S01]  /*16ac0*/  FADD.FTZ R37, R229, R10 ;  /* 0x0000000ae5257221 */ /* 0x008fc20000010000 */
[----:B------:R-:W-:-:S06]  /*16ad0*/  FFMA.FTZ R46, R25, R174, -R40 ;  /* 0x000000ae192e7223 */ /* 0x000fcc0000010828 */
[----:B------:R-:W1:Y:S01]  /*16ae0*/  MUFU.EX2 R231, R231 ;  /* 0x000000e700e77308 */ /* 0x000e620000000800 */
[----:B------:R-:W-:-:S01]  /*16af0*/  FFMA.FTZ R54, R49, R174, -R40 ;  /* 0x000000ae31367223 */ /* 0x000fc20000010828 */
[----:B------:R-:W-:Y:S01]  /*16b00*/  ISETP.NE.AND P1, PT, R60, RZ, PT ;  /* 0x000000ff3c00720c */ /* 0x000fe20003f25270 */
[----:B----4-:R-:W-:-:S05]  /*16b10*/  FADD.FTZ R49, R9, R56 ;  /* 0x0000003809317221 */ /* 0x010fca0000010000 */
[----:B------:R-:W3:Y:S01]  /*16b20*/  MUFU.EX2 R13, R13 ;  /* 0x0000000d000d7308 */ /* 0x000ee20000000800 */
[----:B------:R-:W-:-:S01]  /*16b30*/  FADD.FTZ R56, R42, R37 ;  /* 0x000000252a387221 */ /* 0x000fc20000010000 */
[----:B------:R-:W-:-:S06]  /*16b40*/  FFMA.FTZ R225, R89, R174, -R40 ;  /* 0x000000ae59e17223 */ /* 0x000fcc0000010828 */
[----:B------:R-:W4:Y:S01]  /*16b50*/  MUFU.EX2 R36, R36 ;  /* 0x0000002400247308 */ /* 0x000f220000000800 */
[----:B------:R-:W-:-:S01]  /*16b60*/  FADD.FTZ R49, R12, R49 ;  /* 0x000000310c317221 */ /* 0x000fc20000010000 */
[----:B------:R-:W-:-:S06]  /*16b70*/  FADD.FTZ R56, R11, R56 ;  /* 0x000000380b387221 */ /* 0x000fcc0000010000 */
[----:B------:R-:W4:Y:S08]  /*16b80*/  MUFU.EX2 R14, R71 ;  /* 0x00000047000e7308 */ /* 0x000f300000000800 */
[----:B------:R-:W4:Y:S01]  /*16b90*/  MUFU.EX2 R15, R15 ;  /* 0x0000000f000f7308 */ /* 0x000f220000000800 */
[----:B0-----:R-:W-:-:S01]  /*16ba0*/  FADD.FTZ R58, R230, R49 ;  /* 0x00000031e63a7221 */ /* 0x001fc20000010000 */
[----:B-1----:R-:W-:-:S06]  /*16bb0*/  FADD.FTZ R49, R231, R56 ;  /* 0x00000038e7317221 */ /* 0x002fcc0000010000 */
[----:B------:R-:W-:Y:S01]  /*16bc0*/  MUFU.EX2 R21, R21 ;  /* 0x0000001500157308 */ /* 0x000fe20000000800 */
[----:B------:R-:W-:-:S07]  /*16bd0*/  FFMA.FTZ R25, R73, R174, -R40 ;  /* 0x000000ae49197223 */ /* 0x000fce0000010828 */
[----:B------:R-:W0:Y:S01]  /*16be0*/  MUFU.EX2 R46, R46 ;  /* 0x0000002e002e7308 */ /* 0x000e220000000800 */
[----:B------:R-:W-:-:S07]  /*16bf0*/  FFMA.FTZ R93, R93, R174, -R8 ;  /* 0x000000ae5d5d7223 */ /* 0x000fce0000010808 */
[----:B------:R1:W-:Y:S01]  /*16c00*/  MUFU.EX2 R24, R38 ;  /* 0x0000002600187308 */ /* 0x0003e20000000800 */
[----:B---3--:R-:W-:-:S01]  /*16c10*/  FADD.FTZ R57, R13, R58 ;  /* 0x0000003a0d397221 */ /* 0x008fc20000010000 */
[----:B------:R-:W-:-:S06]  /*16c20*/  FFMA.FTZ R35, R35, R174, -R8 ;  /* 0x000000ae23237223 */ /* 0x000fcc0000010808 */
[----:B------:R-:W-:Y:S01]  /*16c30*/  MUFU.EX2 R224, R224 ;  /* 0x000000e000e07308 */ /* 0x000fe20000000800 */
[----:B-1----:R-:W-:-:S01]  /*16c40*/  FFMA.FTZ R38, R29, R174, -R40 ;  /* 0x000000ae1d267223 */ /* 0x002fc20000010828 */
[----:B------:R-:W-:Y:S02]  /*16c50*/  @!P1 VIADD R0, R0, 0x38840 ;  /* 0x0003884000009836 */ /* 0x000fe40000000000 */
[----:B----4-:R-:W-:-:S04]  /*16c60*/  FADD.FTZ R58, R36, R49 ;  /* 0x00000031243a7221 */ /* 0x010fc80000010000 */
[----:B------:R-:W1:Y:S01]  /*16c70*/  MUFU.EX2 R225, R225 ;  /* 0x000000e100e17308 */ /* 0x000e620000000800 */
[----:B------:R-:W-:-:S01]  /*16c80*/  FFMA.FTZ R50, R33, R174, -R40 ;  /* 0x000000ae21327223 */ /* 0x000fc20000010828 */
[----:B------:R-:W-:Y:S01]  /*16c90*/  FFMA.FTZ R53, R53, R174, -R40 ;  /* 0x000000ae35357223 */ /* 0x000fe20000010828 */
[----:B------:R-:W-:-:S05]  /*16ca0*/  FADD.FTZ R60, R14, R57 ;  /* 0x000000390e3c7221 */ /* 0x000fca0000010000 */
[----:B------:R-:W-:Y:S01]  /*16cb0*/  MUFU.EX2 R27, R27 ;  /* 0x0000001b001b7308 */ /* 0x000fe20000000800 */
[----:B------:R-:W-:-:S01]  /*16cc0*/  FFMA.FTZ R226, R95, R174, -R8 ;  /* 0x000000ae5fe27223 */ /* 0x000fc20000010808 */
[----:B------:R-:W-:-:S06]  /*16cd0*/  FADD.FTZ R49, R15, R58 ;  /* 0x0000003a0f317221 */ /* 0x000fcc0000010000 */
[----:B------:R-:W3:Y:S01]  /*16ce0*/  MUFU.EX2 R38, R38 ;  /* 0x0000002600267308 */ /* 0x000ee20000000800 */
[----:B------:R-:W-:-:S01]  /*16cf0*/  FFMA.FTZ R227, R75, R174, -R40 ;  /* 0x000000ae4be37223 */ /* 0x000fc20000010828 */
[----:B------:R-:W-:-:S06]  /*16d00*/  @!P1 PRMT R37, RZ, 0x654, R0 ;  /* 0x00000654ff259816 */ /* 0x000fcc0000000000 */
[----:B------:R-:W4:Y:S01]  /*16d10*/  MUFU.EX2 R20, R93 ;  /* 0x0000005d00147308 */ /* 0x000f220000000800 */
[----:B0-----:R-:W-:-:S07]  /*16d20*/  FADD.FTZ R58, R46, R49 ;  /* 0x000000312e3a7221 */ /* 0x001fce0000010000 */
[----:B------:R-:W0:Y:S01]  /*16d30*/  MUFU.EX2 R25, R25 ;  /* 0x0000001900197308 */ /* 0x000e220000000800 */
[----:B-1----:R-:W-:-:S07]  /*16d40*/  FADD.FTZ R49, R225, R58 ;  /* 0x0000003ae1317221 */ /* 0x002fce0000010000 */
[----:B------:R-:W1:Y:S01]  /*16d50*/  MUFU.EX2 R35, R35 ;  /* 0x0000002300237308 */ /* 0x000e620000000800 */
[----:B------:R-:W-:-:S07]  /*16d60*/  FFMA.FTZ R29, R97, R174, -R40 ;  /* 0x000000ae611d7223 */ /* 0x000fce0000010828 */
[----:B------:R3:W-:Y:S01]  /*16d70*/  MUFU.EX2 R0, R53 ;  /* 0x0000003500007308 */ /* 0x0007e20000000800 */
[----:B------:R-:W-:-:S07]  /*16d80*/  FFMA.FTZ R52, R99, R174, -R40 ;  /* 0x000000ae63347223 */ /* 0x000fce0000010828 */
[----:B------:R-:W-:Y:S01]  /*16d90*/  MUFU.EX2 R31, R31 ;  /* 0x0000001f001f7308 */ /* 0x000fe20000000800 */
[----:B---3--:R-:W-:-:S01]  /*16da0*/  FADD.FTZ R53, R21, R60 ;  /* 0x0000003c15357221 */ /* 0x008fc20000010000 */
[-CC-:B------:R-:W-:Y:S01]  /*16db0*/  FFMA.FTZ R217, R101, R174.reuse, -R40.reuse ;  /* 0x000000ae65d97223 */ /* 0x180fe20000010828 */
[----:B------:R-:W-:-:S01]  /*16dc0*/  FFMA.FTZ R48, R103, R174, -R40 ;  /* 0x000000ae67307223 */ /* 0x000fc20000010828 */
[----:B------:R3:W-:Y:S04]  /*16dd0*/  @!P1 SYNCS.ARRIVE.TRANS64.RED.A1T0 RZ, [R37+URZ], RZ ;  /* 0x000000ff25ff99a7 */ /* 0x0007e8000810043f */
[----:B------:R-:W3:Y:S01]  /*16de0*/  MUFU.EX2 R50, R50 ;  /* 0x0000003200327308 */ /* 0x000ee20000000800 */
[----:B------:R-:W-:-:S01]  /*16df0*/  FADD.FTZ R60, R224, R53 ;  /* 0x00000035e03c7221 */ /* 0x000fc20000010000 */
[----:B------:R-:W-:-:S06]  /*16e00*/  FADD.FTZ R58, R38, R49 ;  /* 0x00000031263a7221 */ /* 0x000fcc0000010000 */
[----:B------:R-:W3:Y:S01]  /*16e10*/  MUFU.EX2 R226, R226 ;  /* 0x000000e200e27308 */ /* 0x000ee20000000800 */
[----:B------:R-:W-:-:S07]  /*16e20*/  FADD.FTZ R53, R27, R60 ;  /* 0x0000003c1b357221 */ /* 0x000fce0000010000 */
[----:B------:R-:W3:Y:S01]  /*16e30*/  MUFU.EX2 R227, R227 ;  /* 0x000000e300e37308 */ /* 0x000ee20000000800 */
[----:B----4-:R-:W-:-:S01]  /*16e40*/  FADD.FTZ R60, R20, R53 ;  /* 0x00000035143c7221 */ /* 0x010fc20000010000 */
[----:B0-----:R-:W-:-:S06]  /*16e50*/  FADD.FTZ R49, R25, R58 ;  /* 0x0000003a19317221 */ /* 0x001fcc0000010000 */
[----:B------:R-:W0:Y:S01]  /*16e60*/  MUFU.EX2 R44, R44 ;  /* 0x0000002c002c7308 */ /* 0x000e220000000800 */
[----:B-1----:R-:W-:-:S01]  /*16e70*/  FADD.FTZ R53, R35, R60 ;  /* 0x0000003c23357221 */ /* 0x002fc20000010000 */
[----:B---3--:R-:W-:-:S06]  /*16e80*/  FADD.FTZ R58, R50, R49 ;  /* 0x00000031323a7221 */ /* 0x008fcc0000010000 */
[----:B------:R-:W1:Y:S01]  /*16e90*/  MUFU.EX2 R29, R29 ;  /* 0x0000001d001d7308 */ /* 0x000e620000000800 */
[----:B------:R-:W-:-:S01]  /*16ea0*/  FFMA.FTZ R37, R55, R174, -R40 ;  /* 0x000000ae37257223 */ /* 0x000fc20000010828 */
[----:B------:R-:W-:-:S06]  /*16eb0*/  F2FP.SATFINITE.E4M3.F32.PACK_AB_MERGE_C R55, R12, R9, RZ ;  /* 0x000000090c37723e */ /* 0x000fcc00048070ff */
[----:B------:R-:W3:Y:S01]  /*16ec0*/  MUFU.EX2 R41, R41 ;  /* 0x0000002900297308 */ /* 0x000ee20000000800 */
[----:B------:R-:W-:-:S01]  /*16ed0*/  FADD.FTZ R60, R226, R53 ;  /* 0x00000035e23c7221 */ /* 0x000fc20000010000 */
[----:B------:R-:W-:-:S06]  /*16ee0*/  FADD.FTZ R9, R227, R58 ;  /* 0x0000003ae3097221 */ /* 0x000fcc0000010000 */
[----:B------:R-:W4:Y:S01]  /*16ef0*/  MUFU.EX2 R52, R52 ;  /* 0x0000003400347308 */ /* 0x000f220000000800 */
[----:B------:R-:W-:-:S01]  /*16f00*/  FFMA.FTZ R33, R77, R174, -R40 ;  /* 0x000000ae4d217223 */ /* 0x000fc20000010828 */
[----:B------:R-:W-:Y:S01]  /*16f10*/  FFMA.FTZ R30, R105, R174, -R8 ;  /* 0x000000ae691e7223 */ /* 0x000fe20000010808 */
[----:B------:R-:W-:Y:S01]  /*16f20*/  F2FP.SATFINITE.E4M3.F32.PACK_AB_MERGE_C R49, R21, R14, RZ ;  /* 0x0000000e1531723e */ /* 0x000fe200048070ff */
[----:B------:R-:W-:-:S04]  /*16f30*/  FADD.FTZ R21, R31, R60 ;  /* 0x0000003c1f157221 */ /* 0x000fc80000010000 */
[----:B------:R-:W4:Y:S01]  /*16f40*/  MUFU.EX2 R217, R217 ;  /* 0x000000d900d97308 */ /* 0x000f220000000800 */
[----:B0-----:R-:W-:-:S01]  /*16f50*/  FADD.FTZ R14, R44, R9 ;  /* 0x000000092c0e7221 */ /* 0x001fc20000010000 */
[----:B------:R-:W-:-:S06]  /*16f60*/  FFMA.FTZ R93, R51, R174, -R8 ;  /* 0x000000ae335d7223 */ /* 0x000fcc0000010808 */
[----:B------:R-:W0:Y:S01]  /*16f70*/  MUFU.EX2 R216, R216 ;  /* 0x000000d800d87308 */ /* 0x000e220000000800 */
[----:B------:R-:W-:Y:S01]  /*16f80*/  F2FP.SATFINITE.E4M3.F32.PACK_AB_MERGE_C R35, R35, R20, RZ ;  /* 0x000000142323723e */ /* 0x000fe200048070ff */
[----:B------:R-:W-:Y:S01]  /*16f90*/  FADD.FTZ R20, R24, R21 ;  /* 0x0000001518147221 */ /* 0x000fe20000010000 */
[----:B------:R-:W-:-:S05]  /*16fa0*/  F2FP.SATFINITE.E4M3.F32.PACK_AB_MERGE_C R42, R11, R42, RZ ;  /* 0x0000002a0b2a723e */ /* 0x000fca00048070ff */
[----:B------:R-:W2:Y:S01]  /*16fb0*/  MUFU.EX2 R48, R48 ;  /* 0x0000003000307308 */ /* 0x000ea20000000800 */
[----:B-1----:R-:W-:-:S01]  /*16fc0*/  FADD.FTZ R11, R29, R14 ;  /* 0x0000000e1d0b7221 */ /* 0x002fc20000010000 */
[----:B------:R-:W-:-:S06]  /*16fd0*/  FFMA.FTZ R219, R107, R174, -R40 ;  /* 0x000000ae6bdb7223 */ /* 0x000fcc0000010828 */
[----:B------:R-:W1:Y:S01]  /*16fe0*/  MUFU.EX2 R45, R45 ;  /* 0x0000002d002d7308 */ /* 0x000e620000000800 */
[----:B------:R-:W-:-:S01]  /*16ff0*/  FFMA.FTZ R218, R109, R174, -R8 ;  /* 0x000000ae6dda7223 */ /* 0x000fc20000010808 */
[C---:B---3--:R-:W-:Y:S01]  /*17000*/  F2FP.SATFINITE.E4M3.F32.PACK_AB_MERGE_C R21, R41.reuse, R24, RZ ;  /* 0x000000182915723e */ /* 0x048fe200048070ff */
[----:B------:R-:W-:-:S05]  /*17010*/  FADD.FTZ R41, R41, R20 ;  /* 0x0000001429297221 */ /* 0x000fca0000010000 */
[----:B------:R-:W3:Y:S01]  /*17020*/  MUFU.EX2 R33, R33 ;  /* 0x0000002100217308 */ /* 0x000ee20000000800 */
[----:B----4-:R-:W-:-:S01]  /*17030*/  FADD.FTZ R20, R52, R11 ;  /* 0x0000000b34147221 */ /* 0x010fc20000010000 */
[----:B------:R-:W-:-:S06]  /*17040*/  FFMA.FTZ R83, R111, R174, -R8 ;  /* 0x000000ae6f537223 */ /* 0x000fcc0000010808 */
[----:B------:R-:W4:Y:S01]  /*17050*/  MUFU.EX2 R30, R30 ;  /* 0x0000001e001e7308 */ /* 0x000f220000000800 */
[----:B------:R-:W-:-:S07]  /*17060*/  FADD.FTZ R11, R217, R20 ;  /* 0x00000014d90b7221 */ /* 0x000fce0000010000 */
[----:B------:R-:W4:Y:S01]  /*17070*/  MUFU.EX2 R54, R54 ;  /* 0x0000003600367308 */ /* 0x000f220000000800 */
[----:B------:R-:W-:-:S01]  /*17080*/  FFMA.FTZ R87, R121, R174, -R8 ;  /* 0x000000ae79577223 */ /* 0x000fc20000010808 */
[----:B------:R-:W-:-:S06]  /*17090*/  FFMA.FTZ R34, R123, R174, -R8 ;  /* 0x000000ae7b227223 */ /* 0x000fcc0000010808 */
[----:B------:R-:W4:Y:S01]  /*170a0*/  MUFU.EX2 R93, R93 ;  /* 0x0000005d005d7308 */ /* 0x000f220000000800 */
[----:B0-----:R-:W-:-:S01]  /*170b0*/  FADD.FTZ R24, R216, R41 ;  /* 0x00000029d8187221 */ /* 0x001fc20000010000 */
[----:B------:R-:W-:Y:S01]  /*170c0*/  FFMA.FTZ R56, R59, R174, -R40 ;  /* 0x000000ae3b387223 */ /* 0x000fe20000010828 */
[----:B------:R-:W-:-:S05]  /*170d0*/  F2FP.SATFINITE.E4M3.F32.PACK_AB_MERGE_C R46, R46, R15, RZ ;  /* 0x0000000f2e2e723e */ /* 0x000fca00048070ff */
[----:B------:R-:W0:Y:S01]  /*170e0*/  MUFU.EX2 R219, R219 ;  /* 0x000000db00db7308 */ /* 0x000e220000000800 */
[----:B--2---:R-:W-:-:S01]  /*170f0*/  FADD.FTZ R20, R48, R11 ;  /* 0x0000000b30147221 */ /* 0x004fc20000010000 */
[----:B-1----:R-:W-:-:S06]  /*17100*/  FADD.FTZ R15, R45, R24 ;  /* 0x000000182d0f7221 */ /* 0x002fcc0000010000 */
[----:B------:R-:W1:Y:S01]  /*17110*/  MUFU.EX2 R218, R218 ;  /* 0x000000da00da7308 */ /* 0x000e620000000800 */
[----:B------:R-:W-:Y:S01]  /*17120*/  F2FP.SATFINITE.E4M3.F32.PACK_AB_MERGE_C R228, R3, R228, R55 ;  /* 0x000000e403e4723e */ /* 0x000fe20004807037 */
[----:B---3--:R-:W-:Y:S01]  /*17130*/  FADD.FTZ R3, R33, R20 ;  /* 0x0000001421037221 */ /* 0x008fe20000010000 */
[----:B------:R-:W-:-:S05]  /*17140*/  FFMA.FTZ R71, R133, R174, -R8 ;  /* 0x000000ae85477223 */ /* 0x000fca0000010808 */
[----:B------:R-:W2:Y:S01]  /*17150*/  MUFU.EX2 R83, R83 ;  /* 0x0000005300537308 */ /* 0x000ea20000000800 */
[----:B------:R-:W-:-:S01]  /*17160*/  FFMA.FTZ R28, R129, R174, -R8 ;  /* 0x000000ae811c7223 */ /* 0x000fc20000010808 */
[----:B------:R-:W-:Y:S01]  /*17170*/  FFMA.FTZ R221, R113, R174, -R40 ;  /* 0x000000ae71dd7223 */ /* 0x000fe20000010828 */
[----:B----4-:R-:W-:-:S01]  /*17180*/  FADD.FTZ R24, R30, R15 ;  /* 0x0000000f1e187221 */ /* 0x010fc20000010000 */
[----:B------:R-:W-:-:S04]  /*17190*/  FFMA.FTZ R79, R131, R174, -R8 ;  /* 0x000000ae834f7223 */ /* 0x000fc80000010808 */
[----:B------:R-:W-:Y:S01]  /*171a0*/  MUFU.EX2 R87, R87 ;  /* 0x0000005700577308 */ /* 0x000fe20000000800 */
[C---:B------:R-:W-:Y:S01]  /*171b0*/  F2FP.SATFINITE.E4M3.F32.PACK_AB_MERGE_C R33, R54.reuse, R33, RZ ;  /* 0x000000213621723e */ /* 0x040fe200048070ff */
[----:B------:R-:W-:Y:S01]  /*171c0*/  FADD.FTZ R54, R54, R3 ;  /* 0x0000000336367221 */ /* 0x000fe20000010000 */
[----:B------:R-:W-:-:S05]  /*171d0*/  F2FP.SATFINITE.E4M3.F32.PACK_AB_MERGE_C R30, R93, R30, RZ ;  /* 0x0000001e5d1e723e */ /* 0x000fca00048070ff */
[----:B------:R-:W3:Y:S01]  /*171e0*/  MUFU.EX2 R34, R34 ;  /* 0x0000002200227308 */ /* 0x000ee20000000800 */
[----:B------:R-:W-:-:S01]  /*171f0*/  FFMA.FTZ R32, R125, R174, -R8 ;  /* 0x000000ae7d207223 */ /* 0x000fc20000010808 */
[----:B------:R-:W-:-:S06]  /*17200*/  FADD.FTZ R93, R93, R24 ;  /* 0x000000185d5d7221 */ /* 0x000fcc0000010000 */
[----:B------:R-:W4:Y:S01]  /*17210*/  MUFU.EX2 R37, R37 ;  /* 0x0000002500257308 */ /* 0x000f220000000800 */
[----:B------:R-:W-:-:S01]  /*17220*/  FFMA.FTZ R81, R81, R174, -R40 ;  /* 0x000000ae51517223 */ /* 0x000fc20000010828 */
[----:B------:R-:W-:-:S06]  /*17230*/  FFMA.FTZ R85, R85, R174, -R40 ;  /* 0x000000ae55557223 */ /* 0x000fcc0000010828 */
[----:B------:R-:W4:Y:S01]  /*17240*/  MUFU.EX2 R56, R56 ;  /* 0x0000003800387308 */ /* 0x000f220000000800 */
[----:B------:R-:W-:-:S01]  /*17250*/  FFMA.FTZ R39, R39, R174, -R40 ;  /* 0x000000ae27277223 */ /* 0x000fc20000010828 */
[----:B0-----:R-:W-:Y:S01]  /*17260*/  FADD.FTZ R3, R219, R54 ;  /* 0x00000036db037221 */ /* 0x001fe20000010000 */
[----:B-1----:R-:W-:-:S05]  /*17270*/  FADD.FTZ R20, R218, R93 ;  /* 0x0000005dda147221 */ /* 0x002fca0000010000 */
[----:B------:R-:W-:Y:S01]  /*17280*/  MUFU.EX2 R71, R71 ;  /* 0x0000004700477308 */ /* 0x000fe20000000800 */
[----:B------:R-:W-:-:S01]  /*17290*/  FADD.FTZ R24, R0, R3 ;  /* 0x0000000300187221 */ /* 0x000fc20000010000 */
[----:B--2---:R-:W-:-:S06]  /*172a0*/  FADD.FTZ R20, R83, R20 ;  /* 0x0000001453147221 */ /* 0x004fcc0000010000 */
[----:B------:R-:W0:Y:S08]  /*172b0*/  MUFU.EX2 R28, R28 ;  /* 0x0000001c001c7308 */ /* 0x000e300000000800 */
[----:B------:R-:W1:Y:S08]  /*172c0*/  MUFU.EX2 R221, R221 ;  /* 0x000000dd00dd7308 */ /* 0x000e700000000800 */
[----:B------:R-:W2:Y:S01]  /*172d0*/  MUFU.EX2 R79, R79 ;  /* 0x0000004f004f7308 */ /* 0x000ea20000000800 */
[----:B------:R-:W-:-:S01]  /*172e0*/  FFMA.FTZ R51, R127, R174, -R8 ;  /* 0x000000ae7f337223 */ /* 0x000fc20000010808 */
[-CC-:B------:R-:W-:Y:S01]  /*172f0*/  FFMA.FTZ R119, R119, R174.reuse, -R8.reuse ;  /* 0x000000ae77777223 */ /* 0x180fe20000010808 */
[----:B------:R-:W-:-:S05]  /*17300*/  FFMA.FTZ R47, R117, R174, -R8 ;  /* 0x000000ae752f7223 */ /* 0x000fca0000010808 */
[----:B------:R-:W2:Y:S01]  /*17310*/  MUFU.EX2 R32, R32 ;  /* 0x0000002000207308 */ /* 0x000ea20000000800 */
[----:B---3--:R-:W-:Y:S01]  /*17320*/  F2FP.SATFINITE.E4M3.F32.PACK_AB_MERGE_C R11, R34, R87, RZ ;  /* 0x00000057220b723e */ /* 0x008fe200048070ff */
[----:B----4-:R-:W-:-:S06]  /*17330*/  FADD.FTZ R3, R37, R24 ;  /* 0x0000001825037221 */ /* 0x010fcc0000010000 */
[----:B------:R-:W3:Y:S01]  /*17340*/  MUFU.EX2 R12, R81 ;  /* 0x00000051000c7308 */ /* 0x000ee20000000800 */
[----:B------:R-:W-:-:S01]  /*17350*/  FFMA.FTZ R8, R115, R174, -R8 ;  /* 0x000000ae73087223 */ /* 0x000fc20000010808 */
[----:B------:R-:W-:-:S06]  /*17360*/  FADD.FTZ R87, R87, R20 ;  /* 0x0000001457577221 */ /* 0x000fcc0000010000 */
[----:B------:R-:W-:Y:S01]  /*17370*/  MUFU.EX2 R9, R85 ;  /* 0x0000005500097308 */ /* 0x000fe20000000800 */
[----:B------:R-:W-:-:S07]  /*17380*/  FFMA.FTZ R43, R43, R174, -R40 ;  /* 0x000000ae2b2b7223 */ /* 0x000fce0000010828 */
[----:B------:R-:W4:Y:S01]  /*17390*/  MUFU.EX2 R14, R39 ;  /* 0x00000027000e7308 */ /* 0x000f220000000800 */
[C---:B------:R-:W-:Y:S01]  /*173a0*/  F2FP.SATFINITE.E4M3.F32.PACK_AB_MERGE_C R37, R56.reuse, R37, RZ ;  /* 0x000000253825723e */ /* 0x040fe200048070ff */
[----:B------:R-:W-:Y:S01]  /*173b0*/  FADD.FTZ R56, R56, R3 ;  /* 0x0000000338387221 */ /* 0x000fe20000010000 */
[----:B------:R-:W-:-:S01]  /*173c0*/  FADD.FTZ R34, R34, R87 ;  /* 0x0000005722227221 */ /* 0x000fc20000010000 */
[----:B------:R-:W-:Y:S01]  /*173d0*/  F2FP.SATFINITE.E4M3.F32.PACK_AB_MERGE_C R218, R83, R218, R11 ;  /* 0x000000da53da723e */ /* 0x000fe2000480700b */
[----:B------:R-:W-:-:S01]  /*173e0*/  FFMA.FTZ R63, R63, R174, -R40 ;  /* 0x000000ae3f3f7223 */ /* 0x000fc20000010828 */
[----:B0-----:R-:W-:Y:S01]  /*173f0*/  F2FP.SATFINITE.E4M3.F32.PACK_AB_MERGE_C R220, R28, R71, RZ ;  /* 0x000000471cdc723e */ /* 0x001fe200048070ff */
[----:B-1----:R-:W-:-:S01]  /*17400*/  FADD.FTZ R11, R221, R56 ;  /* 0x00000038dd0b7221 */ /* 0x002fc20000010000 */
[----:B------:R-:W-:Y:S01]  /*17410*/  MUFU.EX2 R47, R47 ;  /* 0x0000002f002f7308 */ /* 0x000fe20000000800 */
[----:B------:R-:W-:-:S01]  /*17420*/  FFMA.FTZ R67, R67, R174, -R40 ;  /* 0x000000ae43437223 */ /* 0x000fc20000010828 */
[----:B--2---:R-:W-:Y:S01]  /*17430*/  FADD.FTZ R3, R79, R34 ;  /* 0x000000224f037221 */ /* 0x004fe20000010000 */
[----:B------:R-:W-:-:S01]  /*17440*/  FFMA.FTZ R40, R91, R174, -R40 ;  /* 0x000000ae5b287223 */ /* 0x000fc20000010828 */
[----:B------:R-:W-:-:S04]  /*17450*/  F2FP.SATFINITE.E4M3.F32.PACK_AB_MERGE_C R229, R10, R229, R42 ;  /* 0x000000e50ae5723e */ /* 0x000fc8000480702a */
[----:B------:R-:W0:Y:S01]  /*17460*/  MUFU.EX2 R8, R8 ;  /* 0x0000000800087308 */ /* 0x000e220000000800 */
[----:B------:R-:W-:Y:S01]  /*17470*/  F2FP.SATFINITE.E4M3.F32.PACK_AB_MERGE_C R220, R32, R79, R220 ;  /* 0x0000004f20dc723e */ /* 0x000fe200048070dc */
[----:B---3--:R-:W-:Y:S01]  /*17480*/  FADD.FTZ R20, R12, R11 ;  /* 0x0000000b0c147221 */ /* 0x008fe20000010000 */
[----:B------:R-:W-:-:S05]  /*17490*/  FADD.FTZ R32, R32, R3 ;  /* 0x0000000320207221 */ /* 0x000fca0000010000 */
[----:B------:R-:W1:Y:S01]  /*174a0*/  MUFU.EX2 R51, R51 ;  /* 0x0000003300337308 */ /* 0x000e620000000800 */
[----:B----4-:R-:W-:-:S07]  /*174b0*/  F2FP.SATFINITE.E4M3.F32.PACK_AB_MERGE_C R11, R14, R9, RZ ;  /* 0x000000090e0b723e */ /* 0x010fce00048070ff */
[----:B------:R-:W2:Y:S01]  /*174c0*/  MUFU.EX2 R43, R43 ;  /* 0x0000002b002b7308 */ /* 0x000ea20000000800 */
[----:B------:R-:W-:-:S01]  /*174d0*/  FADD.FTZ R71, R71, R32 ;  /* 0x0000002047477221 */ /* 0x000fc20000010000 */
[----:B------:R-:W-:-:S06]  /*174e0*/  FADD.FTZ R3, R9, R20 ;  /* 0x0000001409037221 */ /* 0x000fcc0000010000 */
[----:B------:R-:W-:Y:S01]  /*174f0*/  MUFU.EX2 R26, R119 ;  /* 0x00000077001a7308 */ /* 0x000fe20000000800 */
[----:B------:R-:W-:Y:S01]  /*17500*/  F2FP.SATFINITE.E4M3.F32.PACK_AB_MERGE_C R221, R12, R221, R11 ;  /* 0x000000dd0cdd723e */ /* 0x000fe2000480700b */
[----:B------:R-:W-:-:S06]  /*17510*/  VIADD R12, R118, 0xfffffffe ;  /* 0xfffffffe760c7836 */ /* 0x000fcc0000000000 */
[----:B------:R-:W3:Y:S01]  /*17520*/  MUFU.EX2 R10, R63 ;  /* 0x0000003f000a7308 */ /* 0x000ee20000000800 */
[----:B------:R-:W-:-:S01]  /*17530*/  FADD.FTZ R28, R28, R71 ;  /* 0x000000471c1c7221 */ /* 0x000fc20000010000 */
[----:B------:R-:W-:-:S06]  /*17540*/  FADD.FTZ R14, R14, R3 ;  /* 0x000000030e0e7221 */ /* 0x000fcc0000010000 */
[----:B------:R-:W4:Y:S01]  /*17550*/  MUFU.EX2 R67, R67 ;  /* 0x0000004300437308 */ /* 0x000f220000000800 */
[----:B------:R-:W-:-:S07]  /*17560*/  ISETP.GE.AND P1, PT, R12, R61, PT ;  /* 0x0000003d0c00720c */ /* 0x000fce0003f26270 */
[----:B------:R-:W4:Y:S01]  /*17570*/  MUFU.EX2 R40, R40 ;  /* 0x0000002800287308 */ /* 0x000f220000000800 */
[----:B0-----:R-:W-:Y:S01]  /*17580*/  F2FP.SATFINITE.E4M3.F32.PACK_AB_MERGE_C R222, R8, R47, RZ ;  /* 0x0000002f08de723e */ /* 0x001fe200048070ff */
[----:B-1----:R-:W-:Y:S01]  /*17590*/  FADD.FTZ R3, R51, R28 ;  /* 0x0000001c33037221 */ /* 0x002fe20000010000 */
[----:B--2---:R-:W-:-:S01]  /*175a0*/  FADD.FTZ R9, R43, R14 ;  /* 0x0000000e2b097221 */ /* 0x004fc20000010000 */
[----:B------:R-:W-:Y:S02]  /*175b0*/  F2FP.SATFINITE.E4M3.F32.PACK_AB_MERGE_C R25, R50, R25, RZ ;  /* 0x000000193219723e */ /* 0x000fe400048070ff */
[----:B------:R-:W-:Y:S01]  /*175c0*/  F2FP.SATFINITE.E4M3.F32.PACK_AB_MERGE_C R219, R0, R219, R37 ;  /* 0x000000db00db723e */ /* 0x000fe20004807025 */
[----:B---3--:R-:W-:Y:S01]  /*175d0*/  FADD.FTZ R0, R10, R9 ;  /* 0x000000090a007221 */ /* 0x008fe20000010000 */
[C---:B------:R-:W-:Y:S01]  /*175e0*/  F2FP.SATFINITE.E4M3.F32.PACK_AB_MERGE_C R222, R26.reuse, R51, R222 ;  /* 0x000000331ade723e */ /* 0x040fe200048070de */
[----:B------:R-:W-:Y:S01]  /*175f0*/  FADD.FTZ R26, R26, R3 ;  /* 0x000000031a1a7221 */ /* 0x000fe20000010000 */
[----:B------:R-:W-:Y:S01]  /*17600*/  F2FP.SATFINITE.E4M3.F32.PACK_AB_MERGE_C R225, R38, R225, R25 ;  /* 0x000000e126e1723e */ /* 0x000fe20004807019 */
[----:B----4-:R-:W-:Y:S01]  /*17610*/  FADD.FTZ R3, R67, R0 ;  /* 0x0000000043037221 */ /* 0x010fe20000010000 */
[----:B------:R-:W-:Y:S01]  /*17620*/  F2FP.SATFINITE.E4M3.F32.PACK_AB_MERGE_C R29, R52, R29, RZ ;  /* 0x0000001d341d723e */ /* 0x000fe200048070ff */
[----:B------:R-:W-:Y:S01]  /*17630*/  FADD.FTZ R47, R47, R26 ;  /* 0x0000001a2f2f7221 */ /* 0x000fe20000010000 */
[----:B------:R-:W-:-:S02]  /*17640*/  MOV R25, RZ ;  /* 0x000000ff00197202 */ /* 0x000fc40000000f00 */
[----:B------:R-:W-:Y:S01]  /*17650*/  F2FP.SATFINITE.E4M3.F32.PACK_AB_MERGE_C R223, R40, R67, RZ ;  /* 0x0000004328df723e */ /* 0x000fe200048070ff */
[----:B------:R-:W-:-:S01]  /*17660*/  FADD.FTZ R0, R8, R47 ;  /* 0x0000002f08007221 */ /* 0x000fc20000010000 */
[----:B------:R-:W-:Y:S01]  /*17670*/  F2FP.SATFINITE.E4M3.F32.PACK_AB_MERGE_C R230, R13, R230, R49 ;  /* 0x000000e60de6723e */ /* 0x000fe20004807031 */
[----:B------:R-:W-:-:S01]  /*17680*/  FADD.FTZ R3, R40, R3 ;  /* 0x0000000328037221 */ /* 0x000fc20000010000 */
[----:B------:R-:W-:Y:S01]  /*17690*/  F2FP.SATFINITE.E4M3.F32.PACK_AB_MERGE_C R224, R27, R224, R35 ;  /* 0x000000e01be0723e */ /* 0x000fe20004807023 */
[----:B------:R-:W-:Y:S01]  /*176a0*/  IMAD.MOV.U32 R24, RZ, RZ, R25 ;  /* 0x000000ffff187224 */ /* 0x000fe200078e0019 */
[----:B------:R-:W-:Y:S01]  /*176b0*/  F2FP.SATFINITE.E4M3.F32.PACK_AB_MERGE_C R226, R31, R226, R21 ;  /* 0x000000e21fe2723e */ /* 0x000fe20004807015 */
[--C-:B------:R-:W-:Y:S01]  /*176c0*/  IMAD.MOV.U32 R27, RZ, RZ, R25.reuse ;  /* 0x000000ffff1b7224 */ /* 0x100fe200078e0019 */
[----:B------:R-:W-:Y:S01]  /*176d0*/  F2FP.SATFINITE.E4M3.F32.PACK_AB_MERGE_C R216, R45, R216, R30 ;  /* 0x000000d82dd8723e */ /* 0x000fe2000480701e */
[--C-:B------:R-:W-:Y:S01]  /*176e0*/  IMAD.MOV.U32 R26, RZ, RZ, R25.reuse ;  /* 0x000000ffff1a7224 */ /* 0x100fe200078e0019 */
[----:B------:R-:W-:Y:S01]  /*176f0*/  F2FP.SATFINITE.E4M3.F32.PACK_AB_MERGE_C R231, R36, R231, R46 ;  /* 0x000000e724e7723e */ /* 0x000fe2000480702e */
[----:B------:R-:W-:Y:S01]  /*17700*/  IMAD.MOV.U32 R31, RZ, RZ, R25 ;  /* 0x000000ffff1f7224 */ /* 0x000fe200078e0019 */
[----:B------:R-:W-:Y:S01]  /*17710*/  F2FP.SATFINITE.E4M3.F32.PACK_AB_MERGE_C R227, R44, R227, R29 ;  /* 0x000000e32ce3723e */ /* 0x000fe2000480701d */
[----:B------:R-:W-:Y:S01]  /*17720*/  IMAD.MOV.U32 R29, RZ, RZ, R25 ;  /* 0x000000ffff1d7224 */ /* 0x000fe200078e0019 */
[----:B------:R-:W-:Y:S01]  /*17730*/  F2FP.SATFINITE.E4M3.F32.PACK_AB_MERGE_C R217, R48, R217, R33 ;  /* 0x000000d930d9723e */ /* 0x000fe20004807021 */
[----:B------:R-:W-:Y:S01]  /*17740*/  IMAD.MOV.U32 R30, RZ, RZ, R25 ;  /* 0x000000ffff1e7224 */ /* 0x000fe200078e0019 */
[----:B------:R-:W-:Y:S01]  /*17750*/  F2FP.SATFINITE.E4M3.F32.PACK_AB_MERGE_C R223, R10, R43, R223 ;  /* 0x0000002b0adf723e */ /* 0x000fe200048070df */
[--C-:B------:R-:W-:Y:S01]  /*17760*/  IMAD.MOV.U32 R33, RZ, RZ, R25.reuse ;  /* 0x000000ffff217224 */ /* 0x100fe200078e0019 */
[-C--:B------:R-:W-:Y:S01]  /*17770*/  MOV R28, R25.reuse ;  /* 0x00000019001c7202 */ /* 0x080fe20000000f00 */
        /* <DEDUP_REMOVED lines=53> */
[----:B------:R-:W-:Y:S01]  /*17ad0*/  MOV R150, R25 ;  /* 0x0000001900967202 */ /* 0x000fe20000000f00 */
        /* <DEDUP_REMOVED lines=65> */
[----:B------:R-:W-:Y:S06]  /*17ef0*/  @!P1 BRA `(.L_x_486) ;  /* 0x0000003000f49947 */ /* 0x000fec0003800000 */
[----:B------:R-:W-:Y:S01]  /*17f00*/  IMAD.MOV.U32 R13, RZ, RZ, R203 ;  /* 0x000000ffff0d7224 */ /* 0x000fe200078e00cb */
[----:B------:R-:W-:Y:S01]  /*17f10*/  MOV R15, R152 ;  /* 0x00000098000f7202 */ /* 0x000fe20000000f00 */
[----:B------:R-:W-:Y:S01]  /*17f20*/  IMAD.MOV.U32 R14, RZ, RZ, R175 ;  /* 0x000000ffff0e7224 */ /* 0x000fe200078e00af */
[----:B------:R-:W-:Y:S01]  /*17f30*/  CS2R R150, SRZ ;  /* 0x0000000000967805 */ /* 0x000fe2000001ff00 */
[----:B------:R-:W-:Y:S01]  /*17f40*/  IMAD.MOV.U32 R8, RZ, RZ, R235 ;  /* 0x000000ffff087224 */ /* 0x000fe200078e00eb */
        /* <DEDUP_REMOVED lines=62> */
[----:B------:R-:W-:-:S07]  /*18330*/  CS2R R24, SRZ ;  /* 0x0000000000187805 */ /* 0x000fce000001ff00 */
.L_x_497:
[----:B------:R-:W2:Y:S01]  /*18340*/  LDL R9, [R1+0x30] ;  /* 0x0000300001097983 */ /* 0x000ea20000100800 */
[----:B------:R-:W-:Y:S01]  /*18350*/  ISETP.NE.AND P1, PT, R15, 0x1, PT ;  /* 0x000000010f00780c */ /* 0x000fe20003f25270 */
[----:B------:R-:W-:Y:S05]  /*18360*/  YIELD ;  /* 0x0000000000007946 */ /* 0x000fea0003800000 */
[----:B------:R-:W-:-:S04]  /*18370*/  SEL R235, RZ, 0x1, P1 ;  /* 0x00000001ffeb7807 */ /* 0x000fc80000800000 */
[----:B------:R-:W-:Y:S02]  /*18380*/  LOP3.LUT R235, R8, R235, RZ, 0x3c, !PT ;  /* 0x000000eb08eb7212 */ /* 0x000fe400078e3cff */
[----:B--2---:R-:W-:-:S13]  /*18390*/  ISETP.NE.AND P1, PT, R9, RZ, PT ;  /* 0x000000ff0900720c */ /* 0x004fda0003f25270 */
[----:B------:R-:W-:Y:S05]  /*183a0*/  @P1 BRA `(.L_x_487) ;  /* 0x00000000003c1947 */ /* 0x000fea0003800000 */
[----:B------:R-:W-:Y:S05]  /*183b0*/  @!P0 BRA `(.L_x_488) ;  /* 0x0000000000048947 */ /* 0x000fea0003800000 */
[----:B------:R-:W-:Y:S01]  /*183c0*/  BPT.TRAP 0x1 ;  /* 0x000000040000795c */ /* 0x000fe20000300000 */
.L_x_488:
[----:B------:R-:W-:Y:S01]  /*183d0*/  VIADD R9, R15, 0x1 ;  /* 0x000000010f097836 */ /* 0x000fe20000000000 */
[----:B------:R-:W-:-:S04]  /*183e0*/  SHF.L.U32 R10, R235, 0x1f, RZ ;  /* 0x0000001feb0a7819 */ /* 0x000fc800000006ff */
[----:B------:R-:W-:-:S04]  /*183f0*/  ISETP.NE.AND P2, PT, R9, 0x2, PT ;  /* 0x000000020900780c */ /* 0x000fc80003f45270 */
[----:B------:R-:W-:-:S05]  /*18400*/  SEL R9, R9, RZ, P2 ;  /* 0x000000ff09097207 */ /* 0x000fca0001000000 */
[----:B------:R-:W-:-:S04]  /*18410*/  IMAD R9, R9, 0x8, R22 ;  /* 0x0000000809097824 */ /* 0x000fc800078e0216 */
[----:B------:R0:W1:Y:S01]  /*18420*/  SYNCS.PHASECHK.TRANS64.TRYWAIT P2, [R9+URZ+0x38830], R10 ;  /* 0x0388300a090075a7 */ /* 0x000062000804017f */
[----:B------:R-:W-:Y:S05]  /*18430*/  @!P0 BRA `(.L_x_489) ;  /* 0x0000000000048947 */ /* 0x000fea0003800000 */
[----:B------:R-:W-:Y:S01]  /*18440*/  BPT.TRAP 0x1 ;  /* 0x000000040000795c */ /* 0x000fe20000300000 */
.L_x_489:
[----:B------:R-:W-:Y:S04]  /*18450*/  BSSY B0, `(.L_x_487) ;  /* 0x0000004000007945 */ /* 0x000fe80003800000 */
[----:B-1----:R-:W-:Y:S05]  /*18460*/  @P2 BRA `(.L_x_490) ;  /* 0x0000000000082947 */ /* 0x002fea0003800000 */
[----:B------:R-:W1:Y:S02]  /*18470*/  SYNCS.PHASECHK.TRANS64.TRYWAIT P2, [R9+URZ+0x38830], R10 ;  /* 0x0388300a090075a7 */ /* 0x000e64000804017f */
[----:B-1----:R-:W-:Y:S05]  /*18480*/  @!P2 BRA `(.L_x_491) ;  /* 0x000001340018a947 */ /* 0x002fea0003800000 */
.L_x_490:
[----:B------:R-:W-:Y:S05]  /*18490*/  BSYNC B0 ;  /* 0x0000000000007941 */ /* 0x000fea0003800000 */
.L_x_487:
[----:B01----:R-:W2:Y:S01]  /*184a0*/  LDL R10, [R1+0x44] ;  /* 0x00004400010a7983 */ /* 0x003ea20000100800 */
[----:B------:R-:W-:-:S03]  /*184b0*/  VIADD R20, R15, 0x1 ;  /* 0x000000010f147836 */ /* 0x000fc60000000000 */
[----:B------:R0:W-:Y:S02]  /*184c0*/  STL.64 [R1+0x1c0], R18 ;  /* 0x0001c01201007387 */ /* 0x0001e40000100a00 */
[C---:B------:R-:W-:Y:S02]  /*184d0*/  ISETP.NE.AND P2, PT, R20.reuse, 0x2, PT ;  /* 0x000000021400780c */ /* 0x040fe40003f45270 */
[----:B------:R1:W-:Y:S02]  /*184e0*/  STL.64 [R1+0x1b8], R16 ;  /* 0x0001b81001007387 */ /* 0x0003e40000100a00 */
[----:B------:R-:W-:Y:S02]  /*184f0*/  SEL R20, R20, RZ, P2 ;  /* 0x000000ff14147207 */ /* 0x000fe40001000000 */
[----:B------:R3:W-:Y:S04]  /*18500*/  STL.64 [R1+0x1b0], R12 ;  /* 0x0001b00c01007387 */ /* 0x0007e80000100a00 */
[----:B------:R4:W-:Y:S04]  /*18510*/  STL.64 [R1+0x1a8], R2 ;  /* 0x0001a80201007387 */ /* 0x0009e80000100a00 */
[----:B0-----:R-:W2:Y:S04]  /*18520*/  LDL.64 R18, [R1+0x28] ;  /* 0x0000280001127983 */ /* 0x001ea80000100a00 */
[----:B-1----:R-:W2:Y:S01]  /*18530*/  LDL.64 R16, [R1+0x20] ;  /* 0x0000200001107983 */ /* 0x002ea20000100a00 */
[----:B------:R-:W0:Y:S01]  /*18540*/  S2R R9, SR_TID.X ;  /* 0x0000000000097919 */ /* 0x000e220000002100 */
[----:B------:R-:W-:Y:S05]  /*18550*/  WARPSYNC.ALL ;  /* 0x0000000000007948 */ /* 0x000fea0003800000 */
[----:B------:R-:W-:Y:S01]  /*18560*/  MOV R11, 0x40000040 ;  /* 0x40000040000b7802 */ /* 0x000fe20000000f00 */
[----:B------:R-:W-:Y:S01]  /*18570*/  IMAD.MOV.U32 R155, RZ, RZ, 0x40000040 ;  /* 0x40000040ff9b7424 */ /* 0x000fe200078e00ff */
[----:B------:R-:W-:Y:S01]  /*18580*/  MOV R157, 0x40000040 ;  /* 0x40000040009d7802 */ /* 0x000fe20000000f00 */
[----:B------:R-:W-:Y:S01]  /*18590*/  IMAD.MOV.U32 R153, RZ, RZ, 0x40000040 ;  /* 0x40000040ff997424 */ /* 0x000fe200078e00ff */
[----:B---3--:R-:W3:Y:S04]  /*185a0*/  LDL.64 R12, [R1+0x18] ;  /* 0x00001800010c7983 */ /* 0x008ee80000100a00 */
[----:B----4-:R-:W4:Y:S01]  /*185b0*/  LDL.64 R2, [R1+0x8] ;  /* 0x0000080001027983 */ /* 0x010f220000100a00 */
[----:B0-----:R-:W-:-:S04]  /*185c0*/  SHF.R.U32.HI R9, RZ, 0x7, R9 ;  /* 0x00000007ff097819 */ /* 0x001fc80000011609 */
[----:B------:R-:W-:Y:S02]  /*185d0*/  IADD3 R9, R9, 0x8, RZ ;  /* 0x0000000809097810 */ /* 0x000fe40007ffe0ff */
[----:B------:R-:W-:Y:S02]  /*185e0*/  R2UR UR7, R11 ;  /* 0x000000000b0772ca */ /* 0x000fe400000e0000 */
[----:B------:R-:W-:Y:S02]  /*185f0*/  R2UR UR4, R4 ;  /* 0x00000000040472ca */ /* 0x000fe400000e0000 */
[----:B------:R-:W-:Y:S02]  /*18600*/  R2UR UR5, R5 ;  /* 0x00000000050572ca */ /* 0x000fe400000e0000 */
[----:B------:R-:W-:Y:S02]  /*18610*/  R2UR UR11, R155 ;  /* 0x000000009b0b72ca */ /* 0x000fe400000e0000 */
[----:B------:R-:W-:-:S02]  /*18620*/  R2UR UR15, R153 ;  /* 0x00000000990f72ca */ /* 0x000fc400000e0000 */
[----:B------:R-:W-:Y:S02]  /*18630*/  R2UR UR19, R155 ;  /* 0x000000009b1372ca */ /* 0x000fe400000e0000 */
[----:B------:R-:W-:Y:S02]  /*18640*/  R2UR UR23, R153 ;  /* 0x00000000991772ca */ /* 0x000fe400000e0000 */
[----:B------:R-:W-:Y:S02]  /*18650*/  R2UR UR27, R155 ;  /* 0x000000009b1b72ca */ /* 0x000fe400000e0000 */
[----:B------:R-:W-:Y:S01]  /*18660*/  R2UR UR31, R157 ;  /* 0x000000009d1f72ca */ /* 0x000fe200000e0000 */
[----:B------:R0:W-:Y:S01]  /*18670*/  BAR.SYNC.DEFER_BLOCKING R9, 0x100 ;  /* 0x000400090000751d */ /* 0x0001e20000010000 */
[----:B--2---:R-:W-:-:S04]  /*18680*/  IMAD R10, R20, 0x800, R10 ;  /* 0x00000800140a7824 */ /* 0x004fc800078e020a */
[C---:B------:R-:W-:Y:S02]  /*18690*/  VIADD R154, R10.reuse, 0x2 ;  /* 0x000000020a9a7836 */ /* 0x040fe40000000000 */
[----:B------:R-:W-:-:S03]  /*186a0*/  VIADD R152, R10, 0x4 ;  /* 0x000000040a987836 */ /* 0x000fc60000000000 */
[----:B------:R-:W-:Y:S01]  /*186b0*/  R2UR UR10, R154 ;  /* 0x000000009a0a72ca */ /* 0x000fe200000e0000 */
[C---:B------:R-:W-:Y:S01]  /*186c0*/  VIADD R154, R10.reuse, 0x6 ;  /* 0x000000060a9a7836 */ /* 0x040fe20000000000 */
[C---:B------:R-:W-:Y:S01]  /*186d0*/  R2UR UR6, R10.reuse ;  /* 0x000000000a0672ca */ /* 0x040fe200000e0000 */
[----:B------:R-:W-:Y:S01]  /*186e0*/  VIADD R156, R10, 0x404 ;  /* 0x000004040a9c7836 */ /* 0x000fe20000000000 */
[----:B------:R-:W-:Y:S02]  /*186f0*/  R2UR UR14, R152 ;  /* 0x00000000980e72ca */ /* 0x000fe400000e0000 */
[----:B------:R-:W-:Y:S01]  /*18700*/  R2UR UR18, R154 ;  /* 0x000000009a1272ca */ /* 0x000fe200000e0000 */
[C---:B------:R-:W-:Y:S01]  /*18710*/  VIADD R154, R10.reuse, 0x402 ;  /* 0x000004020a9a7836 */ /* 0x040fe20000000000 */
[----:B------:R-:W-:Y:S02]  /*18720*/  IADD3 R152, R10, 0x400, RZ ;  /* 0x000004000a987810 */ /* 0x000fe40007ffe0ff */
[----:B------:R-:W-:-:S02]  /*18730*/  R2UR UR30, R156 ;  /* 0x000000009c1e72ca */ /* 0x000fc400000e0000 */
[----:B------:R-:W-:Y:S02]  /*18740*/  R2UR UR22, R152 ;  /* 0x00000000981672ca */ /* 0x000fe400000e0000 */
[----:B------:R-:W-:Y:S02]  /*18750*/  R2UR UR26, R154 ;  /* 0x000000009a1a72ca */ /* 0x000fe400000e0000 */
[----:B------:R-:W-:-:S06]  /*18760*/  WARPGROUP.ARRIVE ;  /* 0x00000000000079c5 */ /* 0x000fcc0000000000 */
[----:B------:R-:W-:Y:S01]  /*18770*/  QGMMA.64x128x32.F32.E4M3.E4M3 R152, gdesc[UR4], RZ, !UPT, gsb0 ;  /* 0x01e00000049879f3 */ /* 0x000fe2000c0008ff */
[----:B------:R-:W-:Y:S02]  /*18780*/  R2UR UR8, R18 ;  /* 0x00000000120872ca */ /* 0x000fe400000e0000 */
[----:B------:R-:W-:Y:S02]  /*18790*/  R2UR UR9, R19 ;  /* 0x00000000130972ca */ /* 0x000fe400000e0000 */
[----:B------:R-:W-:Y:S02]  /*187a0*/  R2UR UR12, R16 ;  /* 0x00000000100c72ca */ /* 0x000fe400000e0000 */
[----:B------:R-:W-:Y:S01]  /*187b0*/  R2UR UR13, R17 ;  /* 0x00000000110d72ca */ /* 0x000fe200000e0000 */
[----:B------:R-:W-:Y:S02]  /*187c0*/  WARPGROUP.DEPBAR.LE gsb0, 0x0 ;  /* 0x00008000000079c5 */ /* 0x000fe40000010000 */
[----:B------:R-:W-:-:S06]  /*187d0*/  WARPGROUP.ARRIVE ;  /* 0x00000000000079c5 */ /* 0x000fcc0000000000 */
[----:B------:R-:W-:Y:S01]  /*187e0*/  QGMMA.64x128x32.F32.E4M3.E4M3 R152, gdesc[UR8], R152, gsb0 ;  /* 0x01e00000089879f3 */ /* 0x000fe20008000898 */
[----:B------:R-:W-:Y:S01]  /*187f0*/  VIADD R10, R10, 0x406 ;  /* 0x000004060a0a7836 */ /* 0x000fe20000000000 */
[----:B------:R-:W-:-:S04]  /*18800*/  R2UR UR35, R11 ;  /* 0x000000000b2372ca */ /* 0x000fc800000e0000 */
[----:B------:R-:W-:Y:S02]  /*18810*/  R2UR UR34, R10 ;  /* 0x000000000a2272ca */ /* 0x000fe400000e0000 */
[----:B------:R-:W2:Y:S01]  /*18820*/  LDL.64 R10, [R1] ;  /* 0x00000000010a7983 */ /* 0x000ea20000100a00 */
[----:B---3--:R-:W-:Y:S02]  /*18830*/  R2UR UR16, R12 ;  /* 0x000000000c1072ca */ /* 0x008fe400000e0000 */
[----:B------:R-:W-:Y:S01]  /*18840*/  R2UR UR17, R13 ;  /* 0x000000000d1172ca */ /* 0x000fe200000e0000 */
[----:B------:R0:W5:Y:S01]  /*18850*/  LDL.LU.64 R18, [R1+0x1c0] ;  /* 0x0001c00001127983 */ /* 0x0001620000300a00 */
[----:B----4-:R-:W-:Y:S02]  /*18860*/  R2UR UR20, R2 ;  /* 0x00000000021472ca */ /* 0x010fe400000e0000 */
[----:B------:R-:W-:Y:S01]  /*18870*/  R2UR UR21, R3 ;  /* 0x00000000031572ca */ /* 0x000fe200000e0000 */
[----:B------:R0:W5:Y:S04]  /*18880*/  LDL.LU.64 R16, [R1+0x1b8] ;  /* 0x0001b80001107983 */ /* 0x0001680000300a00 */
[----:B------:R0:W5:Y:S04]  /*18890*/  LDL.LU.64 R12, [R1+0x1b0] ;  /* 0x0001b000010c7983 */ /* 0x0001680000300a00 */
[----:B------:R0:W5:Y:S01]  /*188a0*/  LDL.LU.64 R2, [R1+0x1a8] ;  /* 0x0001a80001027983 */ /* 0x0001620000300a00 */
[----:B------:R-:W-:-:S02]  /*188b0*/  WARPGROUP.DEPBAR.LE gsb0, 0x0 ;  /* 0x00008000000079c5 */ /* 0x000fc40000010000 */
[----:B------:R-:W-:-:S06]  /*188c0*/  WARPGROUP.ARRIVE ;  /* 0x00000000000079c5 */ /* 0x000fcc0000000000 */
[----:B------:R-:W-:Y:S03]  /*188d0*/  QGMMA.64x128x32.F32.E4M3.E4M3 R152, gdesc[UR12], R152, gsb0 ;  /* 0x01e000000c9879f3 */ /* 0x000fe60008000898 */
[----:B------:R-:W-:Y:S02]  /*188e0*/  WARPGROUP.DEPBAR.LE gsb0, 0x0 ;  /* 0x00008000000079c5 */ /* 0x000fe40000010000 */
[----:B------:R-:W-:-:S07]  /*188f0*/  WARPGROUP.ARRIVE ;  /* 0x00000000000079c5 */ /* 0x000fce0000000000 */
[----:B------:R-:W-:Y:S01]  /*18900*/  QGMMA.64x128x32.F32.E4M3.E4M3 R152, gdesc[UR16], R152, gsb0 ;  /* 0x01e00000109879f3 */ /* 0x000fe20008000898 */
[----:B--2---:R-:W-:Y:S02]  /*18910*/  R2UR UR24, R10 ;  /* 0x000000000a1872ca */ /* 0x004fe400000e0000 */
[----:B------:R-:W-:Y:S02]  /*18920*/  WARPGROUP.DEPBAR.LE gsb0, 0x0 ;  /* 0x00008000000079c5 */ /* 0x000fe40000010000 */
[----:B------:R-:W-:-:S07]  /*18930*/  WARPGROUP.ARRIVE ;  /* 0x00000000000079c5 */ /* 0x000fce0000000000 */
[----:B------:R-:W-:Y:S01]  /*18940*/  QGMMA.64x128x32.F32.E4M3.E4M3 R152, gdesc[UR20], R152, gsb0 ;  /* 0x01e00000149879f3 */ /* 0x000fe20008000898 */
[----:B------:R-:W-:Y:S02]  /*18950*/  R2UR UR25, R11 ;  /* 0x000000000b1972ca */ /* 0x000fe400000e0000 */
[----:B------:R-:W-:Y:S02]  /*18960*/  R2UR UR28, R236 ;  /* 0x00000000ec1c72ca */ /* 0x000fe400000e0000 */
[----:B------:R-:W-:Y:S01]  /*18970*/  R2UR UR29, R237 ;  /* 0x00000000ed1d72ca */ /* 0x000fe200000e0000 */
[----:B------:R-:W-:Y:S02]  /*18980*/  WARPGROUP.DEPBAR.LE gsb0, 0x0 ;  /* 0x00008000000079c5 */ /* 0x000fe40000010000 */
[----:B------:R-:W-:-:S06]  /*18990*/  WARPGROUP.ARRIVE ;  /* 0x00000000000079c5 */ /* 0x000fcc0000000000 */
[----:B------:R-:W-:Y:S01]  /*189a0*/  QGMMA.64x128x32.F32.E4M3.E4M3 R152, gdesc[UR24], R152, gsb0 ;  /* 0x01e00000189879f3 */ /* 0x000fe20008000898 */
[----:B------:R-:W-:Y:S02]  /*189b0*/  R2UR UR32, R6 ;  /* 0x00000000062072ca */ /* 0x000fe400000e0000 */
[----:B------:R-:W-:Y:S01]  /*189c0*/  R2UR UR33, R7 ;  /* 0x00000000072172ca */ /* 0x000fe200000e0000 */
[----:B------:R-:W-:Y:S02]  /*189d0*/  WARPGROUP.DEPBAR.LE gsb0, 0x0 ;  /* 0x00008000000079c5 */ /* 0x000fe40000010000 */
[----:B------:R-:W-:-:S06]  /*189e0*/  WARPGROUP.ARRIVE ;  /* 0x00000000000079c5 */ /* 0x000fcc0000000000 */
        /* <DEDUP_REMOVED lines=8> */
.L_x_493:
[----:B------:R-:W-:Y:S01]  /*18a70*/  SHF.L.U32 R8, R8, 0x1f, RZ ;  /* 0x0000001f08087819 */ /* 0x000fe200000006ff */
[----:B------:R-:W-:-:S04]  /*18a80*/  IMAD R9, R15, 0x8, R22 ;  /* 0x000000080f097824 */ /* 0x000fc800078e0216 */
[----:B------:R0:W1:Y:S01]  /*18a90*/  SYNCS.PHASECHK.TRANS64.TRYWAIT P1, [R9+URZ+0x38850], R8 ;  /* 0x03885008090075a7 */ /* 0x000062000802017f */
[----:B------:R-:W-:Y:S05]  /*18aa0*/  @!P0 BRA `(.L_x_494) ;  /* 0x0000000000048947 */ /* 0x000fea0003800000 */
[----:B------:R-:W-:Y:S01]  /*18ab0*/  BPT.TRAP 0x1 ;  /* 0x000000040000795c */ /* 0x000fe20000300000 */
.L_x_494:
[----:B-1----:R-:W-:Y:S05]  /*18ac0*/  @P1 BRA `(.L_x_492) ;  /* 0x0000000000081947 */ /* 0x002fea0003800000 */
[----:B------:R-:W1:Y:S02]  /*18ad0*/  SYNCS.PHASECHK.TRANS64.TRYWAIT P1, [R9+URZ+0x38850], R8 ;  /* 0x03885008090075a7 */ /* 0x000e64000802017f */
[----:B-1----:R-:W-:Y:S05]  /*18ae0*/  @!P1 BRA `(.L_x_495) ;  /* 0x0000012c00949947 */ /* 0x002fea0003800000 */
.L_x_492:
[----:B01----:R-:W-:Y:S01]  /*18af0*/  VIADD R8, R22, 0x400 ;  /* 0x0000040016087836 */ /* 0x003fe20000000000 */
[----:B------:R-:W-:Y:S01]  /*18b00*/  MOV R9, 0x40000040 ;  /* 0x4000004000097802 */ /* 0x000fe20000000f00 */
[----:B------:R-:W-:Y:S05]  /*18b10*/  WARPSYNC.ALL ;  /* 0x0000000000007948 */ /* 0x000fea0003800000 */
[----:B------:R-:W-:Y:S01]  /*18b20*/  SHF.R.U32.HI R8, RZ, 0x4, R8 ;  /* 0x00000004ff087819 */ /* 0x000fe20000011608 */
[----:B------:R-:W-:Y:S01]  /*18b30*/  WARPGROUP.ARRIVE ;  /* 0x00000000000079c5 */ /* 0x000fe20000000000 */
[----:B------:R-:W-:Y:S01]  /*18b40*/  R2UR UR7, R9 ;  /* 0x00000000090772ca */ /* 0x000fe200000e0000 */
[----:B------:R-:W-:Y:S01]  /*18b50*/  IMAD.MOV.U32 R11, RZ, RZ, 0x40000040 ;  /* 0x40000040ff0b7424 */ /* 0x000fe200078e00ff */
[----:B------:R-:W-:Y:S01]  /*18b60*/  LOP3.LUT R8, R8, 0x3fff, RZ, 0xc0, !PT ;  /* 0x00003fff08087812 */ /* 0x000fe200078ec0ff */
[C---:B-----5:R-:W-:Y:S01]  /*18b70*/  FMUL.FTZ R9, R2.reuse, R153 ;  /* 0x0000009902097220 */ /* 0x060fe20000410000 */
[C---:B------:R-:W-:Y:S01]  /*18b80*/  FMUL.FTZ R21, R2.reuse, R156 ;  /* 0x0000009c02157220 */ /* 0x040fe20000410000 */
[----:B------:R-:W-:Y:S01]  /*18b90*/  FMUL.FTZ R153, R2, R158 ;  /* 0x0000009e02997220 */ /* 0x000fe20000410000 */
[----:B------:R-:W-:Y:S01]  /*18ba0*/  LOP3.LUT R8, R8, 0x10000, RZ, 0xfc, !PT ;  /* 0x0001000008087812 */ /* 0x000fe200078efcff */
[C---:B------:R-:W-:Y:S01]  /*18bb0*/  FMUL.FTZ R156, R2.reuse, R161 ;  /* 0x000000a1029c7220 */ /* 0x040fe20000410000 */
[C---:B------:R-:W-:Y:S01]  /*18bc0*/  FMUL.FTZ R158, R2.reuse, R163 ;  /* 0x000000a3029e7220 */ /* 0x040fe20000410000 */
[----:B------:R-:W-:Y:S01]  /*18bd0*/  MUFU.TANH R9, R9 ;  /* 0x0000000900097308 */ /* 0x000fe20000002400 */
[----:B------:R-:W-:Y:S01]  /*18be0*/  FMUL.FTZ R161, R2, R166 ;  /* 0x000000a602a17220 */ /* 0x000fe20000410000 */
[----:B------:R-:W-:-:S02]  /*18bf0*/  IMAD R8, R15, 0x800, R8 ;  /* 0x000008000f087824 */ /* 0x000fc400078e0208 */
[C---:B------:R-:W-:Y:S01]  /*18c00*/  FMUL.FTZ R163, R2.reuse, R168 ;  /* 0x000000a802a37220 */ /* 0x040fe20000410000 */
[C---:B------:R-:W-:Y:S01]  /*18c10*/  FMUL.FTZ R166, R2.reuse, R171 ;  /* 0x000000ab02a67220 */ /* 0x040fe20000410000 */
[----:B------:R-:W-:Y:S01]  /*18c20*/  FMUL.FTZ R168, R2, R173 ;  /* 0x000000ad02a87220 */ /* 0x000fe20000410000 */
[C---:B------:R-:W-:Y:S01]  /*18c30*/  VIADD R10, R8.reuse, 0x2 ;  /* 0x00000002080a7836 */ /* 0x040fe20000000000 */
[----:B------:R-:W-:Y:S01]  /*18c40*/  R2UR UR6, R8 ;  /* 0x00000000080672ca */ /* 0x000fe200000e0000 */
        /* <DEDUP_REMOVED lines=8> */
[----:B------:R-:W-:Y:S01]  /*18cd0*/  MUFU.TANH R153, R153 ;  /* 0x0000009900997308 */ /* 0x000fe20000002400 */
[C---:B------:R-:W-:Y:S01]  /*18ce0*/  FMUL.FTZ R184, R2.reuse, R187 ;  /* 0x000000bb02b87220 */ /* 0x040fe20000410000 */
[C---:B------:R-:W-:Y:S01]  /*18cf0*/  FMUL.FTZ R185, R2.reuse, R188 ;  /* 0x000000bc02b97220 */ /* 0x040fe20000410000 */
[----:B------:R-:W-:Y:S01]  /*18d00*/  FMUL.FTZ R187, R2, R190 ;  /* 0x000000be02bb7220 */ /* 0x000fe20000410000 */
[----:B------:R-:W-:Y:S01]  /*18d10*/  QGMMA.64x256x32.F32.E4M3.E4M3 R24, R228, gdesc[UR4], R24, gsb0 ;  /* 0x03e00004e4187df3 */ /* 0x000fe20008000818 */
[----:B------:R-:W-:Y:S01]  /*18d20*/  R2UR UR6, R10 ;  /* 0x000000000a0672ca */ /* 0x000fe200000e0000 */
[----:B------:R-:W-:Y:S01]  /*18d30*/  VIADD R10, R8, 0x4 ;  /* 0x00000004080a7836 */ /* 0x000fe20000000000 */
[----:B------:R-:W-:Y:S01]  /*18d40*/  R2UR UR7, R11 ;  /* 0x000000000b0772ca */ /* 0x000fe200000e0000 */
[----:B------:R-:W-:Y:S01]  /*18d50*/  MUFU.TANH R156, R156 ;  /* 0x0000009c009c7308 */ /* 0x000fe20000002400 */
[----:B------:R-:W-:Y:S01]  /*18d60*/  MOV R11, 0x40000040 ;  /* 0x40000040000b7802 */ /* 0x000fe20000000f00 */
        /* <DEDUP_REMOVED lines=16> */
[----:B------:R-:W-:Y:S01]  /*18e70*/  FMUL.FTZ R213, R2, R215 ;  /* 0x000000d702d57220 */ /* 0x000fe20000410000 */
[----:B------:R-:W-:-:S05]  /*18e80*/  ULDC UR4, c[0x0][0x988] ;  /* 0x0002620000047ab9 */ /* 0x000fca0000000800 */
[----:B------:R-:W-:Y:S08]  /*18e90*/  MUFU.TANH R163, R163 ;  /* 0x000000a300a37308 */ /* 0x000ff00000002400 */
        /* <DEDUP_REMOVED lines=26> */
[----:B------:R-:W-:Y:S01]  /*19040*/  MUFU.TANH R213, R213 ;  /* 0x000000d500d57308 */ /* 0x000fe20000002400 */
[----:B------:R-:W-:-:S02]  /*19050*/  WARPGROUP.DEPBAR.LE gsb0, 0x0 ;  /* 0x00008000000079c5 */ /* 0x000fc40000010000 */
[----:B------:R-:W-:-:S06]  /*19060*/  WARPGROUP.ARRIVE ;  /* 0x00000000000079c5 */ /* 0x000fcc0000000000 */
[----:B------:R-:W0:Y:S01]  /*19070*/  S2R R231, SR_TID.X ;  /* 0x0000000000e77919 */ /* 0x000e220000002100 */
[----:B------:R-:W-:Y:S01]  /*19080*/  QGMMA.64x256x32.F32.E4M3.E4M3 R24, R224, gdesc[UR4], R24, gsb0 ;  /* 0x03e00004e0187df3 */ /* 0x000fe20008000818 */
[----:B------:R-:W-:Y:S01]  /*19090*/  R2UR UR6, R10 ;  /* 0x000000000a0672ca */ /* 0x000fe200000e0000 */
[C---:B------:R-:W-:Y:S01]  /*190a0*/  FMUL.FTZ R10, R2.reuse, R154 ;  /* 0x0000009a020a7220 */ /* 0x040fe20000410000 */
[----:B------:R-:W-:Y:S01]  /*190b0*/  R2UR UR7, R11 ;  /* 0x000000000b0772ca */ /* 0x000fe200000e0000 */
        /* <DEDUP_REMOVED lines=9> */
[----:B------:R-:W-:-:S03]  /*19150*/  FMUL.FTZ R169, R2, R174 ;  /* 0x000000ae02a97220 */ /* 0x000fc60000410000 */
[----:B------:R-:W2:Y:S08]  /*19160*/  MUFU.TANH R11, R11 ;  /* 0x0000000b000b7308 */ /* 0x000eb00000002400 */
[----:B------:R-:W3:Y:S01]  /*19170*/  MUFU.TANH R154, R154 ;  /* 0x0000009a009a7308 */ /* 0x000ee20000002400 */
[----:B-1----:R-:W-:Y:S02]  /*19180*/  FMNMX.FTZ R174, R10, R13, !PT ;  /* 0x0000000d0aae7209 */ /* 0x002fe40007810000 */
[----:B0-----:R-:W-:-:S04]  /*19190*/  LOP3.LUT R231, R231, 0x7f, RZ, 0xc0, !PT ;  /* 0x0000007fe7e77812 */ /* 0x001fc800078ec0ff */
[----:B------:R-:W-:Y:S01]  /*191a0*/  ISETP.NE.AND P1, PT, R231, RZ, PT ;  /* 0x000000ffe700720c */ /* 0x000fe20003f25270 */
[----:B------:R-:W-:Y:S01]  /*191b0*/  MUFU.TANH R155, R155 ;  /* 0x0000009b009b7308 */ /* 0x000fe20000002400 */
[----:B--2---:R-:W-:Y:S01]  /*191c0*/  FMNMX.FTZ R174, R11, R174, !PT ;  /* 0x000000ae0bae7209 */ /* 0x004fe20007810000 */
[----:B------:R-:W0:Y:S03]  /*191d0*/  S2R R231, SR_TID.X ;  /* 0x0000000000e77919 */ /* 0x000e260000002100 */
[----:B------:R-:W-:-:S03]  /*191e0*/  FMNMX.FTZ R174, R153, R174, !PT ;  /* 0x000000ae99ae7209 */ /* 0x000fc60007810000 */
[----:B------:R-:W-:Y:S01]  /*191f0*/  MUFU.TANH R159, R159 ;  /* 0x0000009f009f7308 */ /* 0x000fe20000002400 */
[----:B---3--:R-:W-:-:S07]  /*19200*/  FMNMX.FTZ R174, R154, R174, !PT ;  /* 0x000000ae9aae7209 */ /* 0x008fce0007810000 */
[----:B------:R-:W-:Y:S08]  /*19210*/  MUFU.TANH R160, R160 ;  /* 0x000000a000a07308 */ /* 0x000ff00000002400 */
[----:B------:R-:W-:Y:S08]  /*19220*/  MUFU.TANH R164, R164 ;  /* 0x000000a400a47308 */ /* 0x000ff00000002400 */
[----:B------:R-:W-:Y:S01]  /*19230*/  MUFU.TANH R165, R165 ;  /* 0x000000a500a57308 */ /* 0x000fe20000002400 */
[----:B0-----:R-:W-:-:S07]  /*19240*/  SHF.R.U32.HI R231, RZ, 0x7, R231 ;  /* 0x00000007ffe77819 */ /* 0x001fce00000116e7 */
[----:B------:R-:W-:Y:S08]  /*19250*/  MUFU.TANH R169, R169 ;  /* 0x000000a900a97308 */ /* 0x000ff00000002400 */
[----:B------:R-:W-:Y:S01]  /*19260*/  MUFU.TANH R170, R170 ;  /* 0x000000aa00aa7308 */ /* 0x000fe20000002400 */
[----:B------:R-:W-:Y:S02]  /*19270*/  WARPGROUP.DEPBAR.LE gsb0, 0x0 ;  /* 0x00008000000079c5 */ /* 0x000fe40000010000 */
[----:B------:R-:W-:-:S06]  /*19280*/  WARPGROUP.ARRIVE ;  /* 0x00000000000079c5 */ /* 0x000fcc0000000000 */
[----:B------:R-:W-:Y:S03]  /*19290*/  QGMMA.64x256x32.F32.E4M3.E4M3 R24, R216, gdesc[UR4], R24, gsb0 ;  /* 0x03e00004d8187df3 */ /* 0x000fe60008000818 */
[----:B------:R-:W-:Y:S02]  /*192a0*/  WARPGROUP.DEPBAR.LE gsb0, 0x0 ;  /* 0x00008000000079c5 */ /* 0x000fe40000010000 */
        /* <DEDUP_REMOVED lines=24> */
[----:B------:R-:W-:-:S03]  /*19430*/  WARPGROUP.ARRIVE ;  /* 0x00000000000079c5 */ /* 0x000fc60000000000 */
[----:B------:R-:W-:-:S03]  /*19440*/  FMNMX.FTZ R175, R9, R175, !PT ;  /* 0x000000af09af7209 */ /* 0x000fc60007810000 */
[----:B------:R-:W0:Y:S01]  /*19450*/  MUFU.TANH R162, R162 ;  /* 0x000000a200a27308 */ /* 0x000e220000002400 */
[----:B------:R-:W-:-:S04]  /*19460*/  FMNMX.FTZ R175, R21, R175, !PT ;  /* 0x000000af15af7209 */ /* 0x000fc80007810000 */
[----:B-1----:R-:W-:-:S03]  /*19470*/  FMNMX.FTZ R175, R152, R175, !PT ;  /* 0x000000af98af7209 */ /* 0x002fc60007810000 */
[----:B------:R-:W1:Y:S01]  /*19480*/  MUFU.TANH R167, R167 ;  /* 0x000000a700a77308 */ /* 0x000e620000002400 */
[----:B------:R-:W-:Y:S02]  /*19490*/  FMNMX.FTZ R175, R155, R175, !PT ;  /* 0x000000af9baf7209 */ /* 0x000fe40007810000 */
[----:B--2---:R-:W-:Y:S02]  /*194a0*/  FMNMX.FTZ R174, R157, R174, !PT ;  /* 0x000000ae9dae7209 */ /* 0x004fe40007810000 */
[----:B------:R-:W-:Y:S02]  /*194b0*/  FMNMX.FTZ R175, R156, R175, !PT ;  /* 0x000000af9caf7209 */ /* 0x000fe40007810000 */
[----:B------:R-:W-:Y:S01]  /*194c0*/  FMNMX.FTZ R174, R158, R174, !PT ;  /* 0x000000ae9eae7209 */ /* 0x000fe20007810000 */
[----:B------:R-:W2:Y:S01]  /*194d0*/  MUFU.TANH R172, R172 ;  /* 0x000000ac00ac7308 */ /* 0x000ea20000002400 */
[----:B------:R-:W-:Y:S02]  /*194e0*/  FMNMX.FTZ R175, R159, R175, !PT ;  /* 0x000000af9faf7209 */ /* 0x000fe40007810000 */
[----:B------:R-:W-:-:S02]  /*194f0*/  FMNMX.FTZ R174, R161, R174, !PT ;  /* 0x000000aea1ae7209 */ /* 0x000fc40007810000 */
[----:B------:R-:W-:Y:S02]  /*19500*/  FMNMX.FTZ R175, R160, R175, !PT ;  /* 0x000000afa0af7209 */ /* 0x000fe40007810000 */
[----:B0-----:R-:W-:Y:S01]  /*19510*/  FMNMX.FTZ R174, R162, R174, !PT ;  /* 0x000000aea2ae7209 */ /* 0x001fe20007810000 */
[----:B------:R-:W0:Y:S01]  /*19520*/  MUFU.TANH R177, R177 ;  /* 0x000000b100b17308 */ /* 0x000e220000002400 */
[----:B------:R-:W-:Y:S02]  /*19530*/  FMNMX.FTZ R175, R163, R175, !PT ;  /* 0x000000afa3af7209 */ /* 0x000fe40007810000 */
[----:B------:R-:W-:Y:S02]  /*19540*/  FMNMX.FTZ R174, R165, R174, !PT ;  /* 0x000000aea5ae7209 */ /* 0x000fe40007810000 */
[----:B------:R-:W-:Y:S02]  /*19550*/  FMNMX.FTZ R175, R164, R175, !PT ;  /* 0x000000afa4af7209 */ /* 0x000fe40007810000 */
[----:B------:R-:W-:Y:S01]  /*19560*/  FMNMX.FTZ R174, R166, R174, !PT ;  /* 0x000000aea6ae7209 */ /* 0x000fe20007810000 */
[----:B------:R-:W3:Y:S01]  /*19570*/  MUFU.TANH R180, R180 ;  /* 0x000000b400b47308 */ /* 0x000ee20000002400 */
[----:B-1----:R-:W-:-:S02]  /*19580*/  FMNMX.FTZ R175, R167, R175, !PT ;  /* 0x000000afa7af7209 */ /* 0x002fc40007810000 */
[----:B------:R-:W-:Y:S02]  /*19590*/  FMNMX.FTZ R174, R169, R174, !PT ;  /* 0x000000aea9ae7209 */ /* 0x000fe40007810000 */
[----:B------:R-:W-:Y:S02]  /*195a0*/  FMNMX.FTZ R175, R168, R175, !PT ;  /* 0x000000afa8af7209 */ /* 0x000fe40007810000 */
[----:B------:R-:W-:Y:S01]  /*195b0*/  FMNMX.FTZ R174, R170, R174, !PT ;  /* 0x000000aeaaae7209 */ /* 0x000fe20007810000 */
[----:B------:R-:W1:Y:S01]  /*195c0*/  MUFU.TANH R183, R183 ;  /* 0x000000b700b77308 */ /* 0x000e620000002400 */
[----:B------:R-:W-:Y:S02]  /*195d0*/  FMNMX.FTZ R175, R171, R175, !PT ;  /* 0x000000afabaf7209 */ /* 0x000fe40007810000 */
[----:B------:R-:W-:Y:S02]  /*195e0*/  FMNMX.FTZ R174, R173, R174, !PT ;  /* 0x000000aeadae7209 */ /* 0x000fe40007810000 */
[----:B--2---:R-:W-:-:S02]  /*195f0*/  FMNMX.FTZ R175, R172, R175, !PT ;  /* 0x000000afacaf7209 */ /* 0x004fc40007810000 */
[----:B------:R-:W-:Y:S01]  /*19600*/  FMNMX.FTZ R174, R176, R174, !PT ;  /* 0x000000aeb0ae7209 */ /* 0x000fe20007810000 */
[----:B------:R-:W2:Y:S01]  /*19610*/  MUFU.TANH R186, R186 ;  /* 0x000000ba00ba7308 */ /* 0x000ea20000002400 */
[----:B0-----:R-:W-:Y:S02]  /*19620*/  FMNMX.FTZ R175, R177, R175, !PT ;  /* 0x000000afb1af7209 */ /* 0x001fe40007810000 */
[----:B------:R-:W-:Y:S02]  /*19630*/  FMNMX.FTZ R174, R179, R174, !PT ;  /* 0x000000aeb3ae7209 */ /* 0x000fe40007810000 */
[----:B------:R-:W-:Y:S02]  /*19640*/  FMNMX.FTZ R175, R178, R175, !PT ;  /* 0x000000afb2af7209 */ /* 0x000fe40007810000 */
[----:B---3--:R-:W-:Y:S01]  /*19650*/  FMNMX.FTZ R174, R180, R174, !PT ;  /* 0x000000aeb4ae7209 */ /* 0x008fe20007810000 */
[----:B------:R-:W0:Y:S01]  /*19660*/  MUFU.TANH R189, R189 ;  /* 0x000000bd00bd7308 */ /* 0x000e220000002400 */
[----:B------:R-:W-:-:S02]  /*19670*/  FMNMX.FTZ R175, R181, R175, !PT ;  /* 0x000000afb5af7209 */ /* 0x000fc40007810000 */
[----:B-1----:R-:W-:Y:S02]  /*19680*/  FMNMX.FTZ R174, R183, R174, !PT ;  /* 0x000000aeb7ae7209 */ /* 0x002fe40007810000 */
        /* <DEDUP_REMOVED lines=10> */
[----:B------:R-:W-:-:S03]  /*19730*/  FMNMX.FTZ R175, R190, R175, !PT ;  /* 0x000000afbeaf7209 */ /* 0x000fc60007810000 */
[----:B------:R-:W0:Y:S01]  /*19740*/  MUFU.TANH R198, R198 ;  /* 0x000000c600c67308 */ /* 0x000e220000002400 */
[----:B-1----:R-:W-:Y:S02]  /*19750*/  FMNMX.FTZ R174, R192, R174, !PT ;  /* 0x000000aec0ae7209 */ /* 0x002fe40007810000 */
[----:B------:R-:W-:-:S04]  /*19760*/  FMNMX.FTZ R175, R193, R175, !PT ;  /* 0x000000afc1af7209 */ /* 0x000fc80007810000 */
[----:B------:R-:W-:Y:S01]  /*19770*/  FMNMX.FTZ R175, R194, R175, !PT ;  /* 0x000000afc2af7209 */ /* 0x000fe20007810000 */
[----:B------:R-:W1:Y:S01]  /*19780*/  MUFU.TANH R201, R201 ;  /* 0x000000c900c97308 */ /* 0x000e620000002400 */
[----:B--2---:R-:W-:Y:S02]  /*19790*/  FMNMX.FTZ R174, R195, R174, !PT ;  /* 0x000000aec3ae7209 */ /* 0x004fe40007810000 */
[----:B------:R-:W-:Y:S02]  /*197a0*/  FMNMX.FTZ R175, R197, R175, !PT ;  /* 0x000000afc5af7209 */ /* 0x000fe40007810000 */
[----:B------:R-:W-:-:S03]  /*197b0*/  FMNMX.FTZ R174, R196, R174, !PT ;  /* 0x000000aec4ae7209 */ /* 0x000fc60007810000 */
[----:B------:R-:W2:Y:S01]  /*197c0*/  MUFU.TANH R204, R204 ;  /* 0x000000cc00cc7308 */ /* 0x000ea20000002400 */
[----:B------:R-:W-:Y:S02]  /*197d0*/  FMNMX.FTZ R174, R199, R174, !PT ;  /* 0x000000aec7ae7209 */ /* 0x000fe40007810000 */
[----:B0-----:R-:W-:Y:S02]  /*197e0*/  FMNMX.FTZ R175, R198, R175, !PT ;  /* 0x000000afc6af7209 */ /* 0x001fe40007810000 */
[----:B------:R-:W-:-:S03]  /*197f0*/  FMNMX.FTZ R174, R200, R174, !PT ;  /* 0x000000aec8ae7209 */ /* 0x000fc60007810000 */
[----:B------:R-:W0:Y:S01]  /*19800*/  MUFU.TANH R206, R206 ;  /* 0x000000ce00ce7308 */ /* 0x000e220000002400 */
[----:B-1----:R-:W-:-:S04]  /*19810*/  FMNMX.FTZ R175, R201, R175, !PT ;  /* 0x000000afc9af7209 */ /* 0x002fc80007810000 */
[----:B------:R-:W-:-:S03]  /*19820*/  FMNMX.FTZ R175, R202, R175, !PT ;  /* 0x000000afcaaf7209 */ /* 0x000fc60007810000 */
[----:B------:R-:W1:Y:S01]  /*19830*/  MUFU.TANH R208, R208 ;  /* 0x000000d000d07308 */ /* 0x000e620000002400 */
[----:B--2---:R-:W-:-:S04]  /*19840*/  FMNMX.FTZ R174, R204, R174, !PT ;  /* 0x000000aeccae7209 */ /* 0x004fc80007810000 */
[----:B------:R-:W-:-:S03]  /*19850*/  FMNMX.FTZ R174, R205, R174, !PT ;  /* 0x000000aecdae7209 */ /* 0x000fc60007810000 */
[----:B------:R-:W2:Y:S01]  /*19860*/  MUFU.TANH R210, R210 ;  /* 0x000000d200d27308 */ /* 0x000ea20000002400 */
[----:B0-----:R-:W-:-:S04]  /*19870*/  FMNMX.FTZ R175, R206, R175, !PT ;  /* 0x000000afceaf7209 */ /* 0x001fc80007810000 */
[----:B------:R-:W-:-:S03]  /*19880*/  FMNMX.FTZ R175, R207, R175, !PT ;  /* 0x000000afcfaf7209 */ /* 0x000fc60007810000 */
[----:B------:R-:W0:Y:S01]  /*19890*/  MUFU.TANH R212, R212 ;  /* 0x000000d400d47308 */ /* 0x000e220000002400 */
[----:B-1----:R-:W-:-:S04]  /*198a0*/  FMNMX.FTZ R174, R208, R174, !PT ;  /* 0x000000aed0ae7209 */ /* 0x002fc80007810000 */
[----:B------:R-:W-:Y:S02]  /*198b0*/  FMNMX.FTZ R174, R209, R174, !PT ;  /* 0x000000aed1ae7209 */ /* 0x000fe40007810000 */
[----:B--2---:R-:W-:-:S04]  /*198c0*/  FMNMX.FTZ R175, R210, R175, !PT ;  /* 0x000000afd2af7209 */ /* 0x004fc80007810000 */
[----:B------:R-:W-:Y:S02]  /*198d0*/  FMNMX.FTZ R214, R211, R175, !PT ;  /* 0x000000afd3d67209 */ /* 0x000fe40007810000 */
[----:B0-----:R-:W-:-:S03]  /*198e0*/  FMNMX.FTZ R174, R212, R174, !PT ;  /* 0x000000aed4ae7209 */ /* 0x001fc60007810000 */
[----:B------:R-:W0:Y:S01]  /*198f0*/  SHFL.BFLY PT, R175, R214, 0x2, 0x1f ;  /* 0x0c401f00d6af7f89 */ /* 0x000e2200000e0000 */
[----:B------:R-:W-:-:S05]  /*19900*/  FMNMX.FTZ R203, R213, R174, !PT ;  /* 0x000000aed5cb7209 */ /* 0x000fca0007810000 */
[----:B------:R-:W1:Y:S01]  /*19910*/  SHFL.BFLY PT, R174, R203, 0x2, 0x1f ;  /* 0x0c401f00cbae7f89 */ /* 0x000e6200000e0000 */
[----:B0-----:R-:W-:Y:S01]  /*19920*/  FMNMX.FTZ R214, R214, R175, !PT ;  /* 0x000000afd6d67209 */ /* 0x001fe20007810000 */
[----:B------:R-:W-:-:S04]  /*19930*/  IMAD.MOV.U32 R175, RZ, RZ, 0x40000040 ;  /* 0x40000040ffaf7424 */ /* 0x000fc800078e00ff */
[----:B------:R-:W0:Y:S01]  /*19940*/  SHFL.BFLY PT, R215, R214, 0x1, 0x1f ;  /* 0x0c201f00d6d77f89 */ /* 0x000e2200000e0000 */
[----:B------:R-:W-:Y:S02]  /*19950*/  R2UR UR7, R175 ;  /* 0x00000000af0772ca */ /* 0x000fe400000e0000 */
[----:B-1----:R-:W-:Y:S01]  /*19960*/  FMNMX.FTZ R203, R203, R174, !PT ;  /* 0x000000aecbcb7209 */ /* 0x002fe20007810000 */
[----:B------:R-:W-:-:S04]  /*19970*/  VIADD R174, R8, 0x6 ;  /* 0x0000000608ae7836 */ /* 0x000fc80000000000 */
[----:B------:R-:W1:Y:S01]  /*19980*/  SHFL.BFLY PT, R8, R203, 0x1, 0x1f ;  /* 0x0c201f00cb087f89 */ /* 0x000e6200000e0000 */
[----:B------:R-:W-:Y:S01]  /*19990*/  R2UR UR6, R174 ;  /* 0x00000000ae0672ca */ /* 0x000fe200000e0000 */
[----:B------:R-:W-:-:S12]  /*199a0*/  IMAD.U32 R174, RZ, RZ, UR4 ;  /* 0x00000004ffae7e24 */ /* 0x000fd8000f8e00ff */
[----:B------:R-:W-:Y:S01]  /*199b0*/  QGMMA.64x256x32.F32.E4M3.E4M3 R24, R220, gdesc[UR4], R24, gsb0 ;  /* 0x03e00004dc187df3 */ /* 0x000fe20008000818 */
[----:B0-----:R-:W-:Y:S02]  /*199c0*/  FMNMX.FTZ R175, R214, R215, !PT ;  /* 0x000000d7d6af7209 */ /* 0x001fe40007810000 */
[----:B------:R-:W-:-:S03]  /*199d0*/  @!P1 LEA R214, R20, R22, 0x3 ;  /* 0x0000001614d69211 */ /* 0x000fc600078e18ff */
[----:B------:R-:W-:Y:S02]  /*199e0*/  FFMA.FTZ R215, R175, R174, -8 ;  /* 0xc1000000afd77423 */ /* 0x000fe400000100ae */
[----:B------:R-:W-:Y:S01]  /*199f0*/  @!P1 VIADD R214, R214, 0x38840 ;  /* 0x00038840d6d69836 */ /* 0x000fe20000000000 */
[----:B-1----:R-:W-:Y:S01]  /*19a00*/  FMNMX.FTZ R203, R203, R8, !PT ;  /* 0x00000008cbcb7209 */ /* 0x002fe20007810000 */
[----:B------:R-:W-:-:S01]  /*19a10*/  FADD.FTZ R8, -R175, R14 ;  /* 0x0000000eaf087221 */ /* 0x000fc20000010100 */
[-CC-:B------:R-:W-:Y:S01]  /*19a20*/  FFMA.FTZ R9, R9, R174.reuse, -R215.reuse ;  /* 0x000000ae09097223 */ /* 0x180fe200000108d7 */
[----:B------:R-:W-:-:S01]  /*19a30*/  FFMA.FTZ R21, R21, R174, -R215 ;  /* 0x000000ae15157223 */ /* 0x000fc200000108d7 */
[-C--:B------:R-:W-:Y:S01]  /*19a40*/  FFMA.FTZ R152, R152, R174.reuse, -R215 ;  /* 0x000000ae98987223 */ /* 0x080fe200000108d7 */
[-C--:B------:R-:W-:Y:S01]  /*19a50*/  FMUL.FTZ R8, R8, R174.reuse ;  /* 0x000000ae08087220 */ /* 0x080fe20000410000 */
[----:B------:R-:W-:Y:S01]  /*19a60*/  FADD.FTZ R14, -R203, R13 ;  /* 0x0000000dcb0e7221 */ /* 0x000fe20000010100 */
[----:B------:R-:W-:-:S01]  /*19a70*/  FFMA.FTZ R155, R155, R174, -R215 ;  /* 0x000000ae9b9b7223 */ /* 0x000fc200000108d7 */
[-CC-:B------:R-:W-:Y:S01]  /*19a80*/  FFMA.FTZ R156, R156, R174.reuse, -R215.reuse ;  /* 0x000000ae9c9c7223 */ /* 0x180fe200000108d7 */
[----:B------:R0:W-:Y:S01]  /*19a90*/  MUFU.EX2 R13, R8 ;  /* 0x00000008000d7308 */ /* 0x0001e20000000800 */
        /* <DEDUP_REMOVED lines=8> */
[-C--:B0-----:R-:W-:Y:S01]  /*19b20*/  FMUL.FTZ R8, R14, R174.reuse ;  /* 0x000000ae0e087220 */ /* 0x081fe20000410000 */
        /* <DEDUP_REMOVED lines=18> */
[-C--:B------:R-:W-:Y:S01]  /*19c50*/  FFMA.FTZ R211, R211, R174.reuse, -R215 ;  /* 0x000000aed3d37223 */ /* 0x080fe200000108d7 */
[----:B------:R-:W-:-:S01]  /*19c60*/  FFMA.FTZ R215, R203, R174, -8 ;  /* 0xc1000000cbd77423 */ /* 0x000fc200000100ae */
[----:B------:R-:W-:Y:S01]  /*19c70*/  MUFU.EX2 R8, R8 ;  /* 0x0000000800087308 */ /* 0x000fe20000000800 */
[----:B------:R-:W-:-:S02]  /*19c80*/  IADD3 R216, -R231, 0xb, RZ ;  /* 0x0000000be7d87810 */ /* 0x000fc40007ffe1ff */
[-CC-:B------:R-:W-:Y:S01]  /*19c90*/  FFMA.FTZ R10, R10, R174.reuse, -R215.reuse ;  /* 0x000000ae0a0a7223 */ /* 0x180fe200000108d7 */
[----:B------:R-:W-:-:S01]  /*19ca0*/  FFMA.FTZ R11, R11, R174, -R215 ;  /* 0x000000ae0b0b7223 */ /* 0x000fc200000108d7 */
[-CC-:B------:R-:W-:Y:S01]  /*19cb0*/  FFMA.FTZ R153, R153, R174.reuse, -R215.reuse ;  /* 0x000000ae99997223 */ /* 0x180fe200000108d7 */
[----:B------:R-:W-:-:S01]  /*19cc0*/  FFMA.FTZ R154, R154, R174, -R215 ;  /* 0x000000ae9a9a7223 */ /* 0x000fc200000108d7 */
[-CC-:B------:R-:W-:Y:S01]  /*19cd0*/  FFMA.FTZ R157, R157, R174.reuse, -R215.reuse ;  /* 0x000000ae9d9d7223 */ /* 0x180fe200000108d7 */
        /* <DEDUP_REMOVED lines=8> */
[----:B------:R-:W1:Y:S01]  /*19d60*/  MUFU.EX2 R10, R10 ;  /* 0x0000000a000a7308 */ /* 0x000e620000000800 */
[----:B------:R-:W-:-:S01]  /*19d70*/  FFMA.FTZ R173, R173, R174, -R215 ;  /* 0x000000aeadad7223 */ /* 0x000fc200000108d7 */
[-CC-:B------:R-:W-:Y:S01]  /*19d80*/  FFMA.FTZ R176, R176, R174.reuse, -R215.reuse ;  /* 0x000000aeb0b07223 */ /* 0x180fe200000108d7 */
[----:B------:R-:W-:-:S01]  /*19d90*/  FFMA.FTZ R179, R179, R174, -R215 ;  /* 0x000000aeb3b37223 */ /* 0x000fc200000108d7 */
[-CC-:B------:R-:W-:Y:S01]  /*19da0*/  FFMA.FTZ R180, R180, R174.reuse, -R215.reuse ;  /* 0x000000aeb4b47223 */ /* 0x180fe200000108d7 */
[----:B------:R-:W-:-:S01]  /*19db0*/  FFMA.FTZ R183, R183, R174, -R215 ;  /* 0x000000aeb7b77223 */ /* 0x000fc200000108d7 */
[-CC-:B------:R-:W-:Y:S01]  /*19dc0*/  FFMA.FTZ R184, R184, R174.reuse, -R215.reuse ;  /* 0x000000aeb8b87223 */ /* 0x180fe200000108d7 */
[----:B------:R-:W-:-:S01]  /*19dd0*/  FFMA.FTZ R187, R187, R174, -R215 ;  /* 0x000000aebbbb7223 */ /* 0x000fc200000108d7 */
[----:B------:R-:W2:Y:S01]  /*19de0*/  MUFU.EX2 R9, R9 ;  /* 0x0000000900097308 */ /* 0x000ea20000000800 */
[----:B0-----:R-:W-:-:S01]  /*19df0*/  FFMA.FTZ R0, R13, R0, R14 ;  /* 0x000000000d007223 */ /* 0x001fc2000001000e */
[-CC-:B------:R-:W-:Y:S01]  /*19e00*/  FFMA.FTZ R188, R188, R174.reuse, -R215.reuse ;  /* 0x000000aebcbc7223 */ /* 0x180fe200000108d7 */
[----:B------:R-:W-:-:S01]  /*19e10*/  FFMA.FTZ R191, R191, R174, -R215 ;  /* 0x000000aebfbf7223 */ /* 0x000fc200000108d7 */
[-CC-:B------:R-:W-:Y:S01]  /*19e20*/  FFMA.FTZ R192, R192, R174.reuse, -R215.reuse ;  /* 0x000000aec0c07223 */ /* 0x180fe200000108d7 */
[----:B------:R-:W-:-:S01]  /*19e30*/  FFMA.FTZ R195, R195, R174, -R215 ;  /* 0x000000aec3c37223 */ /* 0x000fc200000108d7 */
[-CC-:B------:R-:W-:Y:S01]  /*19e40*/  FFMA.FTZ R196, R196, R174.reuse, -R215.reuse ;  /* 0x000000aec4c47223 */ /* 0x180fe200000108d7 */
[----:B------:R-:W-:-:S01]  /*19e50*/  FFMA.FTZ R199, R199, R174, -R215 ;  /* 0x000000aec7c77223 */ /* 0x000fc200000108d7 */
[----:B------:R-:W0:Y:S01]  /*19e60*/  MUFU.EX2 R11, R11 ;  /* 0x0000000b000b7308 */ /* 0x000e220000000800 */
[----:B-1----:R-:W-:-:S01]  /*19e70*/  FFMA.FTZ R3, R8, R3, R10 ;  /* 0x0000000308037223 */ /* 0x002fc2000001000a */
[-CC-:B------:R-:W-:Y:S01]  /*19e80*/  FFMA.FTZ R200, R200, R174.reuse, -R215.reuse ;  /* 0x000000aec8c87223 */ /* 0x180fe200000108d7 */
[----:B------:R-:W-:-:S01]  /*19e90*/  FFMA.FTZ R204, R204, R174, -R215 ;  /* 0x000000aecccc7223 */ /* 0x000fc200000108d7 */
[-CC-:B------:R-:W-:Y:S01]  /*19ea0*/  FFMA.FTZ R205, R205, R174.reuse, -R215.reuse ;  /* 0x000000aecdcd7223 */ /* 0x180fe200000108d7 */
[----:B------:R-:W-:-:S01]  /*19eb0*/  FFMA.FTZ R208, R208, R174, -R215 ;  /* 0x000000aed0d07223 */ /* 0x000fc200000108d7 */
[-CC-:B------:R-:W-:Y:S01]  /*19ec0*/  FFMA.FTZ R209, R209, R174.reuse, -R215.reuse ;  /* 0x000000aed1d17223 */ /* 0x180fe200000108d7 */
[----:B------:R-:W-:-:S01]  /*19ed0*/  FFMA.FTZ R212, R212, R174, -R215 ;  /* 0x000000aed4d47223 */ /* 0x000fc200000108d7 */
[----:B------:R-:W1:Y:S01]  /*19ee0*/  MUFU.EX2 R21, R21 ;  /* 0x0000001500157308 */ /* 0x000e620000000800 */
[----:B--2---:R-:W-:-:S01]  /*19ef0*/  FADD.FTZ R0, R9, R0 ;  /* 0x0000000009007221 */ /* 0x004fc20000010000 */
[----:B------:R-:W-:Y:S01]  /*19f00*/  FFMA.FTZ R213, R213, R174, -R215 ;  /* 0x000000aed5d57223 */ /* 0x000fe200000108d7 */
[----:B------:R-:W-:-:S05]  /*19f10*/  @!P1 PRMT R214, RZ, 0x654, R214 ;  /* 0x00000654ffd69816 */ /* 0x000fca00000000d6 */
        /* <DEDUP_REMOVED lines=43> */
[----:B0-----:R-:W-:-:S01]  /*1a1d0*/  FADD.FTZ R0, R171, R0 ;  /* 0x00000000ab007221 */ /* 0x001fc20000010000 */
[----:B------:R-:W-:Y:S02]  /*1a1e0*/  WARPGROUP.DEPBAR.LE gsb0, 0x0 ;  /* 0x00008000000079c5 */ /* 0x000fe40000010000 */
[----:B------:R0:W-:Y:S06]  /*1a1f0*/  BAR.ARV R216, 0x100 ;  /* 0x000400d80000751d */ /* 0x0001ec0000002000 */
[----:B------:R-:W3:Y:S01]  /*1a200*/  MUFU.EX2 R176, R176 ;  /* 0x000000b000b07308 */ /* 0x000ee20000000800 */
[----:B-1----:R-:W-:-:S01]  /*1a210*/  FADD.FTZ R3, R173, R3 ;  /* 0x00000003ad037221 */ /* 0x002fc20000010000 */
[----:B------:R0:W-:Y:S01]  /*1a220*/  @!P1 SYNCS.ARRIVE.TRANS64.RED.A1T0 RZ, [R214+URZ], RZ ;  /* 0x000000ffd6ff99a7 */ /* 0x0001e2000810043f */
[----:B--2---:R-:W-:-:S05]  /*1a230*/  FADD.FTZ R0, R172, R0 ;  /* 0x00000000ac007221 */ /* 0x004fca0000010000 */
[----:B------:R-:W1:Y:S08]  /*1a240*/  MUFU.EX2 R177, R177 ;  /* 0x000000b100b17308 */ /* 0x000e700000000800 */
[----:B------:R-:W2:Y:S01]  /*1a250*/  MUFU.EX2 R179, R179 ;  /* 0x000000b300b37308 */ /* 0x000ea20000000800 */
[----:B---3--:R-:W-:-:S07]  /*1a260*/  FADD.FTZ R3, R176, R3 ;  /* 0x00000003b0037221 */ /* 0x008fce0000010000 */
[----:B------:R-:W3:Y:S01]  /*1a270*/  MUFU.EX2 R178, R178 ;  /* 0x000000b200b27308 */ /* 0x000ee20000000800 */
[----:B-1----:R-:W-:-:S07]  /*1a280*/  FADD.FTZ R0, R177, R0 ;  /* 0x00000000b1007221 */ /* 0x002fce0000010000 */
[----:B------:R-:W1:Y:S01]  /*1a290*/  MUFU.EX2 R180, R180 ;  /* 0x000000b400b47308 */ /* 0x000e620000000800 */
[----:B--2---:R-:W-:-:S07]  /*1a2a0*/  FADD.FTZ R3, R179, R3 ;  /* 0x00000003b3037221 */ /* 0x004fce0000010000 */
        /* <DEDUP_REMOVED lines=63> */
[----:B-1----:R-:W-:-:S01]  /*1a6a0*/  FADD.FTZ R3, R212, R3 ;  /* 0x00000003d4037221 */ /* 0x002fc20000010000 */
[----:B--2---:R-:W-:-:S03]  /*1a6b0*/  FADD.FTZ R0, R211, R0 ;  /* 0x00000000d3007221 */ /* 0x004fc60000010000 */
[----:B---3--:R-:W-:Y:S01]  /*1a6c0*/  FADD.FTZ R3, R213, R3 ;  /* 0x00000003d5037221 */ /* 0x008fe20000010000 */
[----:B0-----:R-:W-:Y:S06]  /*1a6d0*/  @!P0 BRA `(.L_x_496) ;  /* 0x0000000000048947 */ /* 0x001fec0003800000 */
[----:B------:R-:W-:Y:S01]  /*1a6e0*/  BPT.TRAP 0x1 ;  /* 0x000000040000795c */ /* 0x000fe20000300000 */
.L_x_496:
[----:B------:R-:W2:Y:S01]  /*1a6f0*/  LDL R215, [R1+0x14] ;  /* 0x0000140001d77983 */ /* 0x000ea20000100800 */
[----:B------:R-:W-:Y:S01]  /*1a700*/  IMAD R15, R15, 0x8, R22 ;  /* 0x000000080f0f7824 */ /* 0x000fe200078e0216 */
[----:B------:R-:W-:Y:S01]  /*1a710*/  MOV R214, UR36 ;  /* 0x0000002400d67c02 */ /* 0x000fe20008000f00 */
[----:B------:R-:W-:Y:S01]  /*1a720*/  FMUL.FTZ R24, R24, R13 ;  /* 0x0000000d18187220 */ /* 0x000fe20000410000 */
[----:B------:R-:W-:Y:S01]  /*1a730*/  F2FP.SATFINITE.E4M3.F32.PACK_AB_MERGE_C R21, R152, R21, RZ ;  /* 0x000000159815723e */ /* 0x000fe200048070ff */
[----:B------:R-:W-:Y:S01]  /*1a740*/  VIADD R15, R15, 0x38860 ;  /* 0x000388600f0f7836 */ /* 0x000fe20000000000 */
[----:B------:R-:W-:Y:S01]  /*1a750*/  F2FP.SATFINITE.E4M3.F32.PACK_AB_MERGE_C R153, R154, R153, RZ ;  /* 0x000000999a99723e */ /* 0x000fe200048070ff */
[----:B------:R-:W-:Y:S01]  /*1a760*/  FMUL.FTZ R25, R25, R13 ;  /* 0x0000000d19197220 */ /* 0x000fe20000410000 */
        /* <DEDUP_REMOVED lines=28> */
[----:B------:R-:W-:Y:S01]  /*1a930*/  PRMT R15, R214, 0x654, R15 ;  /* 0x00000654d60f7816 */ /* 0x000fe2000000000f */
[-C--:B------:R-:W-:Y:S01]  /*1a940*/  FMUL.FTZ R56, R56, R13.reuse ;  /* 0x0000000d38387220 */ /* 0x080fe20000410000 */
[----:B------:R-:W-:Y:S01]  /*1a950*/  F2FP.SATFINITE.E4M3.F32.PACK_AB_MERGE_C R9, R9, R14, R21 ;  /* 0x0000000e0909723e */ /* 0x000fe20004807015 */
[----:B------:R-:W-:Y:S01]  /*1a960*/  FMUL.FTZ R57, R57, R13 ;  /* 0x0000000d39397220 */ /* 0x000fe20000410000 */
[----:B------:R-:W-:Y:S01]  /*1a970*/  F2FP.SATFINITE.E4M3.F32.PACK_AB_MERGE_C R153, R11, R10, R153 ;  /* 0x0000000a0b99723e */ /* 0x000fe20004807099 */
[----:B------:R0:W-:Y:S01]  /*1a980*/  SYNCS.ARRIVE.TRANS64.RED.A1T0 RZ, [R15+URZ], RZ ;  /* 0x000000ff0fff79a7 */ /* 0x0001e2000810043f */
[----:B------:R-:W-:Y:S01]  /*1a990*/  F2FP.SATFINITE.E4M3.F32.PACK_AB_MERGE_C R161, R158, R157, R161 ;  /* 0x0000009d9ea1723e */ /* 0x000fe200048070a1 */
[----:B------:R-:W-:Y:S01]  /*1a9a0*/  FMUL.FTZ R60, R60, R13 ;  /* 0x0000000d3c3c7220 */ /* 0x000fe20000410000 */
        /* <DEDUP_REMOVED lines=15> */
[-C--:B------:R-:W-:Y:S01]  /*1aaa0*/  FMUL.FTZ R76, R76, R13.reuse ;  /* 0x0000000d4c4c7220 */ /* 0x080fe20000410000 */
        /* <DEDUP_REMOVED lines=106> */
[----:B------:R-:W-:Y:S01]  /*1b150*/  IMAD.MOV.U32 R13, RZ, RZ, R203 ;  /* 0x000000ffff0d7224 */ /* 0x000fe200078e00cb */
[----:B------:R-:W-:Y:S01]  /*1b160*/  MOV R8, R235 ;  /* 0x000000eb00087202 */ /* 0x000fe20000000f00 */
[----:B------:R-:W-:Y:S01]  /*1b170*/  IMAD.MOV.U32 R14, RZ, RZ, R175 ;  /* 0x000000ffff0e7224 */ /* 0x000fe200078e00af */
[----:B------:R-:W-:Y:S01]  /*1b180*/  MOV R230, R159 ;  /* 0x0000009f00e67202 */ /* 0x000fe20000000f00 */
[----:B0-----:R-:W-:Y:S01]  /*1b190*/  IMAD.MOV.U32 R15, RZ, RZ, R20 ;  /* 0x000000ffff0f7224 */ /* 0x001fe200078e0014 */
[----:B------:R-:W-:Y:S01]  /*1b1a0*/  MOV R226, R177 ;  /* 0x000000b100e27202 */ /* 0x000fe20000000f00 */
[----:B------:R-:W-:Y:S01]  /*1b1b0*/  IMAD.MOV.U32 R228, RZ, RZ, R9 ;  /* 0x000000ffffe47224 */ /* 0x000fe200078e0009 */
[----:B------:R-:W-:Y:S01]  /*1b1c0*/  MOV R218, R193 ;  /* 0x000000c100da7202 */ /* 0x000fe20000000f00 */
[----:B------:R-:W-:Y:S01]  /*1b1d0*/  IMAD.MOV.U32 R229, RZ, RZ, R153 ;  /* 0x000000ffffe57224 */ /* 0x000fe200078e0099 */
[----:B------:R-:W-:Y:S01]  /*1b1e0*/  MOV R222, R210 ;  /* 0x000000d200de7202 */ /* 0x000fe20000000f00 */
        /* <DEDUP_REMOVED lines=9> */
[----:B------:R-:W-:Y:S01]  /*1b280*/  IMAD.MOV.U32 R223, RZ, RZ, R212 ;  /* 0x000000ffffdf7224 */ /* 0x000fe200078e00d4 */
[C---:B--2---:R-:W-:Y:S01]  /*1b290*/  ISETP.GT.AND P1, PT, R12.reuse, R215, PT ;  /* 0x000000d70c00720c */ /* 0x044fe20003f24270 */
[----:B------:R-:W-:-:S12]  /*1b2a0*/  VIADD R12, R12, 0xffffffff ;  /* 0xffffffff0c0c7836 */ /* 0x000fd80000000000 */
[----:B------:R-:W-:Y:S05]  /*1b2b0*/  @P1 BRA `(.L_x_497) ;  /* 0xffffffd000201947 */ /* 0x000fea000383ffff */
[----:B------:R-:W-:-:S07]  /*1b2c0*/  IMAD.MOV.U32 R152, RZ, RZ, R20 ;  /* 0x000000ffff987224 */ /* 0x000fce00078e0014 */
.L_x_486:
[----:B------:R-:W-:Y:S05]  /*1b2d0*/  WARPSYNC.ALL ;  /* 0x0000000000007948 */ /* 0x000fea0003800000 */
[----:B------:R-:W-:Y:S06]  /*1b2e0*/  BAR.ARV 0x8, 0x180 ;  /* 0x0206000000007b1d */ /* 0x000fec0000002000 */
[----:B------:R-:W-:Y:S05]  /*1b2f0*/  @!P0 BRA `(.L_x_498) ;  /* 0x0000000000048947 */ /* 0x000fea0003800000 */
[----:B------:R-:W-:Y:S01]  /*1b300*/  BPT.TRAP 0x1 ;  /* 0x000000040000795c */ /* 0x000fe20000300000 */
.L_x_498:
[----:B------:R-:W-:Y:S01]  /*1b310*/  IMAD R2, R152, 0x8, R22 ;  /* 0x0000000898027824 */ /* 0x000fe200078e0216 */
[----:B------:R-:W-:-:S04]  /*1b320*/  SHF.L.U32 R4, R235, 0x1f, RZ ;  /* 0x0000001feb047819 */ /* 0x000fc800000006ff */
[----:B------:R0:W1:Y:S01]  /*1b330*/  SYNCS.PHASECHK.TRANS64.TRYWAIT P1, [R2+URZ+0x38850], R4 ;  /* 0x03885004020075a7 */ /* 0x000062000802017f */
[----:B------:R-:W-:Y:S05]  /*1b340*/  @!P0 BRA `(.L_x_499) ;  /* 0x0000000000048947 */ /* 0x000fea0003800000 */
[----:B------:R-:W-:Y:S01]  /*1b350*/  BPT.TRAP 0x1 ;  /* 0x000000040000795c */ /* 0x000fe20000300000 */
.L_x_499:
[----:B-1----:R-:W-:Y:S05]  /*1b360*/  @P1 BRA `(.L_x_500) ;  /* 0x0000000000081947 */ /* 0x002fea0003800000 */
[----:B------:R-:W1:Y:S02]  /*1b370*/  SYNCS.PHASECHK.TRANS64.TRYWAIT P1, [R2+URZ+0x38850], R4 ;  /* 0x03885004020075a7 */ /* 0x000e64000802017f */
[----:B-1----:R-:W-:Y:S05]  /*1b380*/  @!P1 BRA `(.L_x_501) ;  /* 0x0000010400809947 */ /* 0x002fea0003800000 */
.L_x_500:
[----:B------:R-:W-:Y:S01]  /*1b390*/  IADD3 R22, R22, 0x400, RZ ;  /* 0x0000040016167810 */ /* 0x000fe20007ffe0ff */
[----:B------:R-:W2:Y:S03]  /*1b3a0*/  LDL R12, [R1+0x7c] ;  /* 0x00007c00010c7983 */ /* 0x000ea60000100800 */
[----:B------:R-:W-:Y:S01]  /*1b3b0*/  SHF.R.U32.HI R22, RZ, 0x4, R22 ;  /* 0x00000004ff167819 */ /* 0x000fe20000011616 */
[----:B------:R-:W3:Y:S03]  /*1b3c0*/  LDL R11, [R1+0x6c] ;  /* 0x00006c00010b7983 */ /* 0x000ee60000100800 */
[----:B------:R-:W-:Y:S01]  /*1b3d0*/  LOP3.LUT R22, R22, 0x3fff, RZ, 0xc0, !PT ;  /* 0x00003fff16167812 */ /* 0x000fe200078ec0ff */
[----:B------:R-:W4:Y:S01]  /*1b3e0*/  LDL R10, [R1+0x50] ;  /* 0x00005000010a7983 */ /* 0x000f220000100800 */
[----:B------:R-:W-:Y:S01]  /*1b3f0*/  IMAD.MOV.U32 R5, RZ, RZ, 0x40000040 ;  /* 0x40000040ff057424 */ /* 0x000fe200078e00ff */
[----:B------:R-:W-:Y:S05]  /*1b400*/  WARPSYNC.ALL ;  /* 0x0000000000007948 */ /* 0x000fea0003800000 */
[----:B------:R-:W-:Y:S01]  /*1b410*/  LOP3.LUT R22, R22, 0x10000, RZ, 0xfc, !PT ;  /* 0x0001000016167812 */ /* 0x000fe200078efcff */
[----:B------:R-:W-:Y:S01]  /*1b420*/  WARPGROUP.ARRIVE ;  /* 0x00000000000079c5 */ /* 0x000fe20000000000 */
[----:B------:R-:W-:Y:S01]  /*1b430*/  R2UR UR7, R5 ;  /* 0x00000000050772ca */ /* 0x000fe200000e0000 */
[----:B------:R-:W-:Y:S01]  /*1b440*/  ULDC.64 UR4, c[0x0][0x9a0] ;  /* 0x0002680000047ab9 */ /* 0x000fe20000000a00 */
[----:B------:R-:W-:Y:S01]  /*1b450*/  MOV R7, 0x40000040 ;  /* 0x4000004000077802 */ /* 0x000fe20000000f00 */
[----:B01----:R-:W-:Y:S01]  /*1b460*/  IMAD R4, R152, 0x800, R22 ;  /* 0x0000080098047824 */ /* 0x003fe200078e0216 */
[----:B------:R-:W-:-:S03]  /*1b470*/  ISETP.NE.U32.AND P1, PT, RZ, UR4, PT ;  /* 0x00000004ff007c0c */ /* 0x000fc6000bf25070 */
[C---:B------:R-:W-:Y:S01]  /*1b480*/  VIADD R6, R4.reuse, 0x2 ;  /* 0x0000000204067836 */ /* 0x040fe20000000000 */
[----:B------:R-:W-:Y:S02]  /*1b490*/  R2UR UR6, R4 ;  /* 0x00000000040672ca */ /* 0x000fe400000e0000 */
[----:B------:R-:W-:-:S11]  /*1b4a0*/  ISETP.NE.AND.EX P1, PT, RZ, UR5, PT, P1 ;  /* 0x00000005ff007c0c */ /* 0x000fd6000bf25310 */
[----:B------:R-:W-:Y:S01]  /*1b4b0*/  QGMMA.64x256x32.F32.E4M3.E4M3 R24, R228, gdesc[UR4], R24, gsb0 ;  /* 0x03e00004e4187df3 */ /* 0x000fe20008000818 */
[----:B------:R-:W-:Y:S01]  /*1b4c0*/  R2UR UR6, R6 ;  /* 0x00000000060672ca */ /* 0x000fe200000e0000 */
[----:B------:R-:W-:Y:S01]  /*1b4d0*/  VIADD R6, R4, 0x4 ;  /* 0x0000000404067836 */ /* 0x000fe20000000000 */
[----:B------:R-:W-:Y:S01]  /*1b4e0*/  R2UR UR7, R7 ;  /* 0x00000000070772ca */ /* 0x000fe200000e0000 */
[----:B------:R-:W-:Y:S01]  /*1b4f0*/  IMAD.MOV.U32 R7, RZ, RZ, 0x40000040 ;  /* 0x40000040ff077424 */ /* 0x000fe200078e00ff */
[----:B------:R-:W4:Y:S01]  /*1b500*/  @P1 LDC.64 R8, c[0x0][0x9d0] ;  /* 0x00027400ff081b82 */ /* 0x000f220000000a00 */
[----:B------:R-:W-:Y:S02]  /*1b510*/  WARPGROUP.DEPBAR.LE gsb0, 0x0 ;  /* 0x00008000000079c5 */ /* 0x000fe40000010000 */
[----:B------:R-:W-:-:S15]  /*1b520*/  WARPGROUP.ARRIVE ;  /* 0x00000000000079c5 */ /* 0x000fde0000000000 */
[----:B------:R-:W-:-:S05]  /*1b530*/  NOP ;  /* 0x0000000000007918 */ /* 0x000fca0000000000 */
[----:B------:R-:W-:Y:S01]  /*1b540*/  QGMMA.64x256x32.F32.E4M3.E4M3 R24, R224, gdesc[UR4], R24, gsb0 ;  /* 0x03e00004e0187df3 */ /* 0x000fe20008000818 */
[----:B------:R-:W-:Y:S02]  /*1b550*/  R2UR UR6, R6 ;  /* 0x00000000060672ca */ /* 0x000fe400000e0000 */
[----:B------:R-:W-:Y:S02]  /*1b560*/  R2UR UR7, R7 ;  /* 0x00000000070772ca */ /* 0x000fe400000e0000 */
[----:B------:R-:W2:Y:S02]  /*1b570*/  @P1 LDC.64 R6, c[0x0][0x9c8] ;  /* 0x00027200ff061b82 */ /* 0x000ea40000000a00 */
[----:B--2---:R-:W-:-:S04]  /*1b580*/  @P1 IMAD R5, R12, R6, RZ ;  /* 0x000000060c051224 */ /* 0x004fc800078e02ff */
[C---:B---3--:R-:W-:Y:S02]  /*1b590*/  @P1 IMAD R5, R11.reuse, R7, R5 ;  /* 0x000000070b051224 */ /* 0x048fe400078e0205 */
[----:B------:R-:W-:-:S04]  /*1b5a0*/  @P1 IMAD.WIDE.U32 R6, R11, R6, RZ ;  /* 0x000000060b061225 */ /* 0x000fc800078e00ff */
[----:B------:R-:W-:Y:S02]  /*1b5b0*/  @P1 IMAD.IADD R7, R7, 0x1, R5 ;  /* 0x0000000107071824 */ /* 0x000fe400078e0205 */
[----:B----4-:R-:W-:-:S04]  /*1b5c0*/  @P1 IMAD.WIDE.U32 R6, R10, R8, R6 ;  /* 0x000000080a061225 */ /* 0x010fc800078e0006 */
[----:B------:R-:W-:Y:S01]  /*1b5d0*/  @P1 IMAD R9, R10, R9, R7 ;  /* 0x000000090a091224 */ /* 0x000fe200078e0207 */
[----:B------:R-:W-:-:S04]  /*1b5e0*/  @P1 LEA R8, P2, R6, UR4, 0x2 ;  /* 0x0000000406081c11 */ /* 0x000fc8000f8410ff */
[----:B------:R-:W-:Y:S02]  /*1b5f0*/  @P1 LEA.HI.X R9, R6, UR5, R9, 0x2, P2 ;  /* 0x0000000506091c11 */ /* 0x000fe400090f1409 */
[----:B------:R-:W-:-:S06]  /*1b600*/  MOV R6, 0x3f800000 ;  /* 0x3f80000000067802 */ /* 0x000fcc0000000f00 */
[----:B------:R-:W2:Y:S01]  /*1b610*/  @P1 LDG.E R6, desc[UR42][R8.64] ;  /* 0x0000002a08061981 */ /* 0x000ea2000c1e1900 */
[----:B------:R-:W-:Y:S02]  /*1b620*/  VIADD R4, R4, 0x6 ;  /* 0x0000000604047836 */ /* 0x000fe40000000000 */
[----:B------:R-:W-:Y:S01]  /*1b630*/  IMAD.MOV.U32 R5, RZ, RZ, 0x40000040 ;  /* 0x40000040ff057424 */ /* 0x000fe200078e00ff */
[----:B------:R-:W-:Y:S02]  /*1b640*/  WARPGROUP.DEPBAR.LE gsb0, 0x0 ;  /* 0x00008000000079c5 */ /* 0x000fe40000010000 */
[----:B------:R-:W-:-:S06]  /*1b650*/  WARPGROUP.ARRIVE ;  /* 0x00000000000079c5 */ /* 0x000fcc0000000000 */
[----:B------:R-:W-:Y:S01]  /*1b660*/  QGMMA.64x256x32.F32.E4M3.E4M3 R24, R216, gdesc[UR4], R24, gsb0 ;  /* 0x03e00004d8187df3 */ /* 0x000fe20008000818 */
[----:B------:R-:W-:Y:S02]  /*1b670*/  R2UR UR6, R4 ;  /* 0x00000000040672ca */ /* 0x000fe400000e0000 */
[----:B------:R-:W-:Y:S01]  /*1b680*/  R2UR UR7, R5 ;  /* 0x00000000050772ca */ /* 0x000fe200000e0000 */
[----:B------:R-:W0:Y:S04]  /*1b690*/  SHFL.BFLY PT, R4, R0, 0x2, 0x1f ;  /* 0x0c401f0000047f89 */ /* 0x000e2800000e0000 */
[----:B------:R-:W1:Y:S01]  /*1b6a0*/  SHFL.BFLY PT, R7, R3, 0x2, 0x1f ;  /* 0x0c401f0003077f89 */ /* 0x000e6200000e0000 */
[----:B0-----:R-:W-:-:S05]  /*1b6b0*/  FADD.FTZ R4, R4, R0 ;  /* 0x0000000004047221 */ /* 0x001fca0000010000 */
[----:B------:R-:W0:Y:S01]  /*1b6c0*/  SHFL.BFLY PT, R5, R4, 0x1, 0x1f ;  /* 0x0c201f0004057f89 */ /* 0x000e2200000e0000 */
[----:B-1----:R-:W-:-:S05]  /*1b6d0*/  FADD.FTZ R3, R7, R3 ;  /* 0x0000000307037221 */ /* 0x002fca0000010000 */
[----:B------:R-:W1:Y:S01]  /*1b6e0*/  SHFL.BFLY PT, R0, R3, 0x1, 0x1f ;  /* 0x0c201f0003007f89 */ /* 0x000e6200000e0000 */
[----:B0-----:R-:W-:-:S05]  /*1b6f0*/  FADD.FTZ R5, R4, R5 ;  /* 0x0000000504057221 */ /* 0x001fca0000010000 */
[C---:B------:R-:W-:Y:S01]  /*1b700*/  FSETP.NE.FTZ.AND P1, PT, R5.reuse, RZ, PT ;  /* 0x000000ff0500720b */ /* 0x040fe20003f35000 */
[----:B------:R-:W-:Y:S02]  /*1b710*/  IMAD.MOV.U32 R4, RZ, RZ, RZ ;  /* 0x000000ffff047224 */ /* 0x000fe400078e00ff */
[----:B------:R-:W-:-:S10]  /*1b720*/  FMUL.FTZ R7, R5, 0.00390625 ;  /* 0x3b80000005077820 */ /* 0x000fd40000410000 */
[----:B------:R1:W-:Y:S01]  /*1b730*/  @P1 MUFU.RCP R4, R5 ;  /* 0x0000000500041308 */ /* 0x0003e20000001000 */
[----:B------:R-:W-:Y:S01]  /*1b740*/  FSETP.NE.FTZ.AND P1, PT, R7, RZ, PT ;  /* 0x000000ff0700720b */ /* 0x000fe20003f35000 */
[----:B-1----:R-:W-:-:S04]  /*1b750*/  FADD.FTZ R5, R3, R0 ;  /* 0x0000000003057221 */ /* 0x002fc80000010000 */
[C---:B------:R-:W-:Y:S01]  /*1b760*/  FMUL.FTZ R0, R5.reuse, 0.00390625 ;  /* 0x3b80000005007820 */ /* 0x040fe20000410000 */
[----:B------:R-:W-:-:S04]  /*1b770*/  FSETP.NE.FTZ.AND P2, PT, R5, RZ, PT ;  /* 0x000000ff0500720b */ /* 0x000fc80003f55000 */
[----:B------:R-:W-:-:S03]  /*1b780*/  FSETP.NE.FTZ.AND P3, PT, R0, RZ, PT ;  /* 0x000000ff0000720b */ /* 0x000fc60003f75000 */
[----:B------:R-:W0:Y:S01]  /*1b790*/  @P1 MUFU.LG2 R7, R7 ;  /* 0x0000000700071308 */ /* 0x000e220000000c00 */
[----:B------:R-:W-:-:S07]  /*1b7a0*/  MOV R3, RZ ;  /* 0x000000ff00037202 */ /* 0x000fce0000000f00 */
[----:B------:R0:W-:Y:S08]  /*1b7b0*/  @P2 MUFU.RCP R3, R5 ;  /* 0x0000000500032308 */ /* 0x0001f00000001000 */
[----:B------:R-:W1:Y:S01]  /*1b7c0*/  @P3 MUFU.LG2 R0, R0 ;  /* 0x0000000000003308 */ /* 0x000e620000000c00 */
[----:B------:R-:W-:Y:S02]  /*1b7d0*/  WARPGROUP.DEPBAR.LE gsb0, 0x0 ;  /* 0x00008000000079c5 */ /* 0x000fe40000010000 */
[----:B------:R-:W-:-:S06]  /*1b7e0*/  WARPGROUP.ARRIVE ;  /* 0x00000000000079c5 */ /* 0x000fcc0000000000 */
[----:B------:R-:W-:Y:S01]  /*1b7f0*/  QGMMA.64x256x32.F32.E4M3.E4M3 R24, R220, gdesc[UR4], R24, gsb0 ;  /* 0x03e00004dc187df3 */ /* 0x000fe20008000818 */
[----:B0-----:R-:W-:Y:S01]  /*1b800*/  @P1 FMUL.FTZ R5, R7, 0.69314718246459960938 ;  /* 0x3f31721807051820 */ /* 0x001fe20000410000 */
[C---:B------:R-:W-:Y:S01]  /*1b810*/  @P1 FMUL.FTZ R7, R174.reuse, 0.69314718246459960938 ;  /* 0x3f317218ae071820 */ /* 0x040fe20000410000 */
[----:B------:R-:W-:Y:S01]  /*1b820*/  @P3 FMUL.FTZ R174, R174, 0.69314718246459960938 ;  /* 0x3f317218aeae3820 */ /* 0x000fe20000410000 */
[----:B-1----:R-:W-:Y:S01]  /*1b830*/  @P3 FMUL.FTZ R0, R0, 0.69314718246459960938 ;  /* 0x3f31721800003820 */ /* 0x002fe20000410000 */
[----:B------:R-:W-:Y:S02]  /*1b840*/  IMAD.MOV.U32 R173, RZ, RZ, -0x800000 ;  /* 0xff800000ffad7424 */ /* 0x000fe400078e00ff */
[----:B------:R-:W-:Y:S01]  /*1b850*/  @P1 FFMA.FTZ R173, R7, R175, R5 ;  /* 0x000000af07ad1223 */ /* 0x000fe20000010005 */
[----:B------:R-:W-:Y:S02]  /*1b860*/  IMAD.MOV.U32 R172, RZ, RZ, -0x800000 ;  /* 0xff800000ffac7424 */ /* 0x000fe400078e00ff */
[----:B------:R-:W-:Y:S01]  /*1b870*/  @P3 FFMA.FTZ R172, R174, R203, R0 ;  /* 0x000000cbaeac3223 */ /* 0x000fe20000010000 */
[-C--:B--2---:R-:W-:Y:S01]  /*1b880*/  FMUL.FTZ R4, R4, R6.reuse ;  /* 0x0000000604047220 */ /* 0x084fe20000410000 */
[----:B------:R-:W-:Y:S01]  /*1b890*/  FMUL.FTZ R3, R3, R6 ;  /* 0x0000000603037220 */ /* 0x000fe20000410000 */
[----:B------:R-:W-:-:S02]  /*1b8a0*/  WARPGROUP.DEPBAR.LE gsb0, 0x0 ;  /* 0x00008000000079c5 */ /* 0x000fc40000010000 */
[----:B------:R-:W-:Y:S05]  /*1b8b0*/  @!P0 BRA `(.L_x_502) ;  /* 0x0000000000048947 */ /* 0x000fea0003800000 */
[----:B------:R-:W-:Y:S01]  /*1b8c0*/  BPT.TRAP 0x1 ;  /* 0x000000040000795c */ /* 0x000fe20000300000 */
.L_x_502:
[----:B------:R-:W-:Y:S02]  /*1b8d0*/  VIADD R152, R152, 0x1 ;  /* 0x0000000198987836 */ /* 0x000fe40000000000 */
[-C--:B------:R-:W-:Y:S01]  /*1b8e0*/  FMUL.FTZ R9, R32, R4.reuse ;  /* 0x0000000420097220 */ /* 0x080fe20000410000 */
[----:B------:R-:W-:Y:S02]  /*1b8f0*/  VIADD R2, R2, 0x38860 ;  /* 0x0003886002027836 */ /* 0x000fe40000000000 */
[-C--:B------:R-:W-:Y:S01]  /*1b900*/  FMUL.FTZ R7, R37, R4.reuse ;  /* 0x0000000425077220 */ /* 0x080fe20000410000 */
[----:B------:R-:W-:Y:S01]  /*1b910*/  MOV R0, UR36 ;  /* 0x0000002400007c02 */ /* 0x000fe20008000f00 */
        /* <DEDUP_REMOVED lines=11> */
[----:B------:R-:W-:Y:S01]  /*1b9d0*/  ISETP.NE.AND P1, PT, R152, 0x2, PT ;  /* 0x000000029800780c */ /* 0x000fe20003f25270 */
        /* <DEDUP_REMOVED lines=19> */
[----:B------:R-:W-:Y:S01]  /*1bb10*/  PRMT R0, R0, 0x654, R2 ;  /* 0x0000065400007816 */ /* 0x000fe20000000002 */
        /* <DEDUP_REMOVED lines=63> */
[----:B------:R-:W-:Y:S01]  /*1bf10*/  SEL R3, RZ, 0x1, P1 ;  /* 0x00000001ff037807 */ /* 0x000fe20000800000 */
        /* <DEDUP_REMOVED lines=8> */
[-C--:B0-----:R-:W-:Y:S01]  /*1bfa0*/  FMUL.FTZ R0, R28, R4.reuse ;  /* 0x000000041c007220 */ /* 0x081fe20000410000 */
        /* <DEDUP_REMOVED lines=25> */
[----:B------:R-:W-:Y:S01]  /*1c140*/  PLOP3.LUT P0, PT, PT, PT, PT, 0x8, 0x0 ;  /* 0x000000000000781c */ /* 0x000fe20003f0e170 */
[----:B------:R-:W-:Y:S01]  /*1c150*/  UIADD3 UR39, UR39, 0x1, URZ ;  /* 0x0000000127277890 */ /* 0x000fe2000fffe03f */
[----:B------:R-:W-:-:S02]  /*1c160*/  LOP3.LUT R235, R235, R3, RZ, 0x3c, !PT ;  /* 0x00000003ebeb7212 */ /* 0x000fc400078e3cff */
[----:B------:R-:W-:-:S09]  /*1c170*/  SEL R152, R152, RZ, P1 ;  /* 0x000000ff98987207 */ /* 0x000fd20000800000 */
.L_x_438:
[----:B------:R-:W-:Y:S05]  /*1c180*/  WARPSYNC.ALL ;  /* 0x0000000000007948 */ /* 0x000fea0003800000 */
[----:B------:R-:W2:Y:S01]  /*1c190*/  LDL R227, [R1+0x70] ;  /* 0x0000700001e37983 */ /* 0x000ea20000100800 */
[----:B------:R-:W0:Y:S01]  /*1c1a0*/  S2UR UR36, SR_CgaCtaId ;  /* 0x00000000002479c3 */ /* 0x000e220000008800 */
[----:B------:R-:W-:Y:S01]  /*1c1b0*/  UMOV UR4, 0x400 ;  /* 0x0000040000047882 */ /* 0x000fe20000000000 */
[----:B------:R-:W-:Y:S01]  /*1c1c0*/  BSSY B0, `(.L_x_503) ;  /* 0x0000779000007945 */ /* 0x000fe20003800000 */
[----:B0-----:R-:W-:-:S06]  /*1c1d0*/  ULEA UR4, UR36, UR4, 0x18 ;  /* 0x0000000424047291 */ /* 0x001fcc000f8ec03f */
[----:B------:R-:W-:Y:S01]  /*1c1e0*/  IMAD.U32 R22, RZ, RZ, UR4 ;  /* 0x00000004ff167e24 */ /* 0x000fe2000f8e00ff */
[----:B------:R-:W-:Y:S06]  /*1c1f0*/  BAR.SYNC.DEFER_BLOCKING 0x5, 0x180 ;  /* 0x0146000000007b1d */ /* 0x000fec0000010000 */
[----:B------:R0:W1:Y:S02]  /*1c200*/  LDS.128 R28, [R22+0x388d0] ;  /* 0x0388d000161c7984 */ /* 0x0000640000000c00 */
[----:B------:R-:W-:Y:S06]  /*1c210*/  BAR.ARV 0x4, 0x180 ;  /* 0x0106000000007b1d */ /* 0x000fec0000002000 */
[----:B--2---:R-:W-:-:S13]  /*1c220*/  ISETP.NE.AND P1, PT, R227, RZ, PT ;  /* 0x000000ffe300720c */ /* 0x004fda0003f25270 */
[----:B------:R-:W2:Y:S02]  /*1c230*/  @!P1 LDC R227, c[0x0][0xad4] ;  /* 0x0002b500ffe39b82 */ /* 0x000ea40000000800 */
[----:B--2---:R0:W-:Y:S01]  /*1c240*/  @!P1 STL [R1+0x70], R227 ;  /* 0x000070e301009387 */ /* 0x0041e20000100800 */
[----:B-1----:R-:W-:Y:S05]  /*1c250*/  @P0 BRA `(.L_x_504) ;  /* 0x0000006400c80947 */ /* 0x002fea0003800000 */
[----:B------:R-:W2:Y:S01]  /*1c260*/  LDL R4, [R1+0x1a4] ;  /* 0x0001a40001047983 */ /* 0x000ea20000100800 */
[----:B------:R-:W-:Y:S01]  /*1c270*/  ULDC.64 UR4, c[0x4][0x38] ;  /* 0x01000e0000047ab9 */ /* 0x000fe20000000a00 */
[----:B------:R-:W1:Y:S01]  /*1c280*/  S2R R3, SR_SWINHI ;  /* 0x0000000000037919 */ /* 0x000e620000002f00 */
[----:B------:R-:W3:Y:S01]  /*1c290*/  S2R R228, SR_TID.X ;  /* 0x0000000000e47919 */ /* 0x000ee20000002100 */
[----:B------:R-:W-:Y:S02]  /*1c2a0*/  MOV R40, R22 ;  /* 0x0000001600287202 */ /* 0x000fe40000000f00 */
[----:B-1----:R-:W-:-:S03]  /*1c2b0*/  MOV R41, R3 ;  /* 0x0000000300297202 */ /* 0x002fc60000000f00 */
[----:B--2---:R-:W-:-:S03]  /*1c2c0*/  IMAD.WIDE R26, R4, 0x2, R40 ;  /* 0x00000002041a7825 */ /* 0x004fc600078e0228 */
[C---:B------:R-:W-:Y:S02]  /*1c2d0*/  IADD3 R62, P5, R26.reuse, 0xc000, RZ ;  /* 0x0000c0001a3e7810 */ /* 0x040fe40007fbe0ff */
[----:B------:R-:W-:Y:S02]  /*1c2e0*/  IADD3 R66, P1, R26, 0xc060, RZ ;  /* 0x0000c0601a427810 */ /* 0x000fe40007f3e0ff */
[----:B------:R-:W-:Y:S02]  /*1c2f0*/  LOP3.LUT R63, R62, 0x380, RZ, 0xc0, !PT ;  /* 0x000003803e3f7812 */ /* 0x000fe400078ec0ff */
[----:B------:R-:W-:Y:S01]  /*1c300*/  LOP3.LUT R3, R66, 0x380, RZ, 0xc0, !PT ;  /* 0x0000038042037812 */ /* 0x000fe200078ec0ff */
[----:B------:R-:W-:Y:S01]  /*1c310*/  IMAD.X R67, RZ, RZ, R27, P1 ;  /* 0x000000ffff437224 */ /* 0x000fe200008e061b */
[----:B------:R-:W-:Y:S02]  /*1c320*/  SHF.R.U64 R63, R63, 0x3, RZ ;  /* 0x000000033f3f7819 */ /* 0x000fe400000012ff */
[----:B------:R-:W-:-:S02]  /*1c330*/  IADD3 R50, P4, R26, 0x8060, RZ ;  /* 0x000080601a327810 */ /* 0x000fc40007f9e0ff */
[----:B------:R-:W-:Y:S01]  /*1c340*/  LOP3.LUT R62, R63, R62, RZ, 0x3c, !PT ;  /* 0x0000003e3f3e7212 */ /* 0x000fe200078e3cff */
[----:B------:R-:W-:Y:S01]  /*1c350*/  IMAD.X R63, RZ, RZ, R27, P5 ;  /* 0x000000ffff3f7224 */ /* 0x000fe200028e061b */
[----:B------:R-:W-:Y:S02]  /*1c360*/  SHF.R.U64 R3, R3, 0x3, RZ ;  /* 0x0000000303037819 */ /* 0x000fe400000012ff */
[----:B------:R-:W-:Y:S02]  /*1c370*/  IADD3 R58, P3, R26, 0xc020, RZ ;  /* 0x0000c0201a3a7810 */ /* 0x000fe40007f7e0ff */
[----:B------:R-:W-:Y:S02]  /*1c380*/  LOP3.LUT R51, R50, 0x380, RZ, 0xc0, !PT ;  /* 0x0000038032337812 */ /* 0x000fe400078ec0ff */
[----:B------:R-:W-:Y:S02]  /*1c390*/  IADD3 R46, P5, R26, 0x4040, RZ ;  /* 0x000040401a2e7810 */ /* 0x000fe40007fbe0ff */
[----:B------:R-:W-:-:S02]  /*1c3a0*/  LOP3.LUT R66, R3, R66, RZ, 0x3c, !PT ;  /* 0x0000004203427212 */ /* 0x000fc400078e3cff */
[----:B------:R-:W-:Y:S02]  /*1c3b0*/  LOP3.LUT R59, R58, 0x380, RZ, 0xc0, !PT ;  /* 0x000003803a3b7812 */ /* 0x000fe400078ec0ff */
[----:B------:R-:W-:Y:S02]  /*1c3c0*/  SHF.R.U64 R51, R51, 0x3, RZ ;  /* 0x0000000333337819 */ /* 0x000fe400000012ff */
[----:B------:R-:W-:Y:S02]  /*1c3d0*/  IADD3 R54, P2, R26, 0x8040, RZ ;  /* 0x000080401a367810 */ /* 0x000fe40007f5e0ff */
[----:B------:R-:W-:Y:S02]  /*1c3e0*/  LOP3.LUT R3, R46, 0x380, RZ, 0xc0, !PT ;  /* 0x000003802e037812 */ /* 0x000fe400078ec0ff */
[----:B------:R-:W-:Y:S02]  /*1c3f0*/  SHF.R.U64 R59, R59, 0x3, RZ ;  /* 0x000000033b3b7819 */ /* 0x000fe400000012ff */
[----:B------:R-:W-:Y:S01]  /*1c400*/  LOP3.LUT R50, R51, R50, RZ, 0x3c, !PT ;  /* 0x0000003233327212 */ /* 0x000fe200078e3cff */
[----:B------:R-:W-:Y:S01]  /*1c410*/  IMAD.X R51, RZ, RZ, R27, P4 ;  /* 0x000000ffff337224 */ /* 0x000fe200020e061b */
[----:B------:R-:W-:-:S02]  /*1c420*/  IADD3 R70, P0, R26, 0xc040, RZ ;  /* 0x0000c0401a467810 */ /* 0x000fc40007f1e0ff */
[----:B------:R-:W-:Y:S02]  /*1c430*/  LOP3.LUT R55, R54, 0x380, RZ, 0xc0, !PT ;  /* 0x0000038036377812 */ /* 0x000fe400078ec0ff */
[----:B------:R-:W-:Y:S02]  /*1c440*/  SHF.R.U64 R3, R3, 0x3, RZ ;  /* 0x0000000303037819 */ /* 0x000fe400000012ff */
[----:B------:R-:W-:Y:S02]  /*1c450*/  MOV R226, R66 ;  /* 0x0000004200e27202 */ /* 0x000fe40000000f00 */
[----:B------:R-:W-:Y:S02]  /*1c460*/  IADD3 R66, P4, R26, 0x4020, RZ ;  /* 0x000040201a427810 */ /* 0x000fe40007f9e0ff */
[----:B------:R-:W-:Y:S01]  /*1c470*/  LOP3.LUT R58, R59, R58, RZ, 0x3c, !PT ;  /* 0x0000003a3b3a7212 */ /* 0x000fe200078e3cff */
[--C-:B------:R-:W-:Y:S01]  /*1c480*/  IMAD.X R59, RZ, RZ, R27.reuse, P3 ;  /* 0x000000ffff3b7224 */ /* 0x100fe200018e061b */
[----:B------:R-:W-:Y:S01]  /*1c490*/  LOP3.LUT R71, R70, 0x380, RZ, 0xc0, !PT ;  /* 0x0000038046477812 */ /* 0x000fe200078ec0ff */
[----:B------:R-:W-:Y:S01]  /*1c4a0*/  IMAD.X R67, RZ, RZ, R27, P4 ;  /* 0x000000ffff437224 */ /* 0x000fe200020e061b */
[----:B------:R-:W-:-:S02]  /*1c4b0*/  SHF.R.U64 R55, R55, 0x3, RZ ;  /* 0x0000000337377819 */ /* 0x000fc400000012ff */
[----:B------:R-:W-:Y:S02]  /*1c4c0*/  LOP3.LUT R46, R3, R46, RZ, 0x3c, !PT ;  /* 0x0000002e032e7212 */ /* 0x000fe400078e3cff */
[----:B------:R-:W-:Y:S02]  /*1c4d0*/  IADD3 R34, P1, R26, 0x8020, RZ ;  /* 0x000080201a227810 */ /* 0x000fe40007f3e0ff */
[----:B------:R-:W-:Y:S02]  /*1c4e0*/  LOP3.LUT R3, R66, 0x380, RZ, 0xc0, !PT ;  /* 0x0000038042037812 */ /* 0x000fe400078ec0ff */
[----:B------:R-:W-:Y:S02]  /*1c4f0*/  SHF.R.U64 R71, R71, 0x3, RZ ;  /* 0x0000000347477819 */ /* 0x000fe400000012ff */
[----:B------:R-:W-:Y:S02]  /*1c500*/  LOP3.LUT R54, R55, R54, RZ, 0x3c, !PT ;  /* 0x0000003637367212 */ /* 0x000fe400078e3cff */
[----:B------:R-:W-:-:S02]  /*1c510*/  LOP3.LUT R35, R34, 0x380, RZ, 0xc0, !PT ;  /* 0x0000038022237812 */ /* 0x000fc400078ec0ff */
[----:B------:R-:W-:Y:S02]  /*1c520*/  SHF.R.U64 R3, R3, 0x3, RZ ;  /* 0x0000000303037819 */ /* 0x000fe400000012ff */
[----:B------:R-:W-:Y:S02]  /*1c530*/  MOV R224, R58 ;  /* 0x0000003a00e07202 */ /* 0x000fe40000000f00 */
[-C--:B------:R-:W-:Y:S02]  /*1c540*/  IADD3.X R55, RZ, R27.reuse, RZ, P2, !PT ;  /* 0x0000001bff377210 */ /* 0x080fe400017fe4ff */
[----:B------:R-:W-:Y:S02]  /*1c550*/  IADD3 R58, P2, R26, 0x4000, RZ ;  /* 0x000040001a3a7810 */ /* 0x000fe40007f5e0ff */
[----:B------:R-:W-:Y:S02]  /*1c560*/  LOP3.LUT R70, R71, R70, RZ, 0x3c, !PT ;  /* 0x0000004647467212 */ /* 0x000fe400078e3cff */
[----:B------:R-:W-:Y:S01]  /*1c570*/  SHF.R.U64 R35, R35, 0x3, RZ ;  /* 0x0000000323237819 */ /* 0x000fe200000012ff */
[----:B------:R-:W-:Y:S01]  /*1c580*/  IMAD.X R59, RZ, RZ, R27, P2 ;  /* 0x000000ffff3b7224 */ /* 0x000fe200010e061b */
[----:B------:R-:W-:-:S02]  /*1c590*/  IADD3.X R71, RZ, R27, RZ, P0, !PT ;  /* 0x0000001bff477210 */ /* 0x000fc400007fe4ff */
[----:B------:R-:W-:Y:S02]  /*1c5a0*/  LOP3.LUT R66, R3, R66, RZ, 0x3c, !PT ;  /* 0x0000004203427212 */ /* 0x000fe400078e3cff */
[----:B------:R-:W-:Y:S02]  /*1c5b0*/  IADD3 R38, P0, R26, 0x8000, RZ ;  /* 0x000080001a267810 */ /* 0x000fe40007f1e0ff */
[----:B------:R-:W-:Y:S02]  /*1c5c0*/  LOP3.LUT R3, R58, 0x380, RZ, 0xc0, !PT ;  /* 0x000003803a037812 */ /* 0x000fe400078ec0ff */
[----:B------:R-:W-:Y:S01]  /*1c5d0*/  LOP3.LUT R34, R35, R34, RZ, 0x3c, !PT ;  /* 0x0000002223227212 */ /* 0x000fe200078e3cff */
[----:B------:R-:W-:Y:S01]  /*1c5e0*/  IMAD.X R35, RZ, RZ, R27, P1 ;  /* 0x000000ffff237224 */ /* 0x000fe200008e061b */
[----:B------:R-:W-:Y:S02]  /*1c5f0*/  LOP3.LUT R39, R38, 0x380, RZ, 0xc0, !PT ;  /* 0x0000038026277812 */ /* 0x000fe400078ec0ff */
[----:B------:R-:W-:-:S02]  /*1c600*/  SHF.R.U64 R3, R3, 0x3, RZ ;  /* 0x0000000303037819 */ /* 0x000fc400000012ff */
[----:B------:R-:W-:Y:S02]  /*1c610*/  MOV R222, R50 ;  /* 0x0000003200de7202 */ /* 0x000fe40000000f00 */
[----:B------:R-:W-:Y:S02]  /*1c620*/  IADD3 R50, P1, R26, 0x60, RZ ;  /* 0x000000601a327810 */ /* 0x000fe40007f3e0ff */
[----:B------:R-:W-:Y:S02]  /*1c630*/  SHF.R.U64 R39, R39, 0x3, RZ ;  /* 0x0000000327277819 */ /* 0x000fe400000012ff */
[----:B------:R-:W-:Y:S01]  /*1c640*/  LOP3.LUT R58, R3, R58, RZ, 0x3c, !PT ;  /* 0x0000003a033a7212 */ /* 0x000fe200078e3cff */
[--C-:B------:R-:W-:Y:S01]  /*1c650*/  IMAD.X R51, RZ, RZ, R27.reuse, P1 ;  /* 0x000000ffff337224 */ /* 0x100fe200008e061b */
[----:B------:R-:W-:Y:S02]  /*1c660*/  LOP3.LUT R3, R50, 0x380, RZ, 0xc0, !PT ;  /* 0x0000038032037812 */ /* 0x000fe400078ec0ff */
[----:B------:R-:W-:Y:S01]  /*1c670*/  LOP3.LUT R38, R39, R38, RZ, 0x3c, !PT ;  /* 0x0000002627267212 */ /* 0x000fe200078e3cff */
[----:B------:R-:W-:Y:S01]  /*1c680*/  IMAD.X R39, RZ, RZ, R27, P0 ;  /* 0x000000ffff277224 */ /* 0x000fe200000e061b */
[----:B------:R-:W-:-:S02]  /*1c690*/  SHF.R.U64 R3, R3, 0x3, RZ ;  /* 0x0000000303037819 */ /* 0x000fc400000012ff */
[----:B------:R-:W-:Y:S02]  /*1c6a0*/  MOV R220, R34 ;  /* 0x0000002200dc7202 */ /* 0x000fe40000000f00 */
[----:B------:R-:W-:Y:S02]  /*1c6b0*/  IADD3 R34, P0, R26, 0x40, RZ ;  /* 0x000000401a227810 */ /* 0x000fe40007f1e0ff */
[----:B------:R-:W-:Y:S02]  /*1c6c0*/  LOP3.LUT R50, R3, R50, RZ, 0x3c, !PT ;  /* 0x0000003203327212 */ /* 0x000fe400078e3cff */
[----:B------:R-:W-:Y:S02]  /*1c6d0*/  LOP3.LUT R3, R34, 0x380, RZ, 0xc0, !PT ;  /* 0x0000038022037812 */ /* 0x000fe400078ec0ff */
[----:B------:R-:W-:Y:S02]  /*1c6e0*/  IADD3.X R35, RZ, R27, RZ, P0, !PT ;  /* 0x0000001bff237210 */ /* 0x000fe400007fe4ff */
[----:B------:R-:W-:-:S02]  /*1c6f0*/  SHF.R.U64 R3, R3, 0x3, RZ ;  /* 0x0000000303037819 */ /* 0x000fc400000012ff */
[C---:B------:R-:W-:Y:S02]  /*1c700*/  IADD3 R42, P3, R26.reuse, 0x4060, RZ ;  /* 0x000040601a2a7810 */ /* 0x040fe40007f7e0ff */
[----:B------:R-:W-:Y:S02]  /*1c710*/  LOP3.LUT R34, R3, R34, RZ, 0x3c, !PT ;  /* 0x0000002203227212 */ /* 0x000fe400078e3cff */
[----:B------:R-:W-:Y:S02]  /*1c720*/  MOV R214, R50 ;  /* 0x0000003200d67202 */ /* 0x000fe40000000f00 */
[----:B------:R-:W-:Y:S02]  /*1c730*/  MOV R213, R34 ;  /* 0x0000002200d57202 */ /* 0x000fe40000000f00 */
[----:B------:R-:W-:Y:S02]  /*1c740*/  IADD3 R34, P0, R26, 0x20, RZ ;  /* 0x000000201a227810 */ /* 0x000fe40007f1e0ff */
[----:B------:R-:W-:-:S02]  /*1c750*/  LOP3.LUT R43, R42, 0x380, RZ, 0xc0, !PT ;  /* 0x000003802a2b7812 */ /* 0x000fc400078ec0ff */
[----:B------:R-:W-:Y:S01]  /*1c760*/  LOP3.LUT R3, R34, 0x380, RZ, 0xc0, !PT ;  /* 0x0000038022037812 */ /* 0x000fe200078ec0ff */
[--C-:B------:R-:W-:Y:S01]  /*1c770*/  IMAD.X R35, RZ, RZ, R27.reuse, P0 ;  /* 0x000000ffff237224 */ /* 0x100fe200000e061b */
[----:B------:R-:W-:Y:S02]  /*1c780*/  SHF.R.U64 R43, R43, 0x3, RZ ;  /* 0x000000032b2b7819 */ /* 0x000fe400000012ff */
[----:B------:R-:W-:Y:S02]  /*1c790*/  SHF.R.U64 R3, R3, 0x3, RZ ;  /* 0x0000000303037819 */ /* 0x000fe400000012ff */
[----:B------:R-:W-:Y:S01]  /*1c7a0*/  LOP3.LUT R42, R43, R42, RZ, 0x3c, !PT ;  /* 0x0000002a2b2a7212 */ /* 0x000fe200078e3cff */
[----:B------:R-:W-:Y:S01]  /*1c7b0*/  IMAD.X R43, RZ, RZ, R27, P3 ;  /* 0x000000ffff2b7224 */ /* 0x000fe200018e061b */
[----:B------:R-:W-:Y:S02]  /*1c7c0*/  LOP3.LUT R34, R3, R34, RZ, 0x3c, !PT ;  /* 0x0000002203227212 */ /* 0x000fe400078e3cff */
[----:B------:R-:W-:-:S02]  /*1c7d0*/  LOP3.LUT R3, R26, 0x380, RZ, 0xc0, !PT ;  /* 0x000003801a037812 */ /* 0x000fc400078ec0ff */
[----:B------:R-:W-:Y:S02]  /*1c7e0*/  IADD3.X R47, RZ, R27, RZ, P5, !PT ;  /* 0x0000001bff2f7210 */ /* 0x000fe40002ffe4ff */
[----:B------:R-:W-:Y:S02]  /*1c7f0*/  SHF.R.U64 R3, R3, 0x3, RZ ;  /* 0x0000000303037819 */ /* 0x000fe400000012ff */
[----:B------:R-:W-:Y:S02]  /*1c800*/  MOV R225, R70 ;  /* 0x0000004600e17202 */ /* 0x000fe40000000f00 */
[----:B------:R-:W-:Y:S02]  /*1c810*/  LOP3.LUT R26, R3, R26, RZ, 0x3c, !PT ;  /* 0x0000001a031a7212 */ /* 0x000fe400078e3cff */
[----:B---3--:R-:W-:Y:S02]  /*1c820*/  LOP3.LUT P0, R3, R228, 0x3, RZ, 0xc0, !PT ;  /* 0x00000003e4037812 */ /* 0x008fe4000780c0ff */
[----:B------:R-:W-:-:S02]  /*1c830*/  MOV R223, R62 ;  /* 0x0000003e00df7202 */ /* 0x000fc40000000f00 */
[----:B------:R-:W-:Y:S02]  /*1c840*/  ISETP.EQ.OR P0, PT, R3, 0x3, !P0 ;  /* 0x000000030300780c */ /* 0x000fe40004702670 */
[----:B------:R-:W-:Y:S02]  /*1c850*/  MOV R221, R54 ;  /* 0x0000003600dd7202 */ /* 0x000fe40000000f00 */
[----:B------:R-:W-:Y:S02]  /*1c860*/  SEL R4, R5, R2, P0 ;  /* 0x0000000205047207 */ /* 0x000fe40000000000 */
[----:B------:R-:W-:Y:S01]  /*1c870*/  SEL R5, R2, R5, P0 ;  /* 0x0000000502057207 */ /* 0x000fe20000000000 */
[----:B------:R-:W-:Y:S01]  /*1c880*/  IMAD.SHL.U32 R2, R228, 0x4, RZ ;  /* 0x00000004e4027824 */ /* 0x000fe200078e00ff */
[----:B------:R-:W-:Y:S02]  /*1c890*/  SEL R51, R0, R6, P0 ;  /* 0x0000000600337207 */ /* 0x000fe40000000000 */
[----:B------:R-:W-:-:S02]  /*1c8a0*/  SEL R6, R6, R0, P0 ;  /* 0x0000000006067207 */ /* 0x000fc40000000000 */
[----:B------:R-:W-:Y:S02]  /*1c8b0*/  LOP3.LUT R2, R2, 0xc, RZ, 0xc0, !PT ;  /* 0x0000000c02027812 */ /* 0x000fe400078ec0ff */
[----:B------:R-:W-:Y:S02]  /*1c8c0*/  MOV R219, R38 ;  /* 0x0000002600db7202 */ /* 0x000fe40000000f00 */
[----:B------:R-:W-:Y:S02]  /*1c8d0*/  IADD3 R2, P1, R2, UR4, RZ ;  /* 0x0000000402027c10 */ /* 0x000fe4000ff3e0ff */
[----:B------:R-:W-:Y:S02]  /*1c8e0*/  MOV R218, R42 ;  /* 0x0000002a00da7202 */ /* 0x000fe40000000f00 */
[----:B------:R-:W-:Y:S01]  /*1c8f0*/  MOV R217, R46 ;  /* 0x0000002e00d97202 */ /* 0x000fe20000000f00 */
[----:B------:R-:W-:Y:S01]  /*1c900*/  IMAD.X R3, RZ, RZ, UR5, P1 ;  /* 0x00000005ff037e24 */ /* 0x000fe200088e06ff */
[----:B------:R-:W-:-:S02]  /*1c910*/  MOV R216, R66 ;  /* 0x0000004200d87202 */ /* 0x000fc40000000f00 */
[----:B------:R-:W-:Y:S02]  /*1c920*/  MOV R215, R58 ;  /* 0x0000003a00d77202 */ /* 0x000fe40000000f00 */
[----:B------:R1:W5:Y:S01]  /*1c930*/  LDG.E.CONSTANT R0, desc[UR42][R2.64] ;  /* 0x0000002a02007981 */ /* 0x000362000c1e9900 */
[----:B------:R-:W-:Y:S01]  /*1c940*/  UMOV UR4, 0xffffffff ;  /* 0xffffffff00047882 */ /* 0x000fe20000000000 */
[----:B------:R-:W-:Y:S02]  /*1c950*/  MOV R212, R34 ;  /* 0x0000002200d47202 */ /* 0x000fe40000000f00 */
[----:B------:R-:W-:Y:S01]  /*1c960*/  MOV R211, R26 ;  /* 0x0000001a00d37202 */ /* 0x000fe20000000f00 */
[----:B------:R-:W-:Y:S06]  /*1c970*/  BRA.DIV UR4, `(.L_x_505) ;  /* 0x000000f204187947 */ /* 0x000fec000b800000 */
[----:B------:R-:W-:Y:S01]  /*1c980*/  SEL R59, R116, R85, P0 ;  /* 0x00000055743b7207 */ /* 0x000fe20000000000 */
[----:B-1---5:R-:W-:Y:S01]  /*1c990*/  SHFL.IDX PT, R3, R51, R0, 0x1c1f ;  /* 0x001c1f0033037589 */ /* 0x022fe200000e0000 */
[----:B------:R-:W-:Y:S02]  /*1c9a0*/  SEL R85, R85, R116, P0 ;  /* 0x0000007455557207 */ /* 0x000fe40000000000 */
[----:B------:R-:W-:Y:S01]  /*1c9b0*/  SEL R62, R88, R121, P0 ;  /* 0x00000079583e7207 */ /* 0x000fe20000000000 */
[----:B------:R-:W-:Y:S01]  /*1c9c0*/  SHFL.IDX PT, R4, R4, R0, 0x1c1f ;  /* 0x001c1f0004047589 */ /* 0x000fe200000e0000 */
[----:B------:R-:W-:Y:S02]  /*1c9d0*/  SEL R63, R124, R93, P0 ;  /* 0x0000005d7c3f7207 */ /* 0x000fe40000000000 */
[----:B------:R-:W-:Y:S01]  /*1c9e0*/  SEL R116, R74, R75, P0 ;  /* 0x0000004b4a747207 */ /* 0x000fe20000000000 */
[----:B------:R-:W-:Y:S01]  /*1c9f0*/  SHFL.IDX PT, R59, R59, R0, 0x1c1f ;  /* 0x001c1f003b3b7589 */ /* 0x000fe200000e0000 */
[----:B------:R-:W-:-:S02]  /*1ca00*/  SEL R88, R121, R88, P0 ;  /* 0x0000005879587207 */ /* 0x000fc40000000000 */
[----:B------:R-:W-:Y:S01]  /*1ca10*/  SEL R93, R93, R124, P0 ;  /* 0x0000007c5d5d7207 */ /* 0x000fe20000000000 */
[----:B------:R-:W-:Y:S01]  /*1ca20*/  SHFL.IDX PT, R62, R62, R0, 0x1c1f ;  /* 0x001c1f003e3e7589 */ /* 0x000fe200000e0000 */
        /* <DEDUP_REMOVED lines=37> */
[----:B------:R-:W-:Y:S01]  /*1cc80*/  LOP3.LUT R2, R0, 0x2, RZ, 0x3c, !PT ;  /* 0x0000000200027812 */ /* 0x000fe200078e3cff */
[----:B------:R-:W-:Y:S01]  /*1cc90*/  SHFL.IDX PT, R54, R54, R0, 0x1c1f ;  /* 0x001c1f0036367589 */ /* 0x000fe200000e0000 */
[----:B------:R-:W-:Y:S02]  /*1cca0*/  SEL R37, R49, R37, P0 ;  /* 0x0000002531257207 */ /* 0x000fe40000000000 */
[----:B------:R-:W-:Y:S01]  /*1ccb0*/  SEL R39, R52, R32, P0 ;  /* 0x0000002034277207 */ /* 0x000fe20000000000 */
[----:B------:R-:W1:Y:S01]  /*1ccc0*/  SHFL.IDX PT, R6, R6, R2, 0x1c1f ;  /* 0x001c1f0206067589 */ /* 0x000e6200000e0000 */
        /* <DEDUP_REMOVED lines=14> */
[----:B------:R-:W2:Y:S01]  /*1cdb0*/  SHFL.IDX PT, R69, R69, R2, 0x1c1f ;  /* 0x001c1f0245457589 */ /* 0x000ea200000e0000 */
        /* <DEDUP_REMOVED lines=14> */
[----:B------:R-:W3:Y:S01]  /*1cea0*/  SHFL.IDX PT, R68, R68, R2, 0x1c1f ;  /* 0x001c1f0244447589 */ /* 0x000ee200000e0000 */
[----:B------:R-:W-:Y:S02]  /*1ceb0*/  SEL R58, R80, R113, P0 ;  /* 0x00000071503a7207 */ /* 0x000fe40000000000 */
[----:B------:R-:W-:Y:S01]  /*1cec0*/  SEL R101, R101, R132, P0 ;  /* 0x0000008465657207 */ /* 0x000fe20000000000 */
[----:B------:R-:W-:Y:S01]  /*1ced0*/  SHFL.IDX PT, R44, R44, R0, 0x1c1f ;  /* 0x001c1f002c2c7589 */ /* 0x000fe200000e0000 */
[----:B------:R-:W-:Y:S02]  /*1cee0*/  SEL R104, R137, R104, P0 ;  /* 0x0000006889687207 */ /* 0x000fe40000000000 */
[----:B------:R-:W-:Y:S01]  /*1cef0*/  SEL R81, R65, R158, P0 ;  /* 0x0000009e41517207 */ /* 0x000fe20000000000 */
[----:B------:R-:W4:Y:S01]  /*1cf00*/  SHFL.IDX PT, R45, R45, R2, 0x1c1f ;  /* 0x001c1f022d2d7589 */ /* 0x000f2200000e0000 */
[----:B------:R-:W-:-:S02]  /*1cf10*/  SEL R82, R94, R95, P0 ;  /* 0x0000005f5e527207 */ /* 0x000fc40000000000 */
[----:B------:R-:W-:Y:S01]  /*1cf20*/  SEL R87, R102, R103, P0 ;  /* 0x0000006766577207 */ /* 0x000fe20000000000 */
[----:B------:R-:W-:Y:S01]  /*1cf30*/  SHFL.IDX PT, R48, R48, R0, 0x1c1f ;  /* 0x001c1f0030307589 */ /* 0x000fe200000e0000 */
[----:B------:R-:W-:Y:S02]  /*1cf40*/  SEL R122, R123, R122, P0 ;  /* 0x0000007a7b7a7207 */ /* 0x000fe40000000000 */
[----:B------:R-:W-:Y:S01]  /*1cf50*/  SEL R47, R60, R12, P0 ;  /* 0x0000000c3c2f7207 */ /* 0x000fe20000000000 */
[----:B------:R-:W0:Y:S01]  /*1cf60*/  SHFL.IDX PT, R61, R61, R2, 0x1c1f ;  /* 0x001c1f023d3d7589 */ /* 0x000e2200000e0000 */
        /* <DEDUP_REMOVED lines=14> */
[----:B------:R-:W0:Y:S01]  /*1d050*/  SHFL.IDX PT, R72, R72, R2, 0x1c1f ;  /* 0x001c1f0248487589 */ /* 0x000e2200000e0000 */
[----:B------:R-:W-:Y:S02]  /*1d060*/  SEL R94, R95, R94, P0 ;  /* 0x0000005e5f5e7207 */ /* 0x000fe40000000000 */
[----:B------:R-:W-:Y:S01]  /*1d070*/  SEL R102, R103, R102, P0 ;  /* 0x0000006667667207 */ /* 0x000fe20000000000 */
[----:B------:R-:W0:Y:S01]  /*1d080*/  SHFL.IDX PT, R77, R77, R2, 0x1c1f ;  /* 0x001c1f024d4d7589 */ /* 0x000e2200000e0000 */
[----:B------:R-:W-:Y:S02]  /*1d090*/  SEL R132, R106, R107, P0 ;  /* 0x0000006b6a847207 */ /* 0x000fe40000000000 */
[----:B------:R-:W-:Y:S01]  /*1d0a0*/  SEL R137, R107, R106, P0 ;  /* 0x0000006a6b897207 */ /* 0x000fe20000000000 */
[----:B------:R-:W0:Y:S01]  /*1d0b0*/  SHFL.IDX PT, R80, R80, R2, 0x1c1f ;  /* 0x001c1f0250507589 */ /* 0x000e2200000e0000 */
        /* <DEDUP_REMOVED lines=14> */
[----:B------:R-:W-:Y:S01]  /*1d1a0*/  SHFL.IDX PT, R67, R67, R0, 0x1c1f ;  /* 0x001c1f0043437589 */ /* 0x000fe200000e0000 */
[----:B------:R-:W-:Y:S02]  /*1d1b0*/  SEL R118, R141, R164, P0 ;  /* 0x000000a48d767207 */ /* 0x000fe40000000000 */
[----:B------:R-:W-:Y:S01]  /*1d1c0*/  SEL R97, R163, R144, P0 ;  /* 0x00000090a3617207 */ /* 0x000fe20000000000 */
[----:B------:R-:W0:Y:S01]  /*1d1d0*/  SHFL.IDX PT, R101, R101, R2, 0x1c1f ;  /* 0x001c1f0265657589 */ /* 0x000e2200000e0000 */
        /* <DEDUP_REMOVED lines=54> */
[----:B-1----:R-:W-:-:S02]  /*1d540*/  SEL R205, R3, R6, P0 ;  /* 0x0000000603cd7207 */ /* 0x002fc40000000000 */
[----:B------:R-:W-:Y:S01]  /*1d550*/  SEL R206, R6, R3, P0 ;  /* 0x0000000306ce7207 */ /* 0x000fe20000000000 */
[----:B------:R-:W-:Y:S01]  /*1d560*/  SHFL.IDX PT, R42, R42, R0, 0x1c1f ;  /* 0x001c1f002a2a7589 */ /* 0x000fe200000e0000 */
[----:B--2---:R-:W-:Y:S02]  /*1d570*/  SEL R3, R54, R69, P0 ;  /* 0x0000004536037207 */ /* 0x004fe40000000000 */
[----:B------:R-:W-:Y:S01]  /*1d580*/  SEL R207, R4, R5, P0 ;  /* 0x0000000504cf7207 */ /* 0x000fe20000000000 */
[----:B------:R-:W1:Y:S01]  /*1d590*/  SHFL.IDX PT, R56, R56, R2, 0x1c1f ;  /* 0x001c1f0238387589 */ /* 0x000e6200000e0000 */
[----:B------:R-:W-:Y:S02]  /*1d5a0*/  SEL R208, R5, R4, P0 ;  /* 0x0000000405d07207 */ /* 0x000fe40000000000 */
[----:B------:R-:W-:Y:S01]  /*1d5b0*/  SEL R203, R8, R9, P0 ;  /* 0x0000000908cb7207 */ /* 0x000fe20000000000 */
[----:B------:R-:W-:Y:S01]  /*1d5c0*/  SHFL.IDX PT, R49, R49, R0, 0x1c1f ;  /* 0x001c1f0031317589 */ /* 0x000fe200000e0000 */
[----:B------:R-:W-:-:S02]  /*1d5d0*/  SEL R204, R9, R8, P0 ;  /* 0x0000000809cc7207 */ /* 0x000fc40000000000 */
[----:B------:R-:W-:Y:S01]  /*1d5e0*/  SEL R201, R7, R10, P0 ;  /* 0x0000000a07c97207 */ /* 0x000fe20000000000 */
[----:B------:R-:W2:Y:S01]  /*1d5f0*/  SHFL.IDX PT, R64, R64, R2, 0x1c1f ;  /* 0x001c1f0240407589 */ /* 0x000ea200000e0000 */
[----:B------:R-:W-:Y:S02]  /*1d600*/  SEL R202, R10, R7, P0 ;  /* 0x000000070aca7207 */ /* 0x000fe40000000000 */
[----:B------:R-:W-:Y:S01]  /*1d610*/  SEL R199, R20, R24, P0 ;  /* 0x0000001814c77207 */ /* 0x000fe20000000000 */
[----:B------:R-:W-:Y:S01]  /*1d620*/  SHFL.IDX PT, R130, R131, R0, 0x1c1f ;  /* 0x001c1f0083827589 */ /* 0x000fe200000e0000 */
[----:B------:R-:W-:Y:S02]  /*1d630*/  SEL R200, R24, R20, P0 ;  /* 0x0000001418c87207 */ /* 0x000fe40000000000 */
[----:B---3--:R-:W-:Y:S01]  /*1d640*/  SEL R186, R46, R68, P0 ;  /* 0x000000442eba7207 */ /* 0x008fe20000000000 */
[----:B------:R-:W-:Y:S01]  /*1d650*/  SHFL.IDX PT, R70, R70, R0, 0x1c1f ;  /* 0x001c1f0046467589 */ /* 0x000fe200000e0000 */
[----:B------:R-:W-:-:S02]  /*1d660*/  SEL R185, R68, R46, P0 ;  /* 0x0000002e44b97207 */ /* 0x000fc40000000000 */
[----:B----4-:R-:W-:Y:S01]  /*1d670*/  SEL R182, R44, R45, P0 ;  /* 0x0000002d2cb67207 */ /* 0x010fe20000000000 */
[----:B------:R-:W3:Y:S01]  /*1d680*/  SHFL.IDX PT, R104, R104, R2, 0x1c1f ;  /* 0x001c1f0268687589 */ /* 0x000ee200000e0000 */
[----:B------:R-:W-:Y:S02]  /*1d690*/  SEL R181, R45, R44, P0 ;  /* 0x0000002c2db57207 */ /* 0x000fe40000000000 */
[----:B0-----:R-:W-:Y:S01]  /*1d6a0*/  SEL R174, R48, R61, P0 ;  /* 0x0000003d30ae7207 */ /* 0x001fe20000000000 */
        /* <DEDUP_REMOVED lines=9> */
[----:B------:R-:W4:Y:S01]  /*1d740*/  SHFL.IDX PT, R112, R112, R2, 0x1c1f ;  /* 0x001c1f0270707589 */ /* 0x000f2200000e0000 */
[----:B------:R-:W-:Y:S02]  /*1d750*/  SEL R8, R62, R88, P0 ;  /* 0x000000583e087207 */ /* 0x000fe40000000000 */
[----:B------:R-:W-:Y:S01]  /*1d760*/  SEL R9, R63, R93, P0 ;  /* 0x0000005d3f097207 */ /* 0x000fe20000000000 */
[----:B------:R-:W-:Y:S01]  /*1d770*/  SHFL.IDX PT, R76, R76, R0, 0x1c1f ;  /* 0x001c1f004c4c7589 */ /* 0x000fe200000e0000 */
[----:B------:R-:W-:-:S02]  /*1d780*/  SEL R10, R66, R96, P0 ;  /* 0x00000060420a7207 */ /* 0x000fc40000000000 */
[----:B------:R-:W-:Y:S01]  /*1d790*/  SEL R20, R67, R101, P0 ;  /* 0x0000006543147207 */ /* 0x000fe20000000000 */
[----:B------:R-:W4:Y:S01]  /*1d7a0*/  SHFL.IDX PT, R117, R117, R2, 0x1c1f ;  /* 0x001c1f0275757589 */ /* 0x000f2200000e0000 */
        /* <DEDUP_REMOVED lines=40> */
[----:B------:R-:W-:Y:S01]  /*1da30*/  SEL R67, R101, R67, P0 ;  /* 0x0000004365437207 */ /* 0x000fe20000000000 */
[----:B------:R-:W2:Y:S01]  /*1da40*/  SHFL.IDX PT, R144, R144, R2, 0x1c1f ;  /* 0x001c1f0290907589 */ /* 0x000ea200000e0000 */
[----:B------:R-:W-:-:S02]  /*1da50*/  SEL R50, R50, R51, P0 ;  /* 0x0000003332327207 */ /* 0x000fc40000000000 */
[----:B------:R-:W-:Y:S01]  /*1da60*/  SEL R79, R86, R79, P0 ;  /* 0x0000004f564f7207 */ /* 0x000fe20000000000 */
[----:B------:R-:W-:Y:S01]  /*1da70*/  SHFL.IDX PT, R100, R100, R0, 0x1c1f ;  /* 0x001c1f0064647589 */ /* 0x000fe200000e0000 */
[----:B------:R-:W-:Y:S02]  /*1da80*/  SEL R82, R94, R82, P0 ;  /* 0x000000525e527207 */ /* 0x000fe40000000000 */
[----:B------:R-:W-:Y:S01]  /*1da90*/  SEL R83, R98, R83, P0 ;  /* 0x0000005362537207 */ /* 0x000fe20000000000 */
[----:B------:R-:W2:Y:S01]  /*1daa0*/  SHFL.IDX PT, R149, R149, R2, 0x1c1f ;  /* 0x001c1f0295957589 */ /* 0x000ea200000e0000 */
[----:B---3--:R-:W-:Y:S02]  /*1dab0*/  SEL R21, R70, R104, P0 ;  /* 0x0000006846157207 */ /* 0x008fe40000000000 */
[----:B0-----:R-:W-:Y:S01]  /*1dac0*/  SEL R24, R71, R109, P0 ;  /* 0x0000006d47187207 */ /* 0x001fe20000000000 */
[----:B------:R-:W-:Y:S01]  /*1dad0*/  SHFL.IDX PT, R105, R105, R0, 0x1c1f ;  /* 0x001c1f0069697589 */ /* 0x000fe200000e0000 */
[----:B----4-:R-:W-:-:S02]  /*1dae0*/  SEL R25, R73, R112, P0 ;  /* 0x0000007049197207 */ /* 0x010fc40000000000 */
[----:B------:R-:W-:Y:S01]  /*1daf0*/  SEL R26, R76, R117, P0 ;  /* 0x000000754c1a7207 */ /* 0x000fe20000000000 */
[----:B------:R-:W0:Y:S01]  /*1db00*/  SHFL.IDX PT, R154, R154, R2, 0x1c1f ;  /* 0x001c1f029a9a7589 */ /* 0x000e2200000e0000 */
[----:B------:R-:W-:Y:S02]  /*1db10*/  SEL R27, R81, R158, P0 ;  /* 0x0000009e511b7207 */ /* 0x000fe40000000000 */
[----:B------:R-:W-:Y:S01]  /*1db20*/  SEL R28, R65, R120, P0 ;  /* 0x00000078411c7207 */ /* 0x000fe20000000000 */
[----:B------:R-:W-:Y:S01]  /*1db30*/  SHFL.IDX PT, R108, R108, R0, 0x1c1f ;  /* 0x001c1f006c6c7589 */ /* 0x000fe200000e0000 */
[----:B------:R-:W-:Y:S02]  /*1db40*/  SEL R42, R84, R125, P0 ;  /* 0x0000007d542a7207 */ /* 0x000fe40000000000 */
[----:B------:R-:W-:Y:S01]  /*1db50*/  SEL R43, R89, R128, P0 ;  /* 0x00000080592b7207 */ /* 0x000fe20000000000 */
[----:B------:R-:W3:Y:S01]  /*1db60*/  SHFL.IDX PT, R155, R155, R2, 0x1c1f ;  /* 0x001c1f029b9b7589 */ /* 0x000ee200000e0000 */
[----:B-1----:R-:W-:-:S02]  /*1db70*/  SEL R45, R92, R136, P0 ;  /* 0x000000885c2d7207 */ /* 0x002fc40000000000 */
[----:B--2---:R-:W-:Y:S01]  /*1db80*/  SEL R46, R118, R141, P0 ;  /* 0x0000008d762e7207 */ /* 0x004fe20000000000 */
[----:B------:R-:W-:Y:S01]  /*1db90*/  SHFL.IDX PT, R113, R113, R0, 0x1c1f ;  /* 0x001c1f0071717589 */ /* 0x000fe200000e0000 */
[----:B------:R-:W-:Y:S02]  /*1dba0*/  SEL R47, R97, R144, P0 ;  /* 0x00000090612f7207 */ /* 0x000fe40000000000 */
[----:B------:R-:W-:Y:S01]  /*1dbb0*/  SEL R85, R114, R91, P0 ;  /* 0x0000005b72557207 */ /* 0x000fe20000000000 */
[----:B------:R-:W1:Y:S01]  /*1dbc0*/  SHFL.IDX PT, R156, R156, R2, 0x1c1f ;  /* 0x001c1f029c9c7589 */ /* 0x000e6200000e0000 */
[----:B------:R-:W-:Y:S02]  /*1dbd0*/  SEL R48, R100, R149, P0 ;  /* 0x0000009564307207 */ /* 0x000fe40000000000 */
[----:B------:R-:W-:Y:S01]  /*1dbe0*/  SEL R88, R115, R99, P0 ;  /* 0x0000006373587207 */ /* 0x000fe20000000000 */
[----:B------:R-:W2:Y:S01]  /*1dbf0*/  SHFL.IDX PT, R75, R75, R2, 0x1c1f ;  /* 0x001c1f024b4b7589 */ /* 0x000ea200000e0000 */
[----:B------:R-:W-:-:S02]  /*1dc00*/  SEL R70, R104, R70, P0 ;  /* 0x0000004668467207 */ /* 0x000fc40000000000 */
[----:B------:R-:W-:Y:S01]  /*1dc10*/  SEL R71, R109, R71, P0 ;  /* 0x000000476d477207 */ /* 0x000fe20000000000 */
[----:B------:R-:W-:Y:S01]  /*1dc20*/  SHFL.IDX PT, R119, R74, R0, 0x1c1f ;  /* 0x001c1f004a777589 */ /* 0x000fe200000e0000 */
[----:B0-----:R-:W-:Y:S02]  /*1dc30*/  SEL R49, R105, R154, P0 ;  /* 0x0000009a69317207 */ /* 0x001fe40000000000 */
[----:B------:R-:W-:Y:S01]  /*1dc40*/  SEL R73, R112, R73, P0 ;  /* 0x0000004970497207 */ /* 0x000fe20000000000 */
[----:B------:R-:W0:Y:S01]  /*1dc50*/  SHFL.IDX PT, R78, R78, R2, 0x1c1f ;  /* 0x001c1f024e4e7589 */ /* 0x000e2200000e0000 */
[----:B------:R-:W-:Y:S02]  /*1dc60*/  SEL R76, R117, R76, P0 ;  /* 0x0000004c754c7207 */ /* 0x000fe40000000000 */
[----:B------:R-:W-:Y:S01]  /*1dc70*/  SEL R81, R158, R81, P0 ;  /* 0x000000519e517207 */ /* 0x000fe20000000000 */
[----:B------:R-:W4:Y:S01]  /*1dc80*/  SHFL.IDX PT, R124, R124, R2, 0x1c1f ;  /* 0x001c1f027c7c7589 */ /* 0x000f2200000e0000 */
[----:B---3--:R-:W-:-:S02]  /*1dc90*/  SEL R51, R108, R155, P0 ;  /* 0x0000009b6c337207 */ /* 0x008fc40000000000 */
[----:B------:R-:W-:Y:S01]  /*1dca0*/  SEL R65, R120, R65, P0 ;  /* 0x0000004178417207 */ /* 0x000fe20000000000 */
[----:B------:R-:W3:Y:S01]  /*1dcb0*/  SHFL.IDX PT, R126, R126, R2, 0x1c1f ;  /* 0x001c1f027e7e7589 */ /* 0x000ee200000e0000 */
[----:B------:R-:W-:Y:S02]  /*1dcc0*/  SEL R84, R125, R84, P0 ;  /* 0x000000547d547207 */ /* 0x000fe40000000000 */
[----:B------:R-:W-:Y:S01]  /*1dcd0*/  SEL R89, R128, R89, P0 ;  /* 0x0000005980597207 */ /* 0x000fe20000000000 */
[----:B------:R-:W-:Y:S01]  /*1dce0*/  SHFL.IDX PT, R87, R87, R0, 0x1c1f ;  /* 0x001c1f0057577589 */ /* 0x000fe200000e0000 */
[----:B-1----:R-:W-:Y:S02]  /*1dcf0*/  SEL R52, R113, R156, P0 ;  /* 0x0000009c71347207 */ /* 0x002fe40000000000 */
[----:B------:R-:W-:Y:S01]  /*1dd00*/  SEL R92, R136, R92, P0 ;  /* 0x0000005c885c7207 */ /* 0x000fe20000000000 */
[----:B------:R-:W1:Y:S01]  /*1dd10*/  SHFL.IDX PT, R102, R102, R2, 0x1c1f ;  /* 0x001c1f0266667589 */ /* 0x000e6200000e0000 */
[----:B--2---:R-:W-:-:S02]  /*1dd20*/  SEL R53, R116, R75, P0 ;  /* 0x0000004b74357207 */ /* 0x004fc40000000000 */
[----:B------:R-:W-:Y:S01]  /*1dd30*/  SEL R118, R141, R118, P0 ;  /* 0x000000768d767207 */ /* 0x000fe20000000000 */
[----:B------:R-:W-:Y:S01]  /*1dd40*/  SHFL.IDX PT, R132, R132, R0, 0x1c1f ;  /* 0x001c1f0084847589 */ /* 0x000fe200000e0000 */
[----:B------:R-:W-:Y:S02]  /*1dd50*/  SEL R97, R144, R97, P0 ;  /* 0x0000006190617207 */ /* 0x000fe40000000000 */
[----:B------:R-:W-:Y:S01]  /*1dd60*/  SEL R100, R149, R100, P0 ;  /* 0x0000006495647207 */ /* 0x000fe20000000000 */
[----:B------:R-:W2:Y:S01]  /*1dd70*/  SHFL.IDX PT, R133, R137, R2, 0x1c1f ;  /* 0x001c1f0289857589 */ /* 0x000ea200000e0000 */
[----:B0-----:R-:W-:Y:S02]  /*1dd80*/  SEL R56, R119, R78, P0 ;  /* 0x0000004e77387207 */ /* 0x001fe40000000000 */
[----:B------:R-:W-:Y:S01]  /*1dd90*/  SEL R105, R154, R105, P0 ;  /* 0x000000699a697207 */ /* 0x000fe20000000000 */
[----:B------:R-:W-:Y:S01]  /*1dda0*/  SHFL.IDX PT, R90, R90, R0, 0x1c1f ;  /* 0x001c1f005a5a7589 */ /* 0x000fe200000e0000 */
[----:B----4-:R-:W-:-:S02]  /*1ddb0*/  SEL R60, R121, R124, P0 ;  /* 0x0000007c793c7207 */ /* 0x010fc40000000000 */
[----:B------:R-:W-:Y:S01]  /*1ddc0*/  SEL R108, R155, R108, P0 ;  /* 0x0000006c9b6c7207 */ /* 0x000fe20000000000 */
[----:B------:R-:W0:Y:S01]  /*1ddd0*/  SHFL.IDX PT, R110, R110, R2, 0x1c1f ;  /* 0x001c1f026e6e7589 */ /* 0x000e2200000e0000 */
[----:B---3--:R-:W-:Y:S02]  /*1dde0*/  SEL R64, R129, R126, P0 ;  /* 0x0000007e81407207 */ /* 0x008fe40000000000 */
[----:B------:R-:W-:Y:S01]  /*1ddf0*/  SEL R113, R156, R113, P0 ;  /* 0x000000719c717207 */ /* 0x000fe20000000000 */
[----:B------:R-:W-:Y:S01]  /*1de00*/  SHFL.IDX PT, R95, R95, R0, 0x1c1f ;  /* 0x001c1f005f5f7589 */ /* 0x000fe200000e0000 */
[----:B------:R-:W-:Y:S02]  /*1de10*/  SEL R75, R75, R116, P0 ;  /* 0x000000744b4b7207 */ /* 0x000fe40000000000 */
[----:B------:R-:W-:Y:S01]  /*1de20*/  SEL R78, R78, R119, P0 ;  /* 0x000000774e4e7207 */ /* 0x000fe20000000000 */
[----:B------:R-:W3:Y:S01]  /*1de30*/  SHFL.IDX PT, R157, R157, R2, 0x1c1f ;  /* 0x001c1f029d9d7589 */ /* 0x000ee200000e0000 */
[----:B-1----:R-:W-:-:S02]  /*1de40*/  SEL R72, R87, R102, P0 ;  /* 0x0000006657487207 */ /* 0x002fc40000000000 */
[----:B------:R-:W-:Y:S01]  /*1de50*/  SEL R121, R124, R121, P0 ;  /* 0x000000797c797207 */ /* 0x000fe20000000000 */
[----:B------:R-:W-:Y:S01]  /*1de60*/  SHFL.IDX PT, R103, R103, R0, 0x1c1f ;  /* 0x001c1f0067677589 */ /* 0x000fe200000e0000 */
[----:B------:R-:W-:Y:S02]  /*1de70*/  SEL R126, R126, R129, P0 ;  /* 0x000000817e7e7207 */ /* 0x000fe40000000000 */
[----:B------:R-:W-:Y:S01]  /*1de80*/  SEL R87, R102, R87, P0 ;  /* 0x0000005766577207 */ /* 0x000fe20000000000 */
[----:B------:R-:W1:Y:S01]  /*1de90*/  SHFL.IDX PT, R127, R127, R2, 0x1c1f ;  /* 0x001c1f027f7f7589 */ /* 0x000e6200000e0000 */
[----:B--2---:R-:W-:Y:S02]  /*1dea0*/  SEL R77, R132, R133, P0 ;  /* 0x00000085844d7207 */ /* 0x004fe40000000000 */
[----:B------:R-:W-:Y:S01]  /*1deb0*/  SEL R132, R133, R132, P0 ;  /* 0x0000008485847207 */ /* 0x000fe20000000000 */
[----:B------:R-:W2:Y:S01]  /*1dec0*/  SHFL.IDX PT, R123, R123, R0, 0x1c1f ;  /* 0x001c1f007b7b7589 */ /* 0x000ea200000e0000 */
[----:B------:R-:W-:-:S02]  /*1ded0*/  SEL R91, R91, R114, P0 ;  /* 0x000000725b5b7207 */ /* 0x000fc40000000000 */
[----:B------:R-:W-:Y:S01]  /*1dee0*/  SEL R99, R99, R115, P0 ;  /* 0x0000007363637207 */ /* 0x000fe20000000000 */
[----:B------:R-:W-:Y:S01]  /*1def0*/  SHFL.IDX PT, R106, R106, R0, 0x1c1f ;  /* 0x001c1f006a6a7589 */ /* 0x000fe200000e0000 */
[----:B0-----:R-:W-:Y:S02]  /*1df00*/  SEL R80, R90, R110, P0 ;  /* 0x0000006e5a507207 */ /* 0x001fe40000000000 */
[----:B------:R-:W-:Y:S01]  /*1df10*/  SEL R90, R110, R90, P0 ;  /* 0x0000005a6e5a7207 */ /* 0x000fe20000000000 */
[----:B------:R-:W0:Y:S04]  /*1df20*/  SHFL.IDX PT, R134, R134, R2, 0x1c1f ;  /* 0x001c1f0286867589 */ /* 0x000e2800000e0000 */
[----:B------:R-:W4:Y:S01]  /*1df30*/  SHFL.IDX PT, R131, R138, R2, 0x1c1f ;  /* 0x001c1f028a837589 */ /* 0x000f2200000e0000 */
[----:B---3--:R-:W-:-:S02]  /*1df40*/  SEL R86, R95, R157, P0 ;  /* 0x0000009d5f567207 */ /* 0x008fc40000000000 */
[----:B------:R-:W-:Y:S01]  /*1df50*/  SEL R95, R157, R95, P0 ;  /* 0x0000005f9d5f7207 */ /* 0x000fe20000000000 */
[----:B------:R-:W-:Y:S04]  /*1df60*/  SHFL.IDX PT, R107, R107, R0, 0x1c1f ;  /* 0x001c1f006b6b7589 */ /* 0x000fe800000e0000 */
[----:B------:R-:W3:Y:S01]  /*1df70*/  SHFL.IDX PT, R142, R142, R2, 0x1c1f ;  /* 0x001c1f028e8e7589 */ /* 0x000ee200000e0000 */
[----:B-1----:R-:W-:Y:S02]  /*1df80*/  SEL R93, R103, R127, P0 ;  /* 0x0000007f675d7207 */ /* 0x002fe40000000000 */
[----:B------:R-:W-:Y:S01]  /*1df90*/  SEL R103, R127, R103, P0 ;  /* 0x000000677f677207 */ /* 0x000fe20000000000 */
[----:B------:R-:W1:Y:S01]  /*1dfa0*/  SHFL.IDX PT, R37, R37, R2, 0x1c1f ;  /* 0x001c1f0225257589 */ /* 0x000e6200000e0000 */
[----:B--2---:R-:W-:-:S02]  /*1dfb0*/  SEL R94, R123, R122, P0 ;  /* 0x0000007a7b5e7207 */ /* 0x004fc40000000000 */
[----:B------:R-:W-:Y:S01]  /*1dfc0*/  SEL R122, R122, R123, P0 ;  /* 0x0000007b7a7a7207 */ /* 0x000fe20000000000 */
[----:B------:R-:W-:Y:S04]  /*1dfd0*/  SHFL.IDX PT, R36, R36, R0, 0x1c1f ;  /* 0x001c1f0024247589 */ /* 0x000fe800000e0000 */
[----:B------:R-:W2:Y:S01]  /*1dfe0*/  SHFL.IDX PT, R35, R35, R2, 0x1c1f ;  /* 0x001c1f0223237589 */ /* 0x000ea200000e0000 */
[----:B0-----:R-:W-:Y:S02]  /*1dff0*/  SEL R96, R106, R134, P0 ;  /* 0x000000866a607207 */ /* 0x001fe40000000000 */
[----:B------:R-:W-:Y:S01]  /*1e000*/  SEL R134, R134, R106, P0 ;  /* 0x0000006a86867207 */ /* 0x000fe20000000000 */
[----:B------:R-:W-:Y:S01]  /*1e010*/  SHFL.IDX PT, R34, R34, R0, 0x1c1f ;  /* 0x001c1f0022227589 */ /* 0x000fe200000e0000 */
[----:B----4-:R-:W-:-:S02]  /*1e020*/  SEL R98, R130, R131, P0 ;  /* 0x0000008382627207 */ /* 0x010fc40000000000 */
[----:B------:R-:W-:Y:S01]  /*1e030*/  SEL R130, R131, R130, P0 ;  /* 0x0000008283827207 */ /* 0x000fe20000000000 */
[----:B------:R-:W0:Y:S04]  /*1e040*/  SHFL.IDX PT, R33, R33, R2, 0x1c1f ;  /* 0x001c1f0221217589 */ /* 0x000e2800000e0000 */
[----:B------:R-:W4:Y:S01]  /*1e050*/  SHFL.IDX PT, R74, R209, R0, 0x1c1f ;  /* 0x001c1f00d14a7589 */ /* 0x000f2200000e0000 */
[----:B---3--:R-:W-:Y:S02]  /*1e060*/  SEL R101, R107, R142, P0 ;  /* 0x0000008e6b657207 */ /* 0x008fe40000000000 */
[----:B------:R-:W-:Y:S01]  /*1e070*/  SEL R142, R142, R107, P0 ;  /* 0x0000006b8e8e7207 */ /* 0x000fe20000000000 */
[----:B------:R-:W3:Y:S01]  /*1e080*/  SHFL.IDX PT, R111, R111, R0, 0x1c1f ;  /* 0x001c1f006f6f7589 */ /* 0x000ee200000e0000 */
[----:B-1----:R-:W-:-:S02]  /*1e090*/  SEL R195, R38, R37, P0 ;  /* 0x0000002526c37207 */ /* 0x002fc40000000000 */
[----:B------:R-:W-:Y:S01]  /*1e0a0*/  SEL R196, R37, R38, P0 ;  /* 0x0000002625c47207 */ /* 0x000fe20000000000 */
[----:B------:R-:W1:Y:S04]  /*1e0b0*/  SHFL.IDX PT, R0, R210, R2, 0x1c1f ;  /* 0x001c1f02d2007589 */ /* 0x000e6800000e0000 */
[----:B------:R4:W1:Y:S01]  /*1e0c0*/  SHFL.IDX PT, R150, R150, R2, 0x1c1f ;  /* 0x001c1f0296967589 */ /* 0x00086200000e0000 */
[----:B--2---:R-:W-:Y:S02]  /*1e0d0*/  SEL R191, R36, R35, P0 ;  /* 0x0000002324bf7207 */ /* 0x004fe40000000000 */
[----:B------:R-:W-:Y:S02]  /*1e0e0*/  SEL R192, R35, R36, P0 ;  /* 0x0000002423c07207 */ /* 0x000fe40000000000 */
[----:B0-----:R-:W-:-:S02]  /*1e0f0*/  SEL R188, R34, R33, P0 ;  /* 0x0000002122bc7207 */ /* 0x001fc40000000000 */
[----:B------:R-:W-:Y:S02]  /*1e100*/  SEL R187, R33, R34, P0 ;  /* 0x0000002221bb7207 */ /* 0x000fe40000000000 */
[----:B----4-:R-:W-:-:S07]  /*1e110*/  MOV R2, RZ ;  /* 0x000000ff00027202 */ /* 0x010fce0000000f00 */
.L_x_820:
[----:B------:R-:W2:Y:S01]  /*1e120*/  LDL.LU R102, [R1+0x74] ;  /* 0x0000740001667983 */ /* 0x000ea20000300800 */
[----:B------:R-:W-:Y:S05]  /*1e130*/  WARPSYNC.ALL ;  /* 0x0000000000007948 */ /* 0x000fea0003800000 */
[----:B------:R-:W4:Y:S01]  /*1e140*/  LDL.LU R11, [R1+0x78] ;  /* 0x00007800010b7983 */ /* 0x000f220000300800 */
[----:B------:R-:W-:Y:S01]  /*1e150*/  F2FP.BF16.F32.PACK_AB R12, R205, R207 ;  /* 0x000000cfcd0c723e */ /* 0x000fe200000010ff */
[----:B------:R-:W-:Y:S01]  /*1e160*/  ULDC.64 UR4, c[0x0][0xc00] ;  /* 0x0003000000047ab9 */ /* 0x000fe20000000a00 */
[----:B------:R-:W-:Y:S01]  /*1e170*/  F2FP.BF16.F32.PACK_AB R13, R28, R27 ;  /* 0x0000001b1c0d723e */ /* 0x000fe200000010ff */
[----:B------:R-:W-:Y:S01]  /*1e180*/  ULDC.64 UR6, c[0x0][0xc08] ;  /* 0x0003020000067ab9 */ /* 0x000fe20000000a00 */
[----:B------:R-:W-:Y:S01]  /*1e190*/  F2FP.BF16.F32.PACK_AB R14, R206, R208 ;  /* 0x000000d0ce0e723e */ /* 0x000fe200000010ff */
[----:B------:R-:W0:Y:S01]  /*1e1a0*/  LDC R112, c[0x0][0xbe8] ;  /* 0x0002fa00ff707b82 */ /* 0x000e220000000800 */
[----:B------:R-:W-:-:S07]  /*1e1b0*/  F2FP.BF16.F32.PACK_AB R15, R65, R81 ;  /* 0x00000051410f723e */ /* 0x000fce00000010ff */
[----:B------:R-:W-:Y:S01]  /*1e1c0*/  BAR.SYNC.DEFER_BLOCKING 0x1, 0x100 ;  /* 0x0044000000007b1d */ /* 0x000fe20000010000 */
[----:B------:R-:W-:Y:S02]  /*1e1d0*/  F2FP.BF16.F32.PACK_AB R32, R201, R203 ;  /* 0x000000cbc920723e */ /* 0x000fe400000010ff */
[----:B------:R-:W-:Y:S02]  /*1e1e0*/  F2FP.BF16.F32.PACK_AB R33, R43, R42 ;  /* 0x0000002a2b21723e */ /* 0x000fe400000010ff */
[----:B------:R-:W-:Y:S02]  /*1e1f0*/  F2FP.BF16.F32.PACK_AB R34, R202, R204 ;  /* 0x000000ccca22723e */ /* 0x000fe400000010ff */
[----:B------:R-:W-:Y:S02]  /*1e200*/  F2FP.BF16.F32.PACK_AB R35, R89, R84 ;  /* 0x000000545923723e */ /* 0x000fe400000010ff */
[----:B------:R-:W-:Y:S02]  /*1e210*/  F2FP.BF16.F32.PACK_AB R36, R197, R199 ;  /* 0x000000c7c524723e */ /* 0x000fe400000010ff */
[----:B------:R-:W-:-:S02]  /*1e220*/  F2FP.BF16.F32.PACK_AB R37, R45, R44 ;  /* 0x0000002c2d25723e */ /* 0x000fc400000010ff */
[----:B------:R-:W-:Y:S02]  /*1e230*/  F2FP.BF16.F32.PACK_AB R38, R198, R200 ;  /* 0x000000c8c626723e */ /* 0x000fe400000010ff */
[----:B------:R-:W-:Y:S01]  /*1e240*/  F2FP.BF16.F32.PACK_AB R39, R92, R50 ;  /* 0x000000325c27723e */ /* 0x000fe200000010ff */
[----:B------:R3:W-:Y:S04]  /*1e250*/  STSM.16.M88.4 [R211], R12 ;  /* 0x0000000cd3007844 */ /* 0x0007e80000000200 */
[----:B------:R1:W-:Y:S04]  /*1e260*/  STSM.16.M88.4 [R212], R32 ;  /* 0x00000020d4007844 */ /* 0x0003e80000000200 */
[----:B------:R0:W-:Y:S01]  /*1e270*/  STSM.16.M88.4 [R213], R36 ;  /* 0x00000024d5007844 */ /* 0x0001e20000000200 */
[----:B---3--:R-:W-:-:S02]  /*1e280*/  F2FP.BF16.F32.PACK_AB R12, R193, R195 ;  /* 0x000000c3c10c723e */ /* 0x008fc400000010ff */
[----:B------:R-:W-:Y:S02]  /*1e290*/  F2FP.BF16.F32.PACK_AB R13, R47, R46 ;  /* 0x0000002e2f0d723e */ /* 0x000fe400000010ff */
[----:B------:R-:W-:Y:S02]  /*1e2a0*/  F2FP.BF16.F32.PACK_AB R14, R194, R196 ;  /* 0x000000c4c20e723e */ /* 0x000fe400000010ff */
[----:B------:R-:W-:Y:S02]  /*1e2b0*/  F2FP.BF16.F32.PACK_AB R15, R97, R118 ;  /* 0x00000076610f723e */ /* 0x000fe400000010ff */
[----:B-1----:R-:W-:Y:S02]  /*1e2c0*/  F2FP.BF16.F32.PACK_AB R32, R189, R191 ;  /* 0x000000bfbd20723e */ /* 0x002fe400000010ff */
[----:B------:R-:W-:Y:S01]  /*1e2d0*/  F2FP.BF16.F32.PACK_AB R33, R49, R48 ;  /* 0x000000303121723e */ /* 0x000fe200000010ff */
[----:B------:R1:W-:Y:S01]  /*1e2e0*/  STSM.16.M88.4 [R214], R12 ;  /* 0x0000000cd6007844 */ /* 0x0003e20000000200 */
[----:B------:R-:W-:-:S02]  /*1e2f0*/  F2FP.BF16.F32.PACK_AB R34, R190, R192 ;  /* 0x000000c0be22723e */ /* 0x000fc400000010ff */
[----:B------:R-:W-:Y:S02]  /*1e300*/  F2FP.BF16.F32.PACK_AB R35, R105, R100 ;  /* 0x000000646923723e */ /* 0x000fe400000010ff */
[----:B0-----:R-:W-:Y:S02]  /*1e310*/  F2FP.BF16.F32.PACK_AB R36, R186, R188 ;  /* 0x000000bcba24723e */ /* 0x001fe400000010ff */
[----:B------:R-:W-:Y:S01]  /*1e320*/  F2FP.BF16.F32.PACK_AB R37, R52, R51 ;  /* 0x000000333425723e */ /* 0x000fe200000010ff */
[----:B------:R0:W-:Y:S01]  /*1e330*/  STSM.16.M88.4 [R215], R32 ;  /* 0x00000020d7007844 */ /* 0x0001e20000000200 */
[----:B------:R-:W-:Y:S02]  /*1e340*/  F2FP.BF16.F32.PACK_AB R38, R185, R187 ;  /* 0x000000bbb926723e */ /* 0x000fe400000010ff */
[----:B------:R-:W-:Y:S02]  /*1e350*/  F2FP.BF16.F32.PACK_AB R39, R113, R108 ;  /* 0x0000006c7127723e */ /* 0x000fe400000010ff */
[----:B-1----:R-:W-:-:S03]  /*1e360*/  F2FP.BF16.F32.PACK_AB R12, R182, R184 ;  /* 0x000000b8b60c723e */ /* 0x002fc600000010ff */
[----:B------:R1:W-:Y:S01]  /*1e370*/  STSM.16.M88.4 [R216], R36 ;  /* 0x00000024d8007844 */ /* 0x0003e20000000200 */
[----:B------:R-:W-:Y:S02]  /*1e380*/  F2FP.BF16.F32.PACK_AB R13, R56, R53 ;  /* 0x00000035380d723e */ /* 0x000fe400000010ff */
[----:B------:R-:W-:Y:S02]  /*1e390*/  F2FP.BF16.F32.PACK_AB R14, R181, R183 ;  /* 0x000000b7b50e723e */ /* 0x000fe400000010ff */
[----:B------:R-:W-:Y:S02]  /*1e3a0*/  F2FP.BF16.F32.PACK_AB R15, R78, R75 ;  /* 0x0000004b4e0f723e */ /* 0x000fe400000010ff */
[----:B0-----:R-:W-:Y:S02]  /*1e3b0*/  F2FP.BF16.F32.PACK_AB R32, R178, R180 ;  /* 0x000000b4b220723e */ /* 0x001fe400000010ff */
[----:B------:R-:W-:Y:S01]  /*1e3c0*/  F2FP.BF16.F32.PACK_AB R33, R61, R60 ;  /* 0x0000003c3d21723e */ /* 0x000fe200000010ff */
[----:B------:R0:W-:Y:S01]  /*1e3d0*/  STSM.16.M88.4 [R217], R12 ;  /* 0x0000000cd9007844 */ /* 0x0001e20000000200 */
[----:B------:R-:W-:-:S02]  /*1e3e0*/  F2FP.BF16.F32.PACK_AB R34, R177, R179 ;  /* 0x000000b3b122723e */ /* 0x000fc400000010ff */
[----:B------:R-:W-:Y:S02]  /*1e3f0*/  F2FP.BF16.F32.PACK_AB R35, R79, R121 ;  /* 0x000000794f23723e */ /* 0x000fe400000010ff */
[----:B-1----:R-:W-:Y:S02]  /*1e400*/  F2FP.BF16.F32.PACK_AB R36, R174, R176 ;  /* 0x000000b0ae24723e */ /* 0x002fe400000010ff */
[----:B------:R-:W-:Y:S01]  /*1e410*/  F2FP.BF16.F32.PACK_AB R37, R68, R64 ;  /* 0x000000404425723e */ /* 0x000fe200000010ff */
[----:B------:R1:W-:Y:S01]  /*1e420*/  STSM.16.M88.4 [R218], R32 ;  /* 0x00000020da007844 */ /* 0x0003e20000000200 */
[----:B------:R-:W-:Y:S02]  /*1e430*/  F2FP.BF16.F32.PACK_AB R38, R169, R175 ;  /* 0x000000afa926723e */ /* 0x000fe400000010ff */
[----:B------:R-:W-:Y:S02]  /*1e440*/  F2FP.BF16.F32.PACK_AB R39, R82, R126 ;  /* 0x0000007e5227723e */ /* 0x000fe400000010ff */
[----:B0-----:R-:W-:-:S03]  /*1e450*/  F2FP.BF16.F32.PACK_AB R12, R3, R153 ;  /* 0x00000099030c723e */ /* 0x001fc600000010ff */
[----:B------:R0:W-:Y:S01]  /*1e460*/  STSM.16.M88.4 [R219], R36 ;  /* 0x00000024db007844 */ /* 0x0001e20000000200 */
        /* <DEDUP_REMOVED lines=30> */
[----:B------:R-:W-:Y:S01]  /*1e650*/  STSM.16.M88.4 [R225], R36 ;  /* 0x00000024e1007844 */ /* 0x000fe20000000200 */
[----:B-1----:R-:W-:-:S02]  /*1e660*/  SEL R32, R74, R0, P0 ;  /* 0x000000004a207207 */ /* 0x002fc40000000000 */
[----:B------:R-:W-:Y:S02]  /*1e670*/  SEL R34, R0, R74, P0 ;  /* 0x0000004a00227207 */ /* 0x000fe40000000000 */
[----:B------:R-:W-:Y:S02]  /*1e680*/  SEL R33, R111, R150, P0 ;  /* 0x000000966f217207 */ /* 0x000fe40000000000 */
[----:B------:R-:W-:Y:S02]  /*1e690*/  SEL R35, R150, R111, P0 ;  /* 0x0000006f96237207 */ /* 0x000fe40000000000 */
[----:B------:R-:W-:Y:S02]  /*1e6a0*/  F2FP.BF16.F32.PACK_AB R13, R33, R32 ;  /* 0x00000020210d723e */ /* 0x000fe400000010ff */
[----:B------:R-:W-:Y:S02]  /*1e6b0*/  F2FP.BF16.F32.PACK_AB R15, R35, R34 ;  /* 0x00000022230f723e */ /* 0x000fe400000010ff */
[----:B------:R-:W-:-:S03]  /*1e6c0*/  ISETP.NE.U32.AND P0, PT, RZ, UR4, PT ;  /* 0x00000004ff007c0c */ /* 0x000fc6000bf05070 */
[----:B------:R2:W-:Y:S01]  /*1e6d0*/  STSM.16.M88.4 [R226], R12 ;  /* 0x0000000ce2007844 */ /* 0x0005e20000000200 */
[----:B------:R-:W-:Y:S01]  /*1e6e0*/  BAR.SYNC.DEFER_BLOCKING 0x1, 0x100 ;  /* 0x0044000000007b1d */ /* 0x000fe20000010000 */
[----:B------:R-:W-:Y:S02]  /*1e6f0*/  ISETP.NE.AND.EX P0, PT, RZ, UR5, PT, P0 ;  /* 0x00000005ff007c0c */ /* 0x000fe4000bf05300 */
[----:B--2---:R-:W-:-:S04]  /*1e700*/  IADD3 R12, P1, R102, UR4, RZ ;  /* 0x00000004660c7c10 */ /* 0x004fc8000ff3e0ff */
[----:B----4-:R-:W-:-:S07]  /*1e710*/  IADD3.X R13, R11, UR5, RZ, P1, !PT ;  /* 0x000000050b0d7c10 */ /* 0x010fce0008ffe4ff */
[----:B------:R-:W5:Y:S01]  /*1e720*/  @P0 LDG.E R2, desc[UR42][R12.64] ;  /* 0x0000002a0c020981 */ /* 0x000f62000c1e1900 */
[----:B------:R-:W-:-:S04]  /*1e730*/  ISETP.NE.U32.AND P3, PT, RZ, UR6, PT ;  /* 0x00000006ff007c0c */ /* 0x000fc8000bf65070 */
[----:B------:R-:W-:Y:S01]  /*1e740*/  ISETP.NE.AND.EX P3, PT, RZ, UR7, PT, P3 ;  /* 0x00000007ff007c0c */ /* 0x000fe2000bf65330 */
[----:B------:R-:W-:Y:S01]  /*1e750*/  IMAD.MOV.U32 R104, RZ, RZ, 0x9b8 ;  /* 0x000009b8ff687424 */ /* 0x000fe200078e00ff */
[----:B------:R-:W-:-:S04]  /*1e760*/  ISETP.GT.AND P2, PT, R227, 0x1, PT ;  /* 0x00000001e300780c */ /* 0x000fc80003f44270 */
[----:B------:R-:W-:-:S07]  /*1e770*/  SEL R104, R104, 0x978, P2 ;  /* 0x0000097868687807 */ /* 0x000fce0001000000 */
[----:B------:R-:W-:Y:S01]  /*1e780*/  @P3 IADD3 R14, P1, R102, UR6, RZ ;  /* 0x00000006660e3c10 */ /* 0x000fe2000ff3e0ff */
[----:B------:R-:W-:Y:S02]  /*1e790*/  ULDC UR6, c[0x0][0xa88] ;  /* 0x0002a20000067ab9 */ /* 0x000fe40000000800 */
[----:B------:R-:W-:Y:S01]  /*1e7a0*/  IMAD.U32 R0, RZ, RZ, UR6 ;  /* 0x00000006ff007e24 */ /* 0x000fe2000f8e00ff */
[----:B------:R-:W-:Y:S01]  /*1e7b0*/  @P3 IADD3.X R15, R11, UR7, RZ, P1, !PT ;  /* 0x000000070b0f3c10 */ /* 0x000fe20008ffe4ff */
[----:B------:R0:W1:Y:S04]  /*1e7c0*/  LDC.64 R38, c[0x0][R104+0x218] ;  /* 0x0000860068267b82 */ /* 0x0000680000000a00 */
[----:B------:R2:W5:Y:S01]  /*1e7d0*/  @P3 LDG.E R0, desc[UR42][R14.64] ;  /* 0x0000002a0e003981 */ /* 0x000562000c1e1900 */
[----:B------:R-:W-:-:S03]  /*1e7e0*/  ISETP.NE.AND P1, PT, R112, 0x1, PT ;  /* 0x000000017000780c */ /* 0x000fc60003f25270 */
[----:B------:R0:W3:Y:S08]  /*1e7f0*/  LDC.64 R36, c[0x0][R104+0x228] ;  /* 0x00008a0068247b82 */ /* 0x0000f00000000a00 */
[----:B--2---:R0:W2:Y:S08]  /*1e800*/  LDC.64 R14, c[0x0][R104+0x220] ;  /* 0x00008800680e7b82 */ /* 0x0040b00000000a00 */
[----:B------:R-:W4:Y:S08]  /*1e810*/  @P1 LDC R102, c[0x0][0xbec] ;  /* 0x0002fb00ff661b82 */ /* 0x000f300000000800 */
[----:B------:R-:W0:Y:S01]  /*1e820*/  @P1 LDC R11, c[0x0][0xbf0] ;  /* 0x0002fc00ff0b1b82 */ /* 0x000e220000000800 */
[----:B------:R-:W-:Y:S05]  /*1e830*/  @P3 BRA `(.L_x_506) ;  /* 0x0000000000103947 */ /* 0x000fea0003800000 */
[----:B------:R-:W-:Y:S05]  /*1e840*/  @!P0 BRA `(.L_x_506) ;  /* 0x00000000000c8947 */ /* 0x000fea0003800000 */
[----:B-----5:R-:W3:Y:S04]  /*1e850*/  LDG.E R0, desc[UR42][R12.64] ;  /* 0x0000002a0c007981 */ /* 0x020ee8000c1e1900 */
[----:B------:R-:W3:Y:S02]  /*1e860*/  LDG.E R12, desc[UR42][R12.64+0x4] ;  /* 0x0000042a0c0c7981 */ /* 0x000ee4000c1e1900 */
[----:B---3--:R-:W-:-:S07]  /*1e870*/  IMAD.IADD R0, R12, 0x1, -R0 ;  /* 0x000000010c007824 */ /* 0x008fce00078e0a00 */
.L_x_506:
[----:B------:R-:W3:Y:S04]  /*1e880*/  LDL R12, [R1+0x1a0] ;  /* 0x0001a000010c7983 */ /* 0x000ee80000100800 */
[----:B------:R-:W2:Y:S04]  /*1e890*/  LDL.LU R13, [R1+0x6c] ;  /* 0x00006c00010d7983 */ /* 0x000ea80000300800 */
[----:B------:R-:W2:Y:S04]  /*1e8a0*/  LDL.LU R106, [R1+0x7c] ;  /* 0x00007c00016a7983 */ /* 0x000ea80000300800 */
[----:B------:R-:W3:Y:S04]  /*1e8b0*/  LDL R116, [R1+0x80] ;  /* 0x0000800001747983 */ /* 0x000ee80000100800 */
[----:B------:R-:W2:Y:S04]  /*1e8c0*/  LDL R114, [R1+0x8c] ;  /* 0x00008c0001727983 */ /* 0x000ea80000100800 */
[----:B------:R-:W1:Y:S04]  /*1e8d0*/  LDL R115, [R1+0x50] ;  /* 0x0000500001737983 */ /* 0x000e680000100800 */
[----:B------:R-:W2:Y:S04]  /*1e8e0*/  LDL R119, [R1+0x19c] ;  /* 0x00019c0001777983 */ /* 0x000ea80000100800 */
[----:B------:R-:W2:Y:S01]  /*1e8f0*/  LDL R117, [R1+0x110] ;  /* 0x0001100001757983 */ /* 0x000ea20000100800 */
[----:B------:R-:W-:-:S04]  /*1e900*/  ISETP.NE.U32.AND P0, PT, RZ, UR4, PT ;  /* 0x00000004ff007c0c */ /* 0x000fc8000bf05070 */
[----:B------:R-:W-:Y:S01]  /*1e910*/  ISETP.NE.AND.EX P0, PT, RZ, UR5, PT, P0 ;  /* 0x00000005ff007c0c */ /* 0x000fe2000bf05300 */
[----:B-----5:R-:W-:Y:S01]  /*1e920*/  IMAD R0, R0, R112, RZ ;  /* 0x0000007000007224 */ /* 0x020fe200078e02ff */
[----:B---3--:R-:W-:-:S05]  /*1e930*/  LEA R74, R116, R12, 0x7 ;  /* 0x0000000c744a7211 */ /* 0x008fca00078e38ff */
[----:B----4-:R-:W-:-:S04]  /*1e940*/  @P1 IMAD.HI.U32 R12, R74, R102, RZ ;  /* 0x000000664a0c1227 */ /* 0x010fc800078e00ff */
[----:B------:R-:W-:Y:S01]  /*1e950*/  IMAD.MOV.U32 R102, RZ, RZ, R74 ;  /* 0x000000ffff667224 */ /* 0x000fe200078e004a */
[----:B0-----:R-:W-:Y:S02]  /*1e960*/  @P1 SHF.R.U32.HI R102, RZ, R11, R12 ;  /* 0x0000000bff661219 */ /* 0x001fe4000001160c */
[----:B--2---:R-:W-:Y:S02]  /*1e970*/  SEL R11, R13, RZ, !P0 ;  /* 0x000000ff0d0b7207 */ /* 0x004fe40004000000 */
[----:B------:R0:W2:Y:S02]  /*1e980*/  LDC.64 R12, c[0x0][R104+0x210] ;  /* 0x00008400680c7b82 */ /* 0x0000a40000000a00 */
[----:B0-----:R-:W-:-:S06]  /*1e990*/  SEL R104, R106, RZ, !P0 ;  /* 0x000000ff6a687207 */ /* 0x001fcc0004000000 */
[----:B------:R-:W0:Y:S01]  /*1e9a0*/  LDC.64 R106, c[0x0][0xba8] ;  /* 0x0002ea00ff6a7b82 */ /* 0x000e220000000a00 */
[----:B------:R-:W-:Y:S01]  /*1e9b0*/  IMAD R15, R15, R11, RZ ;  /* 0x0000000b0f0f7224 */ /* 0x000fe200078e02ff */
[----:B------:R-:W-:Y:S01]  /*1e9c0*/  SEL R111, R114, RZ, P2 ;  /* 0x000000ff726f7207 */ /* 0x000fe20001000000 */
[----:B-1----:R-:W-:Y:S02]  /*1e9d0*/  IMAD R109, R39, R115, RZ ;  /* 0x00000073276d7224 */ /* 0x002fe400078e02ff */
[C---:B------:R-:W-:Y:S02]  /*1e9e0*/  IMAD R104, R14.reuse, R104, R15 ;  /* 0x000000680e687224 */ /* 0x040fe400078e020f */
[----:B------:R-:W-:-:S04]  /*1e9f0*/  IMAD.WIDE.U32 R14, R14, R11, RZ ;  /* 0x0000000b0e0e7225 */ /* 0x000fc800078e00ff */
[----:B------:R-:W-:-:S04]  /*1ea00*/  IMAD.WIDE.U32 R38, R38, R115, RZ ;  /* 0x0000007326267225 */ /* 0x000fc800078e00ff */
[-C--:B------:R-:W-:Y:S01]  /*1ea10*/  IMAD R110, R37, R111.reuse, RZ ;  /* 0x0000006f256e7224 */ /* 0x080fe200078e02ff */
[----:B------:R-:W-:Y:S01]  /*1ea20*/  IADD3 R14, P0, P3, R14, R38, R2 ;  /* 0x000000260e0e7210 */ /* 0x000fe20007b1e002 */
[----:B------:R-:W-:-:S04]  /*1ea30*/  IMAD.WIDE.U32 R36, R36, R111, RZ ;  /* 0x0000006f24247225 */ /* 0x000fc800078e00ff */
[----:B------:R-:W-:Y:S02]  /*1ea40*/  IMAD.IADD R104, R15, 0x1, R104 ;  /* 0x000000010f687824 */ /* 0x000fe400078e0268 */
[----:B------:R-:W-:Y:S01]  /*1ea50*/  IMAD.IADD R109, R39, 0x1, R109 ;  /* 0x00000001276d7824 */ /* 0x000fe200078e026d */
[----:B------:R-:W-:Y:S01]  /*1ea60*/  SHF.R.S32.HI R39, RZ, 0x1f, R2 ;  /* 0x0000001fff277819 */ /* 0x000fe20000011402 */
[----:B0-----:R-:W0:Y:S01]  /*1ea70*/  @!P2 LDC R106, c[0x0][0xb50] ;  /* 0x0002d400ff6aab82 */ /* 0x001e220000000800 */
[----:B------:R-:W-:Y:S02]  /*1ea80*/  IADD3 R36, P4, P5, R102, R14, R36 ;  /* 0x0000000e66247210 */ /* 0x000fe40007d9e024 */
[----:B------:R-:W-:Y:S02]  /*1ea90*/  IADD3 R110, R37, R110, RZ ;  /* 0x0000006e256e7210 */ /* 0x000fe40007ffe0ff */
[----:B------:R-:W-:Y:S02]  /*1eaa0*/  IADD3.X R104, R104, R109, R39, P0, P3 ;  /* 0x0000006d68687210 */ /* 0x000fe400007e6427 */
[----:B------:R-:W-:Y:S01]  /*1eab0*/  SHF.R.S32.HI R14, RZ, 0x1f, R102 ;  /* 0x0000001fff0e7819 */ /* 0x000fe20000011466 */
[----:B------:R-:W1:Y:S03]  /*1eac0*/  @!P2 LDC R107, c[0x0][0xb54] ;  /* 0x0002d500ff6bab82 */ /* 0x000e660000000800 */
[----:B------:R-:W-:Y:S01]  /*1ead0*/  IADD3.X R37, R14, R104, R110, P4, P5 ;  /* 0x000000680e257210 */ /* 0x000fe200027ea46e */
[----:B------:R-:W-:-:S04]  /*1eae0*/  IMAD.MOV R14, RZ, RZ, -R102 ;  /* 0x000000ffff0e7224 */ /* 0x000fc800078e0a66 */
[----:B------:R-:W-:-:S04]  /*1eaf0*/  IMAD R14, R112, R14, R74 ;  /* 0x0000000e700e7224 */ /* 0x000fc800078e024a */
[-C--:B--2---:R-:W-:Y:S01]  /*1eb00*/  IMAD R13, R13, R14.reuse, RZ ;  /* 0x0000000e0d0d7224 */ /* 0x084fe200078e02ff */
[----:B------:R-:W-:Y:S01]  /*1eb10*/  SHF.R.S32.HI R15, RZ, 0x1f, R14 ;  /* 0x0000001fff0f7819 */ /* 0x000fe2000001140e */
[----:B------:R-:W-:-:S04]  /*1eb20*/  IMAD.WIDE.U32 R36, R12, R14, R36 ;  /* 0x0000000e0c247225 */ /* 0x000fc800078e0024 */
[----:B------:R-:W-:Y:S01]  /*1eb30*/  IMAD R13, R12, R15, R13 ;  /* 0x0000000f0c0d7224 */ /* 0x000fe200078e020d */
[----:B0-----:R-:W-:-:S03]  /*1eb40*/  LEA R106, P0, R36, R106, 0x2 ;  /* 0x0000006a246a7211 */ /* 0x001fc600078010ff */
[----:B------:R-:W-:-:S05]  /*1eb50*/  IMAD.IADD R13, R37, 0x1, R13 ;  /* 0x00000001250d7824 */ /* 0x000fca00078e020d */
[----:B-1----:R-:W-:Y:S01]  /*1eb60*/  LEA.HI.X R107, R36, R107, R13, 0x2, P0 ;  /* 0x0000006b246b7211 */ /* 0x002fe200000f140d */
[----:B------:R-:W-:Y:S01]  /*1eb70*/  SHFL.IDX PT, R12, R106, RZ, 0x1c1f ;  /* 0x001c1fff6a0c7589 */ /* 0x000fe200000e0000 */
[----:B------:R-:W-:-:S03]  /*1eb80*/  IMAD R36, R116, 0x80, R119 ;  /* 0x0000008074247824 */ /* 0x000fc600078e0277 */
[----:B------:R-:W0:Y:S04]  /*1eb90*/  SHFL.IDX PT, R13, R107, RZ, 0x1c1f ;  /* 0x001c1fff6b0d7589 */ /* 0x000e2800000e0000 */
[----:B------:R-:W-:Y:S04]  /*1eba0*/  SHFL.IDX PT, R14, R106, 0x1, 0x1c1f ;  /* 0x003c1f006a0e7f89 */ /* 0x000fe800000e0000 */
[----:B------:R-:W1:Y:S01]  /*1ebb0*/  SHFL.IDX PT, R15, R107, 0x1, 0x1c1f ;  /* 0x003c1f006b0f7f89 */ /* 0x000e6200000e0000 */
[----:B------:R-:W-:Y:S02]  /*1ebc0*/  LOP3.LUT P0, RZ, R117, 0x3, RZ, 0xc0, !PT ;  /* 0x0000000375ff7812 */ /* 0x000fe4000780c0ff */
[----:B------:R-:W-:-:S02]  /*1ebd0*/  IADD3 R38, R36, 0x8, RZ ;  /* 0x0000000824267810 */ /* 0x000fc40007ffe0ff */
[-C--:B------:R-:W-:Y:S02]  /*1ebe0*/  ISETP.GE.OR P3, PT, R36, R0.reuse, P0 ;  /* 0x000000002400720c */ /* 0x080fe40000766670 */
[----:B------:R-:W-:-:S11]  /*1ebf0*/  ISETP.GE.OR P0, PT, R38, R0, P0 ;  /* 0x000000002600720c */ /* 0x000fd60000706670 */
[----:B0-----:R0:W-:Y:S04]  /*1ec00*/  @!P3 ST.E desc[UR42][R12.64], R173 ;  /* 0x000000ad0c00b985 */ /* 0x0011e8000c10192a */
[----:B-1----:R0:W-:Y:S01]  /*1ec10*/  @!P0 ST.E desc[UR42][R14.64], R172 ;  /* 0x000000ac0e008985 */ /* 0x0021e2000c10192a */
[----:B------:R-:W-:Y:S05]  /*1ec20*/  @P2 BRA `(.L_x_507) ;  /* 0x0000001000402947 */ /* 0x000fea0003800000 */
[----:B------:R-:W-:Y:S01]  /*1ec30*/  VIADD R8, R228, 0xffffff80 ;  /* 0xffffff80e4087836 */ /* 0x000fe20000000000 */
[----:B------:R-:W1:Y:S01]  /*1ec40*/  @P1 LDC R9, c[0x0][0xbec] ;  /* 0x0002fb00ff091b82 */ /* 0x000e620000000800 */
[----:B------:R-:W-:-:S03]  /*1ec50*/  ULDC.64 UR4, c[0x0][0xaa0] ;  /* 0x0002a80000047ab9 */ /* 0x000fc60000000a00 */
[----:B------:R-:W-:-:S04]  /*1ec60*/  SHF.R.S32.HI R3, RZ, 0x1f, R8 ;  /* 0x0000001fff037819 */ /* 0x000fc80000011408 */
[----:B------:R-:W-:Y:S01]  /*1ec70*/  LEA.HI R3, R3, R8, RZ, 0x3 ;  /* 0x0000000803037211 */ /* 0x000fe200078f18ff */
[----:B0-----:R-:W0:Y:S03]  /*1ec80*/  @P1 LDC R15, c[0x0][0xbf0] ;  /* 0x0002fc00ff0f1b82 */ /* 0x001e260000000800 */
[----:B------:R-:W-:-:S05]  /*1ec90*/  LOP3.LUT R3, R3, 0xfffffff8, RZ, 0xc0, !PT ;  /* 0xfffffff803037812 */ /* 0x000fca00078ec0ff */
[----:B------:R-:W-:-:S04]  /*1eca0*/  IMAD.IADD R8, R8, 0x1, -R3 ;  /* 0x0000000108087824 */ /* 0x000fc800078e0a03 */
[----:B------:R-:W-:-:S05]  /*1ecb0*/  IMAD R5, R23, 0x8, R8 ;  /* 0x0000000817057824 */ /* 0x000fca00078e0208 */
[----:B------:R-:W-:-:S05]  /*1ecc0*/  SHF.L.U32 R5, R5, 0x3, RZ ;  /* 0x0000000305057819 */ /* 0x000fca00000006ff */
[----:B------:R-:W-:-:S03]  /*1ecd0*/  IMAD.WIDE R4, R5, 0x2, R40 ;  /* 0x0000000205047825 */ /* 0x000fc600078e0228 */
[C---:B------:R-:W-:Y:S02]  /*1ece0*/  IADD3 R49, P5, R4.reuse, 0x5000, RZ ;  /* 0x0000500004317810 */ /* 0x040fe40007fbe0ff */
[C---:B------:R-:W-:Y:S02]  /*1ecf0*/  IADD3 R25, P0, R4.reuse, 0x1000, RZ ;  /* 0x0000100004197810 */ /* 0x040fe40007f1e0ff */
[----:B------:R-:W-:Y:S02]  /*1ed00*/  LOP3.LUT R48, R49, 0x380, RZ, 0xc0, !PT ;  /* 0x0000038031307812 */ /* 0x000fe400078ec0ff */
[C---:B------:R-:W-:Y:S02]  /*1ed10*/  IADD3 R33, P2, R4.reuse, 0x2000, RZ ;  /* 0x0000200004217810 */ /* 0x040fe40007f5e0ff */
[C---:B------:R-:W-:Y:S02]  /*1ed20*/  IADD3 R41, P3, R4.reuse, 0x3000, RZ ;  /* 0x0000300004297810 */ /* 0x040fe40007f7e0ff */
[----:B------:R-:W-:-:S02]  /*1ed30*/  IADD3 R45, P4, R4, 0x4000, RZ ;  /* 0x00004000042d7810 */ /* 0x000fc40007f9e0ff */
[----:B------:R-:W-:Y:S02]  /*1ed40*/  SHF.R.U64 R48, R48, 0x3, RZ ;  /* 0x0000000330307819 */ /* 0x000fe400000012ff */
[----:B------:R-:W-:Y:S02]  /*1ed50*/  LOP3.LUT R24, R25, 0x380, RZ, 0xc0, !PT ;  /* 0x0000038019187812 */ /* 0x000fe400078ec0ff */
[----:B------:R-:W-:Y:S02]  /*1ed60*/  LOP3.LUT R32, R33, 0x380, RZ, 0xc0, !PT ;  /* 0x0000038021207812 */ /* 0x000fe400078ec0ff */
[----:B------:R-:W-:Y:S02]  /*1ed70*/  LOP3.LUT R40, R41, 0x380, RZ, 0xc0, !PT ;  /* 0x0000038029287812 */ /* 0x000fe400078ec0ff */
[----:B------:R-:W-:Y:S02]  /*1ed80*/  LOP3.LUT R44, R45, 0x380, RZ, 0xc0, !PT ;  /* 0x000003802d2c7812 */ /* 0x000fe400078ec0ff */
[----:B------:R-:W-:Y:S01]  /*1ed90*/  LOP3.LUT R48, R48, R49, RZ, 0x3c, !PT ;  /* 0x0000003130307212 */ /* 0x000fe200078e3cff */
[----:B------:R-:W-:Y:S01]  /*1eda0*/  IMAD.X R49, RZ, RZ, R5, P5 ;  /* 0x000000ffff317224 */ /* 0x000fe200028e0605 */
[----:B------:R-:W-:-:S02]  /*1edb0*/  SHF.R.U64 R24, R24, 0x3, RZ ;  /* 0x0000000318187819 */ /* 0x000fc400000012ff */
[----:B------:R-:W-:Y:S02]  /*1edc0*/  SHF.R.U64 R32, R32, 0x3, RZ ;  /* 0x0000000320207819 */ /* 0x000fe400000012ff */
[----:B------:R-:W-:Y:S01]  /*1edd0*/  SHF.R.U64 R40, R40, 0x3, RZ ;  /* 0x0000000328287819 */ /* 0x000fe200000012ff */
[----:B------:R-:W-:Y:S01]  /*1ede0*/  IMAD R39, R39, UR4, RZ ;  /* 0x0000000427277c24 */ /* 0x000fe2000f8e02ff */
[----:B------:R-:W-:Y:S01]  /*1edf0*/  SHF.R.U64 R44, R44, 0x3, RZ ;  /* 0x000000032c2c7819 */ /* 0x000fe200000012ff */
[----:B------:R-:W-:Y:S01]  /*1ee00*/  IMAD R8, R8, 0x20, R23 ;  /* 0x0000002008087824 */ /* 0x000fe200078e0217 */
[----:B------:R-:W-:Y:S01]  /*1ee10*/  IADD3 R69, P5, R4, 0xa000, RZ ;  /* 0x0000a00004457810 */ /* 0x000fe20007fbe0ff */
[----:B------:R-:W5:Y:S01]  /*1ee20*/  LD.E.128 R48, desc[UR42][R48.64] ;  /* 0x0000002a30307980 */ /* 0x000f62000c101d00 */
[----:B------:R-:W-:Y:S01]  /*1ee30*/  LOP3.LUT R24, R24, R25, RZ, 0x3c, !PT ;  /* 0x0000001918187212 */ /* 0x000fe200078e3cff */
[--C-:B------:R-:W-:Y:S01]  /*1ee40*/  IMAD.X R25, RZ, RZ, R5.reuse, P0 ;  /* 0x000000ffff197224 */ /* 0x100fe200000e0605 */
[----:B------:R-:W-:Y:S01]  /*1ee50*/  LOP3.LUT R32, R32, R33, RZ, 0x3c, !PT ;  /* 0x0000002120207212 */ /* 0x000fe200078e3cff */
[--C-:B------:R-:W-:Y:S01]  /*1ee60*/  IMAD.X R33, RZ, RZ, R5.reuse, P2 ;  /* 0x000000ffff217224 */ /* 0x100fe200010e0605 */
[----:B------:R-:W-:Y:S01]  /*1ee70*/  LOP3.LUT R40, R40, R41, RZ, 0x3c, !PT ;  /* 0x0000002928287212 */ /* 0x000fe200078e3cff */
[----:B------:R-:W-:Y:S01]  /*1ee80*/  IMAD.X R41, RZ, RZ, R5, P3 ;  /* 0x000000ffff297224 */ /* 0x000fe200018e0605 */
[----:B------:R-:W-:-:S02]  /*1ee90*/  LOP3.LUT R44, R44, R45, RZ, 0x3c, !PT ;  /* 0x0000002d2c2c7212 */ /* 0x000fc400078e3cff */
[----:B------:R-:W-:Y:S01]  /*1eea0*/  LOP3.LUT R7, R4, 0x380, RZ, 0xc0, !PT ;  /* 0x0000038004077812 */ /* 0x000fe200078ec0ff */
[----:B------:R-:W-:Y:S01]  /*1eeb0*/  IMAD R39, R2, UR5, R39 ;  /* 0x0000000502277c24 */ /* 0x000fe2000f8e0227 */
[----:B------:R-:W-:Y:S01]  /*1eec0*/  IADD3.X R45, RZ, R5, RZ, P4, !PT ;  /* 0x00000005ff2d7210 */ /* 0x000fe200027fe4ff */
[----:B------:R-:W-:Y:S01]  /*1eed0*/  IMAD R12, R116, 0x80, R8 ;  /* 0x00000080740c7824 */ /* 0x000fe200078e0208 */
[----:B------:R-:W-:Y:S01]  /*1eee0*/  LOP3.LUT R68, R69, 0x380, RZ, 0xc0, !PT ;  /* 0x0000038045447812 */ /* 0x000fe200078ec0ff */
[----:B------:R-:W5:Y:S01]  /*1eef0*/  LD.E.128 R24, desc[UR42][R24.64] ;  /* 0x0000002a18187980 */ /* 0x000f62000c101d00 */
[C---:B------:R-:W-:Y:S02]  /*1ef00*/  IADD3 R53, P0, R4.reuse, 0x6000, RZ ;  /* 0x0000600004357810 */ /* 0x040fe40007f1e0ff */
[C---:B------:R-:W-:Y:S01]  /*1ef10*/  IADD3 R57, P2, R4.reuse, 0x7000, RZ ;  /* 0x0000700004397810 */ /* 0x040fe20007f5e0ff */
[----:B------:R-:W5:Y:S01]  /*1ef20*/  LD.E.128 R32, desc[UR42][R32.64] ;  /* 0x0000002a20207980 */ /* 0x000f62000c101d00 */
[----:B------:R-:W-:-:S02]  /*1ef30*/  IADD3 R61, P3, R4, 0x8000, RZ ;  /* 0x00008000043d7810 */ /* 0x000fc40007f7e0ff */
[----:B------:R-:W-:Y:S01]  /*1ef40*/  IADD3 R65, P4, R4, 0x9000, RZ ;  /* 0x0000900004417810 */ /* 0x000fe20007f9e0ff */
[----:B------:R-:W5:Y:S01]  /*1ef50*/  LD.E.128 R40, desc[UR42][R40.64] ;  /* 0x0000002a28287980 */ /* 0x000f62000c101d00 */
[----:B------:R-:W-:Y:S02]  /*1ef60*/  SHF.R.U64 R68, R68, 0x3, RZ ;  /* 0x0000000344447819 */ /* 0x000fe400000012ff */
[----:B------:R-:W-:Y:S01]  /*1ef70*/  LOP3.LUT R52, R53, 0x380, RZ, 0xc0, !PT ;  /* 0x0000038035347812 */ /* 0x000fe200078ec0ff */
[----:B------:R-:W5:Y:S01]  /*1ef80*/  LD.E.128 R44, desc[UR42][R44.64] ;  /* 0x0000002a2c2c7980 */ /* 0x000f62000c101d00 */
[----:B------:R-:W-:Y:S02]  /*1ef90*/  LOP3.LUT R56, R57, 0x380, RZ, 0xc0, !PT ;  /* 0x0000038039387812 */ /* 0x000fe400078ec0ff */
[----:B------:R-:W-:Y:S02]  /*1efa0*/  LOP3.LUT R60, R61, 0x380, RZ, 0xc0, !PT ;  /* 0x000003803d3c7812 */ /* 0x000fe400078ec0ff */
[----:B------:R-:W-:-:S02]  /*1efb0*/  LOP3.LUT R64, R65, 0x380, RZ, 0xc0, !PT ;  /* 0x0000038041407812 */ /* 0x000fc400078ec0ff */
[----:B------:R-:W-:Y:S01]  /*1efc0*/  LOP3.LUT R68, R68, R69, RZ, 0x3c, !PT ;  /* 0x0000004544447212 */ /* 0x000fe200078e3cff */
[----:B------:R-:W-:Y:S01]  /*1efd0*/  IMAD.X R69, RZ, RZ, R5, P5 ;  /* 0x000000ffff457224 */ /* 0x000fe200028e0605 */
[----:B------:R-:W-:Y:S02]  /*1efe0*/  SHF.R.U64 R52, R52, 0x3, RZ ;  /* 0x0000000334347819 */ /* 0x000fe400000012ff */
[----:B------:R-:W-:Y:S02]  /*1eff0*/  SHF.R.U64 R56, R56, 0x3, RZ ;  /* 0x0000000338387819 */ /* 0x000fe400000012ff */
[----:B------:R-:W-:Y:S01]  /*1f000*/  SHF.R.U64 R60, R60, 0x3, RZ ;  /* 0x000000033c3c7819 */ /* 0x000fe200000012ff */
[----:B------:R-:W5:Y:S01]  /*1f010*/  LD.E.128 R68, desc[UR42][R68.64] ;  /* 0x0000002a44447980 */ /* 0x000f62000c101d00 */
[----:B------:R-:W-:Y:S02]  /*1f020*/  SHF.R.U64 R64, R64, 0x3, RZ ;  /* 0x0000000340407819 */ /* 0x000fe400000012ff */
[----:B------:R-:W-:-:S02]  /*1f030*/  IADD3 R6, P5, R4, 0xf000, RZ ;  /* 0x0000f00004067810 */ /* 0x000fc40007fbe0ff */
        /* <DEDUP_REMOVED lines=8> */
[----:B------:R-:W-:Y:S01]  /*1f0c0*/  IADD3.X R61, RZ, R5, RZ, P3, !PT ;  /* 0x00000005ff3d7210 */ /* 0x000fe20001ffe4ff */
[----:B------:R-:W5:Y:S01]  /*1f0d0*/  LD.E.128 R52, desc[UR42][R52.64] ;  /* 0x0000002a34347980 */ /* 0x000f62000c101d00 */
[----:B------:R-:W-:-:S02]  /*1f0e0*/  LOP3.LUT R3, R6, 0x380, RZ, 0xc0, !PT ;  /* 0x0000038006037812 */ /* 0x000fc400078ec0ff */
[C---:B------:R-:W-:Y:S01]  /*1f0f0*/  IADD3 R73, P0, R4.reuse, 0xb000, RZ ;  /* 0x0000b00004497810 */ /* 0x040fe20007f1e0ff */
[----:B------:R-:W5:Y:S01]  /*1f100*/  LD.E.128 R56, desc[UR42][R56.64] ;  /* 0x0000002a38387980 */ /* 0x000f62000c101d00 */
[C---:B------:R-:W-:Y:S02]  /*1f110*/  IADD3 R77, P2, R4.reuse, 0xc000, RZ ;  /* 0x0000c000044d7810 */ /* 0x040fe40007f5e0ff */
[C---:B------:R-:W-:Y:S01]  /*1f120*/  IADD3 R81, P3, R4.reuse, 0xd000, RZ ;  /* 0x0000d00004517810 */ /* 0x040fe20007f7e0ff */
[----:B------:R-:W5:Y:S01]  /*1f130*/  LD.E.128 R60, desc[UR42][R60.64] ;  /* 0x0000002a3c3c7980 */ /* 0x000f62000c101d00 */
[----:B------:R-:W-:Y:S02]  /*1f140*/  IADD3 R85, P4, R4, 0xe000, RZ ;  /* 0x0000e00004557810 */ /* 0x000fe40007f9e0ff */
[----:B------:R-:W-:Y:S01]  /*1f150*/  SHF.R.U64 R3, R3, 0x3, RZ ;  /* 0x0000000303037819 */ /* 0x000fe200000012ff */
[----:B------:R-:W5:Y:S01]  /*1f160*/  LD.E.128 R64, desc[UR42][R64.64] ;  /* 0x0000002a40407980 */ /* 0x000f62000c101d00 */
[----:B------:R-:W-:-:S02]  /*1f170*/  LOP3.LUT R72, R73, 0x380, RZ, 0xc0, !PT ;  /* 0x0000038049487812 */ /* 0x000fc400078ec0ff */
[----:B------:R-:W-:Y:S02]  /*1f180*/  LOP3.LUT R76, R77, 0x380, RZ, 0xc0, !PT ;  /* 0x000003804d4c7812 */ /* 0x000fe400078ec0ff */
[----:B------:R-:W-:Y:S02]  /*1f190*/  LOP3.LUT R80, R81, 0x380, RZ, 0xc0, !PT ;  /* 0x0000038051507812 */ /* 0x000fe400078ec0ff */
[----:B------:R-:W-:Y:S02]  /*1f1a0*/  LOP3.LUT R84, R85, 0x380, RZ, 0xc0, !PT ;  /* 0x0000038055547812 */ /* 0x000fe400078ec0ff */
[----:B------:R-:W-:Y:S01]  /*1f1b0*/  LOP3.LUT R88, R3, R6, RZ, 0x3c, !PT ;  /* 0x0000000603587212 */ /* 0x000fe200078e3cff */
[----:B------:R-:W-:Y:S01]  /*1f1c0*/  IMAD.WIDE.U32 R2, R2, UR4, RZ ;  /* 0x0000000402027c25 */ /* 0x000fe2000f8e00ff */
[----:B------:R-:W-:Y:S01]  /*1f1d0*/  SHF.R.U64 R72, R72, 0x3, RZ ;  /* 0x0000000348487819 */ /* 0x000fe200000012ff */
[----:B------:R-:W-:Y:S01]  /*1f1e0*/  ULDC.64 UR4, c[0x0][0xae8] ;  /* 0x0002ba0000047ab9 */ /* 0x000fe20000000a00 */
[----:B------:R-:W-:-:S02]  /*1f1f0*/  SHF.R.U64 R76, R76, 0x3, RZ ;  /* 0x000000034c4c7819 */ /* 0x000fc400000012ff */
[----:B------:R-:W-:Y:S01]  /*1f200*/  SHF.R.U64 R80, R80, 0x3, RZ ;  /* 0x0000000350507819 */ /* 0x000fe200000012ff */
[----:B------:R-:W5:Y:S01]  /*1f210*/  LD.E.128 R88, desc[UR42][R88.64] ;  /* 0x0000002a58587980 */ /* 0x000f62000c101d00 */
[----:B------:R-:W-:Y:S02]  /*1f220*/  SHF.R.U64 R84, R84, 0x3, RZ ;  /* 0x0000000354547819 */ /* 0x000fe400000012ff */
[----:B------:R-:W-:Y:S02]  /*1f230*/  SHF.R.U64 R7, R7, 0x3, RZ ;  /* 0x0000000307077819 */ /* 0x000fe400000012ff */
[----:B------:R-:W-:Y:S01]  /*1f240*/  LOP3.LUT R72, R72, R73, RZ, 0x3c, !PT ;  /* 0x0000004948487212 */ /* 0x000fe200078e3cff */
[--C-:B------:R-:W-:Y:S01]  /*1f250*/  IMAD.X R73, RZ, RZ, R5.reuse, P0 ;  /* 0x000000ffff497224 */ /* 0x100fe200000e0605 */
[----:B------:R-:W-:Y:S02]  /*1f260*/  LOP3.LUT R76, R76, R77, RZ, 0x3c, !PT ;  /* 0x0000004d4c4c7212 */ /* 0x000fe400078e3cff */
[----:B------:R-:W-:Y:S01]  /*1f270*/  LOP3.LUT R80, R80, R81, RZ, 0x3c, !PT ;  /* 0x0000005150507212 */ /* 0x000fe200078e3cff */
[--C-:B------:R-:W-:Y:S01]  /*1f280*/  IMAD.X R81, RZ, RZ, R5.reuse, P3 ;  /* 0x000000ffff517224 */ /* 0x100fe200018e0605 */
[----:B------:R-:W-:Y:S01]  /*1f290*/  LOP3.LUT R84, R84, R85, RZ, 0x3c, !PT ;  /* 0x0000005554547212 */ /* 0x000fe200078e3cff */
[----:B------:R-:W-:Y:S01]  /*1f2a0*/  IMAD.X R85, RZ, RZ, R5, P4 ;  /* 0x000000ffff557224 */ /* 0x000fe200020e0605 */
[----:B------:R-:W-:Y:S01]  /*1f2b0*/  IADD3.X R77, RZ, R5, RZ, P2, !PT ;  /* 0x00000005ff4d7210 */ /* 0x000fe200017fe4ff */
[----:B------:R-:W5:Y:S01]  /*1f2c0*/  LD.E.128 R72, desc[UR42][R72.64] ;  /* 0x0000002a48487980 */ /* 0x000f62000c101d00 */
[----:B------:R-:W-:-:S02]  /*1f2d0*/  LOP3.LUT R4, R7, R4, RZ, 0x3c, !PT ;  /* 0x0000000407047212 */ /* 0x000fc400078e3cff */
[----:B------:R-:W-:Y:S01]  /*1f2e0*/  IADD3 R3, R3, R39, RZ ;  /* 0x0000002703037210 */ /* 0x000fe20007ffe0ff */
[----:B------:R-:W5:Y:S01]  /*1f2f0*/  LD.E.128 R80, desc[UR42][R80.64] ;  /* 0x0000002a50507980 */ /* 0x000f62000c101d00 */
[----:B------:R-:W-:Y:S01]  /*1f300*/  SHF.R.S32.HI R10, RZ, 0x1f, R11 ;  /* 0x0000001fff0a7819 */ /* 0x000fe2000001140b */
[----:B-1----:R-:W-:Y:S02]  /*1f310*/  @P1 IMAD.HI.U32 R8, R12, R9, RZ ;  /* 0x000000090c081227 */ /* 0x002fe400078e00ff */
[----:B------:R-:W5:Y:S02]  /*1f320*/  LD.E.128 R4, desc[UR42][R4.64] ;  /* 0x0000002a04047980 */ /* 0x000f64000c101d00 */
[C---:B------:R-:W-:Y:S02]  /*1f330*/  IMAD.WIDE.U32 R2, R115.reuse, UR4, R2 ;  /* 0x0000000473027c25 */ /* 0x040fe4000f8e0002 */
[----:B------:R-:W5:Y:S04]  /*1f340*/  LD.E.128 R76, desc[UR42][R76.64] ;  /* 0x0000002a4c4c7980 */ /* 0x000f68000c101d00 */
[----:B------:R-:W5:Y:S01]  /*1f350*/  LD.E.128 R84, desc[UR42][R84.64] ;  /* 0x0000002a54547980 */ /* 0x000f62000c101d00 */
[----:B------:R-:W-:Y:S01]  /*1f360*/  IMAD R3, R115, UR5, R3 ;  /* 0x0000000573037c24 */ /* 0x000fe2000f8e0203 */
[----:B------:R-:W-:Y:S01]  /*1f370*/  ULDC.64 UR4, c[0x0][0xaf0] ;  /* 0x0002bc0000047ab9 */ /* 0x000fe20000000a00 */
[----:B------:R-:W-:Y:S01]  /*1f380*/  @!PT LDS RZ, [RZ] ;  /* 0x00000000fffff984 */ /* 0x000fe20000000800 */
[----:B------:R-:W-:Y:S01]  /*1f390*/  @!PT LDS RZ, [RZ] ;  /* 0x00000000fffff984 */ /* 0x000fe20000000800 */
[----:B------:R-:W-:Y:S01]  /*1f3a0*/  @!PT LDS RZ, [RZ] ;  /* 0x00000000fffff984 */ /* 0x000fe20000000800 */
[----:B------:R-:W-:Y:S01]  /*1f3b0*/  @!PT LDS RZ, [RZ] ;  /* 0x00000000fffff984 */ /* 0x000fe20000000800 */
[----:B------:R1:W-:Y:S06]  /*1f3c0*/  MEMBAR.ALL.CTA ;  /* 0x0000000000007992 */ /* 0x0003ec0000008000 */
[----:B-1----:R-:W1:Y:S01]  /*1f3d0*/  FENCE.VIEW.ASYNC.S ;  /* 0x00000000000073c6 */ /* 0x002e620000000000 */
[----:B------:R-:W-:Y:S01]  /*1f3e0*/  IMAD.MOV.U32 R9, RZ, RZ, R12 ;  /* 0x000000ffff097224 */ /* 0x000fe200078e000c */
[----:B0-----:R-:W-:Y:S01]  /*1f3f0*/  @P1 SHF.R.U32.HI R9, RZ, R15, R8 ;  /* 0x0000000fff091219 */ /* 0x001fe20000011608 */
[----:B------:R-:W-:-:S02]  /*1f400*/  IMAD R10, R10, UR4, RZ ;  /* 0x000000040a0a7c24 */ /* 0x000fc4000f8e02ff */
[----:B------:R-:W-:Y:S01]  /*1f410*/  IMAD.WIDE.U32 R2, R11, UR4, R2 ;  /* 0x000000040b027c25 */ /* 0x000fe2000f8e0002 */
[----:B------:R-:W-:-:S03]  /*1f420*/  SHF.R.S32.HI R8, RZ, 0x1f, R9 ;  /* 0x0000001fff087819 */ /* 0x000fc60000011409 */
[----:B------:R-:W-:Y:S01]  /*1f430*/  IMAD R13, R11, UR5, R10 ;  /* 0x000000050b0d7c24 */ /* 0x000fe2000f8e020a */
[----:B------:R-:W-:Y:S01]  /*1f440*/  ULDC.64 UR4, c[0x0][0xae0] ;  /* 0x0002b80000047ab9 */ /* 0x000fe20000000a00 */
[----:B------:R-:W-:Y:S02]  /*1f450*/  IMAD.MOV R11, RZ, RZ, -R9 ;  /* 0x000000ffff0b7224 */ /* 0x000fe400078e0a09 */
[----:B------:R-:W-:Y:S01]  /*1f460*/  IMAD R10, R8, UR4, RZ ;  /* 0x00000004080a7c24 */ /* 0x000fe2000f8e02ff */
[----:B------:R-:W-:Y:S01]  /*1f470*/  IADD3 R3, R3, R13, RZ ;  /* 0x0000000d03037210 */ /* 0x000fe20007ffe0ff */
[----:B------:R-:W-:Y:S02]  /*1f480*/  IMAD R11, R112, R11, R12 ;  /* 0x0000000b700b7224 */ /* 0x000fe400078e020c */
[----:B------:R-:W-:Y:S02]  /*1f490*/  VIADD R8, R22, 0x38820 ;  /* 0x0003882016087836 */ /* 0x000fe40000000000 */
[----:B------:R-:W-:-:S03]  /*1f4a0*/  IMAD.WIDE.U32 R2, R9, UR4, R2 ;  /* 0x0000000409027c25 */ /* 0x000fc6000f8e0002 */
[----:B------:R-:W-:Y:S01]  /*1f4b0*/  PRMT R8, RZ, 0x654, R8 ;  /* 0x00000654ff087816 */ /* 0x000fe20000000008 */
[----:B------:R-:W-:Y:S01]  /*1f4c0*/  IMAD R13, R9, UR5, R10 ;  /* 0x00000005090d7c24 */ /* 0x000fe2000f8e020a */
[----:B------:R-:W-:Y:S01]  /*1f4d0*/  SHF.R.S32.HI R9, RZ, 0x1f, R11 ;  /* 0x0000001fff097819 */ /* 0x000fe2000001140b */
[----:B------:R-:W-:Y:S01]  /*1f4e0*/  ULDC.64 UR4, c[0x0][0xad8] ;  /* 0x0002b60000047ab9 */ /* 0x000fe20000000a00 */
[----:B-1----:R0:W-:Y:S01]  /*1f4f0*/  SYNCS.ARRIVE.TRANS64.RED.A1T0 RZ, [R8+URZ], RZ ;  /* 0x000000ff08ff79a7 */ /* 0x0021e2000810043f */
[----:B------:R-:W-:Y:S02]  /*1f500*/  IMAD.IADD R3, R3, 0x1, R13 ;  /* 0x0000000103037824 */ /* 0x000fe400078e020d */
[----:B------:R-:W-:-:S04]  /*1f510*/  IMAD.WIDE.U32 R2, R11, UR4, R2 ;  /* 0x000000040b027c25 */ /* 0x000fc8000f8e0002 */
[----:B0-----:R-:W-:-:S04]  /*1f520*/  IMAD R8, R9, UR4, RZ ;  /* 0x0000000409087c24 */ /* 0x001fc8000f8e02ff */
[----:B------:R-:W-:Y:S01]  /*1f530*/  IMAD R11, R11, UR5, R8 ;  /* 0x000000050b0b7c24 */ /* 0x000fe2000f8e0208 */
[----:B------:R-:W-:Y:S02]  /*1f540*/  ULDC.64 UR4, c[0x0][0xa80] ;  /* 0x0002a00000047ab9 */ /* 0x000fe40000000a00 */
[----:B------:R-:W-:Y:S02]  /*1f550*/  LEA R21, P0, R2, UR4, 0x1 ;  /* 0x0000000402157c11 */ /* 0x000fe4000f8008ff */
[----:B------:R-:W-:Y:S01]  /*1f560*/  IADD3 R3, R3, R11, RZ ;  /* 0x0000000b03037210 */ /* 0x000fe20007ffe0ff */
[----:B------:R-:W-:-:S03]  /*1f570*/  UMOV UR4, 0xffffffff ;  /* 0xffffffff00047882 */ /* 0x000fc60000000000 */
[----:B------:R-:W-:Y:S01]  /*1f580*/  LEA.HI.X R28, R2, UR5, R3, 0x1, P0 ;  /* 0x00000005021c7c11 */ /* 0x000fe200080f0c03 */
[----:B------:R-:W-:Y:S01]  /*1f590*/  IMAD R37, R116, 0x80, R23 ;  /* 0x0000008074257824 */ /* 0x000fe200078e0217 */
[----:B------:R-:W-:Y:S06]  /*1f5a0*/  BRA.DIV UR4, `(.L_x_508) ;  /* 0x0000010204007947 */ /* 0x000fec000b800000 */
[----:B------:R0:W1:Y:S04]  /*1f5b0*/  SHFL.IDX PT, R20, R28, RZ, 0x181f ;  /* 0x00181fff1c147589 */ /* 0x00006800000e0000 */
[----:B------:R0:W2:Y:S02]  /*1f5c0*/  SHFL.IDX PT, R14, R21, RZ, 0x181f ;  /* 0x00181fff150e7589 */ /* 0x0000a400000e0000 */
.L_x_823:
[----:B------:R-:W-:Y:S01]  /*1f5d0*/  ISETP.GE.AND P0, PT, R37, R0, PT ;  /* 0x000000002500720c */ /* 0x000fe20003f06270 */
[----:B------:R-:W-:-:S12]  /*1f5e0*/  BSSY B1, `(.L_x_509) ;  /* 0x0000018000017945 */ /* 0x000fd80003800000 */
[----:B------:R-:W-:Y:S05]  /*1f5f0*/  @P0 BRA `(.L_x_510) ;  /* 0x0000000000580947 */ /* 0x000fea0003800000 */
[----:B------:R-:W3:Y:S01]  /*1f600*/  LDL R38, [R1+0x40] ;  /* 0x0000400001267983 */ /* 0x000ee20000100800 */
[----:B------:R-:W-:-:S03]  /*1f610*/  ULDC UR4, c[0x0][0xac8] ;  /* 0x0002b20000047ab9 */ /* 0x000fc60000000800 */
[----:B------:R-:W4:Y:S04]  /*1f620*/  LDL R15, [R1+0x4c] ;  /* 0x00004c00010f7983 */ /* 0x000f280000100800 */
[----:B------:R-:W4:Y:S04]  /*1f630*/  LDL R39, [R1+0x88] ;  /* 0x0000880001277983 */ /* 0x000f280000100800 */
[----:B------:R-:W4:Y:S01]  /*1f640*/  LDL R36, [R1+0x84] ;  /* 0x0000840001247983 */ /* 0x000f220000100800 */
[----:B------:R-:W-:Y:S02]  /*1f650*/  ISETP.GE.AND P3, PT, R18, UR4, PT ;  /* 0x0000000412007c0c */ /* 0x000fe4000bf66270 */
[----:B------:R-:W-:-:S02]  /*1f660*/  ISETP.GE.AND P2, PT, R233, UR4, PT ;  /* 0x00000004e9007c0c */ /* 0x000fc4000bf46270 */
[----:B------:R-:W-:-:S09]  /*1f670*/  SHF.R.S32.HI R9, RZ, 0x1f, R233 ;  /* 0x0000001fff097819 */ /* 0x000fd200000114e9 */
[CC--:B--2---:R-:W-:Y:S02]  /*1f680*/  @!P3 LEA R2, P5, R18.reuse, R14.reuse, 0x1 ;  /* 0x0000000e1202b211 */ /* 0x0c4fe400078a08ff */
[C---:B------:R-:W-:Y:S02]  /*1f690*/  @!P2 LEA R8, P4, R233.reuse, R14, 0x1 ;  /* 0x0000000ee908a211 */ /* 0x040fe400078808ff */
[-C--:B-1----:R-:W-:Y:S02]  /*1f6a0*/  @!P3 LEA.HI.X R3, R18, R20.reuse, R19, 0x1, P5 ;  /* 0x000000141203b211 */ /* 0x082fe400028f0c13 */
[----:B------:R-:W-:-:S03]  /*1f6b0*/  @!P2 LEA.HI.X R9, R233, R20, R9, 0x1, P4 ;  /* 0x00000014e909a211 */ /* 0x000fc600020f0c09 */
[----:B-----5:R1:W-:Y:S04]  /*1f6c0*/  @!P3 ST.E.128 desc[UR42][R2.64], R4 ;  /* 0x000000040200b985 */ /* 0x0203e8000c101d2a */
[----:B------:R1:W-:Y:S01]  /*1f6d0*/  @!P2 ST.E.128 desc[UR42][R8.64], R44 ;  /* 0x0000002c0800a985 */ /* 0x0003e2000c101d2a */
[----:B---3--:R-:W-:Y:S02]  /*1f6e0*/  ISETP.GE.AND P1, PT, R38, UR4, PT ;  /* 0x0000000426007c0c */ /* 0x008fe4000bf26270 */
[----:B----4-:R-:W-:-:S11]  /*1f6f0*/  ISETP.GE.AND P0, PT, R15, UR4, PT ;  /* 0x000000040f007c0c */ /* 0x010fd6000bf06270 */
[CC--:B------:R-:W-:Y:S02]  /*1f700*/  @!P1 LEA R10, P5, R38.reuse, R14.reuse, 0x1 ;  /* 0x0000000e260a9211 */ /* 0x0c0fe400078a08ff */
[C---:B------:R-:W-:Y:S02]  /*1f710*/  @!P0 LEA R12, P4, R15.reuse, R14, 0x1 ;  /* 0x0000000e0f0c8211 */ /* 0x040fe400078808ff */
[-C--:B------:R-:W-:Y:S02]  /*1f720*/  @!P1 LEA.HI.X R11, R38, R20.reuse, R39, 0x1, P5 ;  /* 0x00000014260b9211 */ /* 0x080fe400028f0c27 */
[----:B------:R-:W-:-:S03]  /*1f730*/  @!P0 LEA.HI.X R13, R15, R20, R36, 0x1, P4 ;  /* 0x000000140f0d8211 */ /* 0x000fc600020f0c24 */
[----:B------:R1:W-:Y:S04]  /*1f740*/  @!P1 ST.E.128 desc[UR42][R10.64], R60 ;  /* 0x0000003c0a009985 */ /* 0x0003e8000c101d2a */
[----:B------:R1:W-:Y:S02]  /*1f750*/  @!P0 ST.E.128 desc[UR42][R12.64], R76 ;  /* 0x0000004c0c008985 */ /* 0x0003e4000c101d2a */
.L_x_510:
[----:B------:R-:W-:Y:S05]  /*1f760*/  BSYNC B1 ;  /* 0x0000000000017941 */ /* 0x000fea0003800000 */
.L_x_509:
[----:B------:R-:W-:-:S03]  /*1f770*/  UMOV UR4, 0xffffffff ;  /* 0xffffffff00047882 */ /* 0x000fc60000000000 */
[----:B------:R-:W-:Y:S05]  /*1f780*/  BRA.DIV UR4, `(.L_x_511) ;  /* 0x000000fe04bc7947 */ /* 0x000fea000b800000 */
[----:B-1----:R1:W3:Y:S04]  /*1f790*/  SHFL.IDX PT, R9, R28, 0x1, 0x181f ;  /* 0x00381f001c097f89 */ /* 0x0022e800000e0000 */
[----:B--2---:R1:W2:Y:S02]  /*1f7a0*/  SHFL.IDX PT, R14, R21, 0x1, 0x181f ;  /* 0x00381f00150e7f89 */ /* 0x0042a400000e0000 */
.L_x_827:
[----:B------:R-:W-:Y:S01]  /*1f7b0*/  VIADD R3, R37, 0x20 ;  /* 0x0000002025037836 */ /* 0x000fe20000000000 */
[----:B------:R-:W-:Y:S04]  /*1f7c0*/  BSSY B1, `(.L_x_512) ;  /* 0x0000019000017945 */ /* 0x000fe80003800000 */
[----:B------:R-:W-:-:S13]  /*1f7d0*/  ISETP.GE.AND P0, PT, R3, R0, PT ;  /* 0x000000000300720c */ /* 0x000fda0003f06270 */
[----:B------:R-:W-:Y:S05]  /*1f7e0*/  @P0 BRA `(.L_x_513) ;  /* 0x0000000000580947 */ /* 0x000fea0003800000 */
[----:B------:R-:W4:Y:S01]  /*1f7f0*/  LDL R12, [R1+0x40] ;  /* 0x00004000010c7983 */ /* 0x000f220000100800 */
        /* <DEDUP_REMOVED lines=8> */
[C---:B-----5:R-:W-:Y:S02]  /*1f880*/  @!P2 LEA R4, P4, R233.reuse, R14, 0x1 ;  /* 0x0000000ee904a211 */ /* 0x060fe400078808ff */
[-C--:B---3--:R-:W-:Y:S02]  /*1f890*/  @!P3 LEA.HI.X R3, R18, R9.reuse, R19, 0x1, P5 ;  /* 0x000000091203b211 */ /* 0x088fe400028f0c13 */
[----:B------:R-:W-:-:S03]  /*1f8a0*/  @!P2 LEA.HI.X R5, R233, R9, R8, 0x1, P4 ;  /* 0x00000009e905a211 */ /* 0x000fc600020f0c08 */
[----:B------:R2:W-:Y:S04]  /*1f8b0*/  @!P3 ST.E.128 desc[UR42][R2.64], R24 ;  /* 0x000000180200b985 */ /* 0x0005e8000c101d2a */
[----:B------:R2:W-:Y:S01]  /*1f8c0*/  @!P2 ST.E.128 desc[UR42][R4.64], R48 ;  /* 0x000000300400a985 */ /* 0x0005e2000c101d2a */
[----:B----4-:R-:W-:Y:S02]  /*1f8d0*/  ISETP.GE.AND P1, PT, R12, UR4, PT ;  /* 0x000000040c007c0c */ /* 0x010fe4000bf26270 */
[----:B------:R-:W-:-:S11]  /*1f8e0*/  ISETP.GE.AND P0, PT, R10, UR4, PT ;  /* 0x000000040a007c0c */ /* 0x000fd6000bf06270 */
[-C--:B------:R-:W-:Y:S02]  /*1f8f0*/  @!P1 LEA R6, P5, R12, R14.reuse, 0x1 ;  /* 0x0000000e0c069211 */ /* 0x080fe400078a08ff */
[----:B------:R-:W-:Y:S02]  /*1f900*/  @!P0 LEA R8, P4, R10, R14, 0x1 ;  /* 0x0000000e0a088211 */ /* 0x000fe400078808ff */
[-C--:B------:R-:W-:Y:S02]  /*1f910*/  @!P1 LEA.HI.X R7, R12, R9.reuse, R13, 0x1, P5 ;  /* 0x000000090c079211 */ /* 0x080fe400028f0c0d */
[----:B------:R-:W-:-:S03]  /*1f920*/  @!P0 LEA.HI.X R9, R10, R9, R11, 0x1, P4 ;  /* 0x000000090a098211 */ /* 0x000fc600020f0c0b */
[----:B------:R2:W-:Y:S04]  /*1f930*/  @!P1 ST.E.128 desc[UR42][R6.64], R64 ;  /* 0x0000004006009985 */ /* 0x0005e8000c101d2a */
[----:B------:R2:W-:Y:S02]  /*1f940*/  @!P0 ST.E.128 desc[UR42][R8.64], R80 ;  /* 0x0000005008008985 */ /* 0x0005e4000c101d2a */
.L_x_513:
[----:B------:R-:W-:Y:S05]  /*1f950*/  BSYNC B1 ;  /* 0x0000000000017941 */ /* 0x000fea0003800000 */
.L_x_512:
[----:B------:R-:W-:Y:S01]  /*1f960*/  UMOV UR4, 0xffffffff ;  /* 0xffffffff00047882 */ /* 0x000fe20000000000 */
[----:B------:R-:W-:Y:S02]  /*1f970*/  SHF.R.S32.HI R10, RZ, 0x1f, R233 ;  /* 0x0000001fff0a7819 */ /* 0x000fe400000114e9 */
[----:B------:R-:W-:Y:S05]  /*1f980*/  BRA.DIV UR4, `(.L_x_514) ;  /* 0x000000fe04847947 */ /* 0x000fea000b800000 */
[----:B--23--:R2:W3:Y:S04]  /*1f990*/  SHFL.IDX PT, R9, R28, 0x2, 0x181f ;  /* 0x00581f001c097f89 */ /* 0x00c4e800000e0000 */
[----:B------:R2:W4:Y:S02]  /*1f9a0*/  SHFL.IDX PT, R14, R21, 0x2, 0x181f ;  /* 0x00581f00150e7f89 */ /* 0x00052400000e0000 */
.L_x_831:
[----:B------:R-:W-:Y:S01]  /*1f9b0*/  VIADD R3, R37, 0x40 ;  /* 0x0000004025037836 */ /* 0x000fe20000000000 */
[----:B------:R-:W-:Y:S04]  /*1f9c0*/  BSSY B1, `(.L_x_515) ;  /* 0x0000018000017945 */ /* 0x000fe80003800000 */
[----:B------:R-:W-:-:S13]  /*1f9d0*/  ISETP.GE.AND P0, PT, R3, R0, PT ;  /* 0x000000000300720c */ /* 0x000fda0003f06270 */
[----:B------:R-:W-:Y:S05]  /*1f9e0*/  @P0 BRA `(.L_x_516) ;  /* 0x0000000000540947 */ /* 0x000fea0003800000 */
[----:B------:R-:W2:Y:S01]  /*1f9f0*/  LDL R13, [R1+0x40] ;  /* 0x00004000010d7983 */ /* 0x000ea20000100800 */
[----:B------:R-:W-:-:S03]  /*1fa00*/  ULDC UR4, c[0x0][0xac8] ;  /* 0x0002b20000047ab9 */ /* 0x000fc60000000800 */
[----:B------:R-:W2:Y:S04]  /*1fa10*/  LDL R11, [R1+0x4c] ;  /* 0x00004c00010b7983 */ /* 0x000ea80000100800 */
[----:B------:R-:W2:Y:S04]  /*1fa20*/  LDL R15, [R1+0x88] ;  /* 0x00008800010f7983 */ /* 0x000ea80000100800 */
[----:B------:R-:W2:Y:S01]  /*1fa30*/  LDL R12, [R1+0x84] ;  /* 0x00008400010c7983 */ /* 0x000ea20000100800 */
[----:B------:R-:W-:Y:S02]  /*1fa40*/  ISETP.GE.AND P3, PT, R18, UR4, PT ;  /* 0x0000000412007c0c */ /* 0x000fe4000bf66270 */
[----:B------:R-:W-:-:S11]  /*1fa50*/  ISETP.GE.AND P2, PT, R233, UR4, PT ;  /* 0x00000004e9007c0c */ /* 0x000fd6000bf46270 */
[CC--:B----4-:R-:W-:Y:S02]  /*1fa60*/  @!P3 LEA R2, P5, R18.reuse, R14.reuse, 0x1 ;  /* 0x0000000e1202b211 */ /* 0x0d0fe400078a08ff */
[C---:B-----5:R-:W-:Y:S02]  /*1fa70*/  @!P2 LEA R4, P4, R233.reuse, R14, 0x1 ;  /* 0x0000000ee904a211 */ /* 0x060fe400078808ff */
[-C--:B---3--:R-:W-:Y:S02]  /*1fa80*/  @!P3 LEA.HI.X R3, R18, R9.reuse, R19, 0x1, P5 ;  /* 0x000000091203b211 */ /* 0x088fe400028f0c13 */
[----:B------:R-:W-:-:S03]  /*1fa90*/  @!P2 LEA.HI.X R5, R233, R9, R10, 0x1, P4 ;  /* 0x00000009e905a211 */ /* 0x000fc600020f0c0a */
[----:B------:R3:W-:Y:S04]  /*1faa0*/  @!P3 ST.E.128 desc[UR42][R2.64], R32 ;  /* 0x000000200200b985 */ /* 0x0007e8000c101d2a */
[----:B------:R3:W-:Y:S01]  /*1fab0*/  @!P2 ST.E.128 desc[UR42][R4.64], R52 ;  /* 0x000000340400a985 */ /* 0x0007e2000c101d2a */
[----:B--2---:R-:W-:Y:S02]  /*1fac0*/  ISETP.GE.AND P1, PT, R13, UR4, PT ;  /* 0x000000040d007c0c */ /* 0x004fe4000bf26270 */
[----:B------:R-:W-:-:S11]  /*1fad0*/  ISETP.GE.AND P0, PT, R11, UR4, PT ;  /* 0x000000040b007c0c */ /* 0x000fd6000bf06270 */
[-C--:B------:R-:W-:Y:S02]  /*1fae0*/  @!P1 LEA R6, P5, R13, R14.reuse, 0x1 ;  /* 0x0000000e0d069211 */ /* 0x080fe400078a08ff */
[----:B------:R-:W-:Y:S02]  /*1faf0*/  @!P0 LEA R8, P4, R11, R14, 0x1 ;  /* 0x0000000e0b088211 */ /* 0x000fe400078808ff */
[-C--:B------:R-:W-:Y:S02]  /*1fb00*/  @!P1 LEA.HI.X R7, R13, R9.reuse, R15, 0x1, P5 ;  /* 0x000000090d079211 */ /* 0x080fe400028f0c0f */
[----:B------:R-:W-:-:S03]  /*1fb10*/  @!P0 LEA.HI.X R9, R11, R9, R12, 0x1, P4 ;  /* 0x000000090b098211 */ /* 0x000fc600020f0c0c */
[----:B------:R3:W-:Y:S04]  /*1fb20*/  @!P1 ST.E.128 desc[UR42][R6.64], R68 ;  /* 0x0000004406009985 */ /* 0x0007e8000c101d2a */
[----:B------:R3:W-:Y:S02]  /*1fb30*/  @!P0 ST.E.128 desc[UR42][R8.64], R84 ;  /* 0x0000005408008985 */ /* 0x0007e4000c101d2a */
.L_x_516:
[----:B------:R-:W-:Y:S05]  /*1fb40*/  BSYNC B1 ;  /* 0x0000000000017941 */ /* 0x000fea0003800000 */
.L_x_515:
[----:B------:R-:W-:-:S03]  /*1fb50*/  UMOV UR4, 0xffffffff ;  /* 0xffffffff00047882 */ /* 0x000fc60000000000 */
[----:B------:R-:W-:Y:S05]  /*1fb60*/  BRA.DIV UR4, `(.L_x_517) ;  /* 0x000000fe04547947 */ /* 0x000fea000b800000 */
[----:B---3--:R3:W0:Y:S04]  /*1fb70*/  SHFL.IDX PT, R8, R28, 0x3, 0x181f ;  /* 0x00781f001c087f89 */ /* 0x00862800000e0000 */
[----:B----4-:R3:W4:Y:S02]  /*1fb80*/  SHFL.IDX PT, R14, R21, 0x3, 0x181f ;  /* 0x00781f00150e7f89 */ /* 0x01072400000e0000 */
.L_x_835:
[----:B------:R-:W-:-:S04]  /*1fb90*/  IADD3 R3, R37, 0x60, RZ ;  /* 0x0000006025037810 */ /* 0x000fc80007ffe0ff */
[----:B------:R-:W-:-:S13]  /*1fba0*/  ISETP.GE.AND P0, PT, R3, R0, PT ;  /* 0x000000000300720c */ /* 0x000fda0003f06270 */
[----:B------:R-:W-:Y:S05]  /*1fbb0*/  @P0 BRA `(.L_x_518) ;  /* 0x0000003c00640947 */ /* 0x000fea0003800000 */
[----:B------:R-:W2:Y:S01]  /*1fbc0*/  LDL R11, [R1+0x40] ;  /* 0x00004000010b7983 */ /* 0x000ea20000100800 */
[----:B------:R-:W-:-:S03]  /*1fbd0*/  ULDC UR4, c[0x0][0xac8] ;  /* 0x0002b20000047ab9 */ /* 0x000fc60000000800 */
[----:B------:R-:W3:Y:S04]  /*1fbe0*/  LDL R12, [R1+0x88] ;  /* 0x00008800010c7983 */ /* 0x000ee80000100800 */
[----:B------:R-:W3:Y:S01]  /*1fbf0*/  LDL R9, [R1+0x4c] ;  /* 0x00004c0001097983 */ /* 0x000ee20000100800 */
[----:B------:R-:W-:Y:S02]  /*1fc00*/  ISETP.GE.AND P3, PT, R18, UR4, PT ;  /* 0x0000000412007c0c */ /* 0x000fe4000bf66270 */
[----:B------:R-:W-:-:S11]  /*1fc10*/  ISETP.GE.AND P4, PT, R233, UR4, PT ;  /* 0x00000004e9007c0c */ /* 0x000fd6000bf86270 */
[CC--:B----4-:R-:W-:Y:S02]  /*1fc20*/  @!P3 LEA R2, P0, R18.reuse, R14.reuse, 0x1 ;  /* 0x0000000e1202b211 */ /* 0x0d0fe400078008ff */
[C---:B-----5:R-:W-:Y:S02]  /*1fc30*/  @!P4 LEA R4, P1, R233.reuse, R14, 0x1 ;  /* 0x0000000ee904c211 */ /* 0x060fe400078208ff */
[-C--:B0-----:R-:W-:Y:S02]  /*1fc40*/  @!P3 LEA.HI.X R3, R18, R8.reuse, R19, 0x1, P0 ;  /* 0x000000081203b211 */ /* 0x081fe400000f0c13 */
[----:B------:R-:W-:-:S03]  /*1fc50*/  @!P4 LEA.HI.X R5, R233, R8, R10, 0x1, P1 ;  /* 0x00000008e905c211 */ /* 0x000fc600008f0c0a */
[----:B------:R0:W-:Y:S04]  /*1fc60*/  @!P3 ST.E.128 desc[UR42][R2.64], R40 ;  /* 0x000000280200b985 */ /* 0x0001e8000c101d2a */
[----:B------:R0:W-:Y:S01]  /*1fc70*/  @!P4 ST.E.128 desc[UR42][R4.64], R56 ;  /* 0x000000380400c985 */ /* 0x0001e2000c101d2a */
[----:B--2---:R-:W-:-:S13]  /*1fc80*/  ISETP.GE.AND P5, PT, R11, UR4, PT ;  /* 0x000000040b007c0c */ /* 0x004fda000bfa6270 */
[----:B------:R-:W-:-:S04]  /*1fc90*/  @!P5 LEA R6, P2, R11, R14, 0x1 ;  /* 0x0000000e0b06d211 */ /* 0x000fc800078408ff */
[----:B---3--:R-:W-:-:S05]  /*1fca0*/  @!P5 LEA.HI.X R7, R11, R8, R12, 0x1, P2 ;  /* 0x000000080b07d211 */ /* 0x008fca00010f0c0c */
[----:B------:R0:W-:Y:S01]  /*1fcb0*/  @!P5 ST.E.128 desc[UR42][R6.64], R72 ;  /* 0x000000480600d985 */ /* 0x0001e2000c101d2a */
[----:B------:R-:W-:-:S13]  /*1fcc0*/  ISETP.GE.AND P0, PT, R9, UR4, PT ;  /* 0x0000000409007c0c */ /* 0x000fda000bf06270 */
[----:B------:R-:W-:Y:S05]  /*1fcd0*/  @P0 BRA `(.L_x_518) ;  /* 0x0000003c001c0947 */ /* 0x000fea0003800000 */
[----:B------:R-:W2:Y:S01]  /*1fce0*/  LDL R11, [R1+0x84] ;  /* 0x00008400010b7983 */ /* 0x000ea20000100800 */
[----:B------:R-:W-:-:S04]  /*1fcf0*/  LEA R14, P0, R9, R14, 0x1 ;  /* 0x0000000e090e7211 */ /* 0x000fc800078008ff */
[----:B--2---:R-:W-:-:S05]  /*1fd00*/  LEA.HI.X R15, R9, R8, R11, 0x1, P0 ;  /* 0x00000008090f7211 */ /* 0x004fca00000f0c0b */
[----:B------:R2:W-:Y:S01]  /*1fd10*/  ST.E.128 desc[UR42][R14.64], R88 ;  /* 0x000000580e007985 */ /* 0x0005e2000c101d2a */
[----:B------:R-:W-:Y:S05]  /*1fd20*/  BRA `(.L_x_518) ;  /* 0x0000003c00087947 */ /* 0x000fea0003800000 */
.L_x_507:
[----:B0-----:R-:W0:Y:S01]  /*1fd30*/  @P1 LDC R13, c[0x0][0xbec] ;  /* 0x0002fb00ff0d1b82 */ /* 0x001e220000000800 */
[----:B------:R-:W-:Y:S01]  /*1fd40*/  ULDC.64 UR4, c[0x0][0xb08] ;  /* 0x0002c20000047ab9 */ /* 0x000fe20000000a00 */
[----:B------:R-:W-:Y:S02]  /*1fd50*/  IMAD.MOV.U32 R14, RZ, RZ, R74 ;  /* 0x000000ffff0e7224 */ /* 0x000fe400078e004a */
[----:B------:R-:W-:-:S04]  /*1fd60*/  IMAD R15, R39, UR4, RZ ;  /* 0x00000004270f7c24 */ /* 0x000fc8000f8e02ff */
[----:B------:R-:W1:Y:S01]  /*1fd70*/  @P1 LDC R12, c[0x0][0xbf0] ;  /* 0x0002fc00ff0c1b82 */ /* 0x000e620000000800 */
[----:B------:R-:W-:Y:S02]  /*1fd80*/  IMAD R15, R2, UR5, R15 ;  /* 0x00000005020f7c24 */ /* 0x000fe4000f8e020f */
[----:B0-----:R-:W-:-:S05]  /*1fd90*/  @P1 IMAD.HI.U32 R13, R74, R13, RZ ;  /* 0x0000000d4a0d1227 */ /* 0x001fca00078e00ff */
[----:B-1----:R-:W-:Y:S01]  /*1fda0*/  @P1 SHF.R.U32.HI R14, RZ, R12, R13 ;  /* 0x0000000cff0e1219 */ /* 0x002fe2000001160d */
[----:B------:R-:W-:Y:S01]  /*1fdb0*/  IMAD.WIDE.U32 R12, R2, UR4, RZ ;  /* 0x00000004020c7c25 */ /* 0x000fe2000f8e00ff */
[----:B------:R-:W-:Y:S01]  /*1fdc0*/  ULDC.64 UR4, c[0x0][0xb38] ;  /* 0x0002ce0000047ab9 */ /* 0x000fe20000000a00 */
[----:B------:R-:W-:Y:S02]  /*1fdd0*/  SHF.R.S32.HI R2, RZ, 0x1f, R11 ;  /* 0x0000001fff027819 */ /* 0x000fe4000001140b */
[----:B------:R-:W-:Y:S02]  /*1fde0*/  IMAD.IADD R13, R13, 0x1, R15 ;  /* 0x000000010d0d7824 */ /* 0x000fe400078e020f */
[----:B------:R-:W-:-:S04]  /*1fdf0*/  IMAD.WIDE.U32 R12, R115, UR4, R12 ;  /* 0x00000004730c7c25 */ /* 0x000fc8000f8e000c */
[----:B------:R-:W-:Y:S01]  /*1fe00*/  IMAD R13, R115, UR5, R13 ;  /* 0x00000005730d7c24 */ /* 0x000fe2000f8e020d */
[----:B------:R-:W-:Y:S02]  /*1fe10*/  ULDC.64 UR4, c[0x0][0xb40] ;  /* 0x0002d00000047ab9 */ /* 0x000fe40000000a00 */
[----:B------:R-:W-:Y:S02]  /*1fe20*/  IMAD R2, R2, UR4, RZ ;  /* 0x0000000402027c24 */ /* 0x000fe4000f8e02ff */
[----:B------:R-:W-:-:S04]  /*1fe30*/  IMAD.WIDE.U32 R12, R11, UR4, R12 ;  /* 0x000000040b0c7c25 */ /* 0x000fc8000f8e000c */
[----:B------:R-:W-:Y:S01]  /*1fe40*/  IMAD R2, R11, UR5, R2 ;  /* 0x000000050b027c24 */ /* 0x000fe2000f8e0202 */
[----:B------:R-:W-:Y:S01]  /*1fe50*/  ULDC.64 UR4, c[0x0][0xb48] ;  /* 0x0002d20000047ab9 */ /* 0x000fe20000000a00 */
[----:B------:R-:W-:Y:S02]  /*1fe60*/  SHF.R.S32.HI R11, RZ, 0x1f, R14 ;  /* 0x0000001fff0b7819 */ /* 0x000fe4000001140e */
[----:B------:R-:W-:Y:S01]  /*1fe70*/  IMAD.IADD R13, R13, 0x1, R2 ;  /* 0x000000010d0d7824 */ /* 0x000fe200078e0202 */
[----:B------:R-:W-:Y:S01]  /*1fe80*/  IADD3 R2, -R14, RZ, RZ ;  /* 0x000000ff0e027210 */ /* 0x000fe20007ffe1ff */
[----:B------:R-:W-:-:S04]  /*1fe90*/  IMAD.WIDE.U32 R12, R114, UR4, R12 ;  /* 0x00000004720c7c25 */ /* 0x000fc8000f8e000c */
[----:B------:R-:W-:Y:S01]  /*1fea0*/  IMAD R13, R114, UR5, R13 ;  /* 0x00000005720d7c24 */ /* 0x000fe2000f8e020d */
[----:B------:R-:W-:Y:S01]  /*1feb0*/  ULDC.64 UR4, c[0x0][0xb30] ;  /* 0x0002cc0000047ab9 */ /* 0x000fe20000000a00 */
[----:B------:R-:W-:Y:S02]  /*1fec0*/  IMAD R2, R112, R2, R74 ;  /* 0x0000000270027224 */ /* 0x000fe400078e024a */
[----:B------:R-:W-:Y:S02]  /*1fed0*/  IMAD R11, R11, UR4, RZ ;  /* 0x000000040b0b7c24 */ /* 0x000fe4000f8e02ff */
[----:B------:R-:W-:-:S04]  /*1fee0*/  IMAD.WIDE.U32 R12, R14, UR4, R12 ;  /* 0x000000040e0c7c25 */ /* 0x000fc8000f8e000c */
[----:B------:R-:W-:Y:S01]  /*1fef0*/  IMAD R11, R14, UR5, R11 ;  /* 0x000000050e0b7c24 */ /* 0x000fe2000f8e020b */
[----:B------:R-:W-:Y:S01]  /*1ff00*/  ULDC.64 UR4, c[0x0][0xb28] ;  /* 0x0002ca0000047ab9 */ /* 0x000fe20000000a00 */
[----:B------:R-:W-:Y:S02]  /*1ff10*/  VIADD R14, R22, 0x38820 ;  /* 0x00038820160e7836 */ /* 0x000fe40000000000 */
[----:B------:R-:W-:Y:S01]  /*1ff20*/  IMAD.IADD R13, R13, 0x1, R11 ;  /* 0x000000010d0d7824 */ /* 0x000fe200078e020b */
[----:B------:R-:W-:Y:S02]  /*1ff30*/  SHF.R.S32.HI R11, RZ, 0x1f, R2 ;  /* 0x0000001fff0b7819 */ /* 0x000fe40000011402 */
[----:B------:R-:W-:Y:S01]  /*1ff40*/  PRMT R14, RZ, 0x654, R14 ;  /* 0x00000654ff0e7816 */ /* 0x000fe2000000000e */
[----:B------:R-:W-:-:S03]  /*1ff50*/  IMAD.WIDE.U32 R12, R2, UR4, R12 ;  /* 0x00000004020c7c25 */ /* 0x000fc6000f8e000c */
[----:B------:R0:W-:Y:S01]  /*1ff60*/  SYNCS.ARRIVE.TRANS64.RED.A1T0 RZ, [R14+URZ], RZ ;  /* 0x000000ff0eff79a7 */ /* 0x0001e2000810043f */
[----:B------:R-:W-:-:S04]  /*1ff70*/  IMAD R11, R11, UR4, RZ ;  /* 0x000000040b0b7c24 */ /* 0x000fc8000f8e02ff */
[----:B------:R-:W-:Y:S01]  /*1ff80*/  IMAD R11, R2, UR5, R11 ;  /* 0x00000005020b7c24 */ /* 0x000fe2000f8e020b */
[----:B------:R-:W-:Y:S02]  /*1ff90*/  ULDC.64 UR4, c[0x0][0xb00] ;  /* 0x0002c00000047ab9 */ /* 0x000fe40000000a00 */
[----:B------:R-:W-:Y:S01]  /*1ffa0*/  LEA R39, P0, R12, UR4, 0x2 ;  /* 0x000000040c277c11 */ /* 0x000fe2000f8010ff */
[----:B------:R-:W-:Y:S01]  /*1ffb0*/  IMAD.IADD R11, R13, 0x1, R11 ;  /* 0x000000010d0b7824 */ /* 0x000fe200078e020b */
[----:B------:R-:W-:-:S04]  /*1ffc0*/  UMOV UR4, 0xffffffff ;  /* 0xffffffff00047882 */ /* 0x000fc80000000000 */
[----:B------:R-:W-:Y:S01]  /*1ffd0*/  LEA.HI.X R40, R12, UR5, R11, 0x2, P0 ;  /* 0x000000050c287c11 */ /* 0x000fe200080f140b */
[----:B0-----:R-:W-:Y:S06]  /*1ffe0*/  BRA.DIV UR4, `(.L_x_519) ;  /* 0x000000fa047c7947 */ /* 0x001fec000b800000 */
[----:B------:R0:W1:Y:S04]  /*1fff0*/  SHFL.IDX PT, R41, R40, RZ, 0x1c1f ;  /* 0x001c1fff28297589 */ /* 0x00006800000e0000 */
[----:B------:R0:W2:Y:S02]  /*20000*/  SHFL.IDX PT, R11, R39, RZ, 0x1c1f ;  /* 0x001c1fff270b7589 */ /* 0x0000a400000e0000 */
.L_x_838:
[----:B------:R-:W-:Y:S01]  /*20010*/  ISETP.GE.AND P0, PT, R36, R0, PT ;  /* 0x000000002400720c */ /* 0x000fe20003f06270 */
[----:B------:R-:W-:-:S12]  /*20020*/  BSSY B1, `(.L_x_520) ;  /* 0x00000f5000017945 */ /* 0x000fd80003800000 */
[----:B------:R-:W-:Y:S05]  /*20030*/  @P0 BRA `(.L_x_521) ;  /* 0x0000000c00cc0947 */ /* 0x000fea0003800000 */
[----:B------:R-:W3:Y:S01]  /*20040*/  LDL R14, [R1+0x90] ;  /* 0x00009000010e7983 */ /* 0x000ee20000100800 */
[----:B------:R-:W-:-:S03]  /*20050*/  ULDC UR4, c[0x0][0xac8] ;  /* 0x0002b20000047ab9 */ /* 0x000fc60000000800 */
[----:B------:R-:W4:Y:S04]  /*20060*/  LDL R110, [R1+0x10c] ;  /* 0x00010c00016e7983 */ /* 0x000f280000100800 */
[----:B------:R-:W5:Y:S04]  /*20070*/  LDL R112, [R1+0x18c] ;  /* 0x00018c0001707983 */ /* 0x000f680000100800 */
        /* <DEDUP_REMOVED lines=14> */
[----:B------:R-:W5:Y:S01]  /*20160*/  LDL R119, [R1+0x148] ;  /* 0x0001480001777983 */ /* 0x000f620000100800 */
[----:B---3--:R-:W-:-:S13]  /*20170*/  ISETP.GE.AND P0, PT, R14, UR4, PT ;  /* 0x000000040e007c0c */ /* 0x008fda000bf06270 */
[----:B--2---:R-:W-:Y:S01]  /*20180*/  @!P0 MOV R12, R11 ;  /* 0x0000000b000c8202 */ /* 0x004fe20000000f00 */
[----:B-1----:R-:W-:Y:S02]  /*20190*/  @!P0 IMAD.MOV.U32 R13, RZ, RZ, R41 ;  /* 0x000000ffff0d8224 */ /* 0x002fe400078e0029 */
[----:B------:R-:W-:Y:S02]  /*201a0*/  @!P0 IMAD.MOV.U32 R15, RZ, RZ, R205 ;  /* 0x000000ffff0f8224 */ /* 0x000fe400078e00cd */
[----:B------:R-:W-:-:S04]  /*201b0*/  @!P0 IMAD.WIDE R12, R14, 0x4, R12 ;  /* 0x000000040e0c8825 */ /* 0x000fc800078e020c */
[----:B------:R-:W-:-:S05]  /*201c0*/  @!P0 IMAD.MOV.U32 R14, RZ, RZ, R207 ;  /* 0x000000ffff0e8224 */ /* 0x000fca00078e00cf */
[----:B------:R1:W-:Y:S01]  /*201d0*/  @!P0 ST.E.64 desc[UR42][R12.64], R14 ;  /* 0x0000000e0c008985 */ /* 0x0003e2000c101b2a */
[----:B----4-:R-:W-:-:S13]  /*201e0*/  ISETP.GE.AND P0, PT, R110, UR4, PT ;  /* 0x000000046e007c0c */ /* 0x010fda000bf06270 */
[C---:B-1----:R-:W-:Y:S01]  /*201f0*/  @!P0 LEA R12, P1, R110.reuse, R11, 0x2 ;  /* 0x0000000b6e0c8211 */ /* 0x042fe200078210ff */
[----:B------:R-:W-:Y:S01]  /*20200*/  @!P0 IMAD.MOV.U32 R15, RZ, RZ, R206 ;  /* 0x000000ffff0f8224 */ /* 0x000fe200078e00ce */
[----:B------:R-:W-:Y:S02]  /*20210*/  @!P0 MOV R14, R208 ;  /* 0x000000d0000e8202 */ /* 0x000fe40000000f00 */
[----:B-----5:R-:W-:Y:S02]  /*20220*/  @!P0 LEA.HI.X R13, R110, R41, R112, 0x2, P1 ;  /* 0x000000296e0d8211 */ /* 0x020fe400008f1470 */
[----:B------:R-:W2:Y:S04]  /*20230*/  LDL R110, [R1+0xf4] ;  /* 0x0000f400016e7983 */ /* 0x000ea80000100800 */
[----:B------:R1:W-:Y:S01]  /*20240*/  @!P0 ST.E.64 desc[UR42][R12.64], R14 ;  /* 0x0000000e0c008985 */ /* 0x0003e2000c101b2a */
[----:B------:R-:W-:-:S02]  /*20250*/  ISETP.GE.AND P0, PT, R104, UR4, PT ;  /* 0x0000000468007c0c */ /* 0x000fc4000bf06270 */
[----:B------:R-:W-:Y:S01]  /*20260*/  ISETP.GE.AND P1, PT, R2, UR4, PT ;  /* 0x0000000402007c0c */ /* 0x000fe2000bf26270 */
[----:B------:R-:W3:Y:S10]  /*20270*/  LDL R112, [R1+0xe0] ;  /* 0x0000e00001707983 */ /* 0x000ef40000100800 */
[----:B-1----:R-:W-:Y:S01]  /*20280*/  @!P0 LEA R12, P2, R104, R11, 0x2 ;  /* 0x0000000b680c8211 */ /* 0x002fe200078410ff */
[----:B------:R-:W-:-:S02]  /*20290*/  @!P0 IMAD.MOV.U32 R14, RZ, RZ, R203 ;  /* 0x000000ffff0e8224 */ /* 0x000fc400078e00cb */
[----:B------:R-:W-:Y:S01]  /*202a0*/  @!P0 IMAD.MOV.U32 R15, RZ, RZ, R201 ;  /* 0x000000ffff0f8224 */ /* 0x000fe200078e00c9 */
[----:B------:R-:W-:Y:S02]  /*202b0*/  @!P0 LEA.HI.X R13, R104, R41, R111, 0x2, P2 ;  /* 0x00000029680d8211 */ /* 0x000fe400010f146f */
[----:B------:R-:W4:Y:S04]  /*202c0*/  LDL R104, [R1+0xf0] ;  /* 0x0000f00001687983 */ /* 0x000f280000100800 */
[----:B------:R1:W-:Y:S01]  /*202d0*/  @!P0 ST.E.64 desc[UR42][R12.64], R14 ;  /* 0x0000000e0c008985 */ /* 0x0003e2000c101b2a */
[----:B------:R-:W-:-:S03]  /*202e0*/  ISETP.GE.AND P0, PT, R102, UR4, PT ;  /* 0x0000000466007c0c */ /* 0x000fc6000bf06270 */
[----:B------:R-:W5:Y:S01]  /*202f0*/  LDL R111, [R1+0x174] ;  /* 0x00017400016f7983 */ /* 0x000f620000100800 */
[----:B-1----:R-:W-:-:S04]  /*20300*/  @!P1 LEA R12, P2, R2, R11, 0x2 ;  /* 0x0000000b020c9211 */ /* 0x002fc800078410ff */
[----:B------:R-:W-:Y:S02]  /*20310*/  @!P1 LEA.HI.X R13, R2, R41, R109, 0x2, P2 ;  /* 0x00000029020d9211 */ /* 0x000fe400010f146d */
[----:B------:R-:W3:Y:S01]  /*20320*/  LDL R2, [R1+0xec] ;  /* 0x0000ec0001027983 */ /* 0x000ee20000100800 */
[----:B------:R-:W-:Y:S01]  /*20330*/  @!P1 MOV R14, R204 ;  /* 0x000000cc000e9202 */ /* 0x000fe20000000f00 */
[----:B------:R-:W-:Y:S02]  /*20340*/  @!P1 IMAD.MOV.U32 R15, RZ, RZ, R202 ;  /* 0x000000ffff0f9224 */ /* 0x000fe400078e00ca */
[----:B------:R-:W3:Y:S04]  /*20350*/  LDL R109, [R1+0x170] ;  /* 0x00017000016d7983 */ /* 0x000ee80000100800 */
[----:B------:R1:W-:Y:S02]  /*20360*/  @!P1 ST.E.64 desc[UR42][R12.64], R14 ;  /* 0x0000000e0c009985 */ /* 0x0003e4000c101b2a */
[----:B-1----:R-:W-:-:S04]  /*20370*/  @!P0 LEA R12, P2, R102, R11, 0x2 ;  /* 0x0000000b660c8211 */ /* 0x002fc800078410ff */
[----:B------:R-:W-:Y:S02]  /*20380*/  @!P0 LEA.HI.X R13, R102, R41, R107, 0x2, P2 ;  /* 0x00000029660d8211 */ /* 0x000fe400010f146b */
[----:B------:R-:W3:Y:S01]  /*20390*/  LDL R107, [R1+0x16c] ;  /* 0x00016c00016b7983 */ /* 0x000ee20000100800 */
[----:B------:R-:W-:Y:S01]  /*203a0*/  ISETP.GE.AND P1, PT, R37, UR4, PT ;  /* 0x0000000425007c0c */ /* 0x000fe2000bf26270 */
[----:B------:R-:W-:Y:S02]  /*203b0*/  @!P0 IMAD.MOV.U32 R14, RZ, RZ, R199 ;  /* 0x000000ffff0e8224 */ /* 0x000fe400078e00c7 */
[----:B------:R-:W-:Y:S01]  /*203c0*/  @!P0 IMAD.MOV.U32 R15, RZ, RZ, R197 ;  /* 0x000000ffff0f8224 */ /* 0x000fe200078e00c5 */
[----:B------:R-:W3:Y:S04]  /*203d0*/  LDL R102, [R1+0xe4] ;  /* 0x0000e40001667983 */ /* 0x000ee80000100800 */
[----:B------:R1:W-:Y:S01]  /*203e0*/  @!P0 ST.E.64 desc[UR42][R12.64], R14 ;  /* 0x0000000e0c008985 */ /* 0x0003e2000c101b2a */
[----:B------:R-:W-:-:S04]  /*203f0*/  ISETP.GE.AND P0, PT, R106, UR4, PT ;  /* 0x000000046a007c0c */ /* 0x000fc8000bf06270 */
[C---:B-1----:R-:W-:Y:S01]  /*20400*/  @!P1 LEA R12, P2, R37.reuse, R11, 0x2 ;  /* 0x0000000b250c9211 */ /* 0x042fe200078410ff */
[----:B------:R-:W-:Y:S01]  /*20410*/  @!P1 IMAD.MOV.U32 R15, RZ, RZ, R198 ;  /* 0x000000ffff0f9224 */ /* 0x000fe200078e00c6 */
[----:B------:R-:W-:Y:S02]  /*20420*/  @!P1 MOV R14, R200 ;  /* 0x000000c8000e9202 */ /* 0x000fe40000000f00 */
[----:B------:R-:W-:Y:S02]  /*20430*/  @!P1 LEA.HI.X R13, R37, R41, R74, 0x2, P2 ;  /* 0x00000029250d9211 */ /* 0x000fe400010f144a */
[----:B------:R-:W3:Y:S04]  /*20440*/  LDL R37, [R1+0x168] ;  /* 0x0001680001257983 */ /* 0x000ee80000100800 */
[----:B------:R1:W-:Y:S04]  /*20450*/  @!P1 ST.E.64 desc[UR42][R12.64], R14 ;  /* 0x0000000e0c009985 */ /* 0x0003e8000c101b2a */
[----:B------:R-:W3:Y:S01]  /*20460*/  LDL R74, [R1+0xdc] ;  /* 0x0000dc00014a7983 */ /* 0x000ee20000100800 */
[----:B-1----:R-:W-:Y:S01]  /*20470*/  @!P0 LEA R12, P2, R106, R11, 0x2 ;  /* 0x0000000b6a0c8211 */ /* 0x002fe200078410ff */
[----:B------:R-:W-:-:S02]  /*20480*/  @!P0 IMAD.MOV.U32 R14, RZ, RZ, R195 ;  /* 0x000000ffff0e8224 */ /* 0x000fc400078e00c3 */
[----:B------:R-:W-:Y:S01]  /*20490*/  @!P0 IMAD.MOV.U32 R15, RZ, RZ, R193 ;  /* 0x000000ffff0f8224 */ /* 0x000fe200078e00c1 */
[----:B------:R-:W-:Y:S02]  /*204a0*/  @!P0 LEA.HI.X R13, R106, R41, R114, 0x2, P2 ;  /* 0x000000296a0d8211 */ /* 0x000fe400010f1472 */
[----:B------:R-:W3:Y:S04]  /*204b0*/  LDL R106, [R1+0x164] ;  /* 0x00016400016a7983 */ /* 0x000ee80000100800 */
[----:B------:R1:W-:Y:S04]  /*204c0*/  @!P0 ST.E.64 desc[UR42][R12.64], R14 ;  /* 0x0000000e0c008985 */ /* 0x0003e8000c101b2a */
[----:B------:R-:W3:Y:S01]  /*204d0*/  LDL R114, [R1+0xd8] ;  /* 0x0000d80001727983 */ /* 0x000ee20000100800 */
[----:B--2---:R-:W-:-:S13]  /*204e0*/  ISETP.GE.AND P1, PT, R110, UR4, PT ;  /* 0x000000046e007c0c */ /* 0x004fda000bf26270 */
[----:B-1----:R-:W-:Y:S01]  /*204f0*/  @!P1 LEA R12, P2, R110, R11, 0x2 ;  /* 0x0000000b6e0c9211 */ /* 0x002fe200078410ff */
[----:B------:R-:W-:Y:S01]  /*20500*/  @!P1 IMAD.MOV.U32 R15, RZ, RZ, R194 ;  /* 0x000000ffff0f9224 */ /* 0x000fe200078e00c2 */
[----:B------:R-:W-:Y:S02]  /*20510*/  @!P1 MOV R14, R196 ;  /* 0x000000c4000e9202 */ /* 0x000fe40000000f00 */
[----:B----4-:R-:W-:Y:S02]  /*20520*/  ISETP.GE.AND P0, PT, R104, UR4, PT ;  /* 0x0000000468007c0c */ /* 0x010fe4000bf06270 */
[----:B-----5:R-:W-:Y:S02]  /*20530*/  @!P1 LEA.HI.X R13, R110, R41, R111, 0x2, P2 ;  /* 0x000000296e0d9211 */ /* 0x020fe400010f146f */
[----:B------:R-:W2:Y:S04]  /*20540*/  LDL R110, [R1+0xd4] ;  /* 0x0000d400016e7983 */ /* 0x000ea80000100800 */
[----:B------:R1:W-:Y:S04]  /*20550*/  @!P1 ST.E.64 desc[UR42][R12.64], R14 ;  /* 0x0000000e0c009985 */ /* 0x0003e8000c101b2a */
[----:B------:R-:W4:Y:S01]  /*20560*/  LDL R111, [R1+0x154] ;  /* 0x00015400016f7983 */ /* 0x000f220000100800 */
[----:B---3--:R-:W-:-:S02]  /*20570*/  ISETP.GE.AND P2, PT, R2, UR4, PT ;  /* 0x0000000402007c0c */ /* 0x008fc4000bf46270 */
[C---:B-1----:R-:W-:Y:S01]  /*20580*/  @!P0 LEA R12, P1, R104.reuse, R11, 0x2 ;  /* 0x0000000b680c8211 */ /* 0x042fe200078210ff */
[----:B------:R-:W-:Y:S02]  /*20590*/  @!P0 IMAD.MOV.U32 R14, RZ, RZ, R191 ;  /* 0x000000ffff0e8224 */ /* 0x000fe400078e00bf */
[----:B------:R-:W-:Y:S01]  /*205a0*/  @!P0 IMAD.MOV.U32 R15, RZ, RZ, R189 ;  /* 0x000000ffff0f8224 */ /* 0x000fe200078e00bd */
[----:B------:R-:W-:Y:S02]  /*205b0*/  @!P0 LEA.HI.X R13, R104, R41, R109, 0x2, P1 ;  /* 0x00000029680d8211 */ /* 0x000fe400008f146d */
[----:B------:R-:W3:Y:S04]  /*205c0*/  LDL R104, [R1+0x15c] ;  /* 0x00015c0001687983 */ /* 0x000ee80000100800 */
[----:B------:R1:W-:Y:S04]  /*205d0*/  @!P0 ST.E.64 desc[UR42][R12.64], R14 ;  /* 0x0000000e0c008985 */ /* 0x0003e8000c101b2a */
[----:B------:R-:W5:Y:S01]  /*205e0*/  LDL R109, [R1+0x150] ;  /* 0x00015000016d7983 */ /* 0x000f620000100800 */
[----:B-1----:R-:W-:-:S04]  /*205f0*/  @!P2 LEA R12, P1, R2, R11, 0x2 ;  /* 0x0000000b020ca211 */ /* 0x002fc800078210ff */
[----:B------:R-:W-:Y:S02]  /*20600*/  @!P2 LEA.HI.X R13, R2, R41, R107, 0x2, P1 ;  /* 0x00000029020da211 */ /* 0x000fe400008f146b */
[----:B------:R-:W4:Y:S01]  /*20610*/  LDL R107, [R1+0xd0] ;  /* 0x0000d000016b7983 */ /* 0x000f220000100800 */
[----:B------:R-:W-:Y:S01]  /*20620*/  ISETP.GE.AND P0, PT, R36, UR4, PT ;  /* 0x0000000424007c0c */ /* 0x000fe2000bf06270 */
[----:B------:R-:W-:Y:S01]  /*20630*/  @!P2 IMAD.MOV.U32 R15, RZ, RZ, R190 ;  /* 0x000000ffff0fa224 */ /* 0x000fe200078e00be */
[----:B------:R-:W-:Y:S01]  /*20640*/  @!P2 MOV R14, R192 ;  /* 0x000000c0000ea202 */ /* 0x000fe20000000f00 */
[----:B------:R-:W5:Y:S01]  /*20650*/  LDL R2, [R1+0xcc] ;  /* 0x0000cc0001027983 */ /* 0x000f620000100800 */
[----:B------:R-:W-:-:S03]  /*20660*/  ISETP.GE.AND P1, PT, R102, UR4, PT ;  /* 0x0000000466007c0c */ /* 0x000fc6000bf26270 */
[----:B------:R1:W-:Y:S01]  /*20670*/  @!P2 ST.E.64 desc[UR42][R12.64], R14 ;  /* 0x0000000e0c00a985 */ /* 0x0003e2000c101b2a */
[----:B------:R-:W-:-:S05]  /*20680*/  ISETP.GE.AND P2, PT, R112, UR4, PT ;  /* 0x0000000470007c0c */ /* 0x000fca000bf46270 */
[----:B-1----:R-:W-:-:S04]  /*20690*/  @!P0 LEA R14, P3, R36, R11, 0x2 ;  /* 0x0000000b240e8211 */ /* 0x002fc800078610ff */
[----:B------:R-:W-:Y:S01]  /*206a0*/  @!P0 LEA.HI.X R15, R36, R41, R37, 0x2, P3 ;  /* 0x00000029240f8211 */ /* 0x000fe200018f1425 */
[----:B------:R-:W-:Y:S02]  /*206b0*/  @!P0 IMAD.MOV.U32 R36, RZ, RZ, R188 ;  /* 0x000000ffff248224 */ /* 0x000fe400078e00bc */
[----:B------:R-:W-:Y:S01]  /*206c0*/  @!P0 IMAD.MOV.U32 R37, RZ, RZ, R186 ;  /* 0x000000ffff258224 */ /* 0x000fe200078e00ba */
[----:B------:R-:W-:Y:S02]  /*206d0*/  ISETP.GE.AND P3, PT, R74, UR4, PT ;  /* 0x000000044a007c0c */ /* 0x000fe4000bf66270 */
[C---:B------:R-:W-:Y:S02]  /*206e0*/  @!P1 LEA R12, P4, R102.reuse, R11, 0x2 ;  /* 0x0000000b660c9211 */ /* 0x040fe400078810ff */
[----:B------:R1:W-:Y:S02]  /*206f0*/  @!P0 ST.E.64 desc[UR42][R14.64], R36 ;  /* 0x000000240e008985 */ /* 0x0003e4000c101b2a */
[----:B------:R-:W-:Y:S01]  /*20700*/  @!P1 LEA.HI.X R13, R102, R41, R106, 0x2, P4 ;  /* 0x00000029660d9211 */ /* 0x000fe200020f146a */
[----:B-1----:R-:W-:Y:S01]  /*20710*/  @!P1 IMAD.MOV.U32 R37, RZ, RZ, R185 ;  /* 0x000000ffff259224 */ /* 0x002fe200078e00b9 */
[----:B------:R-:W-:Y:S01]  /*20720*/  @!P1 MOV R36, R187 ;  /* 0x000000bb00249202 */ /* 0x000fe20000000f00 */
[----:B------:R-:W5:Y:S01]  /*20730*/  LDL R102, [R1+0xc4] ;  /* 0x0000c40001667983 */ /* 0x000f620000100800 */
[----:B------:R-:W-:-:S03]  /*20740*/  @!P2 LEA R14, P4, R112, R11, 0x2 ;  /* 0x0000000b700ea211 */ /* 0x000fc600078810ff */
[----:B------:R1:W-:Y:S01]  /*20750*/  @!P1 ST.E.64 desc[UR42][R12.64], R36 ;  /* 0x000000240c009985 */ /* 0x0003e2000c101b2a */
[----:B------:R-:W-:Y:S02]  /*20760*/  ISETP.GE.AND P0, PT, R114, UR4, PT ;  /* 0x0000000472007c0c */ /* 0x000fe4000bf06270 */
[----:B------:R-:W-:Y:S01]  /*20770*/  @!P2 LEA.HI.X R15, R112, R41, R117, 0x2, P4 ;  /* 0x00000029700fa211 */ /* 0x000fe200020f1475 */
[----:B------:R-:W5:Y:S04]  /*20780*/  LDL R106, [R1+0x14c] ;  /* 0x00014c00016a7983 */ /* 0x000f680000100800 */
[----:B------:R-:W5:Y:S04]  /*20790*/  LDL R112, [R1+0x144] ;  /* 0x0001440001707983 */ /* 0x000f680000100800 */
[----:B------:R-:W5:Y:S01]  /*207a0*/  LDL R117, [R1+0x138] ;  /* 0x0001380001757983 */ /* 0x000f620000100800 */
[----:B-1----:R-:W-:Y:S01]  /*207b0*/  @!P3 LEA R12, P5, R74, R11, 0x2 ;  /* 0x0000000b4a0cb211 */ /* 0x002fe200078a10ff */
[----:B------:R-:W-:-:S02]  /*207c0*/  @!P2 IMAD.MOV.U32 R36, RZ, RZ, R184 ;  /* 0x000000ffff24a224 */ /* 0x000fc400078e00b8 */
[----:B------:R-:W-:-:S05]  /*207d0*/  @!P2 IMAD.MOV.U32 R37, RZ, RZ, R182 ;  /* 0x000000ffff25a224 */ /* 0x000fca00078e00b6 */
[----:B------:R1:W-:Y:S02]  /*207e0*/  @!P2 ST.E.64 desc[UR42][R14.64], R36 ;  /* 0x000000240e00a985 */ /* 0x0003e4000c101b2a */
[----:B-1----:R-:W-:Y:S01]  /*207f0*/  @!P3 MOV R36, R183 ;  /* 0x000000b70024b202 */ /* 0x002fe20000000f00 */
[----:B------:R-:W-:Y:S01]  /*20800*/  @!P3 IMAD.MOV.U32 R37, RZ, RZ, R181 ;  /* 0x000000ffff25b224 */ /* 0x000fe200078e00b5 */
[----:B------:R-:W-:-:S04]  /*20810*/  @!P0 LEA R14, P4, R114, R11, 0x2 ;  /* 0x0000000b720e8211 */ /* 0x000fc800078810ff */
[-C--:B------:R-:W-:Y:S02]  /*20820*/  @!P0 LEA.HI.X R15, R114, R41.reuse, R116, 0x2, P4 ;  /* 0x00000029720f8211 */ /* 0x080fe400020f1474 */
[----:B------:R-:W5:Y:S04]  /*20830*/  LDL R116, [R1+0xb8] ;  /* 0x0000b80001747983 */ /* 0x000f680000100800 */
[----:B------:R-:W5:Y:S01]  /*20840*/  LDL R114, [R1+0xb4] ;  /* 0x0000b40001727983 */ /* 0x000f620000100800 */
[----:B--2---:R-:W-:Y:S02]  /*20850*/  ISETP.GE.AND P1, PT, R110, UR4, PT ;  /* 0x000000046e007c0c */ /* 0x004fe4000bf26270 */
[----:B---3--:R-:W-:Y:S02]  /*20860*/  @!P3 LEA.HI.X R13, R74, R41, R104, 0x2, P5 ;  /* 0x000000294a0db211 */ /* 0x008fe400028f1468 */
[----:B------:R-:W2:Y:S04]  /*20870*/  LDL R74, [R1+0xc0] ;  /* 0x0000c000014a7983 */ /* 0x000ea80000100800 */
[----:B------:R-:W3:Y:S04]  /*20880*/  LDL R104, [R1+0xbc] ;  /* 0x0000bc0001687983 */ /* 0x000ee80000100800 */
[----:B------:R1:W-:Y:S01]  /*20890*/  @!P3 ST.E.64 desc[UR42][R12.64], R36 ;  /* 0x000000240c00b985 */ /* 0x0003e2000c101b2a */
[----:B----4-:R-:W-:Y:S01]  /*208a0*/  ISETP.GE.AND P2, PT, R107, UR4, PT ;  /* 0x000000046b007c0c */ /* 0x010fe2000bf46270 */
[----:B-1----:R-:W-:Y:S01]  /*208b0*/  @!P0 IMAD.MOV.U32 R36, RZ, RZ, R180 ;  /* 0x000000ffff248224 */ /* 0x002fe200078e00b4 */
[----:B------:R-:W-:Y:S01]  /*208c0*/  @!P1 LEA R12, P5, R110, R11, 0x2 ;  /* 0x0000000b6e0c9211 */ /* 0x000fe200078a10ff */
[----:B------:R-:W-:-:S03]  /*208d0*/  @!P0 IMAD.MOV.U32 R37, RZ, RZ, R178 ;  /* 0x000000ffff258224 */ /* 0x000fc600078e00b2 */
[----:B------:R-:W-:Y:S02]  /*208e0*/  @!P1 LEA.HI.X R13, R110, R41, R111, 0x2, P5 ;  /* 0x000000296e0d9211 */ /* 0x000fe400028f146f */
[----:B------:R-:W4:Y:S04]  /*208f0*/  LDL R110, [R1+0x140] ;  /* 0x00014000016e7983 */ /* 0x000f280000100800 */
[----:B------:R1:W-:Y:S01]  /*20900*/  @!P0 ST.E.64 desc[UR42][R14.64], R36 ;  /* 0x000000240e008985 */ /* 0x0003e2000c101b2a */
[----:B-----5:R-:W-:-:S03]  /*20910*/  ISETP.GE.AND P3, PT, R2, UR4, PT ;  /* 0x0000000402007c0c */ /* 0x020fc6000bf66270 */
[----:B------:R-:W5:Y:S01]  /*20920*/  LDL R111, [R1+0xb0] ;  /* 0x0000b000016f7983 */ /* 0x000f620000100800 */
[----:B-1----:R-:W-:-:S04]  /*20930*/  @!P2 LEA R14, P4, R107, R11, 0x2 ;  /* 0x0000000b6b0ea211 */ /* 0x002fc800078810ff */
[----:B------:R-:W-:Y:S02]  /*20940*/  @!P2 LEA.HI.X R15, R107, R41, R109, 0x2, P4 ;  /* 0x000000296b0fa211 */ /* 0x000fe400020f146d */
[----:B------:R-:W5:Y:S01]  /*20950*/  LDL R107, [R1+0x13c] ;  /* 0x00013c00016b7983 */ /* 0x000f620000100800 */
[----:B------:R-:W-:Y:S01]  /*20960*/  @!P1 MOV R36, R179 ;  /* 0x000000b300249202 */ /* 0x000fe20000000f00 */
[----:B------:R-:W-:Y:S01]  /*20970*/  @!P1 IMAD.MOV.U32 R37, RZ, RZ, R177 ;  /* 0x000000ffff259224 */ /* 0x000fe200078e00b1 */
[----:B------:R-:W-:Y:S01]  /*20980*/  ISETP.GE.AND P0, PT, R115, UR4, PT ;  /* 0x0000000473007c0c */ /* 0x000fe2000bf06270 */
[----:B------:R-:W5:Y:S04]  /*20990*/  LDL R109, [R1+0xac] ;  /* 0x0000ac00016d7983 */ /* 0x000f680000100800 */
[----:B------:R1:W-:Y:S01]  /*209a0*/  @!P1 ST.E.64 desc[UR42][R12.64], R36 ;  /* 0x000000240c009985 */ /* 0x0003e2000c101b2a */
[----:B------:R-:W-:Y:S01]  /*209b0*/  ISETP.GE.AND P1, PT, R102, UR4, PT ;  /* 0x0000000466007c0c */ /* 0x000fe2000bf26270 */
[----:B-1----:R-:W-:-:S02]  /*209c0*/  @!P2 IMAD.MOV.U32 R36, RZ, RZ, R176 ;  /* 0x000000ffff24a224 */ /* 0x002fc400078e00b0 */
[----:B------:R-:W-:Y:S01]  /*209d0*/  @!P2 IMAD.MOV.U32 R37, RZ, RZ, R174 ;  /* 0x000000ffff25a224 */ /* 0x000fe200078e00ae */
[----:B------:R-:W-:-:S04]  /*209e0*/  @!P3 LEA R12, P5, R2, R11, 0x2 ;  /* 0x0000000b020cb211 */ /* 0x000fc800078a10ff */
[----:B------:R1:W-:Y:S01]  /*209f0*/  @!P2 ST.E.64 desc[UR42][R14.64], R36 ;  /* 0x000000240e00a985 */ /* 0x0003e2000c101b2a */
[----:B------:R-:W-:-:S03]  /*20a00*/  @!P3 LEA.HI.X R13, R2, R41, R106, 0x2, P5 ;  /* 0x00000029020db211 */ /* 0x000fc600028f146a */
[----:B------:R-:W5:Y:S01]  /*20a10*/  LDL R106, [R1+0xa8] ;  /* 0x0000a800016a7983 */ /* 0x000f620000100800 */
[----:B-1----:R-:W-:Y:S01]  /*20a20*/  @!P3 MOV R14, R175 ;  /* 0x000000af000eb202 */ /* 0x002fe20000000f00 */
[----:B------:R-:W-:Y:S01]  /*20a30*/  @!P3 IMAD.MOV.U32 R15, RZ, RZ, R169 ;  /* 0x000000ffff0fb224 */ /* 0x000fe200078e00a9 */
[----:B------:R-:W-:-:S04]  /*20a40*/  @!P0 LEA R36, P5, R115, R11, 0x2 ;  /* 0x0000000b73248211 */ /* 0x000fc800078a10ff */
[----:B------:R1:W-:Y:S01]  /*20a50*/  @!P3 ST.E.64 desc[UR42][R12.64], R14 ;  /* 0x0000000e0c00b985 */ /* 0x0003e2000c101b2a */
[----:B------:R-:W-:Y:S02]  /*20a60*/  @!P0 LEA.HI.X R37, R115, R41, R119, 0x2, P5 ;  /* 0x0000002973258211 */ /* 0x000fe400028f1477 */
[C---:B------:R-:W-:Y:S01]  /*20a70*/  @!P1 LEA R2, P3, R102.reuse, R11, 0x2 ;  /* 0x0000000b66029211 */ /* 0x040fe200078610ff */
[----:B------:R-:W5:Y:S01]  /*20a80*/  LDL R115, [R1+0x134] ;  /* 0x0001340001737983 */ /* 0x000f620000100800 */
[----:B-1----:R-:W-:Y:S02]  /*20a90*/  @!P0 IMAD.MOV.U32 R12, RZ, RZ, R153 ;  /* 0x000000ffff0c8224 */ /* 0x002fe400078e0099 */
[----:B------:R-:W-:Y:S01]  /*20aa0*/  @!P0 IMAD.MOV.U32 R13, RZ, RZ, R3 ;  /* 0x000000ffff0d8224 */ /* 0x000fe200078e0003 */
[----:B------:R-:W-:Y:S02]  /*20ab0*/  @!P1 LEA.HI.X R3, R102, R41, R112, 0x2, P3 ;  /* 0x0000002966039211 */ /* 0x000fe400018f1470 */
[----:B------:R-:W5:Y:S04]  /*20ac0*/  LDL R112, [R1+0x130] ;  /* 0x0001300001707983 */ /* 0x000f680000100800 */
[----:B------:R1:W-:Y:S04]  /*20ad0*/  @!P0 ST.E.64 desc[UR42][R36.64], R12 ;  /* 0x0000000c24008985 */ /* 0x0003e8000c101b2a */
[----:B------:R-:W5:Y:S01]  /*20ae0*/  LDL R102, [R1+0xa4] ;  /* 0x0000a40001667983 */ /* 0x000f620000100800 */
[----:B-1----:R-:W-:Y:S01]  /*20af0*/  @!P1 MOV R12, R147 ;  /* 0x00000093000c9202 */ /* 0x002fe20000000f00 */
[----:B------:R-:W-:-:S02]  /*20b00*/  @!P1 IMAD.MOV.U32 R13, RZ, RZ, R54 ;  /* 0x000000ffff0d9224 */ /* 0x000fc400078e0036 */
[----:B------:R-:W5:Y:S04]  /*20b10*/  LDL R37, [R1+0x98] ;  /* 0x0000980001257983 */ /* 0x000f680000100800 */
[----:B------:R1:W-:Y:S04]  /*20b20*/  @!P1 ST.E.64 desc[UR42][R2.64], R12 ;  /* 0x0000000c02009985 */ /* 0x0003e8000c101b2a */
[----:B------:R-:W5:Y:S04]  /*20b30*/  LDL R54, [R1+0x9c] ;  /* 0x00009c0001367983 */ /* 0x000f680000100800 */
[----:B------:R-:W5:Y:S01]  /*20b40*/  LDL R36, [R1+0x94] ;  /* 0x0000940001247983 */ /* 0x000f620000100800 */
[----:B--2---:R-:W-:-:S02]  /*20b50*/  ISETP.GE.AND P2, PT, R74, UR4, PT ;  /* 0x000000044a007c0c */ /* 0x004fc4000bf46270 */
[----:B---3--:R-:W-:-:S11]  /*20b60*/  ISETP.GE.AND P4, PT, R104, UR4, PT ;  /* 0x0000000468007c0c */ /* 0x008fd6000bf86270 */
[-C--:B------:R-:W-:Y:S02]  /*20b70*/  @!P2 LEA R14, P3, R74, R11.reuse, 0x2 ;  /* 0x0000000b4a0ea211 */ /* 0x080fe400078610ff */
[----:B-1----:R-:W-:Y:S02]  /*20b80*/  @!P4 LEA R2, P5, R104, R11, 0x2 ;  /* 0x0000000b6802c211 */ /* 0x002fe400078a10ff */
[-C--:B----4-:R-:W-:Y:S02]  /*20b90*/  @!P2 LEA.HI.X R15, R74, R41.reuse, R110, 0x2, P3 ;  /* 0x000000294a0fa211 */ /* 0x090fe400018f146e */
[----:B------:R-:W2:Y:S04]  /*20ba0*/  LDL R110, [R1+0x12c] ;  /* 0x00012c00016e7983 */ /* 0x000ea80000100800 */
[----:B------:R-:W3:Y:S04]  /*20bb0*/  LDL R74, [R1+0xa0] ;  /* 0x0000a000014a7983 */ /* 0x000ee80000100800 */
[----:B------:R1:W-:Y:S01]  /*20bc0*/  @!P2 ST.E.64 desc[UR42][R14.64], R4 ;  /* 0x000000040e00a985 */ /* 0x0003e2000c101b2a */
[----:B-----5:R-:W-:Y:S01]  /*20bd0*/  @!P4 LEA.HI.X R3, R104, R41, R107, 0x2, P5 ;  /* 0x000000296803c211 */ /* 0x020fe200028f146b */
[----:B-1----:R-:W-:-:S02]  /*20be0*/  @!P4 IMAD.MOV.U32 R5, RZ, RZ, R57 ;  /* 0x000000ffff05c224 */ /* 0x002fc400078e0039 */
[----:B------:R-:W4:Y:S04]  /*20bf0*/  LDL R107, [R1+0x128] ;  /* 0x00012800016b7983 */ /* 0x000f280000100800 */
[----:B------:R-:W5:Y:S01]  /*20c00*/  LDL R104, [R1+0x124] ;  /* 0x0001240001687983 */ /* 0x000f620000100800 */
[----:B------:R-:W-:-:S03]  /*20c10*/  @!P4 IMAD.MOV.U32 R4, RZ, RZ, R55 ;  /* 0x000000ffff04c224 */ /* 0x000fc600078e0037 */
[----:B------:R-:W5:Y:S04]  /*20c20*/  LDL R57, [R1+0x120] ;  /* 0x0001200001397983 */ /* 0x000f680000100800 */
[----:B------:R-:W5:Y:S04]  /*20c30*/  LDL R55, [R1+0x11c] ;  /* 0x00011c0001377983 */ /* 0x000f680000100800 */
[----:B------:R-:W5:Y:S04]  /*20c40*/  LDL R15, [R1+0x118] ;  /* 0x00011800010f7983 */ /* 0x000f680000100800 */
[----:B------:R-:W5:Y:S01]  /*20c50*/  LDL R14, [R1+0x114] ;  /* 0x00011400010e7983 */ /* 0x000f620000100800 */
[----:B------:R-:W-:-:S02]  /*20c60*/  ISETP.GE.AND P0, PT, R116, UR4, PT ;  /* 0x0000000474007c0c */ /* 0x000fc4000bf06270 */
[----:B------:R-:W-:Y:S02]  /*20c70*/  ISETP.GE.AND P1, PT, R114, UR4, PT ;  /* 0x0000000472007c0c */ /* 0x000fe4000bf26270 */
[----:B------:R-:W-:Y:S01]  /*20c80*/  ISETP.GE.AND P2, PT, R111, UR4, PT ;  /* 0x000000046f007c0c */ /* 0x000fe2000bf46270 */
[----:B------:R1:W-:Y:S01]  /*20c90*/  @!P4 ST.E.64 desc[UR42][R2.64], R4 ;  /* 0x000000040200c985 */ /* 0x0003e2000c101b2a */
[----:B------:R-:W-:-:S07]  /*20ca0*/  ISETP.GE.AND P4, PT, R109, UR4, PT ;  /* 0x000000046d007c0c */ /* 0x000fce000bf86270 */
[----:B------:R-:W-:-:S04]  /*20cb0*/  @!P0 LEA R12, P3, R116, R11, 0x2 ;  /* 0x0000000b740c8211 */ /* 0x000fc800078610ff */
[----:B------:R-:W-:Y:S02]  /*20cc0*/  @!P0 LEA.HI.X R13, R116, R41, R117, 0x2, P3 ;  /* 0x00000029740d8211 */ /* 0x000fe400018f1475 */
[-C--:B-1----:R-:W-:Y:S02]  /*20cd0*/  @!P1 LEA R2, P5, R114, R11.reuse, 0x2 ;  /* 0x0000000b72029211 */ /* 0x082fe400078a10ff */
[----:B------:R-:W-:Y:S01]  /*20ce0*/  ISETP.GE.AND P3, PT, R106, UR4, PT ;  /* 0x000000046a007c0c */ /* 0x000fe2000bf66270 */
[----:B------:R1:W-:Y:S01]  /*20cf0*/  @!P0 ST.E.64 desc[UR42][R12.64], R6 ;  /* 0x000000060c008985 */ /* 0x0003e2000c101b2a */
[----:B------:R-:W-:Y:S02]  /*20d00*/  @!P2 LEA R4, P0, R111, R11, 0x2 ;  /* 0x0000000b6f04a211 */ /* 0x000fe400078010ff */
[----:B------:R-:W-:-:S05]  /*20d10*/  @!P1 LEA.HI.X R3, R114, R41, R115, 0x2, P5 ;  /* 0x0000002972039211 */ /* 0x000fca00028f1473 */
[----:B------:R0:W-:Y:S04]  /*20d20*/  @!P1 ST.E.64 desc[UR42][R2.64], R58 ;  /* 0x0000003a02009985 */ /* 0x0001e8000c101b2a */
[----:B-1----:R-:W-:Y:S02]  /*20d30*/  @!P3 LEA R6, P5, R106, R11, 0x2 ;  /* 0x0000000b6a06b211 */ /* 0x002fe400078a10ff */
[----:B------:R-:W-:Y:S02]  /*20d40*/  @!P2 LEA.HI.X R5, R111, R41, R112, 0x2, P0 ;  /* 0x000000296f05a211 */ /* 0x000fe400000f1470 */
[----:B0-----:R-:W-:Y:S02]  /*20d50*/  @!P4 LEA R2, P1, R109, R11, 0x2 ;  /* 0x0000000b6d02c211 */ /* 0x001fe400078210ff */
[----:B------:R-:W-:Y:S01]  /*20d60*/  ISETP.GE.AND P0, PT, R102, UR4, PT ;  /* 0x0000000466007c0c */ /* 0x000fe2000bf06270 */
[----:B------:R0:W-:-:S12]  /*20d70*/  @!P2 ST.E.64 desc[UR42][R4.64], R8 ;  /* 0x000000080400a985 */ /* 0x0001d8000c101b2a */
[----:B0-----:R-:W-:Y:S02]  /*20d80*/  @!P0 LEA R4, P2, R102, R11, 0x2 ;  /* 0x0000000b66048211 */ /* 0x001fe400078410ff */
[----:B--2---:R-:W-:Y:S02]  /*20d90*/  @!P4 LEA.HI.X R3, R109, R41, R110, 0x2, P1 ;  /* 0x000000296d03c211 */ /* 0x004fe400008f146e */
[----:B---3--:R-:W-:-:S03]  /*20da0*/  ISETP.GE.AND P1, PT, R74, UR4, PT ;  /* 0x000000044a007c0c */ /* 0x008fc6000bf26270 */
[----:B------:R0:W-:Y:S01]  /*20db0*/  @!P4 ST.E.64 desc[UR42][R2.64], R62 ;  /* 0x0000003e0200c985 */ /* 0x0001e2000c101b2a */
[----:B------:R-:W-:Y:S02]  /*20dc0*/  ISETP.GE.AND P4, PT, R54, UR4, PT ;  /* 0x0000000436007c0c */ /* 0x000fe4000bf86270 */
[----:B0-----:R-:W-:Y:S01]  /*20dd0*/  @!P3 MOV R2, R10 ;  /* 0x0000000a0002b202 */ /* 0x001fe20000000f00 */
[----:B------:R-:W-:Y:S01]  /*20de0*/  @!P3 IMAD.MOV.U32 R3, RZ, RZ, R20 ;  /* 0x000000ffff03b224 */ /* 0x000fe200078e0014 */
[-C--:B----4-:R-:W-:Y:S02]  /*20df0*/  @!P3 LEA.HI.X R7, R106, R41.reuse, R107, 0x2, P5 ;  /* 0x000000296a07b211 */ /* 0x090fe400028f146b */
[----:B------:R-:W-:Y:S02]  /*20e00*/  ISETP.GE.AND P5, PT, R37, UR4, PT ;  /* 0x0000000425007c0c */ /* 0x000fe4000bfa6270 */
[----:B-----5:R-:W-:Y:S01]  /*20e10*/  @!P0 LEA.HI.X R5, R102, R41, R104, 0x2, P2 ;  /* 0x0000002966058211 */ /* 0x020fe200010f1468 */
[----:B------:R0:W-:Y:S01]  /*20e20*/  @!P3 ST.E.64 desc[UR42][R6.64], R2 ;  /* 0x000000020600b985 */ /* 0x0001e2000c101b2a */
[----:B------:R-:W-:-:S03]  /*20e30*/  ISETP.GE.AND P3, PT, R36, UR4, PT ;  /* 0x0000000424007c0c */ /* 0x000fc6000bf66270 */
[----:B------:R1:W-:Y:S01]  /*20e40*/  @!P0 ST.E.64 desc[UR42][R4.64], R66 ;  /* 0x0000004204008985 */ /* 0x0003e2000c101b2a */
[-C--:B0-----:R-:W-:Y:S02]  /*20e50*/  @!P1 LEA R2, P2, R74, R11.reuse, 0x2 ;  /* 0x0000000b4a029211 */ /* 0x081fe400078410ff */
[----:B------:R-:W-:Y:S02]  /*20e60*/  @!P4 LEA R6, P0, R54, R11, 0x2 ;  /* 0x0000000b3606c211 */ /* 0x000fe400078010ff */
[-C--:B------:R-:W-:Y:S01]  /*20e70*/  @!P1 LEA.HI.X R3, R74, R41.reuse, R57, 0x2, P2 ;  /* 0x000000294a039211 */ /* 0x080fe200010f1439 */
[----:B-1----:R-:W-:Y:S02]  /*20e80*/  @!P1 IMAD.MOV.U32 R4, RZ, RZ, R21 ;  /* 0x000000ffff049224 */ /* 0x002fe400078e0015 */
[----:B------:R-:W-:Y:S01]  /*20e90*/  @!P1 IMAD.MOV.U32 R5, RZ, RZ, R24 ;  /* 0x000000ffff059224 */ /* 0x000fe200078e0018 */
[----:B------:R-:W-:-:S04]  /*20ea0*/  @!P4 LEA.HI.X R7, R54, R41, R55, 0x2, P0 ;  /* 0x000000293607c211 */ /* 0x000fc800000f1437 */
[----:B------:R0:W-:Y:S01]  /*20eb0*/  @!P1 ST.E.64 desc[UR42][R2.64], R4 ;  /* 0x0000000402009985 */ /* 0x0001e2000c101b2a */
[----:B------:R-:W-:-:S03]  /*20ec0*/  @!P3 IMAD.MOV.U32 R8, RZ, RZ, R73 ;  /* 0x000000ffff08b224 */ /* 0x000fc600078e0049 */
[----:B------:R1:W-:Y:S01]  /*20ed0*/  @!P4 ST.E.64 desc[UR42][R6.64], R70 ;  /* 0x000000460600c985 */ /* 0x0003e2000c101b2a */
[----:B------:R-:W-:Y:S01]  /*20ee0*/  @!P3 IMAD.MOV.U32 R9, RZ, RZ, R76 ;  /* 0x000000ffff09b224 */ /* 0x000fe200078e004c */
[CC--:B0-----:R-:W-:Y:S02]  /*20ef0*/  @!P5 LEA R2, P1, R37.reuse, R11.reuse, 0x2 ;  /* 0x0000000b2502d211 */ /* 0x0c1fe400078210ff */
[C---:B------:R-:W-:Y:S02]  /*20f00*/  @!P3 LEA R4, P2, R36.reuse, R11, 0x2 ;  /* 0x0000000b2404b211 */ /* 0x040fe400078410ff */
[----:B------:R-:W-:Y:S01]  /*20f10*/  @!P5 LEA.HI.X R3, R37, R41, R15, 0x2, P1 ;  /* 0x000000292503d211 */ /* 0x000fe200008f140f */
[----:B-1----:R-:W-:Y:S01]  /*20f20*/  @!P5 IMAD.MOV.U32 R7, RZ, RZ, R26 ;  /* 0x000000ffff07d224 */ /* 0x002fe200078e001a */
[----:B------:R-:W-:Y:S02]  /*20f30*/  @!P5 MOV R6, R25 ;  /* 0x000000190006d202 */ /* 0x000fe40000000f00 */
[----:B------:R-:W-:-:S03]  /*20f40*/  @!P3 LEA.HI.X R5, R36, R41, R14, 0x2, P2 ;  /* 0x000000292405b211 */ /* 0x000fc600010f140e */
[----:B------:R3:W-:Y:S04]  /*20f50*/  @!P5 ST.E.64 desc[UR42][R2.64], R6 ;  /* 0x000000060200d985 */ /* 0x0007e8000c101b2a */
[----:B------:R3:W-:Y:S02]  /*20f60*/  @!P3 ST.E.64 desc[UR42][R4.64], R8 ;  /* 0x000000080400b985 */ /* 0x0007e4000c101b2a */
.L_x_521:
[----:B------:R-:W-:Y:S05]  /*20f70*/  BSYNC B1 ;  /* 0x0000000000017941 */ /* 0x000fea0003800000 */
.L_x_520:
[----:B------:R-:W-:-:S03]  /*20f80*/  UMOV UR4, 0xffffffff ;  /* 0xffffffff00047882 */ /* 0x000fc60000000000 */
[----:B------:R-:W-:Y:S05]  /*20f90*/  BRA.DIV UR4, `(.L_x_522) ;  /* 0x000000ea04c87947 */ /* 0x000fea000b800000 */
[----:B0-----:R-:W0:Y:S04]  /*20fa0*/  SHFL.IDX PT, R40, R40, 0x1, 0x1c1f ;  /* 0x003c1f0028287f89 */ /* 0x001e2800000e0000 */
[----:B------:R-:W4:Y:S02]  /*20fb0*/  SHFL.IDX PT, R39, R39, 0x1, 0x1c1f ;  /* 0x003c1f0027277f89 */ /* 0x000f2400000e0000 */
.L_x_842:
[----:B------:R-:W-:-:S13]  /*20fc0*/  ISETP.GE.AND P0, PT, R38, R0, PT ;  /* 0x000000002600720c */ /* 0x000fda0003f06270 */
[----:B------:R-:W-:Y:S05]  /*20fd0*/  @P0 BRA `(.L_x_518) ;  /* 0x00000028005c0947 */ /* 0x000fea0003800000 */
[----:B------:R-:W5:Y:S01]  /*20fe0*/  LDL R63, [R1+0xf4] ;  /* 0x0000f400013f7983 */ /* 0x000f620000100800 */
[----:B------:R-:W-:-:S03]  /*20ff0*/  ULDC UR4, c[0x0][0xac8] ;  /* 0x0002b20000047ab9 */ /* 0x000fc60000000800 */
[----:B------:R-:W4:Y:S04]  /*21000*/  LDL R59, [R1+0xe8] ;  /* 0x0000e800013b7983 */ /* 0x000f280000100800 */
[----:B------:R-:W4:Y:S04]  /*21010*/  LDL R57, [R1+0xe0] ;  /* 0x0000e00001397983 */ /* 0x000f280000100800 */
[----:B------:R-:W4:Y:S04]  /*21020*/  LDL R54, [R1+0xd8] ;  /* 0x0000d80001367983 */ /* 0x000f280000100800 */
[----:B------:R-:W4:Y:S04]  /*21030*/  LDL R37, [R1+0xd4] ;  /* 0x0000d40001257983 */ /* 0x000f280000100800 */
[----:B------:R-:W4:Y:S04]  /*21040*/  LDL R25, [R1+0x160] ;  /* 0x0001600001197983 */ /* 0x000f280000100800 */
[----:B------:R-:W4:Y:S04]  /*21050*/  LDL R21, [R1+0xd0] ;  /* 0x0000d00001157983 */ /* 0x000f280000100800 */
[----:B---3--:R-:W3:Y:S04]  /*21060*/  LDL R7, [R1+0x15c] ;  /* 0x00015c0001077983 */ /* 0x008ee80000100800 */
[----:B------:R-:W3:Y:S04]  /*21070*/  LDL R6, [R1+0x170] ;  /* 0x0001700001067983 */ /* 0x000ee80000100800 */
        /* <DEDUP_REMOVED lines=9> */
[----:B-1----:R-:W3:Y:S04]  /*21110*/  LDL R41, [R1+0x178] ;  /* 0x0001780001297983 */ /* 0x002ee80000100800 */
        /* <DEDUP_REMOVED lines=14> */
[----:B--2---:R-:W2:Y:S04]  /*21200*/  LDL R11, [R1+0x11c] ;  /* 0x00011c00010b7983 */ /* 0x004ea80000100800 */
[----:B------:R-:W2:Y:S04]  /*21210*/  LDL R14, [R1+0xac] ;  /* 0x0000ac00010e7983 */ /* 0x000ea80000100800 */
[----:B------:R-:W2:Y:S04]  /*21220*/  LDL R9, [R1+0xb4] ;  /* 0x0000b40001097983 */ /* 0x000ea80000100800 */
[----:B------:R-:W2:Y:S04]  /*21230*/  LDL R8, [R1+0x94] ;  /* 0x0000940001087983 */ /* 0x000ea80000100800 */
[----:B------:R-:W2:Y:S01]  /*21240*/  LDL R10, [R1+0xa4] ;  /* 0x0000a400010a7983 */ /* 0x000ea20000100800 */
[----:B-----5:R-:W-:Y:S01]  /*21250*/  IMAD.MOV.U32 R102, RZ, RZ, R63 ;  /* 0x000000ffff667224 */ /* 0x020fe200078e003f */
[----:B----4-:R-:W-:Y:S01]  /*21260*/  MOV R63, R59 ;  /* 0x0000003b003f7202 */ /* 0x010fe20000000f00 */
[----:B------:R-:W-:Y:S01]  /*21270*/  IMAD.MOV.U32 R59, RZ, RZ, R57 ;  /* 0x000000ffff3b7224 */ /* 0x000fe200078e0039 */
[----:B------:R-:W-:Y:S01]  /*21280*/  MOV R57, R54 ;  /* 0x0000003600397202 */ /* 0x000fe20000000f00 */
[----:B------:R-:W-:Y:S01]  /*21290*/  IMAD.MOV.U32 R54, RZ, RZ, R37 ;  /* 0x000000ffff367224 */ /* 0x000fe200078e0025 */
[----:B------:R-:W-:Y:S01]  /*212a0*/  MOV R37, R25 ;  /* 0x0000001900257202 */ /* 0x000fe20000000f00 */
[----:B------:R-:W-:-:S02]  /*212b0*/  IMAD.MOV.U32 R25, RZ, RZ, R21 ;  /* 0x000000ffff197224 */ /* 0x000fc400078e0015 */
[----:B---3--:R-:W-:Y:S01]  /*212c0*/  IMAD.MOV.U32 R21, RZ, RZ, R7 ;  /* 0x000000ffff157224 */ /* 0x008fe200078e0007 */
[----:B------:R-:W-:Y:S01]  /*212d0*/  MOV R7, R6 ;  /* 0x0000000600077202 */ /* 0x000fe20000000f00 */
[----:B------:R-:W-:Y:S02]  /*212e0*/  IMAD.MOV.U32 R6, RZ, RZ, R5 ;  /* 0x000000ffff067224 */ /* 0x000fe400078e0005 */
[----:B------:R-:W-:Y:S02]  /*212f0*/  IMAD.MOV.U32 R5, RZ, RZ, R4 ;  /* 0x000000ffff057224 */ /* 0x000fe400078e0004 */
[----:B------:R-:W-:Y:S01]  /*21300*/  IMAD.MOV.U32 R4, RZ, RZ, R3 ;  /* 0x000000ffff047224 */ /* 0x000fe200078e0003 */
[----:B------:R-:W-:Y:S02]  /*21310*/  MOV R3, R2 ;  /* 0x0000000200037202 */ /* 0x000fe40000000f00 */
[----:B------:R-:W3:Y:S01]  /*21320*/  LDL R2, [R1+0x154] ;  /* 0x0001540001027983 */ /* 0x000ee20000100800 */
[----:B------:R-:W-:-:S02]  /*21330*/  IMAD.MOV.U32 R104, RZ, RZ, R66 ;  /* 0x000000ffff687224 */ /* 0x000fc400078e0042 */
[----:B------:R-:W-:Y:S02]  /*21340*/  IMAD.MOV.U32 R66, RZ, RZ, R62 ;  /* 0x000000ffff427224 */ /* 0x000fe400078e003e */
[----:B------:R-:W-:Y:S02]  /*21350*/  IMAD.MOV.U32 R62, RZ, RZ, R58 ;  /* 0x000000ffff3e7224 */ /* 0x000fe400078e003a */
[----:B------:R-:W-:Y:S01]  /*21360*/  IMAD.MOV.U32 R70, RZ, RZ, R66 ;  /* 0x000000ffff467224 */ /* 0x000fe200078e0042 */
[----:B------:R-:W-:Y:S01]  /*21370*/  MOV R106, R67 ;  /* 0x00000043006a7202 */ /* 0x000fe20000000f00 */
[----:B------:R-:W-:Y:S02]  /*21380*/  IMAD.MOV.U32 R67, RZ, RZ, R63 ;  /* 0x000000ffff437224 */ /* 0x000fe400078e003f */
[----:B------:R-:W-:Y:S01]  /*21390*/  IMAD.MOV.U32 R58, RZ, RZ, R55 ;  /* 0x000000ffff3a7224 */ /* 0x000fe200078e0037 */
[----:B------:R-:W-:Y:S01]  /*213a0*/  MOV R63, R59 ;  /* 0x0000003b003f7202 */ /* 0x000fe20000000f00 */
[----:B------:R-:W-:-:S02]  /*213b0*/  IMAD.MOV.U32 R66, RZ, RZ, R62 ;  /* 0x000000ffff427224 */ /* 0x000fc400078e003e */
[----:B------:R-:W-:Y:S02]  /*213c0*/  IMAD.MOV.U32 R55, RZ, RZ, R41 ;  /* 0x000000ffff377224 */ /* 0x000fe400078e0029 */
[----:B------:R-:W-:Y:S01]  /*213d0*/  IMAD.MOV.U32 R62, RZ, RZ, R58 ;  /* 0x000000ffff3e7224 */ /* 0x000fe200078e003a */
[----:B------:R-:W-:Y:S01]  /*213e0*/  ISETP.GE.AND P0, PT, R71, UR4, PT ;  /* 0x0000000447007c0c */ /* 0x000fe2000bf06270 */
[----:B------:R-:W-:Y:S02]  /*213f0*/  IMAD.MOV.U32 R107, RZ, RZ, R70 ;  /* 0x000000ffff6b7224 */ /* 0x000fe400078e0046 */
[----:B------:R-:W-:Y:S02]  /*21400*/  IMAD.MOV.U32 R59, RZ, RZ, R57 ;  /* 0x000000ffff3b7224 */ /* 0x000fe400078e0039 */
[----:B------:R-:W-:Y:S02]  /*21410*/  IMAD.MOV.U32 R41, RZ, RZ, R36 ;  /* 0x000000ffff297224 */ /* 0x000fe400078e0024 */
[----:B------:R-:W-:Y:S01]  /*21420*/  IMAD.MOV.U32 R70, RZ, RZ, R67 ;  /* 0x000000ffff467224 */ /* 0x000fe200078e0043 */
[----:B------:R-:W-:Y:S01]  /*21430*/  MOV R57, R54 ;  /* 0x0000003600397202 */ /* 0x000fe20000000f00 */
[----:B------:R-:W-:-:S02]  /*21440*/  IMAD.MOV.U32 R36, RZ, RZ, R24 ;  /* 0x000000ffff247224 */ /* 0x000fc400078e0018 */
[----:B------:R-:W-:Y:S01]  /*21450*/  IMAD.MOV.U32 R58, RZ, RZ, R55 ;  /* 0x000000ffff3a7224 */ /* 0x000fe200078e0037 */
[----:B------:R-:W-:Y:S01]  /*21460*/  ISETP.GE.AND P1, PT, R114, UR4, PT ;  /* 0x0000000472007c0c */ /* 0x000fe2000bf26270 */
[----:B------:R-:W-:Y:S01]  /*21470*/  IMAD.MOV.U32 R67, RZ, RZ, R66 ;  /* 0x000000ffff437224 */ /* 0x000fe200078e0042 */
[----:B------:R-:W-:Y:S01]  /*21480*/  MOV R66, R63 ;  /* 0x0000003f00427202 */ /* 0x000fe20000000f00 */
[----:B------:R-:W-:Y:S01]  /*21490*/  IMAD.MOV.U32 R55, RZ, RZ, R41 ;  /* 0x000000ffff377224 */ /* 0x000fe200078e0029 */
[----:B------:R-:W4:Y:S01]  /*214a0*/  LDL R24, [R1+0x120] ;  /* 0x0001200001187983 */ /* 0x000f220000100800 */
[----:B------:R-:W-:Y:S02]  /*214b0*/  IMAD.MOV.U32 R63, RZ, RZ, R62 ;  /* 0x000000ffff3f7224 */ /* 0x000fe400078e003e */
[----:B------:R-:W-:Y:S02]  /*214c0*/  IMAD.MOV.U32 R54, RZ, RZ, R37 ;  /* 0x000000ffff367224 */ /* 0x000fe400078e0025 */
[----:B------:R-:W-:Y:S01]  /*214d0*/  IMAD.MOV.U32 R62, RZ, RZ, R59 ;  /* 0x000000ffff3e7224 */ /* 0x000fe200078e003b */
[----:B------:R-:W-:Y:S01]  /*214e0*/  MOV R37, R25 ;  /* 0x0000001900257202 */ /* 0x000fe20000000f00 */
[----:B------:R-:W-:-:S02]  /*214f0*/  IMAD.MOV.U32 R41, RZ, RZ, R36 ;  /* 0x000000ffff297224 */ /* 0x000fc400078e0024 */
[----:B------:R-:W-:Y:S01]  /*21500*/  IMAD.MOV.U32 R59, RZ, RZ, R58 ;  /* 0x000000ffff3b7224 */ /* 0x000fe200078e003a */
[----:B------:R-:W-:Y:S01]  /*21510*/  MOV R58, R57 ;  /* 0x00000039003a7202 */ /* 0x000fe20000000f00 */
[----:B------:R-:W-:Y:S02]  /*21520*/  IMAD.MOV.U32 R36, RZ, RZ, R7 ;  /* 0x000000ffff247224 */ /* 0x000fe400078e0007 */
[----:B------:R-:W-:Y:S02]  /*21530*/  IMAD.MOV.U32 R57, RZ, RZ, R55 ;  /* 0x000000ffff397224 */ /* 0x000fe400078e0037 */
[----:B------:R-:W-:Y:S01]  /*21540*/  IMAD.MOV.U32 R25, RZ, RZ, R6 ;  /* 0x000000ffff197224 */ /* 0x000fe200078e0006 */
[----:B------:R-:W-:Y:S01]  /*21550*/  MOV R6, R4 ;  /* 0x0000000400067202 */ /* 0x000fe20000000f00 */
[----:B------:R-:W-:Y:S02]  /*21560*/  IMAD.MOV.U32 R7, RZ, RZ, R5 ;  /* 0x000000ffff077224 */ /* 0x000fe400078e0005 */
[----:B------:R-:W-:-:S02]  /*21570*/  IMAD.MOV.U32 R55, RZ, RZ, R54 ;  /* 0x000000ffff377224 */ /* 0x000fc400078e0036 */
[----:B------:R-:W-:Y:S01]  /*21580*/  IMAD.MOV.U32 R5, RZ, RZ, R3 ;  /* 0x000000ffff057224 */ /* 0x000fe200078e0003 */
[----:B0-----:R-:W-:Y:S01]  /*21590*/  @!P0 MOV R3, R40 ;  /* 0x0000002800038202 */ /* 0x001fe20000000f00 */
[----:B------:R-:W-:Y:S01]  /*215a0*/  IMAD.MOV.U32 R54, RZ, RZ, R41 ;  /* 0x000000ffff367224 */ /* 0x000fe200078e0029 */
[----:B------:R-:W-:Y:S02]  /*215b0*/  MOV R41, R37 ;  /* 0x0000002500297202 */ /* 0x000fe40000000f00 */
[----:B------:R-:W-:Y:S02]  /*215c0*/  MOV R73, R66 ;  /* 0x0000004200497202 */ /* 0x000fe40000000f00 */
[----:B------:R-:W-:Y:S02]  /*215d0*/  MOV R66, R58 ;  /* 0x0000003a00427202 */ /* 0x000fe40000000f00 */
[----:B------:R-:W-:Y:S02]  /*215e0*/  MOV R58, R41 ;  /* 0x00000029003a7202 */ /* 0x000fe40000000f00 */
[----:B------:R-:W-:-:S02]  /*215f0*/  MOV R41, R6 ;  /* 0x0000000600297202 */ /* 0x000fc40000000f00 */
[----:B------:R-:W-:Y:S01]  /*21600*/  @!P1 LEA R6, P4, R114, R39, 0x2 ;  /* 0x0000002772069211 */ /* 0x000fe200078810ff */
[----:B------:R-:W-:Y:S02]  /*21610*/  IMAD.MOV.U32 R37, RZ, RZ, R36 ;  /* 0x000000ffff257224 */ /* 0x000fe400078e0024 */
[----:B------:R-:W5:Y:S01]  /*21620*/  LDL R36, [R1+0x130] ;  /* 0x0001300001247983 */ /* 0x000f620000100800 */
[----:B---3--:R-:W-:Y:S02]  /*21630*/  IMAD.MOV.U32 R4, RZ, RZ, R2 ;  /* 0x000000ffff047224 */ /* 0x008fe400078e0002 */
[----:B------:R-:W-:-:S04]  /*21640*/  @!P0 IMAD.MOV.U32 R2, RZ, RZ, R39 ;  /* 0x000000ffff028224 */ /* 0x000fc800078e0027 */
[----:B------:R-:W-:-:S04]  /*21650*/  @!P0 IMAD.WIDE R2, R71, 0x4, R2 ;  /* 0x0000000447028825 */ /* 0x000fc800078e0202 */
[----:B------:R-:W-:Y:S02]  /*21660*/  IMAD.MOV.U32 R71, RZ, RZ, R63 ;  /* 0x000000ffff477224 */ /* 0x000fe400078e003f */
[----:B------:R-:W-:Y:S02]  /*21670*/  IMAD.MOV.U32 R63, RZ, RZ, R55 ;  /* 0x000000ffff3f7224 */ /* 0x000fe400078e0037 */
[----:B------:R-:W-:Y:S02]  /*21680*/  IMAD.MOV.U32 R55, RZ, RZ, R25 ;  /* 0x000000ffff377224 */ /* 0x000fe400078e0019 */
[----:B------:R-:W-:Y:S01]  /*21690*/  IMAD.MOV.U32 R25, RZ, RZ, R7 ;  /* 0x000000ffff197224 */ /* 0x000fe200078e0007 */
[----:B------:R-:W-:Y:S02]  /*216a0*/  @!P1 LEA.HI.X R7, R114, R40, R115, 0x2, P4 ;  /* 0x0000002872079211 */ /* 0x000fe400020f1473 */
[----:B------:R-:W3:Y:S04]  /*216b0*/  LDL R114, [R1+0x188] ;  /* 0x0001880001727983 */ /* 0x000ee80000100800 */
[----:B------:R-:W2:Y:S01]  /*216c0*/  LDL R115, [R1+0x184] ;  /* 0x0001840001737983 */ /* 0x000ea20000100800 */
[----:B------:R-:W-:-:S02]  /*216d0*/  IMAD.MOV.U32 R76, RZ, RZ, R70 ;  /* 0x000000ffff4c7224 */ /* 0x000fc400078e0046 */
[----:B------:R-:W-:Y:S02]  /*216e0*/  IMAD.MOV.U32 R74, RZ, RZ, R67 ;  /* 0x000000ffff4a7224 */ /* 0x000fe400078e0043 */
[----:B------:R-:W-:Y:S01]  /*216f0*/  IMAD.MOV.U32 R70, RZ, RZ, R62 ;  /* 0x000000ffff467224 */ /* 0x000fe200078e003e */
[----:B------:R-:W-:Y:S01]  /*21700*/  ISETP.GE.AND P3, PT, R109, UR4, PT ;  /* 0x000000046d007c0c */ /* 0x000fe2000bf66270 */
[----:B------:R-:W-:Y:S02]  /*21710*/  IMAD.MOV.U32 R67, RZ, RZ, R59 ;  /* 0x000000ffff437224 */ /* 0x000fe400078e003b */
[----:B------:R-:W-:Y:S01]  /*21720*/  IMAD.MOV.U32 R62, RZ, RZ, R57 ;  /* 0x000000ffff3e7224 */ /* 0x000fe200078e0039 */
[----:B------:R-:W-:Y:S01]  /*21730*/  ISETP.GE.AND P2, PT, R112, UR4, PT ;  /* 0x0000000470007c0c */ /* 0x000fe2000bf46270 */
[----:B------:R-:W-:Y:S02]  /*21740*/  IMAD.MOV.U32 R59, RZ, RZ, R54 ;  /* 0x000000ffff3b7224 */ /* 0x000fe400078e0036 */
[----:B------:R-:W-:-:S02]  /*21750*/  IMAD.MOV.U32 R57, RZ, RZ, R37 ;  /* 0x000000ffff397224 */ /* 0x000fc400078e0025 */
[----:B------:R-:W-:Y:S01]  /*21760*/  IMAD.MOV.U32 R54, RZ, RZ, R5 ;  /* 0x000000ffff367224 */ /* 0x000fe200078e0005 */
[----:B------:R-:W-:Y:S01]  /*21770*/  @!P0 MOV R5, R28 ;  /* 0x0000001c00058202 */ /* 0x000fe20000000f00 */
[----:B------:R-:W-:Y:S02]  /*21780*/  IMAD.MOV.U32 R37, RZ, RZ, R4 ;  /* 0x000000ffff257224 */ /* 0x000fe400078e0004 */
[----:B------:R-:W-:-:S05]  /*21790*/  @!P0 IMAD.MOV.U32 R4, RZ, RZ, R27 ;  /* 0x000000ffff048224 */ /* 0x000fca00078e001b */
[----:B------:R0:W-:Y:S02]  /*217a0*/  @!P0 ST.E.64 desc[UR42][R2.64], R4 ;  /* 0x0000000402008985 */ /* 0x0001e4000c101b2a */
[----:B0-----:R-:W-:Y:S02]  /*217b0*/  @!P1 IMAD.MOV.U32 R4, RZ, RZ, R81 ;  /* 0x000000ffff049224 */ /* 0x001fe400078e0051 */
[----:B------:R-:W-:Y:S01]  /*217c0*/  @!P1 IMAD.MOV.U32 R5, RZ, RZ, R65 ;  /* 0x000000ffff059224 */ /* 0x000fe200078e0041 */
[----:B------:R-:W-:-:S04]  /*217d0*/  @!P3 LEA R2, P5, R109, R39, 0x2 ;  /* 0x000000276d02b211 */ /* 0x000fc800078a10ff */
[----:B------:R0:W-:Y:S02]  /*217e0*/  @!P1 ST.E.64 desc[UR42][R6.64], R4 ;  /* 0x0000000406009985 */ /* 0x0001e4000c101b2a */
[C---:B0-----:R-:W-:Y:S02]  /*217f0*/  @!P2 LEA R4, P4, R112.reuse, R39, 0x2 ;  /* 0x000000277004a211 */ /* 0x041fe400078810ff */
[----:B---3--:R-:W-:Y:S01]  /*21800*/  @!P3 LEA.HI.X R3, R109, R40, R114, 0x2, P5 ;  /* 0x000000286d03b211 */ /* 0x008fe200028f1472 */
[----:B------:R-:W-:Y:S01]  /*21810*/  IMAD.MOV.U32 R114, RZ, RZ, R76 ;  /* 0x000000ffff727224 */ /* 0x000fe200078e004c */
[----:B------:R-:W-:Y:S01]  /*21820*/  MOV R109, R74 ;  /* 0x0000004a006d7202 */ /* 0x000fe20000000f00 */
[----:B------:R-:W-:Y:S01]  /*21830*/  IMAD.MOV.U32 R76, RZ, RZ, R73 ;  /* 0x000000ffff4c7224 */ /* 0x000fe200078e0049 */
[----:B--2---:R-:W-:Y:S01]  /*21840*/  @!P2 LEA.HI.X R5, R112, R40, R115, 0x2, P4 ;  /* 0x000000287005a211 */ /* 0x004fe200020f1473 */
[----:B------:R-:W-:Y:S01]  /*21850*/  IMAD.MOV.U32 R74, RZ, RZ, R71 ;  /* 0x000000ffff4a7224 */ /* 0x000fe200078e0047 */
[----:B------:R-:W2:Y:S01]  /*21860*/  LDL R112, [R1+0x180] ;  /* 0x0001800001707983 */ /* 0x000ea20000100800 */
[----:B------:R-:W-:Y:S01]  /*21870*/  IMAD.MOV.U32 R73, RZ, RZ, R70 ;  /* 0x000000ffff497224 */ /* 0x000fe200078e0046 */
[----:B------:R-:W-:Y:S01]  /*21880*/  MOV R71, R67 ;  /* 0x0000004300477202 */ /* 0x000fe20000000f00 */
[----:B------:R-:W-:Y:S01]  /*21890*/  IMAD.MOV.U32 R70, RZ, RZ, R66 ;  /* 0x000000ffff467224 */ /* 0x000fe200078e0042 */
[----:B------:R-:W-:Y:S01]  /*218a0*/  ISETP.GE.AND P0, PT, R111, UR4, PT ;  /* 0x000000046f007c0c */ /* 0x000fe2000bf06270 */
[----:B------:R-:W-:Y:S01]  /*218b0*/  IMAD.MOV.U32 R67, RZ, RZ, R59 ;  /* 0x000000ffff437224 */ /* 0x000fe200078e003b */
[----:B------:R-:W-:Y:S01]  /*218c0*/  MOV R59, R57 ;  /* 0x00000039003b7202 */ /* 0x000fe20000000f00 */
[----:B------:R-:W-:Y:S01]  /*218d0*/  IMAD.MOV.U32 R66, RZ, RZ, R58 ;  /* 0x000000ffff427224 */ /* 0x000fe200078e003a */
[----:B------:R0:W-:Y:S01]  /*218e0*/  @!P3 ST.E.64 desc[UR42][R2.64], R42 ;  /* 0x0000002a0200b985 */ /* 0x0001e2000c101b2a */
[----:B------:R-:W-:-:S02]  /*218f0*/  IMAD.MOV.U32 R58, RZ, RZ, R55 ;  /* 0x000000ffff3a7224 */ /* 0x000fc400078e0037 */
[----:B------:R-:W-:Y:S01]  /*21900*/  IMAD.MOV.U32 R57, RZ, RZ, R54 ;  /* 0x000000ffff397224 */ /* 0x000fe200078e0036 */
[----:B-----5:R-:W-:Y:S01]  /*21910*/  MOV R54, R36 ;  /* 0x0000002400367202 */ /* 0x020fe20000000f00 */
[----:B------:R-:W-:Y:S01]  /*21920*/  IMAD.MOV.U32 R55, RZ, RZ, R37 ;  /* 0x000000ffff377224 */ /* 0x000fe200078e0025 */
[----:B------:R-:W3:Y:S04]  /*21930*/  LDL R36, [R1+0xb8] ;  /* 0x0000b80001247983 */ /* 0x000ee80000100800 */
[----:B------:R-:W5:Y:S01]  /*21940*/  LDL R37, [R1+0xbc] ;  /* 0x0000bc0001257983 */ /* 0x000f620000100800 */
[----:B0-----:R-:W-:-:S03]  /*21950*/  @!P0 LEA R2, P5, R111, R39, 0x2 ;  /* 0x000000276f028211 */ /* 0x001fc600078a10ff */
[----:B------:R-:W4:Y:S01]  /*21960*/  LDL R115, [R1+0x17c] ;  /* 0x00017c0001737983 */ /* 0x000f220000100800 */
[----:B--2---:R-:W-:Y:S01]  /*21970*/  @!P0 LEA.HI.X R3, R111, R40, R112, 0x2, P5 ;  /* 0x000000286f038211 */ /* 0x004fe200028f1470 */
[----:B------:R-:W-:Y:S01]  /*21980*/  IMAD.MOV.U32 R111, RZ, RZ, R76 ;  /* 0x000000ffff6f7224 */ /* 0x000fe200078e004c */
[----:B------:R-:W-:Y:S01]  /*21990*/  MOV R112, R74 ;  /* 0x0000004a00707202 */ /* 0x000fe20000000f00 */
[----:B------:R-:W-:Y:S02]  /*219a0*/  IMAD.MOV.U32 R76, RZ, RZ, R73 ;  /* 0x000000ffff4c7224 */ /* 0x000fe400078e0049 */
[----:B------:R-:W-:Y:S01]  /*219b0*/  IMAD.MOV.U32 R74, RZ, RZ, R71 ;  /* 0x000000ffff4a7224 */ /* 0x000fe200078e0047 */
[----:B------:R-:W-:Y:S01]  /*219c0*/  MOV R71, R67 ;  /* 0x0000004300477202 */ /* 0x000fe20000000f00 */
[----:B------:R-:W-:Y:S02]  /*219d0*/  IMAD.MOV.U32 R73, RZ, RZ, R70 ;  /* 0x000000ffff497224 */ /* 0x000fe400078e0046 */
[----:B------:R-:W-:-:S02]  /*219e0*/  IMAD.MOV.U32 R70, RZ, RZ, R66 ;  /* 0x000000ffff467224 */ /* 0x000fc400078e0042 */
[----:B------:R-:W-:Y:S02]  /*219f0*/  IMAD.MOV.U32 R67, RZ, RZ, R59 ;  /* 0x000000ffff437224 */ /* 0x000fe400078e003b */
[----:B------:R-:W-:Y:S01]  /*21a00*/  IMAD.MOV.U32 R66, RZ, RZ, R58 ;  /* 0x000000ffff427224 */ /* 0x000fe200078e003a */
[----:B------:R-:W-:Y:S01]  /*21a10*/  MOV R58, R55 ;  /* 0x00000037003a7202 */ /* 0x000fe20000000f00 */
[----:B---3--:R-:W-:Y:S02]  /*21a20*/  IMAD.MOV.U32 R55, RZ, RZ, R36 ;  /* 0x000000ffff377224 */ /* 0x008fe400078e0024 */
[----:B------:R-:W2:Y:S01]  /*21a30*/  LDL R36, [R1+0xc8] ;  /* 0x0000c80001247983 */ /* 0x000ea20000100800 */
[----:B-----5:R-:W-:-:S03]  /*21a40*/  IMAD.MOV.U32 R59, RZ, RZ, R37 ;  /* 0x000000ffff3b7224 */ /* 0x020fc600078e0025 */
[----:B------:R-:W3:Y:S01]  /*21a50*/  LDL R37, [R1+0x16c] ;  /* 0x00016c0001257983 */ /* 0x000ee20000100800 */
[----:B------:R-:W-:Y:S01]  /*21a60*/  ISETP.GE.AND P1, PT, R110, UR4, PT ;  /* 0x000000046e007c0c */ /* 0x000fe2000bf26270 */
[----:B------:R-:W-:Y:S01]  /*21a70*/  @!P2 IMAD.MOV.U32 R6, RZ, RZ, R84 ;  /* 0x000000ffff06a224 */ /* 0x000fe200078e0054 */
[----:B------:R-:W-:Y:S01]  /*21a80*/  ISETP.GE.AND P3, PT, R106, UR4, PT ;  /* 0x000000046a007c0c */ /* 0x000fe2000bf66270 */
[----:B------:R-:W-:-:S05]  /*21a90*/  @!P2 IMAD.MOV.U32 R7, RZ, RZ, R89 ;  /* 0x000000ffff07a224 */ /* 0x000fca00078e0059 */
[----:B------:R0:W-:Y:S01]  /*21aa0*/  @!P2 ST.E.64 desc[UR42][R4.64], R6 ;  /* 0x000000060400a985 */ /* 0x0001e2000c101b2a */
[----:B------:R-:W-:-:S03]  /*21ab0*/  ISETP.GE.AND P2, PT, R102, UR4, PT ;  /* 0x0000000466007c0c */ /* 0x000fc6000bf46270 */
[----:B------:R1:W-:Y:S01]  /*21ac0*/  @!P0 ST.E.64 desc[UR42][R2.64], R44 ;  /* 0x0000002c02008985 */ /* 0x0003e2000c101b2a */
[CC--:B0-----:R-:W-:Y:S01]  /*21ad0*/  @!P1 LEA R4, P4, R110.reuse, R39.reuse, 0x2 ;  /* 0x000000276e049211 */ /* 0x0c1fe200078810ff */
[----:B------:R-:W-:Y:S01]  /*21ae0*/  @!P1 IMAD.MOV.U32 R6, RZ, RZ, R50 ;  /* 0x000000ffff069224 */ /* 0x000fe200078e0032 */
[----:B------:R-:W-:Y:S02]  /*21af0*/  @!P1 MOV R7, R92 ;  /* 0x0000005c00079202 */ /* 0x000fe40000000f00 */
[----:B----4-:R-:W-:Y:S01]  /*21b00*/  @!P1 LEA.HI.X R5, R110, R40, R115, 0x2, P4 ;  /* 0x000000286e059211 */ /* 0x010fe200020f1473 */
[----:B------:R-:W-:Y:S01]  /*21b10*/  IMAD.MOV.U32 R110, RZ, RZ, R76 ;  /* 0x000000ffff6e7224 */ /* 0x000fe200078e004c */
[C---:B-1----:R-:W-:Y:S02]  /*21b20*/  @!P3 LEA R2, P5, R106.reuse, R39, 0x2 ;  /* 0x000000276a02b211 */ /* 0x042fe400078a10ff */
[----:B------:R-:W-:Y:S01]  /*21b30*/  MOV R115, R74 ;  /* 0x0000004a00737202 */ /* 0x000fe20000000f00 */
[----:B------:R-:W-:Y:S01]  /*21b40*/  IMAD.MOV.U32 R74, RZ, RZ, R71 ;  /* 0x000000ffff4a7224 */ /* 0x000fe200078e0047 */
[----:B------:R-:W-:Y:S01]  /*21b50*/  MOV R71, R67 ;  /* 0x0000004300477202 */ /* 0x000fe20000000f00 */
[----:B------:R-:W-:Y:S01]  /*21b60*/  IMAD.MOV.U32 R76, RZ, RZ, R73 ;  /* 0x000000ffff4c7224 */ /* 0x000fe200078e0049 */
[----:B------:R-:W-:Y:S01]  /*21b70*/  @!P3 LEA.HI.X R3, R106, R40, R115, 0x2, P5 ;  /* 0x000000286a03b211 */ /* 0x000fe200028f1473 */
[----:B------:R-:W-:Y:S01]  /*21b80*/  IMAD.MOV.U32 R73, RZ, RZ, R70 ;  /* 0x000000ffff497224 */ /* 0x000fe200078e0046 */
[----:B------:R0:W-:Y:S01]  /*21b90*/  @!P1 ST.E.64 desc[UR42][R4.64], R6 ;  /* 0x0000000604009985 */ /* 0x0001e2000c101b2a */
[----:B------:R-:W-:-:S02]  /*21ba0*/  IMAD.MOV.U32 R70, RZ, RZ, R66 ;  /* 0x000000ffff467224 */ /* 0x000fc400078e0042 */
[----:B------:R-:W-:Y:S01]  /*21bb0*/  IMAD.MOV.U32 R115, RZ, RZ, R74 ;  /* 0x000000ffff737224 */ /* 0x000fe200078e004a */
[----:B------:R-:W-:Y:S01]  /*21bc0*/  MOV R74, R71 ;  /* 0x00000047004a7202 */ /* 0x000fe20000000f00 */
[----:B------:R-:W-:Y:S02]  /*21bd0*/  IMAD.MOV.U32 R106, RZ, RZ, R76 ;  /* 0x000000ffff6a7224 */ /* 0x000fe400078e004c */
[----:B------:R-:W-:Y:S02]  /*21be0*/  IMAD.MOV.U32 R76, RZ, RZ, R73 ;  /* 0x000000ffff4c7224 */ /* 0x000fe400078e0049 */
[----:B------:R-:W-:Y:S01]  /*21bf0*/  IMAD.MOV.U32 R73, RZ, RZ, R70 ;  /* 0x000000ffff497224 */ /* 0x000fe200078e0046 */
[----:B0-----:R-:W-:-:S04]  /*21c00*/  @!P2 LEA R4, P4, R102, R39, 0x2 ;  /* 0x000000276604a211 */ /* 0x001fc800078810ff */
[----:B------:R-:W-:Y:S02]  /*21c10*/  @!P2 LEA.HI.X R5, R102, R40, R115, 0x2, P4 ;  /* 0x000000286605a211 */ /* 0x000fe400020f1473 */
[----:B------:R-:W-:Y:S01]  /*21c20*/  MOV R115, R74 ;  /* 0x0000004a00737202 */ /* 0x000fe20000000f00 */
[----:B------:R-:W-:Y:S02]  /*21c30*/  IMAD.MOV.U32 R74, RZ, RZ, R73 ;  /* 0x000000ffff4a7224 */ /* 0x000fe400078e0049 */
[----:B--2---:R-:W-:Y:S02]  /*21c40*/  IMAD.MOV.U32 R66, RZ, RZ, R36 ;  /* 0x000000ffff427224 */ /* 0x004fe400078e0024 */
[----:B---3--:R-:W-:Y:S01]  /*21c50*/  IMAD.MOV.U32 R67, RZ, RZ, R37 ;  /* 0x000000ffff437224 */ /* 0x008fe200078e0025 */
[----:B------:R-:W-:Y:S01]  /*21c60*/  MOV R37, R26 ;  /* 0x0000001a00257202 */ /* 0x000fe20000000f00 */
[----:B------:R-:W-:Y:S02]  /*21c70*/  IMAD.MOV.U32 R70, RZ, RZ, R66 ;  /* 0x000000ffff467224 */ /* 0x000fe400078e0042 */
[----:B------:R-:W-:Y:S01]  /*21c80*/  IMAD.MOV.U32 R71, RZ, RZ, R67 ;  /* 0x000000ffff477224 */ /* 0x000fe200078e0043 */
[----:B------:R-:W-:Y:S01]  /*21c90*/  MOV R67, R37 ;  /* 0x0000002500437202 */ /* 0x000fe20000000f00 */
[----:B------:R-:W2:Y:S03]  /*21ca0*/  LDL R66, [R1+0x164] ;  /* 0x0001640001427983 */ /* 0x000ea60000100800 */
[----:B------:R-:W-:Y:S01]  /*21cb0*/  MOV R73, R67 ;  /* 0x0000004300497202 */ /* 0x000fe20000000f00 */
[----:B------:R-:W-:-:S02]  /*21cc0*/  IMAD.MOV.U32 R67, RZ, RZ, R63 ;  /* 0x000000ffff437224 */ /* 0x000fc400078e003f */
[----:B------:R-:W-:Y:S02]  /*21cd0*/  IMAD.MOV.U32 R63, RZ, RZ, R62 ;  /* 0x000000ffff3f7224 */ /* 0x000fe400078e003e */
[----:B------:R-:W3:Y:S01]  /*21ce0*/  LDL R62, [R1+0x144] ;  /* 0x00014400013e7983 */ /* 0x000ee20000100800 */
[----:B------:R-:W-:Y:S02]  /*21cf0*/  ISETP.GE.AND P0, PT, R104, UR4, PT ;  /* 0x0000000468007c0c */ /* 0x000fe4000bf06270 */
[----:B------:R-:W-:Y:S01]  /*21d00*/  ISETP.GE.AND P1, PT, R107, UR4, PT ;  /* 0x000000046b007c0c */ /* 0x000fe2000bf26270 */
[----:B------:R0:W-:Y:S01]  /*21d10*/  @!P3 ST.E.64 desc[UR42][R2.64], R46 ;  /* 0x0000002e0200b985 */ /* 0x0001e2000c101b2a */
[----:B------:R-:W-:Y:S02]  /*21d20*/  IMAD.MOV.U32 R102, RZ, RZ, R76 ;  /* 0x000000ffff667224 */ /* 0x000fe400078e004c */
[----:B------:R-:W-:Y:S02]  /*21d30*/  IMAD.MOV.U32 R76, RZ, RZ, R71 ;  /* 0x000000ffff4c7224 */ /* 0x000fe400078e0047 */
[----:B------:R-:W-:-:S02]  /*21d40*/  IMAD.MOV.U32 R71, RZ, RZ, R70 ;  /* 0x000000ffff477224 */ /* 0x000fc400078e0046 */
[----:B------:R-:W-:-:S03]  /*21d50*/  @!P2 IMAD.MOV.U32 R119, RZ, RZ, R97 ;  /* 0x000000ffff77a224 */ /* 0x000fc600078e0061 */
[----:B0-----:R-:W-:-:S04]  /*21d60*/  @!P0 LEA R2, P5, R104, R39, 0x2 ;  /* 0x0000002768028211 */ /* 0x001fc800078a10ff */
[----:B------:R-:W-:Y:S01]  /*21d70*/  @!P0 LEA.HI.X R3, R104, R40, R115, 0x2, P5 ;  /* 0x0000002868038211 */ /* 0x000fe200028f1473 */
[----:B------:R-:W-:Y:S01]  /*21d80*/  IMAD.MOV.U32 R115, RZ, RZ, R76 ;  /* 0x000000ffff737224 */ /* 0x000fe200078e004c */
[----:B------:R-:W-:Y:S01]  /*21d90*/  MOV R104, R73 ;  /* 0x0000004900687202 */ /* 0x000fe20000000f00 */
[----:B------:R0:W-:Y:S01]  /*21da0*/  @!P2 ST.E.64 desc[UR42][R4.64], R118 ;  /* 0x000000760400a985 */ /* 0x0001e2000c101b2a */
[----:B------:R-:W-:Y:S01]  /*21db0*/  IMAD.MOV.U32 R73, RZ, RZ, R67 ;  /* 0x000000ffff497224 */ /* 0x000fe200078e0043 */
[----:B0-----:R-:W-:-:S04]  /*21dc0*/  @!P1 LEA R4, P4, R107, R39, 0x2 ;  /* 0x000000276b049211 */ /* 0x001fc800078810ff */
[----:B------:R-:W-:Y:S01]  /*21dd0*/  @!P1 LEA.HI.X R5, R107, R40, R115, 0x2, P4 ;  /* 0x000000286b059211 */ /* 0x000fe200020f1473 */
[----:B--2---:R-:W-:Y:S01]  /*21de0*/  IMAD.MOV.U32 R70, RZ, RZ, R66 ;  /* 0x000000ffff467224 */ /* 0x004fe200078e0042 */
[----:B------:R-:W-:-:S03]  /*21df0*/  MOV R66, R13 ;  /* 0x0000000d00427202 */ /* 0x000fc60000000f00 */
[----:B------:R-:W-:Y:S01]  /*21e00*/  IMAD.MOV.U32 R76, RZ, RZ, R70 ;  /* 0x000000ffff4c7224 */ /* 0x000fe200078e0046 */
[----:B---3--:R-:W-:Y:S02]  /*21e10*/  MOV R70, R62 ;  /* 0x0000003e00467202 */ /* 0x008fe40000000f00 */
[----:B------:R-:W2:Y:S01]  /*21e20*/  LDL R62, [R1+0x158] ;  /* 0x00015800013e7983 */ /* 0x000ea20000100800 */
[----:B------:R-:W-:Y:S02]  /*21e30*/  IMAD.MOV.U32 R67, RZ, RZ, R66 ;  /* 0x000000ffff437224 */ /* 0x000fe400078e0042 */
[----:B------:R-:W-:Y:S02]  /*21e40*/  IMAD.MOV.U32 R66, RZ, RZ, R21 ;  /* 0x000000ffff427224 */ /* 0x000fe400078e0015 */
[----:B------:R-:W-:Y:S01]  /*21e50*/  IMAD.MOV.U32 R107, RZ, RZ, R76 ;  /* 0x000000ffff6b7224 */ /* 0x000fe200078e004c */
[----:B------:R-:W-:Y:S01]  /*21e60*/  ISETP.GE.AND P3, PT, R114, UR4, PT ;  /* 0x0000000472007c0c */ /* 0x000fe2000bf66270 */
[----:B------:R-:W-:Y:S01]  /*21e70*/  IMAD.MOV.U32 R76, RZ, RZ, R66 ;  /* 0x000000ffff4c7224 */ /* 0x000fe200078e0042 */
[----:B------:R0:W-:Y:S01]  /*21e80*/  @!P0 ST.E.64 desc[UR42][R2.64], R48 ;  /* 0x0000003002008985 */ /* 0x0001e2000c101b2a */
[----:B------:R-:W-:-:S02]  /*21e90*/  IMAD.MOV.U32 R66, RZ, RZ, R58 ;  /* 0x000000ffff427224 */ /* 0x000fc400078e003a */
[----:B------:R-:W-:Y:S02]  /*21ea0*/  IMAD.MOV.U32 R58, RZ, RZ, R41 ;  /* 0x000000ffff3a7224 */ /* 0x000fe400078e0029 */
[----:B------:R-:W-:Y:S01]  /*21eb0*/  IMAD.MOV.U32 R26, RZ, RZ, R20 ;  /* 0x000000ffff1a7224 */ /* 0x000fe200078e0014 */
[----:B------:R-:W3:Y:S01]  /*21ec0*/  LDL R41, [R1+0x148] ;  /* 0x0001480001297983 */ /* 0x000ee20000100800 */
[----:B------:R-:W-:Y:S01]  /*21ed0*/  IMAD.MOV.U32 R115, RZ, RZ, R104 ;  /* 0x000000ffff737224 */ /* 0x000fe200078e0068 */
[----:B------:R-:W-:Y:S02]  /*21ee0*/  MOV R104, R73 ;  /* 0x0000004900687202 */ /* 0x000fe40000000f00 */
[----:B------:R-:W4:Y:S01]  /*21ef0*/  LDL R20, [R1+0x138] ;  /* 0x0001380001147983 */ /* 0x000f220000100800 */
[C---:B0-----:R-:W-:Y:S02]  /*21f00*/  @!P3 LEA R2, P5, R114.reuse, R39, 0x2 ;  /* 0x000000277202b211 */ /* 0x041fe400078a10ff */
[----:B------:R-:W-:Y:S01]  /*21f10*/  ISETP.GE.AND P2, PT, R109, UR4, PT ;  /* 0x000000046d007c0c */ /* 0x000fe2000bf46270 */
[----:B------:R-:W-:Y:S01]  /*21f20*/  @!P1 IMAD.MOV.U32 R6, RZ, RZ, R100 ;  /* 0x000000ffff069224 */ /* 0x000fe200078e0064 */
[----:B------:R-:W-:Y:S01]  /*21f30*/  @!P3 LEA.HI.X R3, R114, R40, R115, 0x2, P5 ;  /* 0x000000287203b211 */ /* 0x000fe200028f1473 */
[----:B------:R-:W-:Y:S01]  /*21f40*/  IMAD.MOV.U32 R114, RZ, RZ, R107 ;  /* 0x000000ffff727224 */ /* 0x000fe200078e006b */
[----:B------:R-:W-:Y:S01]  /*21f50*/  @!P1 MOV R7, R105 ;  /* 0x0000006900079202 */ /* 0x000fe20000000f00 */
[----:B------:R-:W-:Y:S01]  /*21f60*/  IMAD.MOV.U32 R107, RZ, RZ, R104 ;  /* 0x000000ffff6b7224 */ /* 0x000fe200078e0068 */
[----:B------:R-:W5:Y:S01]  /*21f70*/  LDL R21, [R1+0xa0] ;  /* 0x0000a00001157983 */ /* 0x000f620000100800 */
[----:B------:R-:W-:-:S02]  /*21f80*/  IMAD.MOV.U32 R104, RZ, RZ, R76 ;  /* 0x000000ffff687224 */ /* 0x000fc400078e004c */
[----:B--2---:R-:W-:Y:S01]  /*21f90*/  IMAD.MOV.U32 R73, RZ, RZ, R62 ;  /* 0x000000ffff497224 */ /* 0x004fe200078e003e */
[----:B------:R-:W-:Y:S01]  /*21fa0*/  MOV R62, R57 ;  /* 0x00000039003e7202 */ /* 0x000fe20000000f00 */
[----:B------:R-:W-:Y:S01]  /*21fb0*/  IMAD.MOV.U32 R57, RZ, RZ, R25 ;  /* 0x000000ffff397224 */ /* 0x000fe200078e0019 */
[----:B------:R-:W-:Y:S01]  /*21fc0*/  ISETP.GE.AND P0, PT, R111, UR4, PT ;  /* 0x000000046f007c0c */ /* 0x000fe2000bf06270 */
[----:B------:R0:W-:Y:S01]  /*21fd0*/  @!P1 ST.E.64 desc[UR42][R4.64], R6 ;  /* 0x0000000604009985 */ /* 0x0001e2000c101b2a */
[----:B------:R-:W-:Y:S01]  /*21fe0*/  MOV R76, R73 ;  /* 0x00000049004c7202 */ /* 0x000fe20000000f00 */
[----:B------:R-:W-:Y:S02]  /*21ff0*/  IMAD.MOV.U32 R73, RZ, RZ, R66 ;  /* 0x000000ffff497224 */ /* 0x000fe400078e0042 */
[----:B------:R-:W-:Y:S01]  /*22000*/  IMAD.MOV.U32 R66, RZ, RZ, R62 ;  /* 0x000000ffff427224 */ /* 0x000fe200078e003e */
[----:B------:R-:W2:Y:S01]  /*22010*/  LDL R25, [R1+0xa8] ;  /* 0x0000a80001197983 */ /* 0x000ea20000100800 */
[----:B------:R-:W-:Y:S01]  /*22020*/  IMAD.MOV.U32 R62, RZ, RZ, R58 ;  /* 0x000000ffff3e7224 */ /* 0x000fe200078e003a */
[----:B------:R-:W-:Y:S01]  /*22030*/  MOV R58, R57 ;  /* 0x00000039003a7202 */ /* 0x000fe20000000f00 */
[----:B---3--:R-:W-:-:S02]  /*22040*/  IMAD.MOV.U32 R57, RZ, RZ, R41 ;  /* 0x000000ffff397224 */ /* 0x008fc400078e0029 */
[----:B------:R-:W3:Y:S01]  /*22050*/  LDL R41, [R1+0x13c] ;  /* 0x00013c0001297983 */ /* 0x000ee20000100800 */
[C---:B0-----:R-:W-:Y:S01]  /*22060*/  @!P2 LEA R6, P4, R109.reuse, R39, 0x2 ;  /* 0x000000276d06a211 */ /* 0x041fe200078810ff */
[----:B------:R-:W-:Y:S02]  /*22070*/  @!P3 IMAD.MOV.U32 R4, RZ, RZ, R51 ;  /* 0x000000ffff04b224 */ /* 0x000fe400078e0033 */
[----:B------:R-:W-:Y:S01]  /*22080*/  @!P3 IMAD.MOV.U32 R5, RZ, RZ, R52 ;  /* 0x000000ffff05b224 */ /* 0x000fe200078e0034 */
[----:B------:R-:W-:Y:S01]  /*22090*/  @!P2 LEA.HI.X R7, R109, R40, R114, 0x2, P4 ;  /* 0x000000286d07a211 */ /* 0x000fe200020f1472 */
[----:B------:R-:W-:Y:S01]  /*220a0*/  IMAD.MOV.U32 R13, RZ, RZ, R12 ;  /* 0x000000ffff0d7224 */ /* 0x000fe200078e000c */
[----:B------:R-:W-:Y:S01]  /*220b0*/  MOV R114, R107 ;  /* 0x0000006b00727202 */ /* 0x000fe20000000f00 */
[----:B------:R-:W-:Y:S01]  /*220c0*/  IMAD.MOV.U32 R107, RZ, RZ, R104 ;  /* 0x000000ffff6b7224 */ /* 0x000fe200078e0068 */
[----:B------:R-:W5:Y:S01]  /*220d0*/  LDL R12, [R1+0x134] ;  /* 0x00013400010c7983 */ /* 0x000f620000100800 */
[----:B------:R-:W-:-:S02]  /*220e0*/  IMAD.MOV.U32 R104, RZ, RZ, R76 ;  /* 0x000000ffff687224 */ /* 0x000fc400078e004c */
[----:B------:R-:W-:Y:S01]  /*220f0*/  IMAD.MOV.U32 R76, RZ, RZ, R73 ;  /* 0x000000ffff4c7224 */ /* 0x000fe200078e0049 */
[----:B------:R0:W-:Y:S01]  /*22100*/  @!P3 ST.E.64 desc[UR42][R2.64], R4 ;  /* 0x000000040200b985 */ /* 0x0001e2000c101b2a */
[----:B------:R-:W-:Y:S01]  /*22110*/  MOV R73, R66 ;  /* 0x0000004200497202 */ /* 0x000fe20000000f00 */
[----:B----4-:R-:W-:Y:S02]  /*22120*/  IMAD.MOV.U32 R37, RZ, RZ, R20 ;  /* 0x000000ffff257224 */ /* 0x010fe400078e0014 */
[----:B------:R-:W-:Y:S02]  /*22130*/  IMAD.MOV.U32 R66, RZ, RZ, R62 ;  /* 0x000000ffff427224 */ /* 0x000fe400078e003e */
[----:B------:R-:W-:Y:S02]  /*22140*/  IMAD.MOV.U32 R62, RZ, RZ, R58 ;  /* 0x000000ffff3e7224 */ /* 0x000fe400078e003a */
[----:B------:R-:W-:Y:S01]  /*22150*/  IMAD.MOV.U32 R58, RZ, RZ, R57 ;  /* 0x000000ffff3a7224 */ /* 0x000fe200078e0039 */
[----:B0-----:R-:W-:-:S04]  /*22160*/  @!P0 LEA R2, P5, R111, R39, 0x2 ;  /* 0x000000276f028211 */ /* 0x001fc800078a10ff */
[----:B------:R-:W-:Y:S02]  /*22170*/  @!P0 LEA.HI.X R3, R111, R40, R114, 0x2, P5 ;  /* 0x000000286f038211 */ /* 0x000fe400028f1472 */
[----:B------:R-:W-:Y:S01]  /*22180*/  MOV R114, R107 ;  /* 0x0000006b00727202 */ /* 0x000fe20000000f00 */
[----:B------:R-:W-:Y:S02]  /*22190*/  IMAD.MOV.U32 R107, RZ, RZ, R76 ;  /* 0x000000ffff6b7224 */ /* 0x000fe400078e004c */
[----:B------:R-:W-:Y:S02]  /*221a0*/  IMAD.MOV.U32 R76, RZ, RZ, R73 ;  /* 0x000000ffff4c7224 */ /* 0x000fe400078e0049 */
[----:B------:R-:W-:Y:S02]  /*221b0*/  IMAD.MOV.U32 R73, RZ, RZ, R58 ;  /* 0x000000ffff497224 */ /* 0x000fe400078e003a */
[----:B------:R-:W-:Y:S02]  /*221c0*/  IMAD.MOV.U32 R20, RZ, RZ, R11 ;  /* 0x000000ffff147224 */ /* 0x000fe400078e000b */
[----:B------:R-:W4:Y:S01]  /*221d0*/  LDL R11, [R1+0x124] ;  /* 0x00012400010b7983 */ /* 0x000f220000100800 */
[----:B------:R-:W-:-:S03]  /*221e0*/  IMAD.MOV.U32 R36, RZ, RZ, R14 ;  /* 0x000000ffff247224 */ /* 0x000fc600078e000e */
[----:B------:R-:W4:Y:S01]  /*221f0*/  LDL R14, [R1+0x118] ;  /* 0x00011800010e7983 */ /* 0x000f220000100800 */
[----:B------:R-:W-:Y:S02]  /*22200*/  ISETP.GE.AND P1, PT, R112, UR4, PT ;  /* 0x0000000470007c0c */ /* 0x000fe4000bf26270 */
[----:B------:R-:W-:Y:S01]  /*22210*/  ISETP.GE.AND P3, PT, R110, UR4, PT ;  /* 0x000000046e007c0c */ /* 0x000fe2000bf66270 */
[----:B------:R-:W-:Y:S02]  /*22220*/  @!P2 IMAD.MOV.U32 R109, RZ, RZ, R113 ;  /* 0x000000ffff6da224 */ /* 0x000fe400078e0071 */
[----:B------:R-:W-:Y:S01]  /*22230*/  IMAD.MOV.U32 R111, RZ, RZ, R104 ;  /* 0x000000ffff6f7224 */ /* 0x000fe200078e0068 */
[----:B------:R-:W-:Y:S02]  /*22240*/  MOV R104, R62 ;  /* 0x0000003e00687202 */ /* 0x000fe40000000f00 */
[----:B------:R0:W-:Y:S01]  /*22250*/  @!P2 ST.E.64 desc[UR42][R6.64], R108 ;  /* 0x0000006c0600a985 */ /* 0x0001e2000c101b2a */
[----:B------:R-:W-:-:S04]  /*22260*/  ISETP.GE.AND P2, PT, R106, UR4, PT ;  /* 0x000000046a007c0c */ /* 0x000fc8000bf46270 */
[----:B------:R-:W-:Y:S02]  /*22270*/  @!P1 LEA R4, P4, R112, R39, 0x2 ;  /* 0x0000002770049211 */ /* 0x000fe400078810ff */
[----:B---3--:R-:W-:Y:S01]  /*22280*/  MOV R57, R41 ;  /* 0x0000002900397202 */ /* 0x008fe20000000f00 */
[----:B------:R-:W-:Y:S02]  /*22290*/  IMAD.MOV.U32 R41, RZ, RZ, R37 ;  /* 0x000000ffff297224 */ /* 0x000fe400078e0025 */
[----:B------:R-:W-:Y:S02]  /*222a0*/  IMAD.MOV.U32 R37, RZ, RZ, R26 ;  /* 0x000000ffff257224 */ /* 0x000fe400078e001a */
[----:B------:R-:W-:Y:S01]  /*222b0*/  IMAD.MOV.U32 R58, RZ, RZ, R41 ;  /* 0x000000ffff3a7224 */ /* 0x000fe200078e0029 */
[----:B------:R-:W3:Y:S02]  /*222c0*/  LDL R26, [R1+0x128] ;  /* 0x00012800011a7983 */ /* 0x000ee40000100800 */
[----:B------:R-:W-:Y:S01]  /*222d0*/  MOV R41, R37 ;  /* 0x0000002500297202 */ /* 0x000fe20000000f00 */
[----:B------:R-:W-:-:S02]  /*222e0*/  IMAD.MOV.U32 R37, RZ, RZ, R15 ;  /* 0x000000ffff257224 */ /* 0x000fc400078e000f */
[----:B------:R-:W4:Y:S01]  /*222f0*/  LDL R15, [R1+0x9c] ;  /* 0x00009c00010f7983 */ /* 0x000f220000100800 */
[----:B------:R-:W-:Y:S02]  /*22300*/  IMAD.MOV.U32 R62, RZ, RZ, R57 ;  /* 0x000000ffff3e7224 */ /* 0x000fe400078e0039 */
[----:B------:R-:W-:Y:S02]  /*22310*/  @!P0 IMAD.MOV.U32 R57, RZ, RZ, R56 ;  /* 0x000000ffff398224 */ /* 0x000fe400078e0038 */
[----:B------:R-:W-:Y:S01]  /*22320*/  @!P0 IMAD.MOV.U32 R56, RZ, RZ, R53 ;  /* 0x000000ffff388224 */ /* 0x000fe200078e0035 */
[----:B------:R-:W-:-:S04]  /*22330*/  @!P1 LEA.HI.X R5, R112, R40, R114, 0x2, P4 ;  /* 0x0000002870059211 */ /* 0x000fc800020f1472 */
[----:B------:R1:W-:Y:S01]  /*22340*/  @!P0 ST.E.64 desc[UR42][R2.64], R56 ;  /* 0x0000003802008985 */ /* 0x0003e2000c101b2a */
[----:B------:R-:W-:Y:S01]  /*22350*/  ISETP.GE.AND P0, PT, R102, UR4, PT ;  /* 0x0000000466007c0c */ /* 0x000fe2000bf06270 */
[----:B0-----:R-:W-:Y:S01]  /*22360*/  @!P1 IMAD.MOV.U32 R7, RZ, RZ, R78 ;  /* 0x000000ffff079224 */ /* 0x001fe200078e004e */
[----:B------:R-:W-:Y:S02]  /*22370*/  @!P1 MOV R6, R75 ;  /* 0x0000004b00069202 */ /* 0x000fe40000000f00 */
[----:B-1----:R-:W-:-:S03]  /*22380*/  @!P3 LEA R2, P5, R110, R39, 0x2 ;  /* 0x000000276e02b211 */ /* 0x002fc600078a10ff */
[----:B------:R0:W-:Y:S01]  /*22390*/  @!P1 ST.E.64 desc[UR42][R4.64], R6 ;  /* 0x0000000604009985 */ /* 0x0001e2000c101b2a */
[----:B------:R-:W-:Y:S02]  /*223a0*/  @!P3 LEA.HI.X R3, R110, R40, R111, 0x2, P5 ;  /* 0x000000286e03b211 */ /* 0x000fe400028f146f */
[----:B------:R-:W-:-:S03]  /*223b0*/  ISETP.GE.AND P1, PT, R74, UR4, PT ;  /* 0x000000044a007c0c */ /* 0x000fc6000bf26270 */
[----:B------:R1:W-:Y:S01]  /*223c0*/  @!P3 ST.E.64 desc[UR42][R2.64], R60 ;  /* 0x0000003c0200b985 */ /* 0x0003e2000c101b2a */
[----:B------:R-:W-:Y:S02]  /*223d0*/  ISETP.GE.AND P3, PT, R71, UR4, PT ;  /* 0x0000000447007c0c */ /* 0x000fe4000bf66270 */
[CC--:B0-----:R-:W-:Y:S01]  /*223e0*/  @!P2 LEA R4, P4, R106.reuse, R39.reuse, 0x2 ;  /* 0x000000276a04a211 */ /* 0x0c1fe200078810ff */
[----:B------:R-:W-:Y:S02]  /*223f0*/  @!P2 IMAD.MOV.U32 R6, RZ, RZ, R121 ;  /* 0x000000ffff06a224 */ /* 0x000fe400078e0079 */
[----:B------:R-:W-:Y:S01]  /*22400*/  @!P2 IMAD.MOV.U32 R7, RZ, RZ, R79 ;  /* 0x000000ffff07a224 */ /* 0x000fe200078e004f */
[----:B------:R-:W-:Y:S02]  /*22410*/  @!P2 LEA.HI.X R5, R106, R40, R107, 0x2, P4 ;  /* 0x000000286a05a211 */ /* 0x000fe400020f146b */
[----:B-1----:R-:W-:-:S03]  /*22420*/  @!P0 LEA R2, P5, R102, R39, 0x2 ;  /* 0x0000002766028211 */ /* 0x002fc600078a10ff */
[----:B------:R0:W-:Y:S01]  /*22430*/  @!P2 ST.E.64 desc[UR42][R4.64], R6 ;  /* 0x000000060400a985 */ /* 0x0001e2000c101b2a */
[----:B------:R-:W-:Y:S02]  /*22440*/  @!P0 MOV R65, R68 ;  /* 0x0000004400418202 */ /* 0x000fe40000000f00 */
[----:B------:R-:W-:Y:S02]  /*22450*/  @!P0 LEA.HI.X R3, R102, R40, R104, 0x2, P5 ;  /* 0x0000002866038211 */ /* 0x000fe400028f1468 */
[----:B------:R-:W-:-:S03]  /*22460*/  ISETP.GE.AND P2, PT, R67, UR4, PT ;  /* 0x0000000443007c0c */ /* 0x000fc6000bf46270 */
[----:B------:R1:W-:Y:S01]  /*22470*/  @!P0 ST.E.64 desc[UR42][R2.64], R64 ;  /* 0x0000004002008985 */ /* 0x0003e2000c101b2a */
[----:B------:R-:W-:Y:S01]  /*22480*/  ISETP.GE.AND P0, PT, R63, UR4, PT ;  /* 0x000000043f007c0c */ /* 0x000fe2000bf06270 */
[----:B------:R-:W-:Y:S01]  /*22490*/  @!P1 IMAD.MOV.U32 R127, RZ, RZ, R82 ;  /* 0x000000ffff7f9224 */ /* 0x000fe200078e0052 */
[----:B0-----:R-:W-:-:S04]  /*224a0*/  @!P1 LEA R4, P4, R74, R39, 0x2 ;  /* 0x000000274a049211 */ /* 0x001fc800078810ff */
[----:B------:R-:W-:Y:S02]  /*224b0*/  @!P1 LEA.HI.X R5, R74, R40, R76, 0x2, P4 ;  /* 0x000000284a059211 */ /* 0x000fe400020f144c */
[----:B-1----:R-:W-:-:S03]  /*224c0*/  @!P3 LEA R2, P5, R71, R39, 0x2 ;  /* 0x000000274702b211 */ /* 0x002fc600078a10ff */
[----:B------:R0:W-:Y:S01]  /*224d0*/  @!P1 ST.E.64 desc[UR42][R4.64], R126 ;  /* 0x0000007e04009985 */ /* 0x0001e2000c101b2a */
[----:B------:R-:W-:Y:S01]  /*224e0*/  @!P3 LEA.HI.X R3, R71, R40, R73, 0x2, P5 ;  /* 0x000000284703b211 */ /* 0x000fe200028f1449 */
[----:B------:R-:W-:Y:S02]  /*224f0*/  @!P3 IMAD.MOV.U32 R73, RZ, RZ, R72 ;  /* 0x000000ffff49b224 */ /* 0x000fe400078e0048 */
[----:B------:R-:W-:Y:S01]  /*22500*/  @!P3 IMAD.MOV.U32 R72, RZ, RZ, R69 ;  /* 0x000000ffff48b224 */ /* 0x000fe200078e0045 */
[----:B------:R-:W-:Y:S01]  /*22510*/  ISETP.GE.AND P1, PT, R59, UR4, PT ;  /* 0x000000043b007c0c */ /* 0x000fe2000bf26270 */
[----:B------:R-:W-:Y:S01]  /*22520*/  @!P2 IMAD.MOV.U32 R7, RZ, RZ, R87 ;  /* 0x000000ffff07a224 */ /* 0x000fe200078e0057 */
[----:B------:R-:W-:Y:S02]  /*22530*/  @!P2 MOV R6, R83 ;  /* 0x000000530006a202 */ /* 0x000fe40000000f00 */
[----:B------:R1:W-:Y:S01]  /*22540*/  @!P3 ST.E.64 desc[UR42][R2.64], R72 ;  /* 0x000000480200b985 */ /* 0x0003e2000c101b2a */
[----:B0-----:R-:W-:-:S02]  /*22550*/  @!P2 LEA R4, P4, R67, R39, 0x2 ;  /* 0x000000274304a211 */ /* 0x001fc400078810ff */
[----:B------:R-:W-:Y:S02]  /*22560*/  ISETP.GE.AND P3, PT, R55, UR4, PT ;  /* 0x0000000437007c0c */ /* 0x000fe4000bf66270 */
[-C--:B------:R-:W-:Y:S01]  /*22570*/  @!P2 LEA.HI.X R5, R67, R40.reuse, R70, 0x2, P4 ;  /* 0x000000284305a211 */ /* 0x080fe200020f1446 */
[----:B------:R-:W-:Y:S02]  /*22580*/  @!P0 IMAD.MOV.U32 R81, RZ, RZ, R80 ;  /* 0x000000ffff518224 */ /* 0x000fe400078e0050 */
[----:B------:R-:W-:Y:S01]  /*22590*/  @!P0 IMAD.MOV.U32 R80, RZ, RZ, R77 ;  /* 0x000000ffff508224 */ /* 0x000fe200078e004d */
[----:B-1----:R-:W-:Y:S01]  /*225a0*/  @!P0 LEA R2, P5, R63, R39, 0x2 ;  /* 0x000000273f028211 */ /* 0x002fe200078a10ff */
[----:B------:R0:W-:Y:S01]  /*225b0*/  @!P2 ST.E.64 desc[UR42][R4.64], R6 ;  /* 0x000000060400a985 */ /* 0x0001e2000c101b2a */
[----:B------:R-:W-:Y:S02]  /*225c0*/  ISETP.GE.AND P2, PT, R9, UR4, PT ;  /* 0x0000000409007c0c */ /* 0x000fe4000bf46270 */
[----:B------:R-:W-:-:S05]  /*225d0*/  @!P0 LEA.HI.X R3, R63, R40, R66, 0x2, P5 ;  /* 0x000000283f038211 */ /* 0x000fca00028f1442 */
[----:B------:R1:W-:Y:S01]  /*225e0*/  @!P0 ST.E.64 desc[UR42][R2.64], R80 ;  /* 0x0000005002008985 */ /* 0x0003e2000c101b2a */
[----:B------:R-:W-:Y:S02]  /*225f0*/  ISETP.GE.AND P0, PT, R41, UR4, PT ;  /* 0x0000000429007c0c */ /* 0x000fe4000bf06270 */
[CC--:B0-----:R-:W-:Y:S02]  /*22600*/  @!P1 LEA R4, P4, R59.reuse, R39.reuse, 0x2 ;  /* 0x000000273b049211 */ /* 0x0c1fe400078810ff */
[----:B------:R-:W-:Y:S02]  /*22610*/  @!P1 MOV R133, R90 ;  /* 0x0000005a00859202 */ /* 0x000fe40000000f00 */
[-C--:B------:R-:W-:Y:S01]  /*22620*/  @!P1 LEA.HI.X R5, R59, R40.reuse, R62, 0x2, P4 ;  /* 0x000000283b059211 */ /* 0x080fe200020f143e */
[----:B------:R-:W-:Y:S01]  /*22630*/  @!P3 IMAD.MOV.U32 R87, RZ, RZ, R86 ;  /* 0x000000ffff57b224 */ /* 0x000fe200078e0056 */
[C---:B-1----:R-:W-:Y:S01]  /*22640*/  @!P3 LEA R2, P5, R55.reuse, R39, 0x2 ;  /* 0x000000273702b211 */ /* 0x042fe200078a10ff */
[----:B------:R-:W-:Y:S01]  /*22650*/  @!P3 IMAD.MOV.U32 R86, RZ, RZ, R85 ;  /* 0x000000ffff56b224 */ /* 0x000fe200078e0055 */
[----:B------:R-:W-:Y:S01]  /*22660*/  ISETP.GE.AND P4, PT, R36, UR4, PT ;  /* 0x0000000424007c0c */ /* 0x000fe2000bf86270 */
[----:B------:R0:W-:Y:S01]  /*22670*/  @!P1 ST.E.64 desc[UR42][R4.64], R132 ;  /* 0x0000008404009985 */ /* 0x0001e2000c101b2a */
[----:B------:R-:W-:Y:S01]  /*22680*/  @!P3 LEA.HI.X R3, R55, R40, R58, 0x2, P5 ;  /* 0x000000283703b211 */ /* 0x000fe200028f143a */
[----:B------:R-:W-:Y:S01]  /*22690*/  @!P2 IMAD.MOV.U32 R7, RZ, RZ, R95 ;  /* 0x000000ffff07a224 */ /* 0x000fe200078e005f */
[----:B------:R-:W-:-:S03]  /*226a0*/  @!P2 MOV R6, R91 ;  /* 0x0000005b0006a202 */ /* 0x000fc60000000f00 */
[----:B------:R1:W-:Y:S01]  /*226b0*/  @!P3 ST.E.64 desc[UR42][R2.64], R86 ;  /* 0x000000560200b985 */ /* 0x0003e2000c101b2a */
[----:B0-----:R-:W-:-:S04]  /*226c0*/  @!P2 LEA R4, P1, R9, R39, 0x2 ;  /* 0x000000270904a211 */ /* 0x001fc800078210ff */
[-C--:B-----5:R-:W-:Y:S02]  /*226d0*/  @!P2 LEA.HI.X R5, R9, R40.reuse, R12, 0x2, P1 ;  /* 0x000000280905a211 */ /* 0x0a0fe400008f140c */
[-C--:B-1----:R-:W-:Y:S02]  /*226e0*/  @!P0 LEA R2, P5, R41, R39.reuse, 0x2 ;  /* 0x0000002729028211 */ /* 0x082fe400078a10ff */
[----:B--2---:R-:W-:Y:S01]  /*226f0*/  ISETP.GE.AND P1, PT, R25, UR4, PT ;  /* 0x0000000419007c0c */ /* 0x004fe2000bf26270 */
[----:B------:R-:W-:Y:S01]  /*22700*/  @!P0 IMAD.MOV.U32 R89, RZ, RZ, R93 ;  /* 0x000000ffff598224 */ /* 0x000fe200078e005d */
[-C--:B------:R-:W-:Y:S01]  /*22710*/  @!P0 LEA.HI.X R3, R41, R40.reuse, R54, 0x2, P5 ;  /* 0x0000002829038211 */ /* 0x080fe200028f1436 */
[----:B------:R-:W-:Y:S01]  /*22720*/  IMAD.MOV.U32 R12, RZ, RZ, R8 ;  /* 0x000000ffff0c7224 */ /* 0x000fe200078e0008 */
[----:B------:R0:W-:Y:S01]  /*22730*/  @!P2 ST.E.64 desc[UR42][R4.64], R6 ;  /* 0x000000060400a985 */ /* 0x0001e2000c101b2a */
[----:B------:R-:W-:Y:S02]  /*22740*/  @!P4 LEA R8, P3, R36, R39, 0x2 ;  /* 0x000000272408c211 */ /* 0x000fe400078610ff */
[----:B------:R-:W-:Y:S01]  /*22750*/  ISETP.GE.AND P2, PT, R10, UR4, PT ;  /* 0x000000040a007c0c */ /* 0x000fe2000bf46270 */
[----:B------:R1:W-:Y:S01]  /*22760*/  @!P0 ST.E.64 desc[UR42][R2.64], R88 ;  /* 0x0000005802008985 */ /* 0x0003e2000c101b2a */
[----:B------:R-:W-:-:S02]  /*22770*/  @!P4 LEA.HI.X R9, R36, R40, R37, 0x2, P3 ;  /* 0x000000282409c211 */ /* 0x000fc400018f1425 */
[----:B------:R-:W-:Y:S02]  /*22780*/  ISETP.GE.AND P3, PT, R21, UR4, PT ;  /* 0x0000000415007c0c */ /* 0x000fe4000bf66270 */
[----:B0-----:R-:W-:Y:S01]  /*22790*/  @!P1 LEA R4, P0, R25, R39, 0x2 ;  /* 0x0000002719049211 */ /* 0x001fe200078010ff */
[----:B-1----:R-:W-:Y:S01]  /*227a0*/  @!P4 IMAD.MOV.U32 R2, RZ, RZ, R99 ;  /* 0x000000ffff02c224 */ /* 0x002fe200078e0063 */
[----:B------:R-:W-:-:S05]  /*227b0*/  @!P4 MOV R3, R103 ;  /* 0x000000670003c202 */ /* 0x000fca0000000f00 */
[----:B------:R0:W-:Y:S01]  /*227c0*/  @!P4 ST.E.64 desc[UR42][R8.64], R2 ;  /* 0x000000020800c985 */ /* 0x0001e2000c101b2a */
[----:B------:R-:W-:Y:S01]  /*227d0*/  ISETP.GE.AND P4, PT, R13, UR4, PT ;  /* 0x000000040d007c0c */ /* 0x000fe2000bf86270 */
[----:B------:R-:W-:Y:S02]  /*227e0*/  @!P1 IMAD.MOV.U32 R95, RZ, RZ, R96 ;  /* 0x000000ffff5f9224 */ /* 0x000fe400078e0060 */
[----:B------:R-:W-:Y:S02]  /*227f0*/  @!P2 IMAD.MOV.U32 R123, RZ, RZ, R134 ;  /* 0x000000ffff7ba224 */ /* 0x000fe400078e0086 */
[----:B------:R-:W-:Y:S01]  /*22800*/  @!P3 IMAD.MOV.U32 R99, RZ, RZ, R101 ;  /* 0x000000ffff63b224 */ /* 0x000fe200078e0065 */
[----:B---3--:R-:W-:Y:S02]  /*22810*/  @!P1 LEA.HI.X R5, R25, R40, R26, 0x2, P0 ;  /* 0x0000002819059211 */ /* 0x008fe400000f141a */
[----:B----4-:R-:W-:Y:S02]  /*22820*/  ISETP.GE.AND P5, PT, R15, UR4, PT ;  /* 0x000000040f007c0c */ /* 0x010fe4000bfa6270 */
[----:B0-----:R-:W-:-:S04]  /*22830*/  @!P2 LEA R2, P0, R10, R39, 0x2 ;  /* 0x000000270a02a211 */ /* 0x001fc800078010ff */
[----:B------:R-:W-:Y:S01]  /*22840*/  @!P2 LEA.HI.X R3, R10, R40, R11, 0x2, P0 ;  /* 0x000000280a03a211 */ /* 0x000fe200000f140b */
[----:B------:R0:W-:Y:S01]  /*22850*/  @!P1 ST.E.64 desc[UR42][R4.64], R94 ;  /* 0x0000005e04009985 */ /* 0x0001e2000c101b2a */
[----:B------:R-:W-:-:S03]  /*22860*/  @!P3 LEA R6, P0, R21, R39, 0x2 ;  /* 0x000000271506b211 */ /* 0x000fc600078010ff */
[----:B------:R0:W-:Y:S01]  /*22870*/  @!P2 ST.E.64 desc[UR42][R2.64], R122 ;  /* 0x0000007a0200a985 */ /* 0x0001e2000c101b2a */
[-C--:B------:R-:W-:Y:S02]  /*22880*/  @!P4 LEA R8, P2, R13, R39.reuse, 0x2 ;  /* 0x000000270d08c211 */ /* 0x080fe400078410ff */
[----:B------:R-:W-:Y:S02]  /*22890*/  @!P5 LEA R10, P1, R15, R39, 0x2 ;  /* 0x000000270f0ad211 */ /* 0x000fe400078210ff */
[-C--:B------:R-:W-:Y:S02]  /*228a0*/  @!P3 LEA.HI.X R7, R21, R40.reuse, R24, 0x2, P0 ;  /* 0x000000281507b211 */ /* 0x080fe400000f1418 */
[----:B------:R-:W-:Y:S02]  /*228b0*/  @!P5 LEA.HI.X R11, R15, R40, R20, 0x2, P1 ;  /* 0x000000280f0bd211 */ /* 0x000fe400008f1414 */
[----:B------:R-:W-:Y:S02]  /*228c0*/  @!P5 MOV R131, R142 ;  /* 0x0000008e0083d202 */ /* 0x000fe40000000f00 */
[----:B------:R-:W-:Y:S01]  /*228d0*/  @!P4 LEA.HI.X R9, R13, R40, R14, 0x2, P2 ;  /* 0x000000280d09c211 */ /* 0x000fe200010f140e */
[----:B------:R0:W-:Y:S04]  /*228e0*/  @!P3 ST.E.64 desc[UR42][R6.64], R98 ;  /* 0x000000620600b985 */ /* 0x0001e8000c101b2a */
[----:B------:R0:W-:Y:S04]  /*228f0*/  @!P5 ST.E.64 desc[UR42][R10.64], R130 ;  /* 0x000000820a00d985 */ /* 0x0001e8000c101b2a */
[----:B------:R0:W-:Y:S01]  /*22900*/  @!P4 ST.E.64 desc[UR42][R8.64], R32 ;  /* 0x000000200800c985 */ /* 0x0001e2000c101b2a */
[----:B------:R-:W-:-:S13]  /*22910*/  ISETP.GE.AND P0, PT, R12, UR4, PT ;  /* 0x000000040c007c0c */ /* 0x000fda000bf06270 */
[----:B0-----:R-:W-:Y:S05]  /*22920*/  @P0 BRA `(.L_x_518) ;  /* 0x0000001000080947 */ /* 0x001fea0003800000 */
[----:B------:R-:W2:Y:S01]  /*22930*/  LDL R13, [R1+0x114] ;  /* 0x00011400010d7983 */ /* 0x000ea20000100800 */
[----:B------:R-:W-:-:S04]  /*22940*/  LEA R2, P0, R12, R39, 0x2 ;  /* 0x000000270c027211 */ /* 0x000fc800078010ff */
[----:B--2---:R-:W-:-:S05]  /*22950*/  LEA.HI.X R3, R12, R40, R13, 0x2, P0 ;  /* 0x000000280c037211 */ /* 0x004fca00000f140d */
[----:B------:R0:W-:Y:S01]  /*22960*/  ST.E.64 desc[UR42][R2.64], R34 ;  /* 0x0000002202007985 */ /* 0x0001e2000c101b2a */
[----:B------:R-:W-:Y:S05]  /*22970*/  BRA `(.L_x_518) ;  /* 0x0000000c00f47947 */ /* 0x000fea0003800000 */
.L_x_504:
[----:B------:R-:W2:Y:S01]  /*22980*/  LDL.LU R4, [R1+0x74] ;  /* 0x0000740001047983 */ /* 0x000ea20000300800 */
[----:B------:R-:W-:Y:S01]  /*22990*/  ULDC.64 UR6, c[0x0][0xc08] ;  /* 0x0003020000067ab9 */ /* 0x000fe20000000a00 */
[----:B------:R-:W-:Y:S02]  /*229a0*/  ULDC.64 UR4, c[0x0][0xc00] ;  /* 0x0003000000047ab9 */ /* 0x000fe40000000a00 */
[----:B------:R-:W3:Y:S01]  /*229b0*/  LDL.LU R0, [R1+0x78] ;  /* 0x0000780001007983 */ /* 0x000ee20000300800 */
[----:B------:R-:W-:Y:S01]  /*229c0*/  ISETP.NE.U32.AND P1, PT, RZ, UR6, PT ;  /* 0x00000006ff007c0c */ /* 0x000fe2000bf25070 */
[----:B------:R-:W-:Y:S01]  /*229d0*/  IMAD.MOV.U32 R15, RZ, RZ, RZ ;  /* 0x000000ffff0f7224 */ /* 0x000fe200078e00ff */
[----:B------:R-:W-:Y:S02]  /*229e0*/  ISETP.NE.U32.AND P0, PT, RZ, UR4, PT ;  /* 0x00000004ff007c0c */ /* 0x000fe4000bf05070 */
[----:B------:R-:W-:Y:S02]  /*229f0*/  ISETP.NE.AND.EX P1, PT, RZ, UR7, PT, P1 ;  /* 0x00000007ff007c0c */ /* 0x000fe4000bf25310 */
[----:B------:R-:W-:Y:S01]  /*22a00*/  ISETP.NE.AND.EX P0, PT, RZ, UR5, PT, P0 ;  /* 0x00000005ff007c0c */ /* 0x000fe2000bf05300 */
[----:B------:R-:W1:Y:S01]  /*22a10*/  S2R R28, SR_TID.X ;  /* 0x00000000001c7919 */ /* 0x000e620000002100 */
[----:B--2---:R-:W-:Y:S01]  /*22a20*/  IADD3 R2, P2, R4, UR4, RZ ;  /* 0x0000000404027c10 */ /* 0x004fe2000ff5e0ff */
[----:B------:R-:W-:-:S03]  /*22a30*/  ULDC UR4, c[0x0][0xa88] ;  /* 0x0002a20000047ab9 */ /* 0x000fc60000000800 */
[----:B---3--:R-:W-:-:S05]  /*22a40*/  IADD3.X R3, R0, UR5, RZ, P2, !PT ;  /* 0x0000000500037c10 */ /* 0x008fca00097fe4ff */
[----:B------:R-:W-:Y:S01]  /*22a50*/  @P1 IADD3 R4, P2, R4, UR6, RZ ;  /* 0x0000000604041c10 */ /* 0x000fe2000ff5e0ff */
[----:B------:R-:W-:Y:S01]  /*22a60*/  IMAD.U32 R20, RZ, RZ, UR4 ;  /* 0x00000004ff147e24 */ /* 0x000fe2000f8e00ff */
[----:B------:R2:W5:Y:S02]  /*22a70*/  @P0 LDG.E R15, desc[UR42][R2.64] ;  /* 0x0000002a020f0981 */ /* 0x000564000c1e1900 */
[----:B------:R-:W-:-:S05]  /*22a80*/  @P1 IADD3.X R5, R0, UR7, RZ, P2, !PT ;  /* 0x0000000700051c10 */ /* 0x000fca00097fe4ff */
[----:B------:R2:W5:Y:S01]  /*22a90*/  @P1 LDG.E R20, desc[UR42][R4.64] ;  /* 0x0000002a04141981 */ /* 0x000562000c1e1900 */
[----:B-1----:R-:W-:Y:S01]  /*22aa0*/  VIADD R0, R28, 0xffffff80 ;  /* 0xffffff801c007836 */ /* 0x002fe20000000000 */
[----:B------:R-:W-:-:S04]  /*22ab0*/  ISETP.GT.AND P2, PT, R227, 0x1, PT ;  /* 0x00000001e300780c */ /* 0x000fc80003f44270 */
[----:B------:R-:W-:Y:S01]  /*22ac0*/  ISETP.GT.AND P3, PT, R0, 0x7f, PT ;  /* 0x0000007f0000780c */ /* 0x000fe20003f64270 */
[----:B------:R-:W-:-:S12]  /*22ad0*/  @P1 BRA `(.L_x_523) ;  /* 0x0000000000101947 */ /* 0x000fd80003800000 */
[----:B------:R-:W-:Y:S05]  /*22ae0*/  @!P0 BRA `(.L_x_523) ;  /* 0x00000000000c8947 */ /* 0x000fea0003800000 */
[----:B--2---:R-:W2:Y:S04]  /*22af0*/  LDG.E R5, desc[UR42][R2.64] ;  /* 0x0000002a02057981 */ /* 0x004ea8000c1e1900 */
[----:B-----5:R-:W2:Y:S02]  /*22b00*/  LDG.E R20, desc[UR42][R2.64+0x4] ;  /* 0x0000042a02147981 */ /* 0x020ea4000c1e1900 */
[----:B--2---:R-:W-:-:S07]  /*22b10*/  IADD3 R20, -R5, R20, RZ ;  /* 0x0000001405147210 */ /* 0x004fce0007ffe1ff */
.L_x_523:
[----:B--2---:R-:W2:Y:S04]  /*22b20*/  LDL.LU R2, [R1+0x6c] ;  /* 0x00006c0001027983 */ /* 0x004ea80000300800 */
[----:B------:R-:W3:Y:S01]  /*22b30*/  LDL.LU R0, [R1+0x7c] ;  /* 0x00007c0001007983 */ /* 0x000ee20000300800 */
[----:B------:R-:W-:Y:S01]  /*22b40*/  BSSY B1, `(.L_x_524) ;  /* 0x0000039000017945 */ /* 0x000fe20003800000 */
[----:B-----5:R-:W-:Y:S02]  /*22b50*/  SHF.R.S32.HI R14, RZ, 0x1f, R15 ;  /* 0x0000001fff0e7819 */ /* 0x020fe4000001140f */
[----:B--2---:R-:W-:Y:S02]  /*22b60*/  SEL R25, R2, RZ, !P0 ;  /* 0x000000ff02197207 */ /* 0x004fe40004000000 */
[----:B---3--:R-:W-:Y:S01]  /*22b70*/  SEL R24, R0, RZ, !P0 ;  /* 0x000000ff00187207 */ /* 0x008fe20004000000 */
[----:B------:R-:W-:Y:S06]  /*22b80*/  @P3 BRA `(.L_x_525) ;  /* 0x0000000000d03947 */ /* 0x000fec0003800000 */
[----:B------:R-:W2:Y:S01]  /*22b90*/  LDL R0, [R1+0x80] ;  /* 0x0000800001007983 */ /* 0x000ea20000100800 */
[----:B------:R-:W1:Y:S02]  /*22ba0*/  LDC R33, c[0x0][0xbe8] ;  /* 0x0002fa00ff217b82 */ /* 0x000e640000000800 */
[----:B-1----:R-:W-:Y:S02]  /*22bb0*/  IMAD R2, R20, R33, RZ ;  /* 0x0000002114027224 */ /* 0x002fe400078e02ff */
[----:B--2---:R-:W-:-:S04]  /*22bc0*/  IMAD R0, R0, 0x80, R28 ;  /* 0x0000008000007824 */ /* 0x004fc800078e021c */
[----:B------:R-:W-:-:S05]  /*22bd0*/  VIADD R27, R0, 0xffffff80 ;  /* 0xffffff80001b7836 */ /* 0x000fca0000000000 */
[----:B------:R-:W-:-:S13]  /*22be0*/  ISETP.GE.AND P0, PT, R27, R2, PT ;  /* 0x000000021b00720c */ /* 0x000fda0003f06270 */
[----:B------:R-:W-:Y:S05]  /*22bf0*/  @P0 BRA `(.L_x_525) ;  /* 0x0000000000b40947 */ /* 0x000fea0003800000 */
[----:B------:R-:W2:Y:S01]  /*22c00*/  LDL R12, [R1+0x50] ;  /* 0x00005000010c7983 */ /* 0x000ea20000100800 */
[----:B------:R-:W-:Y:S01]  /*22c10*/  IMAD.MOV.U32 R0, RZ, RZ, 0x9b8 ;  /* 0x000009b8ff007424 */ /* 0x000fe200078e00ff */
[----:B------:R-:W-:Y:S01]  /*22c20*/  ISETP.GT.AND P3, PT, R227, 0x1, PT ;  /* 0x00000001e300780c */ /* 0x000fe20003f64270 */
[----:B------:R-:W1:Y:S01]  /*22c30*/  LDC.64 R2, c[0x0][0xba8] ;  /* 0x0002ea00ff027b82 */ /* 0x000e620000000a00 */
[----:B------:R-:W3:Y:S01]  /*22c40*/  LDL.LU R32, [R1+0x8c] ;  /* 0x00008c0001207983 */ /* 0x000ee20000300800 */
[----:B------:R-:W-:Y:S02]  /*22c50*/  ISETP.NE.AND P0, PT, R33, 0x1, PT ;  /* 0x000000012100780c */ /* 0x000fe40003f05270 */
[----:B------:R-:W-:Y:S02]  /*22c60*/  SEL R26, R0, 0x978, P3 ;  /* 0x00000978001a7807 */ /* 0x000fe40001800000 */
[----:B------:R-:W-:Y:S02]  /*22c70*/  MOV R21, R27 ;  /* 0x0000001b00157202 */ /* 0x000fe40000000f00 */
[----:B------:R-:W2:Y:S08]  /*22c80*/  LDC.64 R10, c[0x0][R26+0x218] ;  /* 0x000086001a0a7b82 */ /* 0x000eb00000000a00 */
[----:B------:R-:W4:Y:S08]  /*22c90*/  LDC.64 R6, c[0x0][R26+0x220] ;  /* 0x000088001a067b82 */ /* 0x000f300000000a00 */
[----:B------:R-:W5:Y:S08]  /*22ca0*/  LDC.64 R8, c[0x0][R26+0x228] ;  /* 0x00008a001a087b82 */ /* 0x000f700000000a00 */
[----:B------:R-:W0:Y:S08]  /*22cb0*/  LDC.64 R4, c[0x0][R26+0x210] ;  /* 0x000084001a047b82 */ /* 0x000e300000000a00 */
[----:B------:R-:W4:Y:S08]  /*22cc0*/  @P0 LDC R0, c[0x0][0xbec] ;  /* 0x0002fb00ff000b82 */ /* 0x000f300000000800 */
[----:B------:R-:W5:Y:S08]  /*22cd0*/  @P0 LDC R37, c[0x0][0xbf0] ;  /* 0x0002fc00ff250b82 */ /* 0x000f700000000800 */
[----:B-1----:R-:W1:Y:S01]  /*22ce0*/  @!P3 LDC R2, c[0x0][0xb50] ;  /* 0x0002d400ff02bb82 */ /* 0x002e620000000800 */
[----:B----4-:R-:W-:-:S07]  /*22cf0*/  @P0 IMAD.HI.U32 R0, R27, R0, RZ ;  /* 0x000000001b000227 */ /* 0x010fce00078e00ff */
[----:B------:R-:W4:Y:S01]  /*22d00*/  @!P3 LDC R3, c[0x0][0xb54] ;  /* 0x0002d500ff03bb82 */ /* 0x000f220000000800 */
[----:B------:R-:W-:Y:S01]  /*22d10*/  IMAD R7, R7, R25, RZ ;  /* 0x0000001907077224 */ /* 0x000fe200078e02ff */
[----:B-----5:R-:W-:-:S03]  /*22d20*/  @P0 SHF.R.U32.HI R21, RZ, R37, R0 ;  /* 0x00000025ff150219 */ /* 0x020fc60000011600 */
[----:B------:R-:W-:Y:S02]  /*22d30*/  IMAD R7, R6, R24, R7 ;  /* 0x0000001806077224 */ /* 0x000fe400078e0207 */
[----:B------:R-:W-:Y:S02]  /*22d40*/  IMAD.MOV R0, RZ, RZ, -R21 ;  /* 0x000000ffff007224 */ /* 0x000fe400078e0a15 */
[-C--:B--2---:R-:W-:Y:S02]  /*22d50*/  IMAD R35, R11, R12.reuse, RZ ;  /* 0x0000000c0b237224 */ /* 0x084fe400078e02ff */
[----:B------:R-:W-:Y:S01]  /*22d60*/  IMAD.WIDE.U32 R10, R10, R12, RZ ;  /* 0x0000000c0a0a7225 */ /* 0x000fe200078e00ff */
[----:B---3--:R-:W-:-:S03]  /*22d70*/  SEL R37, R32, RZ, P3 ;  /* 0x000000ff20257207 */ /* 0x008fc60001800000 */
[----:B------:R-:W-:-:S04]  /*22d80*/  IMAD.WIDE.U32 R12, R6, R25, RZ ;  /* 0x00000019060c7225 */ /* 0x000fc800078e00ff */
[----:B------:R-:W-:Y:S01]  /*22d90*/  IMAD.IADD R11, R35, 0x1, R11 ;  /* 0x00000001230b7824 */ /* 0x000fe200078e020b */
[----:B------:R-:W-:Y:S01]  /*22da0*/  IADD3 R10, P0, P1, R12, R10, R15 ;  /* 0x0000000a0c0a7210 */ /* 0x000fe2000791e00f */
[----:B------:R-:W-:Y:S02]  /*22db0*/  IMAD.IADD R12, R13, 0x1, R7 ;  /* 0x000000010d0c7824 */ /* 0x000fe400078e0207 */
[----:B------:R-:W-:-:S04]  /*22dc0*/  IMAD.WIDE.U32 R6, R8, R37, RZ ;  /* 0x0000002508067225 */ /* 0x000fc800078e00ff */
[----:B------:R-:W-:Y:S02]  /*22dd0*/  IMAD R13, R9, R37, RZ ;  /* 0x00000025090d7224 */ /* 0x000fe400078e02ff */
[----:B------:R-:W-:Y:S01]  /*22de0*/  IMAD R9, R33, R0, R27 ;  /* 0x0000000021097224 */ /* 0x000fe200078e021b */
[----:B------:R-:W-:Y:S02]  /*22df0*/  IADD3.X R0, R12, R11, R14, P0, P1 ;  /* 0x0000000b0c007210 */ /* 0x000fe400007e240e */
[----:B------:R-:W-:Y:S02]  /*22e00*/  IADD3 R6, P0, P1, R21, R10, R6 ;  /* 0x0000000a15067210 */ /* 0x000fe4000791e006 */
[----:B------:R-:W-:Y:S02]  /*22e10*/  IADD3 R7, R13, R7, RZ ;  /* 0x000000070d077210 */ /* 0x000fe40007ffe0ff */
[----:B------:R-:W-:Y:S02]  /*22e20*/  SHF.R.S32.HI R21, RZ, 0x1f, R21 ;  /* 0x0000001fff157819 */ /* 0x000fe40000011415 */
[----:B------:R-:W-:-:S02]  /*22e30*/  SHF.R.S32.HI R11, RZ, 0x1f, R9 ;  /* 0x0000001fff0b7819 */ /* 0x000fc40000011409 */
[----:B------:R-:W-:Y:S01]  /*22e40*/  IADD3.X R7, R21, R0, R7, P0, P1 ;  /* 0x0000000015077210 */ /* 0x000fe200007e2407 */
[----:B0-----:R-:W-:Y:S02]  /*22e50*/  IMAD R0, R5, R9, RZ ;  /* 0x0000000905007224 */ /* 0x001fe400078e02ff */
[----:B------:R-:W-:Y:S02]  /*22e60*/  IMAD.MOV.U32 R5, RZ, RZ, -0x800000 ;  /* 0xff800000ff057424 */ /* 0x000fe400078e00ff */
[C---:B------:R-:W-:Y:S02]  /*22e70*/  IMAD R11, R4.reuse, R11, R0 ;  /* 0x0000000b040b7224 */ /* 0x040fe400078e0200 */
[----:B------:R-:W-:-:S04]  /*22e80*/  IMAD.WIDE.U32 R6, R4, R9, R6 ;  /* 0x0000000904067225 */ /* 0x000fc800078e0006 */
[----:B------:R-:W-:Y:S01]  /*22e90*/  IMAD.IADD R0, R7, 0x1, R11 ;  /* 0x0000000107007824 */ /* 0x000fe200078e020b */
[----:B-1----:R-:W-:-:S04]  /*22ea0*/  LEA R2, P0, R6, R2, 0x2 ;  /* 0x0000000206027211 */ /* 0x002fc800078010ff */
[----:B----4-:R-:W-:-:S05]  /*22eb0*/  LEA.HI.X R3, R6, R3, R0, 0x2, P0 ;  /* 0x0000000306037211 */ /* 0x010fca00000f1400 */
[----:B------:R1:W-:Y:S04]  /*22ec0*/  STG.E desc[UR42][R2.64], R5 ;  /* 0x0000000502007986 */ /* 0x0003e8000c10192a */
.L_x_525:
[----:B------:R-:W-:Y:S05]  /*22ed0*/  BSYNC B1 ;  /* 0x0000000000017941 */ /* 0x000fea0003800000 */
.L_x_524:
[----:B------:R-:W-:Y:S05]  /*22ee0*/  @P2 BRA `(.L_x_518) ;  /* 0x0000000800982947 */ /* 0x000fea0003800000 */
[----:B------:R-:W2:Y:S01]  /*22ef0*/  LDL.LU R10, [R1+0x50] ;  /* 0x00005000010a7983 */ /* 0x000ea20000300800 */
[----:B------:R-:W3:Y:S01]  /*22f00*/  LDC R9, c[0x0][0xbe8] ;  /* 0x0002fa00ff097b82 */ /* 0x000ee20000000800 */
[----:B------:R-:W-:Y:S01]  /*22f10*/  VIADD R4, R28, 0xffffff80 ;  /* 0xffffff801c047836 */ /* 0x000fe20000000000 */
[----:B------:R-:W-:Y:S01]  /*22f20*/  ULDC.64 UR4, c[0x0][0xaa0] ;  /* 0x0002a80000047ab9 */ /* 0x000fe20000000a00 */
[----:B------:R-:W4:Y:S01]  /*22f30*/  LDL.LU R8, [R1+0x80] ;  /* 0x0000800001087983 */ /* 0x000f220000300800 */
[----:B------:R-:W-:Y:S02]  /*22f40*/  IMAD R0, R14, UR4, RZ ;  /* 0x000000040e007c24 */ /* 0x000fe4000f8e02ff */
[----:B------:R-:W-:Y:S01]  /*22f50*/  SHF.R.S32.HI R11, RZ, 0x1f, R4 ;  /* 0x0000001fff0b7819 */ /* 0x000fe20000011404 */
[----:B-1----:R-:W-:-:S04]  /*22f60*/  IMAD.WIDE.U32 R2, R15, UR4, RZ ;  /* 0x000000040f027c25 */ /* 0x002fc8000f8e00ff */
[----:B------:R-:W-:Y:S01]  /*22f70*/  IMAD R5, R15, UR5, R0 ;  /* 0x000000050f057c24 */ /* 0x000fe2000f8e0200 */
[----:B------:R-:W-:Y:S01]  /*22f80*/  LEA.HI R0, R11, R4, RZ, 0x3 ;  /* 0x000000040b007211 */ /* 0x000fe200078f18ff */
[----:B------:R-:W-:-:S03]  /*22f90*/  ULDC.64 UR4, c[0x0][0xae8] ;  /* 0x0002ba0000047ab9 */ /* 0x000fc60000000a00 */
[----:B------:R-:W-:Y:S02]  /*22fa0*/  LOP3.LUT R13, R0, 0xfffffff8, RZ, 0xc0, !PT ;  /* 0xfffffff8000d7812 */ /* 0x000fe400078ec0ff */
[----:B------:R-:W-:-:S03]  /*22fb0*/  IADD3 R3, R3, R5, RZ ;  /* 0x0000000503037210 */ /* 0x000fc60007ffe0ff */
[----:B------:R-:W-:Y:S01]  /*22fc0*/  IMAD.IADD R0, R4, 0x1, -R13 ;  /* 0x0000000104007824 */ /* 0x000fe200078e0a0d */
[----:B---3--:R-:W-:-:S03]  /*22fd0*/  ISETP.NE.AND P0, PT, R9, 0x1, PT ;  /* 0x000000010900780c */ /* 0x008fc60003f05270 */
[----:B------:R-:W-:-:S10]  /*22fe0*/  IMAD R0, R0, 0x20, R23 ;  /* 0x0000002000007824 */ /* 0x000fd400078e0217 */
[----:B------:R-:W1:Y:S08]  /*22ff0*/  @P0 LDC R7, c[0x0][0xbec] ;  /* 0x0002fb00ff070b82 */ /* 0x000e700000000800 */
[----:B------:R-:W3:Y:S01]  /*23000*/  @P0 LDC R11, c[0x0][0xbf0] ;  /* 0x0002fc00ff0b0b82 */ /* 0x000ee20000000800 */
[----:B--2---:R-:W-:-:S04]  /*23010*/  IMAD.WIDE.U32 R2, R10, UR4, R2 ;  /* 0x000000040a027c25 */ /* 0x004fc8000f8e0002 */
[----:B----4-:R-:W-:Y:S02]  /*23020*/  IMAD R6, R8, 0x80, R0 ;  /* 0x0000008008067824 */ /* 0x010fe400078e0200 */
[----:B------:R-:W-:Y:S01]  /*23030*/  IMAD R3, R10, UR5, R3 ;  /* 0x000000050a037c24 */ /* 0x000fe2000f8e0203 */
[----:B------:R-:W-:Y:S01]  /*23040*/  ULDC.64 UR4, c[0x0][0xaf0] ;  /* 0x0002bc0000047ab9 */ /* 0x000fe20000000a00 */
[----:B-1----:R-:W-:Y:S01]  /*23050*/  @P0 IMAD.HI.U32 R0, R6, R7, RZ ;  /* 0x0000000706000227 */ /* 0x002fe200078e00ff */
[----:B------:R-:W-:-:S03]  /*23060*/  MOV R5, R6 ;  /* 0x0000000600057202 */ /* 0x000fc60000000f00 */
[----:B------:R-:W-:Y:S01]  /*23070*/  IMAD R4, R24, UR4, RZ ;  /* 0x0000000418047c24 */ /* 0x000fe2000f8e02ff */
[----:B---3--:R-:W-:Y:S01]  /*23080*/  @P0 SHF.R.U32.HI R5, RZ, R11, R0 ;  /* 0x0000000bff050219 */ /* 0x008fe20000011600 */
[----:B------:R-:W-:-:S03]  /*23090*/  IMAD.WIDE.U32 R2, R25, UR4, R2 ;  /* 0x0000000419027c25 */ /* 0x000fc6000f8e0002 */
[----:B------:R-:W-:Y:S01]  /*230a0*/  SHF.R.S32.HI R0, RZ, 0x1f, R5 ;  /* 0x0000001fff007819 */ /* 0x000fe20000011405 */
[----:B------:R-:W-:Y:S01]  /*230b0*/  IMAD R7, R25, UR5, R4 ;  /* 0x0000000519077c24 */ /* 0x000fe2000f8e0204 */
[----:B------:R-:W-:-:S03]  /*230c0*/  ULDC.64 UR4, c[0x0][0xae0] ;  /* 0x0002b80000047ab9 */ /* 0x000fc60000000a00 */
[----:B------:R-:W-:Y:S02]  /*230d0*/  IMAD.IADD R3, R3, 0x1, R7 ;  /* 0x0000000103037824 */ /* 0x000fe400078e0207 */
[----:B------:R-:W-:Y:S02]  /*230e0*/  IMAD.MOV R7, RZ, RZ, -R5 ;  /* 0x000000ffff077224 */ /* 0x000fe400078e0a05 */
[----:B------:R-:W-:Y:S02]  /*230f0*/  IMAD R0, R0, UR4, RZ ;  /* 0x0000000400007c24 */ /* 0x000fe4000f8e02ff */
[----:B------:R-:W-:Y:S01]  /*23100*/  IMAD R7, R9, R7, R6 ;  /* 0x0000000709077224 */ /* 0x000fe200078e0206 */
[----:B------:R-:W-:Y:S01]  /*23110*/  SHF.R.S32.HI R6, RZ, 0x1f, R233 ;  /* 0x0000001fff067819 */ /* 0x000fe200000114e9 */
[----:B------:R-:W-:-:S04]  /*23120*/  IMAD.WIDE.U32 R2, R5, UR4, R2 ;  /* 0x0000000405027c25 */ /* 0x000fc8000f8e0002 */
[----:B------:R-:W-:Y:S01]  /*23130*/  IMAD R5, R5, UR5, R0 ;  /* 0x0000000505057c24 */ /* 0x000fe2000f8e0200 */
[----:B------:R-:W-:Y:S01]  /*23140*/  SHF.R.S32.HI R0, RZ, 0x1f, R7 ;  /* 0x0000001fff007819 */ /* 0x000fe20000011407 */
[----:B------:R-:W-:Y:S02]  /*23150*/  ULDC.64 UR4, c[0x0][0xad8] ;  /* 0x0002b60000047ab9 */ /* 0x000fe40000000a00 */
[----:B------:R-:W-:Y:S02]  /*23160*/  IMAD.IADD R3, R3, 0x1, R5 ;  /* 0x0000000103037824 */ /* 0x000fe400078e0205 */
[----:B------:R-:W-:Y:S02]  /*23170*/  IMAD R0, R0, UR4, RZ ;  /* 0x0000000400007c24 */ /* 0x000fe4000f8e02ff */
[----:B------:R-:W-:-:S04]  /*23180*/  IMAD.WIDE.U32 R4, R7, UR4, R2 ;  /* 0x0000000407047c25 */ /* 0x000fc8000f8e0002 */
[----:B------:R-:W-:Y:S01]  /*23190*/  IMAD R3, R7, UR5, R0 ;  /* 0x0000000507037c24 */ /* 0x000fe2000f8e0200 */
[----:B------:R-:W-:Y:S02]  /*231a0*/  ULDC.64 UR4, c[0x0][0xa80] ;  /* 0x0002a00000047ab9 */ /* 0x000fe40000000a00 */
[----:B------:R-:W-:Y:S01]  /*231b0*/  LEA R2, P0, R4, UR4, 0x1 ;  /* 0x0000000404027c11 */ /* 0x000fe2000f8008ff */
[----:B------:R-:W-:Y:S01]  /*231c0*/  UMOV UR4, 0xffffffff ;  /* 0xffffffff00047882 */ /* 0x000fe20000000000 */
[----:B------:R-:W-:Y:S01]  /*231d0*/  IADD3 R3, R5, R3, RZ ;  /* 0x0000000305037210 */ /* 0x000fe20007ffe0ff */
[----:B------:R-:W-:-:S03]  /*231e0*/  IMAD R5, R8, 0x80, R23 ;  /* 0x0000008008057824 */ /* 0x000fc600078e0217 */
[----:B------:R-:W-:Y:S01]  /*231f0*/  LEA.HI.X R3, R4, UR5, R3, 0x1, P0 ;  /* 0x0000000504037c11 */ /* 0x000fe200080f0c03 */
[----:B------:R-:W-:Y:S06]  /*23200*/  BRA.DIV UR4, `(.L_x_526) ;  /* 0x000000ca04787947 */ /* 0x000fec000b800000 */
[----:B------:R1:W2:Y:S04]  /*23210*/  SHFL.IDX PT, R0, R3, RZ, 0x181f ;  /* 0x00181fff03007589 */ /* 0x0002a800000e0000 */
[----:B------:R1:W3:Y:S02]  /*23220*/  SHFL.IDX PT, R14, R2, RZ, 0x181f ;  /* 0x00181fff020e7589 */ /* 0x0002e400000e0000 */
.L_x_845:
[----:B------:R-:W-:Y:S01]  /*23230*/  IMAD R9, R20, R9, RZ ;  /* 0x0000000914097224 */ /* 0x000fe200078e02ff */
[----:B------:R-:W-:Y:S04]  /*23240*/  BSSY B1, `(.L_x_527) ;  /* 0x0000018000017945 */ /* 0x000fe80003800000 */
[----:B------:R-:W-:-:S13]  /*23250*/  ISETP.GE.AND P0, PT, R5, R9, PT ;  /* 0x000000090500720c */ /* 0x000fda0003f06270 */
[----:B------:R-:W-:Y:S05]  /*23260*/  @P0 BRA `(.L_x_528) ;  /* 0x0000000000540947 */ /* 0x000fea0003800000 */
[----:B------:R-:W4:Y:S01]  /*23270*/  LDL R8, [R1+0x40] ;  /* 0x0000400001087983 */ /* 0x000f220000100800 */
[----:B------:R-:W-:-:S03]  /*23280*/  ULDC UR4, c[0x0][0xac8] ;  /* 0x0002b20000047ab9 */ /* 0x000fc60000000800 */
[----:B------:R-:W5:Y:S04]  /*23290*/  LDL R4, [R1+0x4c] ;  /* 0x00004c0001047983 */ /* 0x000f680000100800 */
[----:B------:R-:W5:Y:S04]  /*232a0*/  LDL R24, [R1+0x88] ;  /* 0x0000880001187983 */ /* 0x000f680000100800 */
[----:B------:R-:W5:Y:S01]  /*232b0*/  LDL R7, [R1+0x84] ;  /* 0x0000840001077983 */ /* 0x000f620000100800 */
[----:B------:R-:W-:Y:S02]  /*232c0*/  ISETP.GE.AND P3, PT, R18, UR4, PT ;  /* 0x0000000412007c0c */ /* 0x000fe4000bf66270 */
[----:B------:R-:W-:-:S11]  /*232d0*/  ISETP.GE.AND P2, PT, R233, UR4, PT ;  /* 0x00000004e9007c0c */ /* 0x000fd6000bf46270 */
[CC--:B---3--:R-:W-:Y:S02]  /*232e0*/  @!P3 LEA R10, P5, R18.reuse, R14.reuse, 0x1 ;  /* 0x0000000e120ab211 */ /* 0x0c8fe400078a08ff */
[C---:B------:R-:W-:Y:S02]  /*232f0*/  @!P2 LEA R12, P4, R233.reuse, R14, 0x1 ;  /* 0x0000000ee90ca211 */ /* 0x040fe400078808ff */
[-C--:B--2---:R-:W-:Y:S02]  /*23300*/  @!P3 LEA.HI.X R11, R18, R0.reuse, R19, 0x1, P5 ;  /* 0x00000000120bb211 */ /* 0x084fe400028f0c13 */
[----:B------:R-:W-:-:S03]  /*23310*/  @!P2 LEA.HI.X R13, R233, R0, R6, 0x1, P4 ;  /* 0x00000000e90da211 */ /* 0x000fc600020f0c06 */
[----:B------:R2:W-:Y:S04]  /*23320*/  @!P3 ST.E.128 desc[UR42][R10.64], RZ ;  /* 0x000000ff0a00b985 */ /* 0x0005e8000c101d2a */
[----:B------:R2:W-:Y:S01]  /*23330*/  @!P2 ST.E.128 desc[UR42][R12.64], RZ ;  /* 0x000000ff0c00a985 */ /* 0x0005e2000c101d2a */
[----:B----4-:R-:W-:Y:S02]  /*23340*/  ISETP.GE.AND P1, PT, R8, UR4, PT ;  /* 0x0000000408007c0c */ /* 0x010fe4000bf26270 */
[----:B-----5:R-:W-:-:S11]  /*23350*/  ISETP.GE.AND P0, PT, R4, UR4, PT ;  /* 0x0000000404007c0c */ /* 0x020fd6000bf06270 */
[-C--:B------:R-:W-:Y:S02]  /*23360*/  @!P1 LEA R20, P5, R8, R14.reuse, 0x1 ;  /* 0x0000000e08149211 */ /* 0x080fe400078a08ff */
[----:B------:R-:W-:Y:S02]  /*23370*/  @!P0 LEA R14, P4, R4, R14, 0x1 ;  /* 0x0000000e040e8211 */ /* 0x000fe400078808ff */
[-C--:B------:R-:W-:Y:S02]  /*23380*/  @!P1 LEA.HI.X R21, R8, R0.reuse, R24, 0x1, P5 ;  /* 0x0000000008159211 */ /* 0x080fe400028f0c18 */
[----:B------:R-:W-:-:S03]  /*23390*/  @!P0 LEA.HI.X R15, R4, R0, R7, 0x1, P4 ;  /* 0x00000000040f8211 */ /* 0x000fc600020f0c07 */
[----:B------:R2:W-:Y:S04]  /*233a0*/  @!P1 ST.E.128 desc[UR42][R20.64], RZ ;  /* 0x000000ff14009985 */ /* 0x0005e8000c101d2a */
[----:B------:R2:W-:Y:S02]  /*233b0*/  @!P0 ST.E.128 desc[UR42][R14.64], RZ ;  /* 0x000000ff0e008985 */ /* 0x0005e4000c101d2a */
.L_x_528:
[----:B------:R-:W-:Y:S05]  /*233c0*/  BSYNC B1 ;  /* 0x0000000000017941 */ /* 0x000fea0003800000 */
.L_x_527:
[----:B------:R-:W-:-:S03]  /*233d0*/  UMOV UR4, 0xffffffff ;  /* 0xffffffff00047882 */ /* 0x000fc60000000000 */
[----:B------:R-:W-:Y:S05]  /*233e0*/  BRA.DIV UR4, `(.L_x_529) ;  /* 0x000000ca04347947 */ /* 0x000fea000b800000 */
[----:B--2---:R2:W4:Y:S04]  /*233f0*/  SHFL.IDX PT, R0, R3, 0x1, 0x181f ;  /* 0x00381f0003007f89 */ /* 0x00452800000e0000 */
[----:B---3--:R2:W3:Y:S02]  /*23400*/  SHFL.IDX PT, R14, R2, 0x1, 0x181f ;  /* 0x00381f00020e7f89 */ /* 0x0084e400000e0000 */
.L_x_849:
[----:B------:R-:W-:Y:S01]  /*23410*/  VIADD R4, R5, 0x20 ;  /* 0x0000002005047836 */ /* 0x000fe20000000000 */
[----:B------:R-:W-:Y:S04]  /*23420*/  BSSY B1, `(.L_x_530) ;  /* 0x0000018000017945 */ /* 0x000fe80003800000 */
[----:B------:R-:W-:-:S13]  /*23430*/  ISETP.GE.AND P0, PT, R4, R9, PT ;  /* 0x000000090400720c */ /* 0x000fda0003f06270 */
[----:B------:R-:W-:Y:S05]  /*23440*/  @P0 BRA `(.L_x_531) ;  /* 0x0000000000540947 */ /* 0x000fea0003800000 */
[----:B------:R-:W5:Y:S01]  /*23450*/  LDL R24, [R1+0x40] ;  /* 0x0000400001187983 */ /* 0x000f620000100800 */
[----:B------:R-:W-:-:S03]  /*23460*/  ULDC UR4, c[0x0][0xac8] ;  /* 0x0002b20000047ab9 */ /* 0x000fc60000000800 */
[----:B------:R-:W2:Y:S04]  /*23470*/  LDL R7, [R1+0x4c] ;  /* 0x00004c0001077983 */ /* 0x000ea80000100800 */
[----:B------:R-:W2:Y:S04]  /*23480*/  LDL R25, [R1+0x88] ;  /* 0x0000880001197983 */ /* 0x000ea80000100800 */
[----:B------:R-:W2:Y:S01]  /*23490*/  LDL R8, [R1+0x84] ;  /* 0x0000840001087983 */ /* 0x000ea20000100800 */
[----:B------:R-:W-:Y:S02]  /*234a0*/  ISETP.GE.AND P3, PT, R18, UR4, PT ;  /* 0x0000000412007c0c */ /* 0x000fe4000bf66270 */
[----:B------:R-:W-:-:S11]  /*234b0*/  ISETP.GE.AND P2, PT, R233, UR4, PT ;  /* 0x00000004e9007c0c */ /* 0x000fd6000bf46270 */
[CC--:B---3--:R-:W-:Y:S02]  /*234c0*/  @!P3 LEA R10, P5, R18.reuse, R14.reuse, 0x1 ;  /* 0x0000000e120ab211 */ /* 0x0c8fe400078a08ff */
[C---:B------:R-:W-:Y:S02]  /*234d0*/  @!P2 LEA R12, P4, R233.reuse, R14, 0x1 ;  /* 0x0000000ee90ca211 */ /* 0x040fe400078808ff */
[-C--:B----4-:R-:W-:Y:S02]  /*234e0*/  @!P3 LEA.HI.X R11, R18, R0.reuse, R19, 0x1, P5 ;  /* 0x00000000120bb211 */ /* 0x090fe400028f0c13 */
[----:B------:R-:W-:-:S03]  /*234f0*/  @!P2 LEA.HI.X R13, R233, R0, R6, 0x1, P4 ;  /* 0x00000000e90da211 */ /* 0x000fc600020f0c06 */
[----:B------:R3:W-:Y:S04]  /*23500*/  @!P3 ST.E.128 desc[UR42][R10.64], RZ ;  /* 0x000000ff0a00b985 */ /* 0x0007e8000c101d2a */
[----:B------:R3:W-:Y:S01]  /*23510*/  @!P2 ST.E.128 desc[UR42][R12.64], RZ ;  /* 0x000000ff0c00a985 */ /* 0x0007e2000c101d2a */
[----:B-----5:R-:W-:Y:S02]  /*23520*/  ISETP.GE.AND P1, PT, R24, UR4, PT ;  /* 0x0000000418007c0c */ /* 0x020fe4000bf26270 */
[----:B--2---:R-:W-:-:S11]  /*23530*/  ISETP.GE.AND P0, PT, R7, UR4, PT ;  /* 0x0000000407007c0c */ /* 0x004fd6000bf06270 */
[CC--:B------:R-:W-:Y:S02]  /*23540*/  @!P1 LEA R20, P5, R24.reuse, R14.reuse, 0x1 ;  /* 0x0000000e18149211 */ /* 0x0c0fe400078a08ff */
[C---:B------:R-:W-:Y:S02]  /*23550*/  @!P0 LEA R14, P4, R7.reuse, R14, 0x1 ;  /* 0x0000000e070e8211 */ /* 0x040fe400078808ff */
[-C--:B------:R-:W-:Y:S02]  /*23560*/  @!P1 LEA.HI.X R21, R24, R0.reuse, R25, 0x1, P5 ;  /* 0x0000000018159211 */ /* 0x080fe400028f0c19 */
[----:B------:R-:W-:-:S03]  /*23570*/  @!P0 LEA.HI.X R15, R7, R0, R8, 0x1, P4 ;  /* 0x00000000070f8211 */ /* 0x000fc600020f0c08 */
[----:B------:R3:W-:Y:S04]  /*23580*/  @!P1 ST.E.128 desc[UR42][R20.64], RZ ;  /* 0x000000ff14009985 */ /* 0x0007e8000c101d2a */
[----:B------:R3:W-:Y:S02]  /*23590*/  @!P0 ST.E.128 desc[UR42][R14.64], RZ ;  /* 0x000000ff0e008985 */ /* 0x0007e4000c101d2a */
.L_x_531:
[----:B------:R-:W-:Y:S05]  /*235a0*/  BSYNC B1 ;  /* 0x0000000000017941 */ /* 0x000fea0003800000 */
.L_x_530:
[----:B------:R-:W-:-:S03]  /*235b0*/  UMOV UR4, 0xffffffff ;  /* 0xffffffff00047882 */ /* 0x000fc60000000000 */
[----:B------:R-:W-:Y:S05]  /*235c0*/  BRA.DIV UR4, `(.L_x_532) ;  /* 0x000000ca04047947 */ /* 0x000fea000b800000 */
[----:B----4-:R4:W0:Y:S04]  /*235d0*/  SHFL.IDX PT, R0, R3, 0x2, 0x181f ;  /* 0x00581f0003007f89 */ /* 0x01082800000e0000 */
[----:B---3--:R4:W3:Y:S02]  /*235e0*/  SHFL.IDX PT, R14, R2, 0x2, 0x181f ;  /* 0x00581f00020e7f89 */ /* 0x0088e400000e0000 */
.L_x_853:
[----:B------:R-:W-:Y:S01]  /*235f0*/  VIADD R4, R5, 0x40 ;  /* 0x0000004005047836 */ /* 0x000fe20000000000 */
[----:B------:R-:W-:Y:S04]  /*23600*/  BSSY B1, `(.L_x_533) ;  /* 0x0000018000017945 */ /* 0x000fe80003800000 */
[----:B------:R-:W-:-:S13]  /*23610*/  ISETP.GE.AND P0, PT, R4, R9, PT ;  /* 0x000000090400720c */ /* 0x000fda0003f06270 */
[----:B------:R-:W-:Y:S05]  /*23620*/  @P0 BRA `(.L_x_534) ;  /* 0x0000000000540947 */ /* 0x000fea0003800000 */
[----:B------:R-:W5:Y:S01]  /*23630*/  LDL R24, [R1+0x40] ;  /* 0x0000400001187983 */ /* 0x000f620000100800 */
[----:B------:R-:W-:-:S03]  /*23640*/  ULDC UR4, c[0x0][0xac8] ;  /* 0x0002b20000047ab9 */ /* 0x000fc60000000800 */
[----:B------:R-:W2:Y:S04]  /*23650*/  LDL R7, [R1+0x4c] ;  /* 0x00004c0001077983 */ /* 0x000ea80000100800 */
[----:B------:R-:W4:Y:S04]  /*23660*/  LDL R25, [R1+0x88] ;  /* 0x0000880001197983 */ /* 0x000f280000100800 */
[----:B------:R-:W4:Y:S01]  /*23670*/  LDL R8, [R1+0x84] ;  /* 0x0000840001087983 */ /* 0x000f220000100800 */
[----:B------:R-:W-:Y:S02]  /*23680*/  ISETP.GE.AND P3, PT, R18, UR4, PT ;  /* 0x0000000412007c0c */ /* 0x000fe4000bf66270 */
[----:B------:R-:W-:-:S11]  /*23690*/  ISETP.GE.AND P2, PT, R233, UR4, PT ;  /* 0x00000004e9007c0c */ /* 0x000fd6000bf46270 */
[CC--:B---3--:R-:W-:Y:S02]  /*236a0*/  @!P3 LEA R10, P5, R18.reuse, R14.reuse, 0x1 ;  /* 0x0000000e120ab211 */ /* 0x0c8fe400078a08ff */
[C---:B------:R-:W-:Y:S02]  /*236b0*/  @!P2 LEA R12, P4, R233.reuse, R14, 0x1 ;  /* 0x0000000ee90ca211 */ /* 0x040fe400078808ff */
[-C--:B0-----:R-:W-:Y:S02]  /*236c0*/  @!P3 LEA.HI.X R11, R18, R0.reuse, R19, 0x1, P5 ;  /* 0x00000000120bb211 */ /* 0x081fe400028f0c13 */
[----:B------:R-:W-:-:S03]  /*236d0*/  @!P2 LEA.HI.X R13, R233, R0, R6, 0x1, P4 ;  /* 0x00000000e90da211 */ /* 0x000fc600020f0c06 */
[----:B------:R0:W-:Y:S04]  /*236e0*/  @!P3 ST.E.128 desc[UR42][R10.64], RZ ;  /* 0x000000ff0a00b985 */ /* 0x0001e8000c101d2a */
[----:B------:R0:W-:Y:S01]  /*236f0*/  @!P2 ST.E.128 desc[UR42][R12.64], RZ ;  /* 0x000000ff0c00a985 */ /* 0x0001e2000c101d2a */
[----:B-----5:R-:W-:Y:S02]  /*23700*/  ISETP.GE.AND P1, PT, R24, UR4, PT ;  /* 0x0000000418007c0c */ /* 0x020fe4000bf26270 */
[----:B--2---:R-:W-:-:S11]  /*23710*/  ISETP.GE.AND P0, PT, R7, UR4, PT ;  /* 0x0000000407007c0c */ /* 0x004fd6000bf06270 */
[CC--:B------:R-:W-:Y:S02]  /*23720*/  @!P1 LEA R20, P5, R24.reuse, R14.reuse, 0x1 ;  /* 0x0000000e18149211 */ /* 0x0c0fe400078a08ff */
[C---:B------:R-:W-:Y:S02]  /*23730*/  @!P0 LEA R14, P4, R7.reuse, R14, 0x1 ;  /* 0x0000000e070e8211 */ /* 0x040fe400078808ff */
[-C--:B----4-:R-:W-:Y:S02]  /*23740*/  @!P1 LEA.HI.X R21, R24, R0.reuse, R25, 0x1, P5 ;  /* 0x0000000018159211 */ /* 0x090fe400028f0c19 */
[----:B------:R-:W-:-:S03]  /*23750*/  @!P0 LEA.HI.X R15, R7, R0, R8, 0x1, P4 ;  /* 0x00000000070f8211 */ /* 0x000fc600020f0c08 */
[----:B------:R0:W-:Y:S04]  /*23760*/  @!P1 ST.E.128 desc[UR42][R20.64], RZ ;  /* 0x000000ff14009985 */ /* 0x0001e8000c101d2a */
[----:B------:R0:W-:Y:S02]  /*23770*/  @!P0 ST.E.128 desc[UR42][R14.64], RZ ;  /* 0x000000ff0e008985 */ /* 0x0001e4000c101d2a */
.L_x_534:
[----:B------:R-:W-:Y:S05]  /*23780*/  BSYNC B1 ;  /* 0x0000000000017941 */ /* 0x000fea0003800000 */
.L_x_533:
[----:B------:R-:W-:-:S03]  /*23790*/  UMOV UR4, 0xffffffff ;  /* 0xffffffff00047882 */ /* 0x000fc60000000000 */
[----:B------:R-:W-:Y:S05]  /*237a0*/  BRA.DIV UR4, `(.L_x_535) ;  /* 0x000000c604d47947 */ /* 0x000fea000b800000 */
[----:B0-----:R0:W0:Y:S04]  /*237b0*/  SHFL.IDX PT, R0, R3, 0x3, 0x181f ;  /* 0x00781f0003007f89 */ /* 0x00102800000e0000 */
[----:B---3--:R3:W0:Y:S02]  /*237c0*/  SHFL.IDX PT, R14, R2, 0x3, 0x181f ;  /* 0x00781f00020e7f89 */ /* 0x00862400000e0000 */
.L_x_857:
[----:B-1234-:R-:W-:-:S04]  /*237d0*/  IADD3 R2, R5, 0x60, RZ ;  /* 0x0000006005027810 */ /* 0x01efc80007ffe0ff */
[----:B------:R-:W-:-:S13]  /*237e0*/  ISETP.GE.AND P0, PT, R2, R9, PT ;  /* 0x000000090200720c */ /* 0x000fda0003f06270 */
[----:B------:R-:W-:Y:S05]  /*237f0*/  @P0 BRA `(.L_x_518) ;  /* 0x0000000000540947 */ /* 0x000fea0003800000 */
[----:B------:R-:W2:Y:S01]  /*23800*/  LDL R11, [R1+0x40] ;  /* 0x00004000010b7983 */ /* 0x000ea20000100800 */
[----:B------:R-:W-:-:S03]  /*23810*/  ULDC UR4, c[0x0][0xac8] ;  /* 0x0002b20000047ab9 */ /* 0x000fc60000000800 */
[----:B------:R-:W3:Y:S04]  /*23820*/  LDL R7, [R1+0x4c] ;  /* 0x00004c0001077983 */ /* 0x000ee80000100800 */
[----:B------:R-:W4:Y:S04]  /*23830*/  LDL R12, [R1+0x88] ;  /* 0x00008800010c7983 */ /* 0x000f280000100800 */
[----:B------:R-:W5:Y:S01]  /*23840*/  LDL R10, [R1+0x84] ;  /* 0x00008400010a7983 */ /* 0x000f620000100800 */
[----:B------:R-:W-:Y:S02]  /*23850*/  ISETP.GE.AND P3, PT, R18, UR4, PT ;  /* 0x0000000412007c0c */ /* 0x000fe4000bf66270 */
[----:B------:R-:W-:-:S11]  /*23860*/  ISETP.GE.AND P2, PT, R233, UR4, PT ;  /* 0x00000004e9007c0c */ /* 0x000fd6000bf46270 */
[CC--:B0-----:R-:W-:Y:S02]  /*23870*/  @!P3 LEA R2, P5, R18.reuse, R14.reuse, 0x1 ;  /* 0x0000000e1202b211 */ /* 0x0c1fe400078a08ff */
[C---:B------:R-:W-:Y:S02]  /*23880*/  @!P2 LEA R4, P4, R233.reuse, R14, 0x1 ;  /* 0x0000000ee904a211 */ /* 0x040fe400078808ff */
[-C--:B------:R-:W-:Y:S02]  /*23890*/  @!P3 LEA.HI.X R3, R18, R0.reuse, R19, 0x1, P5 ;  /* 0x000000001203b211 */ /* 0x080fe400028f0c13 */
[----:B------:R-:W-:-:S03]  /*238a0*/  @!P2 LEA.HI.X R5, R233, R0, R6, 0x1, P4 ;  /* 0x00000000e905a211 */ /* 0x000fc600020f0c06 */
[----:B------:R0:W-:Y:S04]  /*238b0*/  @!P3 ST.E.128 desc[UR42][R2.64], RZ ;  /* 0x000000ff0200b985 */ /* 0x0001e8000c101d2a */
[----:B------:R0:W-:Y:S01]  /*238c0*/  @!P2 ST.E.128 desc[UR42][R4.64], RZ ;  /* 0x000000ff0400a985 */ /* 0x0001e2000c101d2a */
[----:B--2---:R-:W-:Y:S02]  /*238d0*/  ISETP.GE.AND P1, PT, R11, UR4, PT ;  /* 0x000000040b007c0c */ /* 0x004fe4000bf26270 */
[----:B---3--:R-:W-:-:S11]  /*238e0*/  ISETP.GE.AND P0, PT, R7, UR4, PT ;  /* 0x0000000407007c0c */ /* 0x008fd6000bf06270 */
[-C--:B------:R-:W-:Y:S02]  /*238f0*/  @!P1 LEA R8, P5, R11, R14.reuse, 0x1 ;  /* 0x0000000e0b089211 */ /* 0x080fe400078a08ff */
[----:B------:R-:W-:Y:S02]  /*23900*/  @!P0 LEA R14, P4, R7, R14, 0x1 ;  /* 0x0000000e070e8211 */ /* 0x000fe400078808ff */
[-C--:B----4-:R-:W-:Y:S02]  /*23910*/  @!P1 LEA.HI.X R9, R11, R0.reuse, R12, 0x1, P5 ;  /* 0x000000000b099211 */ /* 0x090fe400028f0c0c */
[----:B-----5:R-:W-:-:S03]  /*23920*/  @!P0 LEA.HI.X R15, R7, R0, R10, 0x1, P4 ;  /* 0x00000000070f8211 */ /* 0x020fc600020f0c0a */
[----:B------:R0:W-:Y:S04]  /*23930*/  @!P1 ST.E.128 desc[UR42][R8.64], RZ ;  /* 0x000000ff08009985 */ /* 0x0001e8000c101d2a */
[----:B------:R0:W-:Y:S02]  /*23940*/  @!P0 ST.E.128 desc[UR42][R14.64], RZ ;  /* 0x000000ff0e008985 */ /* 0x0001e4000c101d2a */
.L_x_518:
[----:B------:R-:W-:Y:S05]  /*23950*/  BSYNC B0 ;  /* 0x0000000000007941 */ /* 0x000fea0003800000 */
.L_x_503:
[----:B------:R-:W-:Y:S02]  /*23960*/  ULDC UR4, c[0x0][0xc3c] ;  /* 0x00030f0000047ab9 */ /* 0x000fe40000000800 */
[----:B------:R-:W-:-:S13]  /*23970*/  ISETP.GE.AND P0, PT, R31, UR4, PT ;  /* 0x000000041f007c0c */ /* 0x000fda000bf06270 */
[----:B------:R-:W-:Y:S05]  /*23980*/  @!P0 BRA `(.L_x_536) ;  /* 0xfffffde000488947 */ /* 0x000fea000383ffff */
[----:B------:R-:W-:Y:S05]  /*23990*/  BRA `(.L_x_340) ;  /* 0x0000007800347947 */ /* 0x000fea0003800000 */
.L_x_338:
        /* <DEDUP_REMOVED lines=16> */
[----:B-1----:R1:W-:Y:S04]  /*23aa0*/  STL.64 [R1], R4 ;  /* 0x0000000401007387 */ /* 0x0023e80000100a00 */
[----:B------:R1:W-:Y:S01]  /*23ab0*/  STL.64 [R1+0x8], R6 ;  /* 0x0000080601007387 */ /* 0x0003e20000100a00 */
[----:B------:R-:W-:Y:S06]  /*23ac0*/  BAR.ARV 0x4, 0x180 ;  /* 0x0106000000007b1d */ /* 0x000fec0000002000 */
[----:B------:R-:W-:Y:S05]  /*23ad0*/  BRA `(.L_x_538) ;  /* 0x0000000800a87947 */ /* 0x000fea0003800000 */
.L_x_537:
[----:B------:R-:W1:Y:S01]  /*23ae0*/  S2R R0, SR_TID.X ;  /* 0x0000000000007919 */ /* 0x000e620000002100 */
[----:B------:R-:W-:Y:S01]  /*23af0*/  ULDC UR4, c[0x0][0xc3c] ;  /* 0x00030f0000047ab9 */ /* 0x000fe20000000800 */
[----:B------:R-:W-:Y:S01]  /*23b00*/  IMAD.MOV.U32 R9, RZ, RZ, RZ ;  /* 0x000000ffff097224 */ /* 0x000fe200078e00ff */
[----:B------:R-:W2:Y:S01]  /*23b10*/  S2UR UR6, SR_CTAID.X ;  /* 0x00000000000679c3 */ /* 0x000ea20000002500 */
[----:B------:R-:W-:Y:S01]  /*23b20*/  ULDC UR5, c[0x0][0xc38] ;  /* 0x00030e0000057ab9 */ /* 0x000fe20000000800 */
[----:B-1----:R-:W-:-:S04]  /*23b30*/  LOP3.LUT R0, R0, 0x1f, RZ, 0xc0, !PT ;  /* 0x0000001f00007812 */ /* 0x002fc800078ec0ff */
[----:B------:R-:W-:-:S04]  /*23b40*/  ISETP.NE.AND P0, PT, R0, 0x1f, PT ;  /* 0x0000001f0000780c */ /* 0x000fc80003f05270 */
[----:B------:R-:W-:-:S13]  /*23b50*/  ISETP.GE.OR P1, PT, R0, UR4, !P0 ;  /* 0x0000000400007c0c */ /* 0x000fda000c726670 */
[----:B0-----:R-:W0:Y:S08]  /*23b60*/  @!P1 LDC.64 R2, c[0x0][0xc80] ;  /* 0x00032000ff029b82 */ /* 0x001e300000000a00 */
[----:B------:R-:W1:Y:S01]  /*23b70*/  @!P1 LDC.64 R4, c[0x0][0xc78] ;  /* 0x00031e00ff049b82 */ /* 0x000e620000000a00 */
[----:B0-----:R-:W-:-:S05]  /*23b80*/  @!P1 IMAD.WIDE.U32 R2, R0, 0x4, R2 ;  /* 0x0000000400029825 */ /* 0x001fca00078e0002 */
[----:B------:R1:W3:Y:S02]  /*23b90*/  @!P1 LDG.E R6, desc[UR42][R2.64] ;  /* 0x0000002a02069981 */ /* 0x0002e4000c1e1900 */
[----:B-1----:R-:W-:-:S05]  /*23ba0*/  @!P1 IMAD.WIDE.U32 R2, R0, 0x4, R4 ;  /* 0x0000000400029825 */ /* 0x002fca00078e0004 */
[----:B------:R-:W3:Y:S01]  /*23bb0*/  @!P1 LDG.E R9, desc[UR42][R2.64] ;  /* 0x0000002a02099981 */ /* 0x000ee2000c1e1900 */
[C---:B------:R-:W-:Y:S01]  /*23bc0*/  ISETP.NE.AND P1, PT, R0.reuse, RZ, PT ;  /* 0x000000ff0000720c */ /* 0x040fe20003f25270 */
[----:B------:R-:W-:Y:S01]  /*23bd0*/  UMOV UR4, URZ ;  /* 0x0000003f00047c82 */ /* 0x000fe20008000000 */
[C---:B------:R-:W-:Y:S02]  /*23be0*/  ISETP.GE.U32.AND P2, PT, R0.reuse, 0x2, PT ;  /* 0x000000020000780c */ /* 0x040fe40003f46070 */
[C---:B------:R-:W-:Y:S02]  /*23bf0*/  ISETP.GE.U32.AND P3, PT, R0.reuse, 0x4, PT ;  /* 0x000000040000780c */ /* 0x040fe40003f66070 */
[C---:B------:R-:W-:Y:S02]  /*23c00*/  ISETP.GE.U32.AND P4, PT, R0.reuse, 0x8, PT ;  /* 0x000000080000780c */ /* 0x040fe40003f86070 */
[----:B------:R-:W-:Y:S01]  /*23c10*/  ISETP.GE.U32.AND P5, PT, R0, 0x10, PT ;  /* 0x000000100000780c */ /* 0x000fe20003fa6070 */
[----:B---3--:R-:W-:-:S05]  /*23c20*/  IMAD R4, R6, R9, RZ ;  /* 0x0000000906047224 */ /* 0x008fca00078e02ff */
[----:B------:R-:W0:Y:S02]  /*23c30*/  SHFL.UP PT, R5, R4, 0x1, RZ ;  /* 0x0420000004057989 */ /* 0x000e2400000e00ff */
[----:B0-----:R-:W-:-:S05]  /*23c40*/  SEL R5, R5, RZ, P1 ;  /* 0x000000ff05057207 */ /* 0x001fca0000800000 */
[----:B------:R-:W-:-:S05]  /*23c50*/  IMAD.IADD R5, R4, 0x1, R5 ;  /* 0x0000000104057824 */ /* 0x000fca00078e0205 */
[----:B------:R-:W0:Y:S02]  /*23c60*/  SHFL.UP PT, R7, R5, 0x2, RZ ;  /* 0x0440000005077989 */ /* 0x000e2400000e00ff */
[----:B0-----:R-:W-:-:S04]  /*23c70*/  SEL R8, R7, RZ, P2 ;  /* 0x000000ff07087207 */ /* 0x001fc80001000000 */
[----:B------:R-:W-:-:S05]  /*23c80*/  IADD3 R8, R5, R8, RZ ;  /* 0x0000000805087210 */ /* 0x000fca0007ffe0ff */
        /* <DEDUP_REMOVED lines=9> */
[----:B------:R-:W0:Y:S02]  /*23d20*/  SHFL.IDX PT, R4, R2, 0x1f, 0x1f ;  /* 0x03e01f0002047f89 */ /* 0x000e2400000e0000 */
[----:B0-----:R-:W-:-:S05]  /*23d30*/  IMAD R7, R4, UR5, RZ ;  /* 0x0000000504077c24 */ /* 0x001fca000f8e02ff */
[----:B--2---:R-:W-:Y:S02]  /*23d40*/  ISETP.GT.AND P6, PT, R7, UR6, PT ;  /* 0x0000000607007c0c */ /* 0x004fe4000bfc4270 */
[----:B------:R-:W-:-:S11]  /*23d50*/  MOV R4, R7 ;  /* 0x0000000700047202 */ /* 0x000fd60000000f00 */
[----:B------:R-:W-:Y:S05]  /*23d60*/  @P6 BRA `(.L_x_539) ;  /* 0x0000000000a46947 */ /* 0x000fea0003800000 */
[----:B------:R-:W-:Y:S01]  /*23d70*/  IMAD.MOV.U32 R7, RZ, RZ, R4 ;  /* 0x000000ffff077224 */ /* 0x000fe200078e0004 */
[----:B------:R-:W-:Y:S01]  /*23d80*/  UMOV UR4, URZ ;  /* 0x0000003f00047c82 */ /* 0x000fe20008000000 */
[----:B------:R-:W-:-:S05]  /*23d90*/  ULDC UR5, c[0x0][0xc38] ;  /* 0x00030e0000057ab9 */ /* 0x000fca0000000800 */
.L_x_541:
[----:B------:R-:W0:Y:S01]  /*23da0*/  LDC R2, c[0x0][0xc3c] ;  /* 0x00030f00ff027b82 */ /* 0x000e220000000800 */
[----:B------:R-:W-:Y:S01]  /*23db0*/  ULDC UR7, c[0x0][0xc3c] ;  /* 0x00030f0000077ab9 */ /* 0x000fe20000000800 */
[----:B------:R-:W-:Y:S01]  /*23dc0*/  UIADD3 UR4, UR4, 0x1f, URZ ;  /* 0x0000001f04047890 */ /* 0x000fe2000fffe03f */
[----:B------:R-:W-:-:S05]  /*23dd0*/  IMAD.U32 R3, RZ, RZ, UR7 ;  /* 0x00000007ff037e24 */ /* 0x000fca000f8e00ff */
[----:B------:R1:W-:Y:S01]  /*23de0*/  STL [R1+0xc], R3 ;  /* 0x00000c0301007387 */ /* 0x0003e20000100800 */
[----:B0-----:R-:W-:-:S13]  /*23df0*/  ISETP.LE.AND P6, PT, R2, UR4, PT ;  /* 0x0000000402007c0c */ /* 0x001fda000bfc3270 */
[----:B-1----:R-:W-:Y:S05]  /*23e00*/  @P6 BRA `(.L_x_540) ;  /* 0x0000000400a46947 */ /* 0x002fea0003800000 */
[----:B------:R-:W-:Y:S01]  /*23e10*/  VIADD R9, R0, UR4 ;  /* 0x0000000400097c36 */ /* 0x000fe20008000000 */
[----:B------:R-:W-:-:S04]  /*23e20*/  MOV R6, RZ ;  /* 0x000000ff00067202 */ /* 0x000fc80000000f00 */
[----:B------:R-:W-:-:S13]  /*23e30*/  ISETP.GE.OR P6, PT, R9, R2, !P0 ;  /* 0x000000020900720c */ /* 0x000fda00047c6670 */
        /* <DEDUP_REMOVED lines=23> */
[----:B------:R-:W0:Y:S02]  /*23fb0*/  SHFL.IDX PT, R4, R2, 0x1f, 0x1f ;  /* 0x03e01f0002047f89 */ /* 0x000e2400000e0000 */
[----:B0-----:R-:W-:-:S04]  /*23fc0*/  IMAD R4, R4, UR5, RZ ;  /* 0x0000000504047c24 */ /* 0x001fc8000f8e02ff */
[----:B------:R-:W-:-:S05]  /*23fd0*/  IMAD.IADD R7, R4, 0x1, R7 ;  /* 0x0000000104077824 */ /* 0x000fca00078e0207 */
[----:B------:R-:W-:-:S13]  /*23fe0*/  ISETP.GT.AND P6, PT, R7, UR6, PT ;  /* 0x0000000607007c0c */ /* 0x000fda000bfc4270 */
[----:B------:R-:W-:Y:S05]  /*23ff0*/  @!P6 BRA `(.L_x_541) ;  /* 0xfffffffc0068e947 */ /* 0x000fea000383ffff */
.L_x_539:
[----:B------:R-:W-:-:S05]  /*24000*/  IADD3 R11, -R4, R7, RZ ;  /* 0x00000007040b7210 */ /* 0x000fca0007ffe1ff */
[----:B------:R-:W-:-:S05]  /*24010*/  IMAD R3, R2, UR5, R11 ;  /* 0x0000000502037c24 */ /* 0x000fca000f8e020b */
[----:B------:R-:W-:-:S13]  /*24020*/  ISETP.GT.AND P0, PT, R3, UR6, PT ;  /* 0x0000000603007c0c */ /* 0x000fda000bf04270 */
[----:B------:R-:W-:-:S04]  /*24030*/  VOTE.ANY R10, PT, !P0 ;  /* 0x00000000000a7806 */ /* 0x000fc800040e0100 */
[----:B------:R0:W1:Y:S01]  /*24040*/  POPC R5, R10 ;  /* 0x0000000a00057309 */ /* 0x0000620000000000 */
[----:B------:R-:W-:Y:S01]  /*24050*/  ISETP.NE.AND P0, PT, R10, RZ, PT ;  /* 0x000000ff0a00720c */ /* 0x000fe20003f05270 */
[----:B0-----:R-:W-:Y:S01]  /*24060*/  IMAD.MOV.U32 R10, RZ, RZ, RZ ;  /* 0x000000ffff0a7224 */ /* 0x001fe200078e00ff */
[----:B-1----:R-:W0:Y:S04]  /*24070*/  SHFL.IDX PT, R6, R6, R5, 0x1f ;  /* 0x00001f0506067589 */ /* 0x002e2800000e0000 */
[----:B------:R-:W1:Y:S01]  /*24080*/  SHFL.IDX PT, R8, R9, R5, 0x1f ;  /* 0x00001f0509087589 */ /* 0x000e6200000e0000 */
[----:B0-----:R-:W-:-:S04]  /*24090*/  IABS R4, R6 ;  /* 0x0000000600047213 */ /* 0x001fc80000000000 */
[----:B------:R-:W0:Y:S01]  /*240a0*/  I2F.RP R13, R4 ;  /* 0x00000004000d7306 */ /* 0x000e220000209400 */
[----:B-1----:R-:W-:-:S07]  /*240b0*/  IABS R7, R8 ;  /* 0x0000000800077213 */ /* 0x002fce0000000000 */
[----:B------:R-:W-:Y:S08]  /*240c0*/  I2F.RP R12, R7 ;  /* 0x00000007000c7306 */ /* 0x000ff00000209400 */
[----:B0-----:R-:W0:Y:S02]  /*240d0*/  MUFU.RCP R13, R13 ;  /* 0x0000000d000d7308 */ /* 0x001e240000001000 */
[----:B0-----:R-:W-:-:S06]  /*240e0*/  VIADD R3, R13, 0xffffffe ;  /* 0x0ffffffe0d037836 */ /* 0x001fcc0000000000 */
[----:B------:R-:W0:Y:S02]  /*240f0*/  F2I.FTZ.U32.TRUNC.NTZ R3, R3 ;  /* 0x0000000300037305 */ /* 0x000e24000021f000 */
[----:B0-----:R-:W-:Y:S01]  /*24100*/  IMAD.MOV R15, RZ, RZ, -R3 ;  /* 0x000000ffff0f7224 */ /* 0x001fe200078e0a03 */
[----:B------:R-:W-:Y:S06]  /*24110*/  @!P0 BRA `(.L_x_542) ;  /* 0x0000000000088947 */ /* 0x000fec0003800000 */
[----:B------:R-:W-:-:S05]  /*24120*/  IADD3 R9, R5, -0x1, RZ ;  /* 0xffffffff05097810 */ /* 0x000fca0007ffe0ff */
[----:B------:R0:W1:Y:S02]  /*24130*/  SHFL.IDX PT, R10, R2, R9, 0x1f ;  /* 0x00001f09020a7589 */ /* 0x00006400000e0000 */
.L_x_542:
[----:B-1----:R-:W-:Y:S01]  /*24140*/  IMAD R10, R10, UR5, R11 ;  /* 0x000000050a0a7c24 */ /* 0x002fe2000f8e020b */
[----:B------:R-:W1:Y:S01]  /*24150*/  MUFU.RCP R12, R12 ;  /* 0x0000000c000c7308 */ /* 0x000e620000001000 */
[----:B0-----:R-:W-:Y:S02]  /*24160*/  IMAD R9, R15, R4, RZ ;  /* 0x000000040f097224 */ /* 0x001fe400078e02ff */
[----:B------:R-:W-:Y:S01]  /*24170*/  IMAD.MOV.U32 R2, RZ, RZ, RZ ;  /* 0x000000ffff027224 */ /* 0x000fe200078e00ff */
[----:B------:R0:W-:Y:S03]  /*24180*/  STL [R1], R10 ;  /* 0x0000000a01007387 */ /* 0x0001e60000100800 */
[----:B------:R-:W-:Y:S01]  /*24190*/  IMAD.HI.U32 R2, R3, R9, R2 ;  /* 0x0000000903027227 */ /* 0x000fe200078e0002 */
[----:B------:R-:W-:Y:S02]  /*241a0*/  IADD3 R9, -R10, UR6, RZ ;  /* 0x000000060a097c10 */ /* 0x000fe4000fffe1ff */
[----:B------:R-:W-:-:S02]  /*241b0*/  IABS R3, R6 ;  /* 0x0000000600037213 */ /* 0x000fc40000000000 */
[----:B------:R-:W-:-:S03]  /*241c0*/  IABS R11, R9 ;  /* 0x00000009000b7213 */ /* 0x000fc60000000000 */
[----:B------:R-:W-:Y:S02]  /*241d0*/  IMAD.MOV R3, RZ, RZ, -R3 ;  /* 0x000000ffff037224 */ /* 0x000fe400078e0a03 */
[----:B0-----:R-:W-:-:S04]  /*241e0*/  IMAD.HI.U32 R10, R2, R11, RZ ;  /* 0x0000000b020a7227 */ /* 0x001fc800078e00ff */
[----:B------:R-:W-:Y:S02]  /*241f0*/  IMAD R11, R10, R3, R11 ;  /* 0x000000030a0b7224 */ /* 0x000fe400078e020b */
[----:B-1----:R-:W-:-:S03]  /*24200*/  VIADD R3, R12, 0xffffffe ;  /* 0x0ffffffe0c037836 */ /* 0x002fc60000000000 */
[----:B------:R-:W-:-:S03]  /*24210*/  ISETP.GT.U32.AND P1, PT, R4, R11, PT ;  /* 0x0000000b0400720c */ /* 0x000fc60003f24070 */
[----:B------:R-:W0:Y:S10]  /*24220*/  F2I.FTZ.U32.TRUNC.NTZ R3, R3 ;  /* 0x0000000300037305 */ /* 0x000e34000021f000 */
[----:B------:R-:W-:Y:S01]  /*24230*/  @!P1 IADD3 R11, R11, -R4, RZ ;  /* 0x800000040b0b9210 */ /* 0x000fe20007ffe0ff */
[----:B------:R-:W-:Y:S01]  /*24240*/  @!P1 VIADD R10, R10, 0x1 ;  /* 0x000000010a0a9836 */ /* 0x000fe20000000000 */
[----:B------:R-:W-:-:S02]  /*24250*/  ISETP.NE.AND P1, PT, R6, RZ, PT ;  /* 0x000000ff0600720c */ /* 0x000fc40003f25270 */
[----:B------:R-:W-:Y:S01]  /*24260*/  ISETP.GE.U32.AND P0, PT, R11, R4, PT ;  /* 0x000000040b00720c */ /* 0x000fe20003f06070 */
[----:B0-----:R-:W-:-:S04]  /*24270*/  IMAD.MOV R2, RZ, RZ, -R3 ;  /* 0x000000ffff027224 */ /* 0x001fc800078e0a03 */
[----:B------:R-:W-:Y:S02]  /*24280*/  IMAD R11, R2, R7, RZ ;  /* 0x00000007020b7224 */ /* 0x000fe400078e02ff */
[----:B------:R-:W-:-:S04]  /*24290*/  IMAD.MOV.U32 R2, RZ, RZ, RZ ;  /* 0x000000ffff027224 */ /* 0x000fc800078e00ff */
[----:B------:R-:W-:Y:S01]  /*242a0*/  IMAD.HI.U32 R4, R3, R11, R2 ;  /* 0x0000000b03047227 */ /* 0x000fe200078e0002 */
[----:B------:R-:W-:Y:S02]  /*242b0*/  LOP3.LUT R2, R9, R6, RZ, 0x3c, !PT ;  /* 0x0000000609027212 */ /* 0x000fe400078e3cff */
[----:B------:R-:W-:Y:S02]  /*242c0*/  @P0 IADD3 R10, R10, 0x1, RZ ;  /* 0x000000010a0a0810 */ /* 0x000fe40007ffe0ff */
        /* <DEDUP_REMOVED lines=8> */
[----:B------:R-:W-:-:S05]  /*24350*/  IMAD R2, R4, R2, R3 ;  /* 0x0000000204027224 */ /* 0x000fca00078e0203 */
[----:B------:R-:W-:-:S13]  /*24360*/  ISETP.GT.U32.AND P1, PT, R7, R2, PT ;  /* 0x000000020700720c */ /* 0x000fda0003f24070 */
[----:B------:R-:W-:Y:S01]  /*24370*/  @!P1 IMAD.IADD R2, R2, 0x1, -R7 ;  /* 0x0000000102029824 */ /* 0x000fe200078e0a07 */
[----:B------:R-:W-:Y:S02]  /*24380*/  @!P1 IADD3 R4, R4, 0x1, RZ ;  /* 0x0000000104049810 */ /* 0x000fe40007ffe0ff */
[----:B------:R-:W-:Y:S02]  /*24390*/  ISETP.NE.AND P1, PT, R8, RZ, PT ;  /* 0x000000ff0800720c */ /* 0x000fe40003f25270 */
[----:B------:R-:W-:Y:S02]  /*243a0*/  ISETP.GE.U32.AND P0, PT, R2, R7, PT ;  /* 0x000000070200720c */ /* 0x000fe40003f06070 */
[----:B------:R-:W-:-:S04]  /*243b0*/  LOP3.LUT R2, R10, R8, RZ, 0x3c, !PT ;  /* 0x000000080a027212 */ /* 0x000fc800078e3cff */
[----:B------:R-:W-:Y:S01]  /*243c0*/  ISETP.GE.AND P2, PT, R2, RZ, PT ;  /* 0x000000ff0200720c */ /* 0x000fe20003f46270 */
[----:B------:R-:W-:-:S06]  /*243d0*/  VIADD R2, R5, UR4 ;  /* 0x0000000405027c36 */ /* 0x000fcc0008000000 */
[----:B------:R-:W-:-:S06]  /*243e0*/  @P0 VIADD R4, R4, 0x1 ;  /* 0x0000000104040836 */ /* 0x000fcc0000000000 */
[----:B------:R-:W-:Y:S01]  /*243f0*/  @!P2 IMAD.MOV R4, RZ, RZ, -R4 ;  /* 0x000000ffff04a224 */ /* 0x000fe200078e0a04 */
[----:B------:R-:W-:-:S05]  /*24400*/  @!P1 LOP3.LUT R4, RZ, R8, RZ, 0x33, !PT ;  /* 0x00000008ff049212 */ /* 0x000fca00078e33ff */
[----:B------:R-:W-:-:S04]  /*24410*/  IMAD.MOV R3, RZ, RZ, -R4 ;  /* 0x000000ffff037224 */ /* 0x000fc800078e0a04 */
[C---:B------:R-:W-:Y:S01]  /*24420*/  IMAD R10, R8.reuse, R3, R10 ;  /* 0x00000003080a7224 */ /* 0x040fe200078e020a */
[----:B------:R-:W-:Y:S01]  /*24430*/  LEA R3, R8, R4, 0x18 ;  /* 0x0000000408037211 */ /* 0x000fe200078ec0ff */
[----:B------:R-:W-:-:S04]  /*24440*/  IMAD.IADD R4, R9, 0x1, -R6 ;  /* 0x0000000109047824 */ /* 0x000fc800078e0a06 */
[----:B------:R-:W-:Y:S01]  /*24450*/  IMAD R3, R10, 0x10000, R3 ;  /* 0x000100000a037824 */ /* 0x000fe200078e0203 */
[----:B------:R1:W-:Y:S04]  /*24460*/  STL [R1+0x4], R4 ;  /* 0x0000040401007387 */ /* 0x0003e80000100800 */
[----:B------:R1:W-:Y:S04]  /*24470*/  STL [R1+0xc], R2 ;  /* 0x00000c0201007387 */ /* 0x0003e80000100800 */
[----:B------:R1:W-:Y:S01]  /*24480*/  STL [R1+0x8], R3 ;  /* 0x0000080301007387 */ /* 0x0003e20000100800 */
[----:B------:R-:W-:Y:S05]  /*24490*/  BRA `(.L_x_543) ;  /* 0x0000000000107947 */ /* 0x000fea0003800000 */
.L_x_540:
[----:B------:R-:W-:Y:S01]  /*244a0*/  MOV R2, UR6 ;  /* 0x0000000600027c02 */ /* 0x000fe20008000f00 */
[----:B------:R0:W-:Y:S04]  /*244b0*/  STL [R1+0x4], RZ ;  /* 0x000004ff01007387 */ /* 0x0001e80000100800 */
[----:B------:R0:W-:Y:S04]  /*244c0*/  STL [R1+0x8], RZ ;  /* 0x000008ff01007387 */ /* 0x0001e80000100800 */
[----:B------:R0:W-:Y:S02]  /*244d0*/  STL [R1], R2 ;  /* 0x0000000201007387 */ /* 0x0001e40000100800 */
.L_x_543:
[----:B-1----:R-:W2:Y:S04]  /*244e0*/  LDL R4, [R1] ;  /* 0x0000000001047983 */ /* 0x002ea80000100800 */
[----:B------:R-:W2:Y:S04]  /*244f0*/  LDL R5, [R1+0x4] ;  /* 0x0000040001057983 */ /* 0x000ea80000100800 */
[----:B------:R-:W2:Y:S04]  /*24500*/  LDL R6, [R1+0x8] ;  /* 0x0000080001067983 */ /* 0x000ea80000100800 */
[----:B------:R-:W2:Y:S01]  /*24510*/  LDL R7, [R1+0xc] ;  /* 0x00000c0001077983 */ /* 0x000ea20000100800 */
[----:B------:R-:W-:-:S13]  /*24520*/  ISETP.NE.AND P0, PT, R0, RZ, PT ;  /* 0x000000ff0000720c */ /* 0x000fda0003f05270 */
[----:B------:R-:W1:Y:S01]  /*24530*/  @!P0 S2R R3, SR_CgaCtaId ;  /* 0x0000000000038919 */ /* 0x000e620000008800 */
[----:B------:R-:W-:-:S04]  /*24540*/  @!P0 MOV R0, 0x400 ;  /* 0x0000040000008802 */ /* 0x000fc80000000f00 */
[----:B-1----:R-:W-:-:S05]  /*24550*/  @!P0 LEA R0, R3, R0, 0x18 ;  /* 0x0000000003008211 */ /* 0x002fca00078ec0ff */
[----:B--2---:R2:W-:Y:S01]  /*24560*/  @!P0 STS.128 [R0+0x388d0], R4 ;  /* 0x0388d00400008388 */ /* 0x0045e20000000c00 */
[----:B------:R-:W-:Y:S06]  /*24570*/  BAR.ARV 0x5, 0x180 ;  /* 0x0146000000007b1d */ /* 0x000fec0000002000 */
.L_x_538:
[----:B--2---:R-:W2:Y:S01]  /*24580*/  LDL R0, [R1+0xc] ;  /* 0x00000c0001007983 */ /* 0x004ea20000100800 */
[----:B------:R-:W-:-:S03]  /*24590*/  ULDC UR4, c[0x0][0xc3c] ;  /* 0x00030f0000047ab9 */ /* 0x000fc60000000800 */
[----:B------:R3:W-:Y:S01]  /*245a0*/  STL [R1+0x14], RZ ;  /* 0x000014ff01007387 */ /* 0x0007e20000100800 */
[----:B--2---:R-:W-:Y:S01]  /*245b0*/  ISETP.GE.AND P0, PT, R0, UR4, PT ;  /* 0x0000000400007c0c */ /* 0x004fe2000bf06270 */
[----:B------:R-:W-:-:S05]  /*245c0*/  IMAD.MOV.U32 R0, RZ, RZ, 0x1 ;  /* 0x00000001ff007424 */ /* 0x000fca00078e00ff */
[----:B------:R3:W-:Y:S04]  /*245d0*/  STL [R1+0x1c], R0 ;  /* 0x00001c0001007387 */ /* 0x0007e80000100800 */
[----:B------:R3:W-:Y:S03]  /*245e0*/  STL [R1+0x64], RZ ;  /* 0x000064ff01007387 */ /* 0x0007e60000100800 */
[----:B------:R-:W-:Y:S05]  /*245f0*/  @P0 BRA `(.L_x_544) ;  /* 0x0000006800180947 */ /* 0x000fea0003800000 */
[----:B-1----:R-:W1:Y:S01]  /*24600*/  S2R R7, SR_TID.X ;  /* 0x0000000000077919 */ /* 0x002e620000002100 */
[----:B------:R-:W2:Y:S01]  /*24610*/  S2UR UR5, SR_CgaCtaId ;  /* 0x00000000000579c3 */ /* 0x000ea20000008800 */
[----:B------:R-:W-:Y:S01]  /*24620*/  UMOV UR4, 0x400 ;  /* 0x0000040000047882 */ /* 0x000fe20000000000 */
[----:B------:R-:W-:Y:S01]  /*24630*/  BSSY B7, `(.L_x_544) ;  /* 0x0000682000077945 */ /* 0x000fe20003800000 */
[----:B------:R-:W-:Y:S01]  /*24640*/  ULDC.64 UR40, c[0x0][0x198] ;  /* 0x0000660000287ab9 */ /* 0x000fe20000000a00 */
[----:B------:R-:W-:Y:S02]  /*24650*/  ULOP3.LUT UR36, UR37, 0x1, URZ, 0xfc, !UPT ;  /* 0x0000000125247892 */ /* 0x000fe4000f8efc3f */
[----:B------:R-:W-:Y:S01]  /*24660*/  ULOP3.LUT UR39, UR37, 0x2, URZ, 0xfc, !UPT ;  /* 0x0000000225277892 */ /* 0x000fe2000f8efc3f */
[----:B------:R-:W-:Y:S01]  /*24670*/  ULDC UR38, c[0x0][0xc] ;  /* 0x0000030000267ab9 */ /* 0x000fe20000000800 */
[----:B--2---:R-:W-:-:S06]  /*24680*/  ULEA UR4, UR5, UR4, 0x18 ;  /* 0x0000000405047291 */ /* 0x004fcc000f8ec03f */
[----:B------:R-:W-:Y:S01]  /*24690*/  IMAD.U32 R18, RZ, RZ, UR4 ;  /* 0x00000004ff127e24 */ /* 0x000fe2000f8e00ff */
[C---:B-1----:R-:W-:Y:S01]  /*246a0*/  LOP3.LUT R6, R7.reuse, 0x7f, RZ, 0xc0, !PT ;  /* 0x0000007f07067812 */ /* 0x042fe200078ec0ff */
[C---:B0-----:R-:W-:Y:S01]  /*246b0*/  IMAD.SHL.U32 R2, R7.reuse, 0x80, RZ ;  /* 0x0000008007027824 */ /* 0x041fe200078e00ff */
[----:B------:R-:W-:-:S03]  /*246c0*/  R2P PR, R7, 0x6 ;  /* 0x0000000607007804 */ /* 0x000fc60000000000 */
[----:B------:R-:W-:Y:S01]  /*246d0*/  IMAD.SHL.U32 R3, R6, 0x40, RZ ;  /* 0x0000004006037824 */ /* 0x000fe200078e00ff */
[----:B---3--:R-:W-:-:S04]  /*246e0*/  LOP3.LUT R0, R2, 0x400, RZ, 0xc0, !PT ;  /* 0x0000040002007812 */ /* 0x008fc800078ec0ff */
[----:B------:R-:W-:Y:S02]  /*246f0*/  LOP3.LUT R4, R0, 0x1800, R3, 0xf8, !PT ;  /* 0x0000180000047812 */ /* 0x000fe400078ef803 */
[----:B------:R-:W-:Y:S02]  /*24700*/  SHF.R.U32.HI R3, RZ, 0x1, R7 ;  /* 0x00000001ff037819 */ /* 0x000fe40000011607 */
[----:B------:R-:W-:-:S04]  /*24710*/  LOP3.LUT R0, R2, 0x380, RZ, 0xc0, !PT ;  /* 0x0000038002007812 */ /* 0x000fc800078ec0ff */
[C---:B------:R-:W-:Y:S02]  /*24720*/  LOP3.LUT R3, R0.reuse, 0x30, R3, 0xf8, !PT ;  /* 0x0000003000037812 */ /* 0x040fe400078ef803 */
[----:B------:R-:W-:Y:S02]  /*24730*/  LOP3.LUT R5, R0, 0x10, R7, 0xf8, !PT ;  /* 0x0000001000057812 */ /* 0x000fe400078ef807 */
[----:B------:R-:W-:-:S04]  /*24740*/  SHF.L.U32 R0, R7, 0x4, RZ ;  /* 0x0000000407007819 */ /* 0x000fc800000006ff */
[--C-:B------:R-:W-:Y:S02]  /*24750*/  LOP3.LUT R3, R3, 0x70, R0.reuse, 0x78, !PT ;  /* 0x0000007003037812 */ /* 0x100fe400078e7800 */
[----:B------:R-:W-:Y:S02]  /*24760*/  LOP3.LUT R5, R5, 0x70, R0, 0x78, !PT ;  /* 0x0000007005057812 */ /* 0x000fe400078e7800 */
[----:B------:R-:W-:Y:S01]  /*24770*/  LOP3.LUT R2, R3, 0xc00, R2, 0xf8, !PT ;  /* 0x00000c0003027812 */ /* 0x000fe200078ef802 */
[----:B------:R-:W-:Y:S01]  /*24780*/  IMAD.SHL.U32 R3, R7, 0x2, RZ ;  /* 0x0000000207037824 */ /* 0x000fe200078e00ff */
[----:B------:R-:W-:Y:S02]  /*24790*/  LOP3.LUT R4, R4, R5, RZ, 0xfc, !PT ;  /* 0x0000000504047212 */ /* 0x000fe400078efcff */
[----:B------:R-:W-:Y:S01]  /*247a0*/  SHF.R.U32.HI R5, RZ, 0x3, R6 ;  /* 0x00000003ff057819 */ /* 0x000fe20000011606 */
[----:B------:R0:W-:Y:S04]  /*247b0*/  STL [R1+0x3c], R2 ;  /* 0x00003c0201007387 */ /* 0x0001e80000100800 */
[----:B------:R1:W-:Y:S01]  /*247c0*/  STL [R1+0x38], R4 ;  /* 0x0000380401007387 */ /* 0x0003e20000100800 */
[----:B0-----:R-:W-:-:S04]  /*247d0*/  LOP3.LUT R2, R0, 0x3f0, RZ, 0xc0, !PT ;  /* 0x000003f000027812 */ /* 0x001fc800078ec0ff */
[----:B------:R-:W-:Y:S01]  /*247e0*/  LOP3.LUT R3, R2, 0x70, R3, 0x78, !PT ;  /* 0x0000007002037812 */ /* 0x000fe200078e7803 */
[----:B------:R-:W-:Y:S01]  /*247f0*/  IMAD.SHL.U32 R2, R6, 0x10, RZ ;  /* 0x0000001006027824 */ /* 0x000fe200078e00ff */
[----:B-1----:R-:W-:-:S04]  /*24800*/  MOV R4, 0x20 ;  /* 0x0000002000047802 */ /* 0x002fc80000000f00 */
        /* <DEDUP_REMOVED lines=8> */
[----:B------:R1:W-:Y:S04]  /*24890*/  STL [R1+0x40], R3 ;  /* 0x0000400301007387 */ /* 0x0003e80000100800 */
[----:B------:R-:W-:Y:S01]  /*248a0*/  STL [R1+0x64], RZ ;  /* 0x000064ff01007387 */ /* 0x000fe20000100800 */
[----:B0-----:R-:W-:Y:S01]  /*248b0*/  LOP3.LUT R2, R0, 0x70, RZ, 0xc0, !PT ;  /* 0x0000007000027812 */ /* 0x001fe200078ec0ff */
[----:B------:R-:W-:Y:S01]  /*248c0*/  IMAD.MOV.U32 R0, RZ, RZ, 0x1 ;  /* 0x00000001ff007424 */ /* 0x000fe200078e00ff */
[----:B-1----:R-:W-:-:S04]  /*248d0*/  MOV R3, 0x1 ;  /* 0x0000000100037802 */ /* 0x002fc80000000f00 */
[----:B------:R0:W-:Y:S04]  /*248e0*/  STL [R1+0x20], R0 ;  /* 0x0000200001007387 */ /* 0x0001e80000100800 */
[----:B------:R1:W-:Y:S04]  /*248f0*/  STL [R1+0x18], RZ ;  /* 0x000018ff01007387 */ /* 0x0003e80000100800 */
[----:B------:R1:W-:Y:S01]  /*24900*/  STL [R1+0x14], RZ ;  /* 0x000014ff01007387 */ /* 0x0003e20000100800 */
[----:B0-----:R-:W-:-:S03]  /*24910*/  LOP3.LUT R0, R2, 0x80, RZ, 0xfc, !PT ;  /* 0x0000008002007812 */ /* 0x001fc600078efcff */
[----:B------:R1:W-:Y:S04]  /*24920*/  STL [R1+0x1c], R3 ;  /* 0x00001c0301007387 */ /* 0x0003e80000100800 */
.L_x_656:
[----:B------:R-:W2:Y:S01]  /*24930*/  LDL R0, [R1+0xc] ;  /* 0x00000c0001007983 */ /* 0x000ea20000100800 */
[----:B-1----:R-:W2:Y:S01]  /*24940*/  LDC.64 R2, c[0x0][0xc88] ;  /* 0x00032200ff027b82 */ /* 0x002ea20000000a00 */
[----:B------:R-:W-:Y:S05]  /*24950*/  YIELD ;  /* 0x0000000000007946 */ /* 0x000fea0003800000 */
[----:B------:R-:W-:Y:S01]  /*24960*/  ULDC.64 UR4, c[0x0][0xa28] ;  /* 0x00028a0000047ab9 */ /* 0x000fe20000000a00 */
[----:B------:R-:W-:Y:S02]  /*24970*/  CS2R R8, SRZ ;  /* 0x0000000000087805 */ /* 0x000fe4000001ff00 */
[----:B------:R-:W-:Y:S01]  /*24980*/  ISETP.NE.U32.AND P0, PT, RZ, UR4, PT ;  /* 0x00000004ff007c0c */ /* 0x000fe2000bf05070 */
[----:B------:R-:W-:Y:S01]  /*24990*/  ULDC.64 UR10, c[0x0][0xa18] ;  /* 0x00028600000a7ab9 */ /* 0x000fe20000000a00 */
[----:B------:R-:W-:Y:S01]  /*249a0*/  ULDC.64 UR8, c[0x0][0xa10] ;  /* 0x0002840000087ab9 */ /* 0x000fe20000000a00 */
[----:B------:R-:W-:Y:S01]  /*249b0*/  ULDC.64 UR6, c[0x0][0xa08] ;  /* 0x0002820000067ab9 */ /* 0x000fe20000000a00 */
[----:B--2---:R-:W-:-:S05]  /*249c0*/  IMAD.WIDE R2, R0, 0x4, R2 ;  /* 0x0000000400027825 */ /* 0x004fca00078e0202 */
[----:B------:R-:W2:Y:S01]  /*249d0*/  LDG.E R19, desc[UR42][R2.64] ;  /* 0x0000002a02137981 */ /* 0x000ea2000c1e1900 */
[----:B------:R-:W-:Y:S02]  /*249e0*/  ISETP.NE.AND.EX P0, PT, RZ, UR5, PT, P0 ;  /* 0x00000005ff007c0c */ /* 0x000fe4000bf05300 */
[----:B--2---:R-:W-:-:S11]  /*249f0*/  SHF.R.S32.HI R0, RZ, 0x1f, R19 ;  /* 0x0000001fff007819 */ /* 0x004fd60000011413 */
[C---:B------:R-:W-:Y:S01]  /*24a00*/  @P0 LEA R2, P1, R19.reuse, UR4, 0x2 ;  /* 0x0000000413020c11 */ /* 0x040fe2000f8210ff */
[C---:B------:R-:W-:Y:S01]  /*24a10*/  IMAD.SHL.U32 R14, R19.reuse, 0x4, RZ ;  /* 0x00000004130e7824 */ /* 0x040fe200078e00ff */
[C-C-:B------:R-:W-:Y:S01]  /*24a20*/  SHF.L.U64.HI R13, R19.reuse, 0x2, R0.reuse ;  /* 0x00000002130d7819 */ /* 0x140fe20000010200 */
[----:B0-----:R0:W-:Y:S01]  /*24a30*/  STL [R1+0x58], R0 ;  /* 0x0000580001007387 */ /* 0x0011e20000100800 */
[----:B------:R-:W-:Y:S01]  /*24a40*/  @P0 LEA.HI.X R3, R19, UR5, R0, 0x2, P1 ;  /* 0x0000000513030c11 */ /* 0x000fe200088f1400 */
[----:B------:R-:W-:Y:S02]  /*24a50*/  ULDC.64 UR4, c[0x0][0xa00] ;  /* 0x0002800000047ab9 */ /* 0x000fe40000000a00 */
[----:B------:R-:W-:Y:S02]  /*24a60*/  ISETP.NE.U32.AND P1, PT, RZ, UR4, PT ;  /* 0x00000004ff007c0c */ /* 0x000fe4000bf25070 */
[----:B------:R1:W5:Y:S01]  /*24a70*/  @P0 LDG.E R8, desc[UR42][R2.64] ;  /* 0x0000002a02080981 */ /* 0x000362000c1e1900 */
[----:B------:R-:W-:Y:S01]  /*24a80*/  ISETP.NE.U32.AND P3, PT, RZ, UR10, PT ;  /* 0x0000000aff007c0c */ /* 0x000fe2000bf65070 */
[----:B---3--:R-:W-:Y:S01]  /*24a90*/  IMAD.MOV.U32 R12, RZ, RZ, RZ ;  /* 0x000000ffff0c7224 */ /* 0x008fe200078e00ff */
[----:B------:R-:W-:Y:S01]  /*24aa0*/  ISETP.NE.AND.EX P1, PT, RZ, UR5, PT, P1 ;  /* 0x00000005ff007c0c */ /* 0x000fe2000bf25310 */
[----:B------:R-:W-:Y:S01]  /*24ab0*/  STL [R1+0x30], R14 ;  /* 0x0000300e01007387 */ /* 0x000fe20000100800 */
[----:B------:R-:W-:Y:S01]  /*24ac0*/  ISETP.NE.U32.AND P2, PT, RZ, UR8, PT ;  /* 0x00000008ff007c0c */ /* 0x000fe2000bf45070 */
[----:B0-----:R-:W-:Y:S01]  /*24ad0*/  IMAD.MOV.U32 R0, RZ, RZ, RZ ;  /* 0x000000ffff007224 */ /* 0x001fe200078e00ff */
[C---:B------:R-:W-:Y:S01]  /*24ae0*/  IADD3 R6, P5, R14.reuse, UR6, RZ ;  /* 0x000000060e067c10 */ /* 0x040fe2000ffbe0ff */
[----:B------:R-:W-:Y:S01]  /*24af0*/  STL [R1+0x44], R13 ;  /* 0x0000440d01007387 */ /* 0x000fe20000100800 */
[----:B-1----:R-:W-:-:S02]  /*24b00*/  IADD3 R2, P4, R14, UR4, RZ ;  /* 0x000000040e027c10 */ /* 0x002fc4000ff9e0ff */
[----:B------:R-:W-:Y:S02]  /*24b10*/  ISETP.NE.AND.EX P3, PT, RZ, UR11, PT, P3 ;  /* 0x0000000bff007c0c */ /* 0x000fe4000bf65330 */
[C---:B------:R-:W-:Y:S02]  /*24b20*/  IADD3.X R3, R13.reuse, UR5, RZ, P4, !PT ;  /* 0x000000050d037c10 */ /* 0x040fe4000a7fe4ff */
[----:B------:R-:W-:Y:S02]  /*24b30*/  IADD3 R4, P4, R14, UR8, RZ ;  /* 0x000000080e047c10 */ /* 0x000fe4000ff9e0ff */
[----:B------:R-:W-:Y:S01]  /*24b40*/  ISETP.NE.U32.AND P0, PT, RZ, UR6, PT ;  /* 0x00000006ff007c0c */ /* 0x000fe2000bf05070 */
[----:B------:R-:W2:Y:S01]  /*24b50*/  @P1 LDG.E R9, desc[UR42][R2.64] ;  /* 0x0000002a02091981 */ /* 0x000ea2000c1e1900 */
[----:B------:R-:W-:Y:S01]  /*24b60*/  IADD3.X R5, R13, UR9, RZ, P4, !PT ;  /* 0x000000090d057c10 */ /* 0x000fe2000a7fe4ff */
[----:B------:R-:W-:Y:S01]  /*24b70*/  ULDC UR4, c[0x0][0x288] ;  /* 0x0000a20000047ab9 */ /* 0x000fe20000000800 */
[----:B------:R-:W-:-:S02]  /*24b80*/  ISETP.NE.AND.EX P0, PT, RZ, UR7, PT, P0 ;  /* 0x00000007ff007c0c */ /* 0x000fc4000bf05300 */
[----:B------:R-:W-:Y:S02]  /*24b90*/  ISETP.NE.AND.EX P2, PT, RZ, UR9, PT, P2 ;  /* 0x00000009ff007c0c */ /* 0x000fe4000bf45320 */
[----:B------:R-:W-:Y:S02]  /*24ba0*/  @P3 IADD3 R10, P4, R14, UR10, RZ ;  /* 0x0000000a0e0a3c10 */ /* 0x000fe4000ff9e0ff */
[C---:B------:R-:W-:Y:S02]  /*24bb0*/  IADD3.X R7, R13.reuse, UR7, RZ, P5, !PT ;  /* 0x000000070d077c10 */ /* 0x040fe4000affe4ff */
[----:B------:R-:W-:-:S05]  /*24bc0*/  @P3 IADD3.X R11, R13, UR11, RZ, P4, !PT ;  /* 0x0000000b0d0b3c10 */ /* 0x000fca000a7fe4ff */
[----:B------:R-:W5:Y:S04]  /*24bd0*/  @P0 LDG.E R12, desc[UR42][R6.64] ;  /* 0x0000002a060c0981 */ /* 0x000f68000c1e1900 */
[----:B------:R-:W5:Y:S04]  /*24be0*/  @P2 LDG.E R0, desc[UR42][R4.64] ;  /* 0x0000002a04002981 */ /* 0x000f68000c1e1900 */
[----:B--2---:R0:W-:Y:S02]  /*24bf0*/  STL [R1+0x48], R9 ;  /* 0x0000480901007387 */ /* 0x0041e40000100800 */
[----:B0-----:R-:W-:Y:S01]  /*24c00*/  MOV R9, UR4 ;  /* 0x0000000400097c02 */ /* 0x001fe20008000f00 */
[----:B------:R-:W-:-:S05]  /*24c10*/  ULDC.64 UR4, c[0x0][0x418] ;  /* 0x0001060000047ab9 */ /* 0x000fca0000000a00 */
[----:B------:R0:W2:Y:S01]  /*24c20*/  @P3 LDG.E R9, desc[UR42][R10.64] ;  /* 0x0000002a0a093981 */ /* 0x0000a2000c1e1900 */
[----:B------:R-:W-:-:S03]  /*24c30*/  UISETP.NE.U32.AND UP0, UPT, UR4, URZ, UPT ;  /* 0x0000003f0400728c */ /* 0x000fc6000bf05070 */
[----:B------:R-:W-:Y:S01]  /*24c40*/  ULDC UR4, c[0x0][0x424] ;  /* 0x0001090000047ab9 */ /* 0x000fe20000000800 */
[----:B------:R-:W-:-:S03]  /*24c50*/  UISETP.NE.AND.EX UP0, UPT, UR5, URZ, UPT, UP0 ;  /* 0x0000003f0500728c */ /* 0x000fc6000bf05300 */
[----:B------:R-:W-:Y:S01]  /*24c60*/  ULDC UR5, c[0x0][0x2f0] ;  /* 0x0000bc0000057ab9 */ /* 0x000fe20000000800 */
[----:B------:R-:W-:-:S04]  /*24c70*/  USEL UR4, UR4, 0x1, UP0 ;  /* 0x0000000104047887 */ /* 0x000fc80008000000 */
[----:B------:R-:W-:-:S03]  /*24c80*/  UIMAD UR4, UR4, UR5, URZ ;  /* 0x00000005040472a4 */ /* 0x000fc6000f8e023f */
[----:B------:R-:W-:Y:S02]  /*24c90*/  ULDC UR5, c[0x0][0x348] ;  /* 0x0000d20000057ab9 */ /* 0x000fe40000000800 */
[----:B0-----:R-:W-:Y:S01]  /*24ca0*/  IMAD.U32 R10, RZ, RZ, UR5 ;  /* 0x00000005ff0a7e24 */ /* 0x001fe2000f8e00ff */
[----:B--2---:R0:W-:Y:S02]  /*24cb0*/  STL [R1+0x5c], R9 ;  /* 0x00005c0901007387 */ /* 0x0041e40000100800 */
[----:B0-----:R-:W-:Y:S01]  /*24cc0*/  IMAD.U32 R9, RZ, RZ, UR4 ;  /* 0x00000004ff097e24 */ /* 0x001fe2000f8e00ff */
[----:B------:R-:W-:Y:S06]  /*24cd0*/  @P3 BRA `(.L_x_545) ;  /* 0x0000000000143947 */ /* 0x000fec0003800000 */
[----:B------:R-:W-:Y:S05]  /*24ce0*/  @!P1 BRA `(.L_x_545) ;  /* 0x0000000000109947 */ /* 0x000fea0003800000 */
[----:B------:R-:W2:Y:S04]  /*24cf0*/  LDG.E R11, desc[UR42][R2.64] ;  /* 0x0000002a020b7981 */ /* 0x000ea8000c1e1900 */
[----:B------:R-:W2:Y:S02]  /*24d00*/  LDG.E R2, desc[UR42][R2.64+0x4] ;  /* 0x0000042a02027981 */ /* 0x000ea4000c1e1900 */
[----:B--2---:R-:W-:-:S05]  /*24d10*/  IMAD.IADD R2, R2, 0x1, -R11 ;  /* 0x0000000102027824 */ /* 0x004fca00078e0a0b */
[----:B------:R0:W-:Y:S02]  /*24d20*/  STL [R1+0x5c], R2 ;  /* 0x00005c0201007387 */ /* 0x0001e40000100800 */
.L_x_545:
[----:B------:R-:W2:Y:S01]  /*24d30*/  LDL.LU R3, [R1+0x8] ;  /* 0x0000080001037983 */ /* 0x000ea20000300800 */
[----:B------:R-:W-:Y:S01]  /*24d40*/  IMAD.MOV.U32 R11, RZ, RZ, R19 ;  /* 0x000000ffff0b7224 */ /* 0x000fe200078e0013 */
[----:B------:R-:W-:Y:S02]  /*24d50*/  ULDC.64 UR4, c[0x0][0xa20] ;  /* 0x0002880000047ab9 */ /* 0x000fe40000000a00 */
[----:B------:R-:W-:Y:S02]  /*24d60*/  ISETP.NE.U32.AND P1, PT, RZ, UR4, PT ;  /* 0x00000004ff007c0c */ /* 0x000fe4000bf25070 */
[----:B------:R1:W-:Y:S02]  /*24d70*/  STL [R1+0x8], R11 ;  /* 0x0000080b01007387 */ /* 0x0003e40000100800 */
[----:B------:R-:W-:Y:S02]  /*24d80*/  ISETP.NE.AND.EX P1, PT, RZ, UR5, PT, P1 ;  /* 0x00000005ff007c0c */ /* 0x000fe4000bf25310 */
[----:B--2---:R-:W-:-:S02]  /*24d90*/  LOP3.LUT R17, R3, 0xff000000, RZ, 0xc0, !PT ;  /* 0xff00000003117812 */ /* 0x004fc400078ec0ff */
[C---:B0-----:R-:W-:Y:S02]  /*24da0*/  LOP3.LUT R2, R3.reuse, 0xff0000, RZ, 0xc0, !PT ;  /* 0x00ff000003027812 */ /* 0x041fe400078ec0ff */
[----:B------:R-:W-:Y:S02]  /*24db0*/  SHF.R.U32.HI R17, RZ, 0x8, R17 ;  /* 0x00000008ff117819 */ /* 0x000fe40000011611 */
[----:B------:R-:W-:Y:S02]  /*24dc0*/  LOP3.LUT R16, R3, 0xffff, RZ, 0xc0, !PT ;  /* 0x0000ffff03107812 */ /* 0x000fe400078ec0ff */
[----:B------:R-:W-:Y:S02]  /*24dd0*/  LEA.HI R17, R2, R17, RZ, 0x10 ;  /* 0x0000001102117211 */ /* 0x000fe400078f80ff */
[----:B-----5:R-:W-:-:S05]  /*24de0*/  IADD3 R2, R12, R8, RZ ;  /* 0x000000080c027210 */ /* 0x020fca0007ffe0ff */
[----:B------:R1:W-:Y:S01]  /*24df0*/  STL [R1+0x34], R2 ;  /* 0x0000340201007387 */ /* 0x0003e20000100800 */
[----:B------:R-:W-:Y:S05]  /*24e00*/  @!P1 BRA `(.L_x_546) ;  /* 0x0000000000109947 */ /* 0x000fea0003800000 */
[----:B-1----:R-:W-:-:S04]  /*24e10*/  IADD3 R2, P0, R14, UR4, RZ ;  /* 0x000000040e027c10 */ /* 0x002fc8000ff1e0ff */
[----:B------:R-:W-:-:S05]  /*24e20*/  IADD3.X R3, R13, UR5, RZ, P0, !PT ;  /* 0x000000050d037c10 */ /* 0x000fca00087fe4ff */
[----:B------:R0:W5:Y:S01]  /*24e30*/  LDG.E R9, desc[UR42][R2.64] ;  /* 0x0000002a02097981 */ /* 0x000162000c1e1900 */
[----:B------:R-:W-:Y:S05]  /*24e40*/  BRA `(.L_x_547) ;  /* 0x0000000000107947 */ /* 0x000fea0003800000 */
.L_x_546:
[----:B------:R-:W-:Y:S05]  /*24e50*/  @!P0 BRA `(.L_x_547) ;  /* 0x00000000000c8947 */ /* 0x000fea0003800000 */
[----:B------:R-:W2:Y:S04]  /*24e60*/  LDG.E R9, desc[UR42][R6.64] ;  /* 0x0000002a06097981 */ /* 0x000ea8000c1e1900 */
[----:B------:R-:W2:Y:S02]  /*24e70*/  LDG.E R6, desc[UR42][R6.64+0x4] ;  /* 0x0000042a06067981 */ /* 0x000ea4000c1e1900 */
[----:B--2---:R-:W-:-:S07]  /*24e80*/  IMAD.IADD R9, R6, 0x1, -R9 ;  /* 0x0000000106097824 */ /* 0x004fce00078e0a09 */
.L_x_547:
[----:B01----:R-:W2:Y:S01]  /*24e90*/  @P2 LDG.E R2, desc[UR42][R4.64] ;  /* 0x0000002a04022981 */ /* 0x003ea2000c1e1900 */
[----:B-----5:R-:W-:-:S03]  /*24ea0*/  IMAD.IADD R8, R9, 0x1, -R8 ;  /* 0x0000000109087824 */ /* 0x020fc600078e0a08 */
[----:B------:R-:W2:Y:S01]  /*24eb0*/  @P2 LDG.E R4, desc[UR42][R4.64+0x4] ;  /* 0x0000042a04042981 */ /* 0x000ea2000c1e1900 */
[----:B------:R-:W-:Y:S01]  /*24ec0*/  BSSY B0, `(.L_x_548) ;  /* 0x0000029000007945 */ /* 0x000fe20003800000 */
[----:B------:R-:W-:Y:S02]  /*24ed0*/  LOP3.LUT R21, R17, 0xff, RZ, 0xc0, !PT ;  /* 0x000000ff11157812 */ /* 0x000fe400078ec0ff */
[----:B------:R-:W-:Y:S02]  /*24ee0*/  SHF.R.U32.HI R17, RZ, 0x10, R17 ;  /* 0x00000010ff117819 */ /* 0x000fe40000011611 */
[----:B--2---:R-:W-:-:S05]  /*24ef0*/  @P2 IADD3 R10, -R2, R4, RZ ;  /* 0x00000004020a2210 */ /* 0x004fca0007ffe1ff */
[----:B------:R-:W-:-:S05]  /*24f00*/  IMAD.IADD R3, R8, 0x1, R10 ;  /* 0x0000000108037824 */ /* 0x000fca00078e020a */
[C---:B------:R-:W-:Y:S01]  /*24f10*/  ISETP.GE.AND P1, PT, R3.reuse, 0x1, PT ;  /* 0x000000010300780c */ /* 0x040fe20003f26270 */
[----:B------:R-:W-:-:S05]  /*24f20*/  VIADD R2, R3, 0x7f ;  /* 0x0000007f03027836 */ /* 0x000fca0000000000 */
[----:B------:R-:W-:-:S04]  /*24f30*/  SHF.R.S32.HI R3, RZ, 0x1f, R2 ;  /* 0x0000001fff037819 */ /* 0x000fc80000011402 */
[----:B------:R-:W-:Y:S01]  /*24f40*/  LEA.HI R3, R3, R2, RZ, 0x7 ;  /* 0x0000000203037211 */ /* 0x000fe200078f38ff */
[----:B------:R-:W-:-:S03]  /*24f50*/  IMAD.MOV.U32 R2, RZ, RZ, RZ ;  /* 0x000000ffff027224 */ /* 0x000fc600078e00ff */
[----:B------:R-:W-:Y:S01]  /*24f60*/  SHF.R.S32.HI R20, RZ, 0x7, R3 ;  /* 0x00000007ff147819 */ /* 0x000fe20000011403 */
[----:B------:R-:W-:Y:S06]  /*24f70*/  @!P1 BRA `(.L_x_549) ;  /* 0x0000000000749947 */ /* 0x000fec0003800000 */
[----:B------:R-:W-:Y:S01]  /*24f80*/  ISETP.NE.AND P0, PT, R17, RZ, PT ;  /* 0x000000ff1100720c */ /* 0x000fe20003f05270 */
[----:B------:R-:W-:-:S03]  /*24f90*/  ULDC UR4, c[0x0][0x9f0] ;  /* 0x00027c0000047ab9 */ /* 0x000fc60000000800 */
[----:B------:R-:W-:-:S04]  /*24fa0*/  SEL R3, R17, UR4, P0 ;  /* 0x0000000411037c07 */ /* 0x000fc80008000000 */
[-C--:B------:R-:W-:Y:S02]  /*24fb0*/  IABS R4, R3.reuse ;  /* 0x0000000300047213 */ /* 0x080fe40000000000 */
[----:B------:R-:W-:Y:S02]  /*24fc0*/  IADD3 R2, R3, -0x1, R20 ;  /* 0xffffffff03027810 */ /* 0x000fe40007ffe014 */
[----:B------:R-:W0:Y:S02]  /*24fd0*/  I2F.RP R6, R4 ;  /* 0x0000000400067306 */ /* 0x000e240000209400 */
[----:B------:R-:W-:-:S04]  /*24fe0*/  LOP3.LUT R5, R2, R3, RZ, 0x3c, !PT ;  /* 0x0000000302057212 */ /* 0x000fc800078e3cff */
[----:B------:R-:W-:Y:S02]  /*24ff0*/  ISETP.GE.AND P4, PT, R5, RZ, PT ;  /* 0x000000ff0500720c */ /* 0x000fe40003f86270 */
[----:B0-----:R-:W0:Y:S02]  /*25000*/  MUFU.RCP R6, R6 ;  /* 0x0000000600067308 */ /* 0x001e240000001000 */
[----:B0-----:R-:W-:-:S06]  /*25010*/  IADD3 R6, R6, 0xffffffe, RZ ;  /* 0x0ffffffe06067810 */ /* 0x001fcc0007ffe0ff */
[----:B------:R0:W1:Y:S02]  /*25020*/  F2I.FTZ.U32.TRUNC.NTZ R7, R6 ;  /* 0x0000000600077305 */ /* 0x000064000021f000 */
[----:B0-----:R-:W-:Y:S02]  /*25030*/  IMAD.MOV.U32 R6, RZ, RZ, RZ ;  /* 0x000000ffff067224 */ /* 0x001fe400078e00ff */
[----:B-1----:R-:W-:-:S04]  /*25040*/  IMAD.MOV R5, RZ, RZ, -R7 ;  /* 0x000000ffff057224 */ /* 0x002fc800078e0a07 */
[----:B------:R-:W-:-:S04]  /*25050*/  IMAD R5, R5, R4, RZ ;  /* 0x0000000405057224 */ /* 0x000fc800078e02ff */
[----:B------:R-:W-:Y:S01]  /*25060*/  IMAD.HI.U32 R7, R7, R5, R6 ;  /* 0x0000000507077227 */ /* 0x000fe200078e0006 */
[----:B------:R-:W-:Y:S02]  /*25070*/  IABS R5, R2 ;  /* 0x0000000200057213 */ /* 0x000fe40000000000 */
[----:B------:R-:W-:-:S05]  /*25080*/  IABS R2, R3 ;  /* 0x0000000300027213 */ /* 0x000fca0000000000 */
[----:B------:R-:W-:-:S05]  /*25090*/  IMAD.MOV R2, RZ, RZ, -R2 ;  /* 0x000000ffff027224 */ /* 0x000fca00078e0a02 */
[----:B------:R-:W-:Y:S01]  /*250a0*/  MOV R6, R2 ;  /* 0x0000000200067202 */ /* 0x000fe20000000f00 */
[----:B------:R-:W-:-:S04]  /*250b0*/  IMAD.HI.U32 R2, R7, R5, RZ ;  /* 0x0000000507027227 */ /* 0x000fc800078e00ff */
[----:B------:R-:W-:-:S05]  /*250c0*/  IMAD R5, R2, R6, R5 ;  /* 0x0000000602057224 */ /* 0x000fca00078e0205 */
[----:B------:R-:W-:-:S13]  /*250d0*/  ISETP.GT.U32.AND P3, PT, R4, R5, PT ;  /* 0x000000050400720c */ /* 0x000fda0003f64070 */
[----:B------:R-:W-:Y:S02]  /*250e0*/  @!P3 IMAD.IADD R5, R5, 0x1, -R4 ;  /* 0x000000010505b824 */ /* 0x000fe400078e0a04 */
[----:B------:R-:W-:Y:S01]  /*250f0*/  @!P3 VIADD R2, R2, 0x1 ;  /* 0x000000010202b836 */ /* 0x000fe20000000000 */
[----:B------:R-:W-:Y:S02]  /*25100*/  ISETP.NE.AND P3, PT, R3, RZ, PT ;  /* 0x000000ff0300720c */ /* 0x000fe40003f65270 */
[----:B------:R-:W-:-:S13]  /*25110*/  ISETP.GE.U32.AND P0, PT, R5, R4, PT ;  /* 0x000000040500720c */ /* 0x000fda0003f06070 */
[----:B------:R-:W-:-:S05]  /*25120*/  @P0 VIADD R2, R2, 0x1 ;  /* 0x0000000102020836 */ /* 0x000fca0000000000 */
[----:B------:R-:W-:Y:S02]  /*25130*/  @!P4 IADD3 R2, -R2, RZ, RZ ;  /* 0x000000ff0202c210 */ /* 0x000fe40007ffe1ff */
[----:B------:R-:W-:-:S07]  /*25140*/  @!P3 LOP3.LUT R2, RZ, R3, RZ, 0x33, !PT ;  /* 0x00000003ff02b212 */ /* 0x000fce00078e33ff */
.L_x_549:
[----:B------:R-:W-:Y:S05]  /*25150*/  BSYNC B0 ;  /* 0x0000000000007941 */ /* 0x000fea0003800000 */
.L_x_548:
[-C--:B------:R-:W-:Y:S01]  /*25160*/  IMAD R3, R21, R2.reuse, RZ ;  /* 0x0000000215037224 */ /* 0x080fe200078e02ff */
[----:B------:R-:W-:Y:S04]  /*25170*/  BSSY B0, `(.L_x_550) ;  /* 0x0000120000007945 */ /* 0x000fe80003800000 */
[C---:B------:R-:W-:Y:S01]  /*25180*/  VIADDMNMX R2, R3.reuse, R2, R20, PT ;  /* 0x0000000203027246 */ /* 0x040fe20003800114 */
[----:B------:R-:W-:-:S04]  /*25190*/  IMAD R3, R3, 0x80, -R8 ;  /* 0x0000008003037824 */ /* 0x000fc800078e0a08 */
[----:B------:R-:W-:Y:S01]  /*251a0*/  IMAD R8, R2, 0x80, -R8 ;  /* 0x0000008002087824 */ /* 0x000fe200078e0a08 */
[----:B------:R-:W-:-:S04]  /*251b0*/  VIMNMX R3, RZ, R3, !PT ;  /* 0x00000003ff037248 */ /* 0x000fc80007fe0100 */
[----:B------:R-:W-:-:S04]  /*251c0*/  VIMNMX R10, R8, R10, PT ;  /* 0x0000000a080a7248 */ /* 0x000fc80003fe0100 */
[----:B------:R-:W-:Y:S02]  /*251d0*/  ISETP.GT.AND P0, PT, R10, R3, PT ;  /* 0x000000030a00720c */ /* 0x000fe40003f04270 */
[----:B------:R-:W-:-:S04]  /*251e0*/  SHF.R.U32.HI R3, RZ, 0x7, R3 ;  /* 0x00000007ff037819 */ /* 0x000fc80000011603 */
[----:B------:R-:W-:-:S07]  /*251f0*/  MOV R8, R3 ;  /* 0x0000000300087202 */ /* 0x000fce0000000f00 */
[----:B------:R-:W-:-:S05]  /*25200*/  @P0 VIADD R10, R10, 0x7f ;  /* 0x0000007f0a0a0836 */ /* 0x000fca0000000000 */
[----:B------:R-:W-:-:S04]  /*25210*/  @P0 SHF.R.S32.HI R2, RZ, 0x1f, R10 ;  /* 0x0000001fff020819 */ /* 0x000fc8000001140a */
[----:B------:R-:W-:-:S04]  /*25220*/  @P0 LEA.HI R10, R2, R10, RZ, 0x7 ;  /* 0x0000000a020a0211 */ /* 0x000fc800078f38ff */
[----:B------:R-:W-:Y:S02]  /*25230*/  @P0 SHF.R.S32.HI R8, RZ, 0x7, R10 ;  /* 0x00000007ff080819 */ /* 0x000fe4000001140a */
[----:B------:R-:W-:Y:S02]  /*25240*/  PLOP3.LUT P0, PT, PT, PT, PT, 0x80, 0x0 ;  /* 0x000000000000781c */ /* 0x000fe40003f0f070 */
[----:B------:R-:W-:-:S13]  /*25250*/  ISETP.GT.AND P3, PT, R8, R3, PT ;  /* 0x000000030800720c */ /* 0x000fda0003f64270 */
[----:B------:R-:W-:Y:S05]  /*25260*/  @!P3 BRA `(.L_x_551) ;  /* 0x000000100040b947 */ /* 0x000fea0003800000 */
[----:B------:R-:W-:Y:S01]  /*25270*/  UMOV UR4, 0xffffffff ;  /* 0xffffffff00047882 */ /* 0x000fe20000000000 */
[----:B------:R-:W-:Y:S02]  /*25280*/  SEL R2, R11, RZ, !P2 ;  /* 0x000000ff0b027207 */ /* 0x000fe40005000000 */
[----:B------:R-:W-:Y:S05]  /*25290*/  BRA.DIV UR4, `(.L_x_552) ;  /* 0x000000ae04607947 */ /* 0x000fea000b800000 */
[----:B------:R-:W0:Y:S02]  /*252a0*/  S2R R4, SR_TID.X ;  /* 0x0000000000047919 */ /* 0x000e240000002100 */
[----:B0-----:R-:W-:-:S04]  /*252b0*/  SHF.R.U32.HI R4, RZ, 0x5, R4 ;  /* 0x00000005ff047819 */ /* 0x001fc80000011604 */
[----:B------:R-:W-:-:S05]  /*252c0*/  LOP3.LUT R4, R4, 0x3, RZ, 0xc0, !PT ;  /* 0x0000000304047812 */ /* 0x000fca00078ec0ff */
[----:B------:R0:W1:Y:S02]  /*252d0*/  SHFL.IDX PT, R14, R4, RZ, 0x1f ;  /* 0x00001fff040e7589 */ /* 0x00006400000e0000 */
.L_x_860:
[----:B-1----:R-:W-:Y:S02]  /*252e0*/  ISETP.NE.AND P0, PT, R14, RZ, PT ;  /* 0x000000ff0e00720c */ /* 0x002fe40003f05270 */
[----:B------:R-:W-:-:S11]  /*252f0*/  PLOP3.LUT P6, PT, PT, PT, PT, 0x8, 0x0 ;  /* 0x000000000000781c */ /* 0x000fd60003fce170 */
[----:B------:R-:W-:Y:S05]  /*25300*/  @P0 BRA `(.L_x_553) ;  /* 0x00000000000c0947 */ /* 0x000fea0003800000 */
[----:B------:R-:W-:-:S03]  /*25310*/  UMOV UR4, 0xffffffff ;  /* 0xffffffff00047882 */ /* 0x000fc60000000000 */
[----:B------:R-:W-:Y:S05]  /*25320*/  BRA.DIV UR4, `(.L_x_554) ;  /* 0x000000ae04707947 */ /* 0x000fea000b800000 */
[----:B------:R-:W-:-:S13]  /*25330*/  ELECT P6, URZ, PT ;  /* 0x00000000003f782f */ /* 0x000fda00038c0000 */
.L_x_553:
[----:B0-----:R-:W2:Y:S01]  /*25340*/  LDL R4, [R1+0x64] ;  /* 0x0000640001047983 */ /* 0x001ea20000100800 */
[----:B------:R-:W-:Y:S01]  /*25350*/  BSSY B1, `(.L_x_555) ;  /* 0x0000008000017945 */ /* 0x000fe20003800000 */
[----:B--2---:R-:W-:-:S05]  /*25360*/  VIADD R4, R4, 0x1 ;  /* 0x0000000104047836 */ /* 0x004fca0000000000 */
[----:B------:R-:W-:-:S04]  /*25370*/  LEA.HI R5, R4, R4, RZ, 0x1 ;  /* 0x0000000404057211 */ /* 0x000fc800078f08ff */
[----:B------:R-:W-:-:S05]  /*25380*/  LOP3.LUT R5, R5, 0xfffffffe, RZ, 0xc0, !PT ;  /* 0xfffffffe05057812 */ /* 0x000fca00078ec0ff */
[----:B------:R-:W-:-:S05]  /*25390*/  IMAD.IADD R4, R4, 0x1, -R5 ;  /* 0x0000000104047824 */ /* 0x000fca00078e0a05 */
[----:B------:R-:W-:-:S04]  /*253a0*/  SHF.L.U32 R4, R4, 0x1f, RZ ;  /* 0x0000001f04047819 */ /* 0x000fc800000006ff */
[----:B------:R-:W0:Y:S02]  /*253b0*/  SYNCS.PHASECHK.TRANS64.TRYWAIT P0, [R18+URZ+0x38820], R4 ;  /* 0x03882004120075a7 */ /* 0x000e24000800017f */
[----:B0-----:R-:W-:Y:S05]  /*253c0*/  @!P0 BRA `(.L_x_556) ;  /* 0x000000ac00688947 */ /* 0x001fea0003800000 */
.L_x_863:
[----:B------:R-:W-:Y:S05]  /*253d0*/  BSYNC B1 ;  /* 0x0000000000017941 */ /* 0x000fea0003800000 */
.L_x_555:
[----:B------:R-:W-:Y:S04]  /*253e0*/  BSSY B1, `(.L_x_557) ;  /* 0x000006f000017945 */ /* 0x000fe80003800000 */
[----:B------:R-:W-:Y:S05]  /*253f0*/  @!P6 BRA `(.L_x_558) ;  /* 0x0000000400b4e947 */ /* 0x000fea0003800000 */
[----:B------:R-:W2:Y:S04]  /*25400*/  LDL R7, [R1+0x18] ;  /* 0x0000180001077983 */ /* 0x000ea80000100800 */
[----:B------:R-:W3:Y:S01]  /*25410*/  LDL R6, [R1+0x20] ;  /* 0x0000200001067983 */ /* 0x000ee20000100800 */
[----:B------:R-:W1:Y:S01]  /*25420*/  S2R R5, SR_TID.X ;  /* 0x0000000000057919 */ /* 0x000e620000002100 */
[----:B------:R-:W-:Y:S01]  /*25430*/  BSSY B2, `(.L_x_559) ;  /* 0x0000007000027945 */ /* 0x000fe20003800000 */
[----:B-1----:R-:W-:-:S04]  /*25440*/  LOP3.LUT R5, R5, 0x7f, RZ, 0xc0, !PT ;  /* 0x0000007f05057812 */ /* 0x002fc800078ec0ff */
[----:B------:R-:W-:Y:S01]  /*25450*/  ISETP.NE.AND P2, PT, R5, RZ, PT ;  /* 0x000000ff0500720c */ /* 0x000fe20003f45270 */
[----:B--2---:R-:W-:Y:S01]  /*25460*/  IMAD R7, R7, 0x8, R18 ;  /* 0x0000000807077824 */ /* 0x004fe200078e0212 */
[----:B---3--:R-:W-:-:S04]  /*25470*/  SHF.L.U32 R10, R6, 0x1f, RZ ;  /* 0x0000001f060a7819 */ /* 0x008fc800000006ff */
[----:B------:R-:W1:Y:S02]  /*25480*/  SYNCS.PHASECHK.TRANS64.TRYWAIT P0, [R7+URZ+0x388a0], R10 ;  /* 0x0388a00a070075a7 */ /* 0x000e64000800017f */
[----:B-1----:R-:W-:Y:S05]  /*25490*/  @!P0 BRA `(.L_x_560) ;  /* 0x000000ac00488947 */ /* 0x002fea0003800000 */
.L_x_864:
[----:B------:R-:W-:Y:S05]  /*254a0*/  BSYNC B2 ;  /* 0x0000000000027941 */ /* 0x000fea0003800000 */
.L_x_559:
[----:B------:R-:W-:Y:S04]  /*254b0*/  BSSY B2, `(.L_x_561) ;  /* 0x0000009000027945 */ /* 0x000fe80003800000 */
[----:B------:R-:W-:Y:S05]  /*254c0*/  @P2 BRA `(.L_x_562) ;  /* 0x00000000001c2947 */ /* 0x000fea0003800000 */
[----:B0-----:R-:W0:Y:S02]  /*254d0*/  S2R R4, SR_TID.X ;  /* 0x0000000000047919 */ /* 0x001e240000002100 */
[----:B0-----:R-:W-:Y:S02]  /*254e0*/  LOP3.LUT R5, R4, 0x1f, RZ, 0xc0, !PT ;  /* 0x0000001f04057812 */ /* 0x001fe400078ec0ff */
[----:B------:R-:W-:Y:S02]  /*254f0*/  MOV R4, 0x8000 ;  /* 0x0000800000047802 */ /* 0x000fe40000000f00 */
[----:B------:R-:W-:Y:S02]  /*25500*/  ISETP.NE.AND P0, PT, R5, RZ, PT ;  /* 0x000000ff0500720c */ /* 0x000fe40003f05270 */
[----:B------:R2:W-:Y:S11]  /*25510*/  SYNCS.ARRIVE.TRANS64 RZ, [R7+URZ+0x38890], R4 ;  /* 0x0388900407ff79a7 */ /* 0x0005f6000800003f */
[----:B--2---:R-:W-:Y:S05]  /*25520*/  @!P0 BRA `(.L_x_562) ;  /* 0x0000000000048947 */ /* 0x004fea0003800000 */
[----:B------:R-:W-:Y:S01]  /*25530*/  BPT.TRAP 0x1 ;  /* 0x000000040000795c */ /* 0x000fe20000300000 */
.L_x_562:
[----:B------:R-:W-:Y:S05]  /*25540*/  BSYNC B2 ;  /* 0x0000000000027941 */ /* 0x000fea0003800000 */
.L_x_561:
[----:B0-----:R-:W2:Y:S01]  /*25550*/  LDL R4, [R1+0x18] ;  /* 0x0000180001047983 */ /* 0x001ea20000100800 */
[----:B------:R-:W-:Y:S01]  /*25560*/  IMAD.MOV.U32 R13, RZ, RZ, RZ ;  /* 0x000000ffff0d7224 */ /* 0x000fe200078e00ff */
[----:B------:R-:W-:Y:S01]  /*25570*/  UIADD3 UR4, UP0, UR40, 0x570, URZ ;  /* 0x0000057028047890 */ /* 0x000fe2000ff1e03f */
[----:B------:R-:W-:Y:S01]  /*25580*/  IMAD R5, R8, 0x80, R0 ;  /* 0x0000008008057824 */ /* 0x000fe200078e0200 */
[----:B------:R-:W-:Y:S01]  /*25590*/  PLOP3.LUT P0, PT, PT, PT, PT, 0x80, 0x0 ;  /* 0x000000000000781c */ /* 0x000fe20003f0f070 */
[----:B------:R-:W-:Y:S01]  /*255a0*/  UMOV UR6, 0x0 ;  /* 0x0000000000067882 */ /* 0x000fe20000000000 */
[----:B------:R-:W-:Y:S01]  /*255b0*/  R2UR UR10, R13 ;  /* 0x000000000d0a72ca */ /* 0x000fe200000e0000 */
[----:B------:R-:W-:Y:S01]  /*255c0*/  UIADD3.X UR5, URZ, UR41, URZ, UP0, !UPT ;  /* 0x000000293f057290 */ /* 0x000fe200087fe43f */
[----:B------:R-:W-:Y:S01]  /*255d0*/  IADD3 R5, R5, -0x80, RZ ;  /* 0xffffff8005057810 */ /* 0x000fe20007ffe0ff */
[----:B------:R-:W-:Y:S01]  /*255e0*/  UMOV UR7, 0x12f00000 ;  /* 0x12f0000000077882 */ /* 0x000fe20000000000 */
[----:B--2---:R-:W-:-:S02]  /*255f0*/  IMAD R9, R4, 0x8000, R18 ;  /* 0x0000800004097824 */ /* 0x004fc400078e0212 */
[----:B------:R-:W-:Y:S02]  /*25600*/  VIADD R4, R7, 0x38890 ;  /* 0x0003889007047836 */ /* 0x000fe40000000000 */
[----:B------:R-:W-:-:S07]  /*25610*/  VIADD R6, R9, 0x28400 ;  /* 0x0002840009067836 */ /* 0x000fce0000000000 */
.L_x_563:
[----:B------:R-:W-:-:S13]  /*25620*/  @P0 ELECT P3, URZ, PT ;  /* 0x00000000003f082f */ /* 0x000fda0003860000 */
[----:B------:R-:W-:Y:S02]  /*25630*/  @P3 R2UR UR13, R2 ;  /* 0x00000000020d32ca */ /* 0x000fe400000e0000 */
[----:B------:R-:W-:Y:S02]  /*25640*/  @P3 R2UR UR12, R16 ;  /* 0x00000000100c32ca */ /* 0x000fe400000e0000 */
[----:B------:R-:W-:Y:S02]  /*25650*/  @P3 R2UR UR11, R5 ;  /* 0x00000000050b32ca */ /* 0x000fe400000e0000 */
[----:B------:R-:W-:Y:S02]  /*25660*/  @P3 R2UR UR9, R4 ;  /* 0x00000000040932ca */ /* 0x000fe400000e0000 */
[----:B------:R-:W-:Y:S02]  /*25670*/  @P3 R2UR UR8, R6 ;  /* 0x00000000060832ca */ /* 0x000fe400000e0000 */
[----:B------:R-:W-:-:S02]  /*25680*/  @P3 PLOP3.LUT P0, PT, P3, PT, PT, 0x8, 0x0 ;  /* 0x000000000000381c */ /* 0x000fc40001f0e170 */
[----:B------:R-:W-:-:S09]  /*25690*/  PLOP3.LUT P3, PT, PT, PT, PT, 0x8, 0x0 ;  /* 0x000000000000781c */ /* 0x000fd20003f6e170 */
[----:B------:R0:W-:Y:S02]  /*256a0*/  UTMALDG.4D [UR8], [UR4], desc[UR6] ;  /* 0x00000608040075b4 */ /* 0x0001e40008019000 */
[----:B0-----:R-:W-:Y:S05]  /*256b0*/  @P0 BRA.U.ANY `(.L_x_563) ;  /* 0xfffffffd00d80947 */ /* 0x001fea000393ffff */
[----:B------:R-:W-:Y:S01]  /*256c0*/  IMAD.MOV.U32 R12, RZ, RZ, 0x80 ;  /* 0x00000080ff0c7424 */ /* 0x000fe200078e00ff */
[----:B------:R-:W-:Y:S01]  /*256d0*/  PLOP3.LUT P0, PT, PT, PT, PT, 0x80, 0x0 ;  /* 0x000000000000781c */ /* 0x000fe20003f0f070 */
[----:B------:R-:W-:Y:S01]  /*256e0*/  UMOV UR6, 0x0 ;  /* 0x0000000000067882 */ /* 0x000fe20000000000 */
[----:B------:R-:W-:Y:S01]  /*256f0*/  IADD3 R6, R9, 0x2c400, RZ ;  /* 0x0002c40009067810 */ /* 0x000fe20007ffe0ff */
[----:B------:R-:W-:Y:S01]  /*25700*/  UMOV UR7, 0x12f00000 ;  /* 0x12f0000000077882 */ /* 0x000fe20000000000 */
[----:B------:R-:W-:-:S15]  /*25710*/  R2UR UR10, R12 ;  /* 0x000000000c0a72ca */ /* 0x000fde00000e0000 */
.L_x_564:
        /* <DEDUP_REMOVED lines=10> */
[----:B------:R-:W0:Y:S01]  /*257c0*/  SYNCS.PHASECHK.TRANS64.TRYWAIT P0, [R7+URZ+0x388c0], R10 ;  /* 0x0388c00a070075a7 */ /* 0x000e22000800017f */
[----:B------:R-:W-:Y:S04]  /*257d0*/  BSSY B2, `(.L_x_565) ;  /* 0x0000002000027945 */ /* 0x000fe80003800000 */
[----:B0-----:R-:W-:Y:S05]  /*257e0*/  @!P0 BRA `(.L_x_566) ;  /* 0x000000a800888947 */ /* 0x001fea0003800000 */
.L_x_865:
[----:B------:R-:W-:Y:S05]  /*257f0*/  BSYNC B2 ;  /* 0x0000000000027941 */ /* 0x000fea0003800000 */
.L_x_565:
[----:B------:R-:W-:Y:S01]  /*25800*/  BSSY B2, `(.L_x_567) ;  /* 0x000000b000027945 */ /* 0x000fe20003800000 */
[----:B01----:R-:W-:Y:S02]  /*25810*/  IMAD.MOV.U32 R10, RZ, RZ, 0x0 ;  /* 0x00000000ff0a7424 */ /* 0x003fe400078e00ff */
[----:B------:R-:W-:Y:S01]  /*25820*/  IMAD.MOV.U32 R11, RZ, RZ, 0x12f00000 ;  /* 0x12f00000ff0b7424 */ /* 0x000fe200078e00ff */
[----:B------:R-:W-:Y:S06]  /*25830*/  @P2 BRA `(.L_x_568) ;  /* 0x00000000001c2947 */ /* 0x000fec0003800000 */
[----:B------:R-:W0:Y:S02]  /*25840*/  S2R R4, SR_TID.X ;  /* 0x0000000000047919 */ /* 0x000e240000002100 */
[----:B0-----:R-:W-:Y:S01]  /*25850*/  LOP3.LUT R6, R4, 0x1f, RZ, 0xc0, !PT ;  /* 0x0000001f04067812 */ /* 0x001fe200078ec0ff */
[----:B------:R-:W-:-:S03]  /*25860*/  IMAD.MOV.U32 R4, RZ, RZ, 0x8000 ;  /* 0x00008000ff047424 */ /* 0x000fc600078e00ff */
[----:B------:R-:W-:Y:S01]  /*25870*/  ISETP.NE.AND P0, PT, R6, RZ, PT ;  /* 0x000000ff0600720c */ /* 0x000fe20003f05270 */
[----:B------:R0:W-:-:S12]  /*25880*/  SYNCS.ARRIVE.TRANS64 RZ, [R7+URZ+0x388b0], R4 ;  /* 0x0388b00407ff79a7 */ /* 0x0001d8000800003f */
[----:B0-----:R-:W-:Y:S05]  /*25890*/  @!P0 BRA `(.L_x_568) ;  /* 0x0000000000048947 */ /* 0x001fea0003800000 */
[----:B------:R-:W-:Y:S01]  /*258a0*/  BPT.TRAP 0x1 ;  /* 0x000000040000795c */ /* 0x000fe20000300000 */
.L_x_568:
[----:B------:R-:W-:Y:S05]  /*258b0*/  BSYNC B2 ;  /* 0x0000000000027941 */ /* 0x000fea0003800000 */
.L_x_567:
[----:B------:R-:W-:Y:S01]  /*258c0*/  R2UR UR10, R13 ;  /* 0x000000000d0a72ca */ /* 0x000fe200000e0000 */
[----:B------:R-:W-:Y:S01]  /*258d0*/  UIADD3 UR4, UP0, UR40, 0x670, URZ ;  /* 0x0000067028047890 */ /* 0x000fe2000ff1e03f */
[----:B------:R-:W-:Y:S01]  /*258e0*/  R2UR UR6, R10 ;  /* 0x000000000a0672ca */ /* 0x000fe200000e0000 */
[----:B------:R-:W-:Y:S01]  /*258f0*/  VIADD R4, R9, 0x10400 ;  /* 0x0001040009047836 */ /* 0x000fe20000000000 */
[----:B------:R-:W-:Y:S01]  /*25900*/  R2UR UR7, R11 ;  /* 0x000000000b0772ca */ /* 0x000fe200000e0000 */
[----:B------:R-:W-:Y:S01]  /*25910*/  UIADD3.X UR5, URZ, UR41, URZ, UP0, !UPT ;  /* 0x000000293f057290 */ /* 0x000fe200087fe43f */
[----:B------:R-:W-:Y:S02]  /*25920*/  PLOP3.LUT P0, PT, PT, PT, PT, 0x80, 0x0 ;  /* 0x000000000000781c */ /* 0x000fe40003f0f070 */
[----:B------:R-:W-:-:S11]  /*25930*/  IADD3 R7, R7, 0x388b0, RZ ;  /* 0x000388b007077810 */ /* 0x000fd60007ffe0ff */
.L_x_569:
        /* <DEDUP_REMOVED lines=10> */
[----:B------:R-:W-:Y:S01]  /*259e0*/  R2UR UR10, R12 ;  /* 0x000000000c0a72ca */ /* 0x000fe200000e0000 */
[----:B------:R-:W-:Y:S01]  /*259f0*/  VIADD R4, R9, 0x14400 ;  /* 0x0001440009047836 */ /* 0x000fe20000000000 */
[----:B------:R-:W-:Y:S02]  /*25a00*/  R2UR UR6, R10 ;  /* 0x000000000a0672ca */ /* 0x000fe400000e0000 */
[----:B------:R-:W-:Y:S02]  /*25a10*/  R2UR UR7, R11 ;  /* 0x000000000b0772ca */ /* 0x000fe400000e0000 */
[----:B------:R-:W-:-:S13]  /*25a20*/  PLOP3.LUT P0, PT, PT, PT, PT, 0x80, 0x0 ;  /* 0x000000000000781c */ /* 0x000fda0003f0f070 */
.L_x_570:
        /* <DEDUP_REMOVED lines=9> */
[----:B-1----:R-:W-:Y:S05]  /*25ac0*/  @P0 BRA.U.ANY `(.L_x_570) ;  /* 0xfffffffd00d80947 */ /* 0x002fea000393ffff */
.L_x_558:
[----:B------:R-:W-:Y:S05]  /*25ad0*/  BSYNC B1 ;  /* 0x0000000000017941 */ /* 0x000fea0003800000 */
.L_x_557:
[----:B------:R-:W0:Y:S04]  /*25ae0*/  LDL.LU R9, [R1+0x18] ;  /* 0x0000180001097983 */ /* 0x000e280000300800 */
[----:B------:R-:W2:Y:S01]  /*25af0*/  LDL.LU R6, [R1+0x20] ;  /* 0x0000200001067983 */ /* 0x000ea20000300800 */
[----:B------:R-:W-:Y:S01]  /*25b00*/  PLOP3.LUT P0, PT, PT, PT, PT, 0x8, 0x0 ;  /* 0x000000000000781c */ /* 0x000fe20003f0e170 */
[----:B0-----:R-:W-:Y:S01]  /*25b10*/  VIADD R4, R9, 0x1 ;  /* 0x0000000109047836 */ /* 0x001fe20000000000 */
[----:B------:R-:W-:-:S04]  /*25b20*/  IADD3 R9, R8, -0x2, RZ ;  /* 0xfffffffe08097810 */ /* 0x000fc80007ffe0ff */
[C---:B------:R-:W-:Y:S02]  /*25b30*/  ISETP.NE.AND P2, PT, R4.reuse, 0x2, PT ;  /* 0x000000020400780c */ /* 0x040fe40003f45270 */
[----:B------:R-:W-:Y:S02]  /*25b40*/  ISETP.GE.AND P3, PT, R9, R3, PT ;  /* 0x000000030900720c */ /* 0x000fe40003f66270 */
[----:B------:R-:W-:Y:S02]  /*25b50*/  SEL R5, RZ, 0x1, P2 ;  /* 0x00000001ff057807 */ /* 0x000fe40001000000 */
[----:B------:R-:W-:Y:S02]  /*25b60*/  SEL R4, R4, RZ, P2 ;  /* 0x000000ff04047207 */ /* 0x000fe40001000000 */
[----:B--2---:R-:W-:-:S03]  /*25b70*/  LOP3.LUT R6, R6, R5, RZ, 0x3c, !PT ;  /* 0x0000000506067212 */ /* 0x004fc600078e3cff */
[----:B------:R0:W-:Y:S04]  /*25b80*/  STL [R1+0x18], R4 ;  /* 0x0000180401007387 */ /* 0x0001e80000100800 */
[----:B------:R0:W-:Y:S01]  /*25b90*/  STL [R1+0x20], R6 ;  /* 0x0000200601007387 */ /* 0x0001e20000100800 */
[----:B------:R-:W-:Y:S05]  /*25ba0*/  @!P3 BRA `(.L_x_551) ;  /* 0x0000000400f0b947 */ /* 0x000fea0003800000 */
.L_x_585:
[----:B------:R-:W-:Y:S05]  /*25bb0*/  YIELD ;  /* 0x0000000000007946 */ /* 0x000fea0003800000 */
[----:B------:R-:W-:Y:S04]  /*25bc0*/  BSSY B1, `(.L_x_571) ;  /* 0x000006e000017945 */ /* 0x000fe80003800000 */
[----:B-1----:R-:W-:Y:S05]  /*25bd0*/  @!P6 BRA `(.L_x_572) ;  /* 0x0000000400b0e947 */ /* 0x002fea0003800000 */
[----:B0-----:R-:W2:Y:S04]  /*25be0*/  LDL R6, [R1+0x18] ;  /* 0x0000180001067983 */ /* 0x001ea80000100800 */
[----:B------:R-:W3:Y:S01]  /*25bf0*/  LDL R5, [R1+0x20] ;  /* 0x0000200001057983 */ /* 0x000ee20000100800 */
[----:B------:R-:W0:Y:S01]  /*25c00*/  S2R R4, SR_TID.X ;  /* 0x0000000000047919 */ /* 0x000e220000002100 */
[----:B------:R-:W-:Y:S01]  /*25c10*/  BSSY B2, `(.L_x_573) ;  /* 0x0000007000027945 */ /* 0x000fe20003800000 */
[----:B0-----:R-:W-:-:S04]  /*25c20*/  LOP3.LUT R4, R4, 0x7f, RZ, 0xc0, !PT ;  /* 0x0000007f04047812 */ /* 0x001fc800078ec0ff */
[----:B------:R-:W-:Y:S01]  /*25c30*/  ISETP.NE.AND P3, PT, R4, RZ, PT ;  /* 0x000000ff0400720c */ /* 0x000fe20003f65270 */
[----:B--2---:R-:W-:Y:S01]  /*25c40*/  IMAD R8, R6, 0x8, R18 ;  /* 0x0000000806087824 */ /* 0x004fe200078e0212 */
[----:B---3--:R-:W-:-:S04]  /*25c50*/  SHF.L.U32 R7, R5, 0x1f, RZ ;  /* 0x0000001f05077819 */ /* 0x008fc800000006ff */
[----:B------:R-:W0:Y:S02]  /*25c60*/  SYNCS.PHASECHK.TRANS64.TRYWAIT P2, [R8+URZ+0x388a0], R7 ;  /* 0x0388a007080075a7 */ /* 0x000e24000804017f */
[----:B0-----:R-:W-:Y:S05]  /*25c70*/  @!P2 BRA `(.L_x_574) ;  /* 0x000000a40078a947 */ /* 0x001fea0003800000 */
.L_x_866:
[----:B------:R-:W-:Y:S05]  /*25c80*/  BSYNC B2 ;  /* 0x0000000000027941 */ /* 0x000fea0003800000 */
.L_x_573:
[----:B------:R-:W-:Y:S04]  /*25c90*/  BSSY B2, `(.L_x_575) ;  /* 0x0000009000027945 */ /* 0x000fe80003800000 */
[----:B------:R-:W-:Y:S05]  /*25ca0*/  @P3 BRA `(.L_x_576) ;  /* 0x00000000001c3947 */ /* 0x000fea0003800000 */
[----:B------:R-:W1:Y:S02]  /*25cb0*/  S2R R4, SR_TID.X ;  /* 0x0000000000047919 */ /* 0x000e640000002100 */
[----:B-1----:R-:W-:Y:S01]  /*25cc0*/  LOP3.LUT R5, R4, 0x1f, RZ, 0xc0, !PT ;  /* 0x0000001f04057812 */ /* 0x002fe200078ec0ff */
[----:B------:R-:W-:-:S03]  /*25cd0*/  IMAD.MOV.U32 R4, RZ, RZ, 0x8000 ;  /* 0x00008000ff047424 */ /* 0x000fc600078e00ff */
[----:B------:R-:W-:Y:S01]  /*25ce0*/  ISETP.NE.AND P2, PT, R5, RZ, PT ;  /* 0x000000ff0500720c */ /* 0x000fe20003f45270 */
[----:B------:R1:W-:-:S12]  /*25cf0*/  SYNCS.ARRIVE.TRANS64 RZ, [R8+URZ+0x38890], R4 ;  /* 0x0388900408ff79a7 */ /* 0x0003d8000800003f */
[----:B-1----:R-:W-:Y:S05]  /*25d00*/  @!P2 BRA `(.L_x_576) ;  /* 0x000000000004a947 */ /* 0x002fea0003800000 */
[----:B------:R-:W-:Y:S01]  /*25d10*/  BPT.TRAP 0x1 ;  /* 0x000000040000795c */ /* 0x000fe20000300000 */
.L_x_576:
[----:B------:R-:W-:Y:S05]  /*25d20*/  BSYNC B2 ;  /* 0x0000000000027941 */ /* 0x000fea0003800000 */
.L_x_575:
[----:B------:R-:W2:Y:S01]  /*25d30*/  LDL R4, [R1+0x18] ;  /* 0x0000180001047983 */ /* 0x000ea20000100800 */
[----:B------:R-:W-:Y:S01]  /*25d40*/  IMAD.MOV.U32 R12, RZ, RZ, RZ ;  /* 0x000000ffff0c7224 */ /* 0x000fe200078e00ff */
[----:B------:R-:W-:Y:S01]  /*25d50*/  UIADD3 UR4, UP0, UR40, 0x570, URZ ;  /* 0x0000057028047890 */ /* 0x000fe2000ff1e03f */
[----:B------:R-:W-:Y:S01]  /*25d60*/  PLOP3.LUT P2, PT, PT, PT, PT, 0x80, 0x0 ;  /* 0x000000000000781c */ /* 0x000fe20003f4f070 */
[----:B------:R-:W-:Y:S01]  /*25d70*/  IMAD R5, R9, 0x80, R0 ;  /* 0x0000008009057824 */ /* 0x000fe200078e0200 */
[----:B------:R-:W-:Y:S01]  /*25d80*/  UMOV UR6, 0x0 ;  /* 0x0000000000067882 */ /* 0x000fe20000000000 */
[----:B------:R-:W-:Y:S01]  /*25d90*/  R2UR UR10, R12 ;  /* 0x000000000c0a72ca */ /* 0x000fe200000e0000 */
[----:B------:R-:W-:Y:S01]  /*25da0*/  UIADD3.X UR5, URZ, UR41, URZ, UP0, !UPT ;  /* 0x000000293f057290 */ /* 0x000fe200087fe43f */
[----:B------:R-:W-:Y:S01]  /*25db0*/  UMOV UR7, 0x12f00000 ;  /* 0x12f0000000077882 */ /* 0x000fe20000000000 */
[----:B--2---:R-:W-:Y:S01]  /*25dc0*/  LEA R6, R4, R18, 0xf ;  /* 0x0000001204067211 */ /* 0x004fe200078e78ff */
[----:B------:R-:W-:-:S04]  /*25dd0*/  VIADD R4, R8, 0x38890 ;  /* 0x0003889008047836 */ /* 0x000fc80000000000 */
[----:B------:R-:W-:-:S07]  /*25de0*/  VIADD R10, R6, 0x28400 ;  /* 0x00028400060a7836 */ /* 0x000fce0000000000 */
.L_x_577:
        /* <DEDUP_REMOVED lines=10> */
[----:B------:R-:W-:Y:S01]  /*25e90*/  MOV R13, 0x80 ;  /* 0x00000080000d7802 */ /* 0x000fe20000000f00 */
[----:B------:R-:W-:Y:S01]  /*25ea0*/  VIADD R10, R6, 0x2c400 ;  /* 0x0002c400060a7836 */ /* 0x000fe20000000000 */
[----:B------:R-:W-:Y:S01]  /*25eb0*/  PLOP3.LUT P2, PT, PT, PT, PT, 0x80, 0x0 ;  /* 0x000000000000781c */ /* 0x000fe20003f4f070 */
[----:B------:R-:W-:Y:S01]  /*25ec0*/  UMOV UR6, 0x0 ;  /* 0x0000000000067882 */ /* 0x000fe20000000000 */
[----:B------:R-:W-:Y:S01]  /*25ed0*/  R2UR UR10, R13 ;  /* 0x000000000d0a72ca */ /* 0x000fe200000e0000 */
[----:B------:R-:W-:-:S14]  /*25ee0*/  UMOV UR7, 0x12f00000 ;  /* 0x12f0000000077882 */ /* 0x000fdc0000000000 */
.L_x_578:
        /* <DEDUP_REMOVED lines=10> */
[----:B------:R-:W1:Y:S01]  /*25f90*/  SYNCS.PHASECHK.TRANS64.TRYWAIT P2, [R8+URZ+0x388c0], R7 ;  /* 0x0388c007080075a7 */ /* 0x000e62000804017f */
[----:B------:R-:W-:Y:S04]  /*25fa0*/  BSSY B2, `(.L_x_579) ;  /* 0x0000002000027945 */ /* 0x000fe80003800000 */
[----:B-1----:R-:W-:Y:S05]  /*25fb0*/  @!P2 BRA `(.L_x_580) ;  /* 0x000000a000bca947 */ /* 0x002fea0003800000 */
.L_x_867:
[----:B------:R-:W-:Y:S05]  /*25fc0*/  BSYNC B2 ;  /* 0x0000000000027941 */ /* 0x000fea0003800000 */
.L_x_579:
[----:B------:R-:W-:Y:S01]  /*25fd0*/  BSSY B2, `(.L_x_581) ;  /* 0x000000b000027945 */ /* 0x000fe20003800000 */
[----:B------:R-:W-:Y:S02]  /*25fe0*/  IMAD.MOV.U32 R10, RZ, RZ, 0x0 ;  /* 0x00000000ff0a7424 */ /* 0x000fe400078e00ff */
[----:B------:R-:W-:Y:S01]  /*25ff0*/  IMAD.MOV.U32 R11, RZ, RZ, 0x12f00000 ;  /* 0x12f00000ff0b7424 */ /* 0x000fe200078e00ff */
[----:B------:R-:W-:Y:S06]  /*26000*/  @P3 BRA `(.L_x_582) ;  /* 0x00000000001c3947 */ /* 0x000fec0003800000 */
[----:B------:R-:W2:Y:S02]  /*26010*/  S2R R4, SR_TID.X ;  /* 0x0000000000047919 */ /* 0x000ea40000002100 */
[----:B--2---:R-:W-:Y:S02]  /*26020*/  LOP3.LUT R14, R4, 0x1f, RZ, 0xc0, !PT ;  /* 0x0000001f040e7812 */ /* 0x004fe400078ec0ff */
[----:B------:R-:W-:Y:S02]  /*26030*/  MOV R4, 0x8000 ;  /* 0x0000800000047802 */ /* 0x000fe40000000f00 */
[----:B------:R-:W-:Y:S02]  /*26040*/  ISETP.NE.AND P2, PT, R14, RZ, PT ;  /* 0x000000ff0e00720c */ /* 0x000fe40003f45270 */
[----:B------:R2:W-:Y:S11]  /*26050*/  SYNCS.ARRIVE.TRANS64 RZ, [R8+URZ+0x388b0], R4 ;  /* 0x0388b00408ff79a7 */ /* 0x0005f6000800003f */
[----:B--2---:R-:W-:Y:S05]  /*26060*/  @!P2 BRA `(.L_x_582) ;  /* 0x000000000004a947 */ /* 0x004fea0003800000 */
[----:B------:R-:W-:Y:S01]  /*26070*/  BPT.TRAP 0x1 ;  /* 0x000000040000795c */ /* 0x000fe20000300000 */
.L_x_582:
[----:B------:R-:W-:Y:S05]  /*26080*/  BSYNC B2 ;  /* 0x0000000000027941 */ /* 0x000fea0003800000 */
.L_x_581:
[----:B------:R-:W-:Y:S01]  /*26090*/  R2UR UR10, R12 ;  /* 0x000000000c0a72ca */ /* 0x000fe200000e0000 */
[----:B------:R-:W-:Y:S01]  /*260a0*/  UIADD3 UR4, UP0, UR40, 0x670, URZ ;  /* 0x0000067028047890 */ /* 0x000fe2000ff1e03f */
[----:B------:R-:W-:Y:S01]  /*260b0*/  R2UR UR6, R10 ;  /* 0x000000000a0672ca */ /* 0x000fe200000e0000 */
[----:B01----:R-:W-:Y:S01]  /*260c0*/  VIADD R8, R8, 0x388b0 ;  /* 0x000388b008087836 */ /* 0x003fe20000000000 */
[----:B------:R-:W-:Y:S01]  /*260d0*/  R2UR UR7, R11 ;  /* 0x000000000b0772ca */ /* 0x000fe200000e0000 */
[----:B------:R-:W-:Y:S01]  /*260e0*/  VIADD R4, R6, 0x10400 ;  /* 0x0001040006047836 */ /* 0x000fe20000000000 */
[----:B------:R-:W-:Y:S01]  /*260f0*/  PLOP3.LUT P2, PT, PT, PT, PT, 0x80, 0x0 ;  /* 0x000000000000781c */ /* 0x000fe20003f4f070 */
[----:B------:R-:W-:-:S12]  /*26100*/  UIADD3.X UR5, URZ, UR41, URZ, UP0, !UPT ;  /* 0x000000293f057290 */ /* 0x000fd800087fe43f */
.L_x_583:
        /* <DEDUP_REMOVED lines=15> */
.L_x_584:
        /* <DEDUP_REMOVED lines=10> */
.L_x_572:
[----:B------:R-:W-:Y:S05]  /*262a0*/  BSYNC B1 ;  /* 0x0000000000017941 */ /* 0x000fea0003800000 */
.L_x_571:
[----:B0-----:R-:W2:Y:S04]  /*262b0*/  LDL.LU R4, [R1+0x18] ;  /* 0x0000180001047983 */ /* 0x001ea80000300800 */
[----:B------:R-:W3:Y:S01]  /*262c0*/  LDL.LU R7, [R1+0x20] ;  /* 0x0000200001077983 */ /* 0x000ee20000300800 */
[C---:B------:R-:W-:Y:S01]  /*262d0*/  ISETP.GT.AND P3, PT, R9.reuse, R3, PT ;  /* 0x000000030900720c */ /* 0x040fe20003f64270 */
[----:B------:R-:W-:Y:S01]  /*262e0*/  VIADD R9, R9, 0xffffffff ;  /* 0xffffffff09097836 */ /* 0x000fe20000000000 */
[----:B--2---:R-:W-:-:S04]  /*262f0*/  IADD3 R4, R4, 0x1, RZ ;  /* 0x0000000104047810 */ /* 0x004fc80007ffe0ff */
[----:B------:R-:W-:-:S04]  /*26300*/  ISETP.NE.AND P2, PT, R4, 0x2, PT ;  /* 0x000000020400780c */ /* 0x000fc80003f45270 */
[----:B------:R-:W-:Y:S02]  /*26310*/  SEL R5, RZ, 0x1, P2 ;  /* 0x00000001ff057807 */ /* 0x000fe40001000000 */
[----:B------:R-:W-:Y:S02]  /*26320*/  SEL R4, R4, RZ, P2 ;  /* 0x000000ff04047207 */ /* 0x000fe40001000000 */
[----:B---3--:R-:W-:-:S05]  /*26330*/  LOP3.LUT R7, R7, R5, RZ, 0x3c, !PT ;  /* 0x0000000507077212 */ /* 0x008fca00078e3cff */
[----:B------:R1:W-:Y:S04]  /*26340*/  STL [R1+0x20], R7 ;  /* 0x0000200701007387 */ /* 0x0003e80000100800 */
[----:B------:R1:W-:Y:S01]  /*26350*/  STL [R1+0x18], R4 ;  /* 0x0000180401007387 */ /* 0x0003e20000100800 */
[----:B------:R-:W-:Y:S05]  /*26360*/  @P3 BRA `(.L_x_585) ;  /* 0xfffffff800103947 */ /* 0x000fea000383ffff */
.L_x_551:
[----:B------:R-:W-:Y:S05]  /*26370*/  BSYNC B0 ;  /* 0x0000000000007941 */ /* 0x000fea0003800000 */
.L_x_550:
[----:B------:R-:W-:Y:S05]  /*26380*/  @!P0 WARPSYNC.ALL ;  /* 0x0000000000008948 */ /* 0x000fea0003800000 */
[----:B------:R-:W-:Y:S01]  /*26390*/  @!P0 BAR.SYNC.DEFER_BLOCKING 0xc, 0x180 ;  /* 0x0306000000008b1d */ /* 0x000fe20000010000 */
[----:B------:R-:W-:-:S05]  /*263a0*/  IMAD.MOV.U32 R0, RZ, RZ, RZ ;  /* 0x000000ffff007224 */ /* 0x000fca00078e00ff */
[----:B------:R-:W-:Y:S04]  /*263b0*/  BSSY B0, `(.L_x_586) ;  /* 0x000001e000007945 */ /* 0x000fe80003800000 */
[----:B------:R-:W-:Y:S05]  /*263c0*/  @!P1 BRA `(.L_x_587) ;  /* 0x0000000000709947 */ /* 0x000fea0003800000 */
[----:B------:R-:W-:-:S13]  /*263d0*/  ISETP.NE.AND P0, PT, R17, RZ, PT ;  /* 0x000000ff1100720c */ /* 0x000fda0003f05270 */
[----:B------:R-:W2:Y:S02]  /*263e0*/  @!P0 LDC R17, c[0x0][0x9f0] ;  /* 0x00027c00ff118b82 */ /* 0x000ea40000000800 */
[----:B--2---:R-:W-:-:S04]  /*263f0*/  IABS R2, R17 ;  /* 0x0000001100027213 */ /* 0x004fc80000000000 */
[----:B01----:R-:W0:Y:S08]  /*26400*/  I2F.RP R4, R2 ;  /* 0x0000000200047306 */ /* 0x003e300000209400 */
[----:B0-----:R-:W0:Y:S02]  /*26410*/  MUFU.RCP R4, R4 ;  /* 0x0000000400047308 */ /* 0x001e240000001000 */
[----:B0-----:R-:W-:-:S06]  /*26420*/  VIADD R4, R4, 0xffffffe ;  /* 0x0ffffffe04047836 */ /* 0x001fcc0000000000 */
[----:B------:R0:W1:Y:S02]  /*26430*/  F2I.FTZ.U32.TRUNC.NTZ R5, R4 ;  /* 0x0000000400057305 */ /* 0x000064000021f000 */
[----:B0-----:R-:W-:Y:S01]  /*26440*/  IMAD.MOV.U32 R4, RZ, RZ, RZ ;  /* 0x000000ffff047224 */ /* 0x001fe200078e00ff */
[----:B-1----:R-:W-:-:S05]  /*26450*/  IADD3 R0, RZ, -R5, RZ ;  /* 0x80000005ff007210 */ /* 0x002fca0007ffe0ff */
[----:B------:R-:W-:-:S04]  /*26460*/  IMAD R0, R0, R2, RZ ;  /* 0x0000000200007224 */ /* 0x000fc800078e02ff */
[----:B------:R-:W-:Y:S01]  /*26470*/  IMAD.HI.U32 R6, R5, R0, R4 ;  /* 0x0000000005067227 */ /* 0x000fe200078e0004 */
[----:B------:R-:W-:Y:S02]  /*26480*/  IABS R0, R17 ;  /* 0x0000001100007213 */ /* 0x000fe40000000000 */
[----:B------:R-:W-:-:S03]  /*26490*/  IADD3 R4, R20, -0x1, R17 ;  /* 0xffffffff14047810 */ /* 0x000fc60007ffe011 */
[----:B------:R-:W-:Y:S01]  /*264a0*/  IMAD.MOV R0, RZ, RZ, -R0 ;  /* 0x000000ffff007224 */ /* 0x000fe200078e0a00 */
[----:B------:R-:W-:Y:S02]  /*264b0*/  IABS R3, R4 ;  /* 0x0000000400037213 */ /* 0x000fe40000000000 */
[----:B------:R-:W-:Y:S01]  /*264c0*/  LOP3.LUT R4, R4, R17, RZ, 0x3c, !PT ;  /* 0x0000001104047212 */ /* 0x000fe200078e3cff */
[----:B------:R-:W-:Y:S02]  /*264d0*/  IMAD.MOV.U32 R5, RZ, RZ, R0 ;  /* 0x000000ffff057224 */ /* 0x000fe400078e0000 */
[----:B------:R-:W-:Y:S01]  /*264e0*/  IMAD.HI.U32 R0, R6, R3, RZ ;  /* 0x0000000306007227 */ /* 0x000fe200078e00ff */
[----:B------:R-:W-:-:S03]  /*264f0*/  ISETP.GE.AND P2, PT, R4, RZ, PT ;  /* 0x000000ff0400720c */ /* 0x000fc60003f46270 */
[----:B------:R-:W-:-:S05]  /*26500*/  IMAD R3, R0, R5, R3 ;  /* 0x0000000500037224 */ /* 0x000fca00078e0203 */
[----:B------:R-:W-:-:S13]  /*26510*/  ISETP.GT.U32.AND P1, PT, R2, R3, PT ;  /* 0x000000030200720c */ /* 0x000fda0003f24070 */
[-C--:B------:R-:W-:Y:S01]  /*26520*/  @!P1 IADD3 R3, R3, -R2.reuse, RZ ;  /* 0x8000000203039210 */ /* 0x080fe20007ffe0ff */
[----:B------:R-:W-:Y:S01]  /*26530*/  @!P1 VIADD R0, R0, 0x1 ;  /* 0x0000000100009836 */ /* 0x000fe20000000000 */
[----:B------:R-:W-:Y:S02]  /*26540*/  ISETP.NE.AND P1, PT, R17, RZ, PT ;  /* 0x000000ff1100720c */ /* 0x000fe40003f25270 */
[----:B------:R-:W-:-:S13]  /*26550*/  ISETP.GE.U32.AND P0, PT, R3, R2, PT ;  /* 0x000000020300720c */ /* 0x000fda0003f06070 */
[----:B------:R-:W-:-:S04]  /*26560*/  @P0 VIADD R0, R0, 0x1 ;  /* 0x0000000100000836 */ /* 0x000fc80000000000 */
[----:B------:R-:W-:Y:S01]  /*26570*/  @!P2 IMAD.MOV R0, RZ, RZ, -R0 ;  /* 0x000000ffff00a224 */ /* 0x000fe200078e0a00 */
[----:B------:R-:W-:-:S07]  /*26580*/  @!P1 LOP3.LUT R0, RZ, R17, RZ, 0x33, !PT ;  /* 0x00000011ff009212 */ /* 0x000fce00078e33ff */
.L_x_587:
[----:B------:R-:W-:Y:S05]  /*26590*/  BSYNC B0 ;  /* 0x0000000000007941 */ /* 0x000fea0003800000 */
.L_x_586:
[----:B------:R-:W-:-:S05]  /*265a0*/  IMAD R3, R21, R0, RZ ;  /* 0x0000000015037224 */ /* 0x000fca00078e02ff */
[----:B------:R-:W-:Y:S01]  /*265b0*/  VIADDMNMX R2, R3, R0, R20, PT ;  /* 0x0000000003027246 */ /* 0x000fe20003800114 */
[----:B------:R2:W-:Y:S03]  /*265c0*/  STL [R1+0x2c], R3 ;  /* 0x00002c0301007387 */ /* 0x0005e60000100800 */
[----:B------:R-:W-:Y:S01]  /*265d0*/  ISETP.GT.AND P0, PT, R2, R3, PT ;  /* 0x000000030200720c */ /* 0x000fe20003f04270 */
[----:B------:R2:W-:-:S12]  /*265e0*/  STL [R1+0x4c], R2 ;  /* 0x00004c0201007387 */ /* 0x0005d80000100800 */
[----:B--2---:R-:W-:Y:S05]  /*265f0*/  @P0 BRA `(.L_x_588) ;  /* 0x0000000000480947 */ /* 0x004fea0003800000 */
[----:B------:R-:W2:Y:S02]  /*26600*/  S2R R2, SR_TID.X ;  /* 0x0000000000027919 */ /* 0x000ea40000002100 */
[----:B--2---:R-:W-:-:S04]  /*26610*/  LOP3.LUT R2, R2, 0x7f, RZ, 0xc0, !PT ;  /* 0x0000007f02027812 */ /* 0x004fc800078ec0ff */
[----:B------:R-:W-:-:S13]  /*26620*/  ISETP.NE.AND P0, PT, R2, RZ, PT ;  /* 0x000000ff0200720c */ /* 0x000fda0003f05270 */
[----:B------:R-:W-:Y:S05]  /*26630*/  @P0 BRA `(.L_x_589) ;  /* 0x0000003800940947 */ /* 0x000fea0003800000 */
[----:B------:R-:W2:Y:S01]  /*26640*/  S2R R2, SR_LANEID ;  /* 0x0000000000027919 */ /* 0x000ea20000000000 */
[----:B------:R-:W-:Y:S01]  /*26650*/  VOTEU.ANY UR4, UPT, PT ;  /* 0x0000000000047886 */ /* 0x000fe200038e0100 */
[----:B01----:R-:W0:Y:S01]  /*26660*/  LDC.64 R4, c[0x0][0xc60] ;  /* 0x00031800ff047b82 */ /* 0x003e220000000a00 */
[----:B------:R-:W2:Y:S02]  /*26670*/  FLO.U32 R0, UR4 ;  /* 0x0000000400007d00 */ /* 0x000ea400080e0000 */
[----:B--2---:R-:W-:-:S06]  /*26680*/  ISETP.EQ.U32.AND P0, PT, R0, R2, PT ;  /* 0x000000020000720c */ /* 0x004fcc0003f02070 */
[----:B------:R-:W0:Y:S07]  /*26690*/  POPC R2, UR4 ;  /* 0x0000000400027d09 */ /* 0x000e2e0008000000 */
[----:B0-----:R-:W2:Y:S04]  /*266a0*/  @P0 ATOMG.E.ADD.STRONG.GPU PT, R2, desc[UR42][R4.64], R2 ;  /* 0x00000002040209a8 */ /* 0x001ea800081ee1ea */
[----:B--2---:R0:W1:Y:S02]  /*266b0*/  SHFL.IDX PT, R2, R2, R0, 0x1f ;  /* 0x00001f0002027589 */ /* 0x00406400000e0000 */
[----:B0-----:R-:W0:Y:S02]  /*266c0*/  S2R R0, SR_LTMASK ;  /* 0x0000000000007919 */ /* 0x001e240000003900 */
[----:B0-----:R-:W-:-:S06]  /*266d0*/  LOP3.LUT R0, R0, UR4, RZ, 0xc0, !PT ;  /* 0x0000000400007c12 */ /* 0x001fcc000f8ec0ff */
[----:B------:R-:W1:Y:S02]  /*266e0*/  POPC R0, R0 ;  /* 0x0000000000007309 */ /* 0x000e640000000000 */
[----:B-1----:R-:W-:-:S05]  /*266f0*/  IADD3 R0, R2, UR38, R0 ;  /* 0x0000002602007c10 */ /* 0x002fca000fffe000 */
[----:B------:R2:W-:Y:S01]  /*26700*/  STL [R1], R0 ;  /* 0x0000000001007387 */ /* 0x0005e20000100800 */
[----:B------:R-:W-:Y:S05]  /*26710*/  BRA `(.L_x_589) ;  /* 0x00000038005c7947 */ /* 0x000fea0003800000 */
.L_x_588:
[----:B------:R-:W-:Y:S01]  /*26720*/  IADD3 R0, R18, 0x28400, RZ ;  /* 0x0002840012007810 */ /* 0x000fe20007ffe0ff */
[----:B------:R-:W-:Y:S03]  /*26730*/  BSSY B6, `(.L_x_590) ;  /* 0x0000013000067945 */ /* 0x000fe60003800000 */
[----:B------:R-:W-:-:S13]  /*26740*/  LOP3.LUT P0, RZ, R0, 0x3ff, RZ, 0xc0, !PT ;  /* 0x000003ff00ff7812 */ /* 0x000fda000780c0ff */
[----:B------:R-:W-:Y:S05]  /*26750*/  @!P0 BRA `(.L_x_591) ;  /* 0x0000000000408947 */ /* 0x000fea0003800000 */
[----:B------:R-:W-:Y:S01]  /*26760*/  MOV R2, 0x0 ;  /* 0x0000000000027802 */ /* 0x000fe20000000f00 */
[----:B------:R-:W-:Y:S01]  /*26770*/  ULDC.64 UR6, c[0x4][0xc0] ;  /* 0x0100300000067ab9 */ /* 0x000fe20000000a00 */
[----:B------:R-:W-:Y:S01]  /*26780*/  ULDC.64 UR8, c[0x4][0xc8] ;  /* 0x0100320000087ab9 */ /* 0x000fe20000000a00 */
[----:B------:R-:W-:Y:S01]  /*26790*/  ULDC.64 UR4, c[0x4][0x8] ;  /* 0x0100020000047ab9 */ /* 0x000fe20000000a00 */
[----:B01----:R-:W-:Y:S01]  /*267a0*/  IMAD.U32 R4, RZ, RZ, UR6 ;  /* 0x00000006ff047e24 */ /* 0x003fe2000f8e00ff */
[----:B------:R-:W-:Y:S01]  /*267b0*/  MOV R7, UR9 ;  /* 0x0000000900077c02 */ /* 0x000fe20008000f00 */
[----:B------:R-:W0:Y:S01]  /*267c0*/  LDC.64 R2, c[0x4][R2] ;  /* 0x0100000002027b82 */ /* 0x000e220000000a00 */
[----:B------:R-:W-:Y:S01]  /*267d0*/  IMAD.U32 R5, RZ, RZ, UR7 ;  /* 0x00000007ff057e24 */ /* 0x000fe2000f8e00ff */
[----:B------:R-:W-:Y:S01]  /*267e0*/  MOV R12, 0x1 ;  /* 0x00000001000c7802 */ /* 0x000fe20000000f00 */
[----:B------:R-:W-:Y:S02]  /*267f0*/  IMAD.U32 R6, RZ, RZ, UR8 ;  /* 0x00000008ff067e24 */ /* 0x000fe4000f8e00ff */
[----:B------:R-:W-:-:S02]  /*26800*/  IMAD.U32 R10, RZ, RZ, UR4 ;  /* 0x00000004ff0a7e24 */ /* 0x000fc4000f8e00ff */
[----:B------:R-:W-:Y:S02]  /*26810*/  IMAD.U32 R11, RZ, RZ, UR5 ;  /* 0x00000005ff0b7e24 */ /* 0x000fe4000f8e00ff */
[----:B------:R-:W-:Y:S02]  /*26820*/  IMAD.MOV.U32 R8, RZ, RZ, 0x70 ;  /* 0x00000070ff087424 */ /* 0x000fe400078e00ff */
[----:B------:R-:W-:-:S07]  /*26830*/  IMAD.MOV.U32 R13, RZ, RZ, RZ ;  /* 0x000000ffff0d7224 */ /* 0x000fce00078e00ff */
[----:B------:R-:W-:-:S07]  /*26840*/  LEPC R20, `(.L_x_591) ;  /* 0x000000001014794e */ /* 0x000fce0000000000 */
[----:B0-----:R-:W-:Y:S05]  /*26850*/  CALL.ABS.NOINC R2 ;  /* 0x0000000002007343 */ /* 0x001fea0003c00000 */
.L_x_591:
[----:B------:R-:W-:Y:S05]  /*26860*/  BSYNC B6 ;  /* 0x0000000000067941 */ /* 0x000fea0003800000 */
.L_x_590:
        /* <DEDUP_REMOVED lines=23> */
[----:B0-2---:R-:W-:Y:S05]  /*269e0*/  CALL.ABS.NOINC R2 ;  /* 0x0000000002007343 */ /* 0x005fea0003c00000 */
.L_x_593:
[----:B------:R-:W-:Y:S05]  /*269f0*/  BSYNC B6 ;  /* 0x0000000000067941 */ /* 0x000fea0003800000 */
.L_x_592:
        /* <DEDUP_REMOVED lines=19> */
[----:B0-2---:R-:W-:Y:S05]  /*26b30*/  CALL.ABS.NOINC R2 ;  /* 0x0000000002007343 */ /* 0x005fea0003c00000 */
.L_x_595:
[----:B------:R-:W-:Y:S05]  /*26b40*/  BSYNC B6 ;  /* 0x0000000000067941 */ /* 0x000fea0003800000 */
.L_x_594:
[----:B------:R-:W-:Y:S01]  /*26b50*/  LOP3.LUT P6, RZ, R17, 0x1, RZ, 0xc0, !PT ;  /* 0x0000000111ff7812 */ /* 0x000fe200078cc0ff */
[----:B------:R-:W-:-:S12]  /*26b60*/  BSSY B6, `(.L_x_596) ;  /* 0x0000012000067945 */ /* 0x000fd80003800000 */
        /* <DEDUP_REMOVED lines=17> */
.L_x_597:
[----:B------:R-:W-:Y:S05]  /*26c80*/  BSYNC B6 ;  /* 0x0000000000067941 */ /* 0x000fea0003800000 */
.L_x_596:
[----:B------:R-:W3:Y:S01]  /*26c90*/  LDL.LU R2, [R1+0x30] ;  /* 0x0000300001027983 */ /* 0x000ee20000300800 */
[----:B------:R-:W-:-:S03]  /*26ca0*/  ULDC.64 UR4, c[0x0][0x9f8] ;  /* 0x00027e0000047ab9 */ /* 0x000fc60000000a00 */
[----:B--2---:R-:W2:Y:S04]  /*26cb0*/  LDL.LU R17, [R1+0x44] ;  /* 0x0000440001117983 */ /* 0x004ea80000300800 */
[----:B------:R-:W4:Y:S01]  /*26cc0*/  LDL R9, [R1+0x8] ;  /* 0x0000080001097983 */ /* 0x000f220000100800 */
[----:B------:R-:W-:-:S04]  /*26cd0*/  ISETP.NE.U32.AND P0, PT, RZ, UR4, PT ;  /* 0x00000004ff007c0c */ /* 0x000fc8000bf05070 */
[----:B------:R-:W-:-:S13]  /*26ce0*/  ISETP.NE.AND.EX P0, PT, RZ, UR5, PT, P0 ;  /* 0x00000005ff007c0c */ /* 0x000fda000bf05300 */
[----:B---3--:R-:W-:-:S04]  /*26cf0*/  @P0 IADD3 R2, P1, R2, UR4, RZ ;  /* 0x0000000402020c10 */ /* 0x008fc8000ff3e0ff */
[----:B--2---:R-:W-:Y:S01]  /*26d00*/  @P0 IADD3.X R3, R17, UR5, RZ, P1, !PT ;  /* 0x0000000511030c10 */ /* 0x004fe20008ffe4ff */
[----:B------:R-:W-:-:S04]  /*26d10*/  ULDC.64 UR4, c[0x0][0xa08] ;  /* 0x0002820000047ab9 */ /* 0x000fc80000000a00 */
[----:B----4-:R2:W3:Y:S02]  /*26d20*/  @P0 LDG.E R9, desc[UR42][R2.64] ;  /* 0x0000002a02090981 */ /* 0x0104e4000c1e1900 */
[----:B--2---:R-:W2:Y:S01]  /*26d30*/  LDC.64 R2, c[0x0][0x418] ;  /* 0x00010600ff027b82 */ /* 0x004ea20000000a00 */
[----:B---3--:R-:W-:Y:S01]  /*26d40*/  SHF.R.S32.HI R10, RZ, 0x1f, R9 ;  /* 0x0000001fff0a7819 */ /* 0x008fe20000011409 */
[----:B------:R3:W-:Y:S01]  /*26d50*/  @P0 STL [R1+0x8], R9 ;  /* 0x0000080901000387 */ /* 0x0007e20000100800 */
[----:B--2---:R-:W-:Y:S01]  /*26d60*/  LOP3.LUT P0, RZ, R2, UR4, RZ, 0xfc, !PT ;  /* 0x0000000402ff7c12 */ /* 0x004fe2000f80fcff */
[----:B------:R-:W-:Y:S02]  /*26d70*/  UMOV UR4, 0xffffffff ;  /* 0xffffffff00047882 */ /* 0x000fe40000000000 */
[----:B------:R3:W-:Y:S01]  /*26d80*/  STL [R1+0x30], R10 ;  /* 0x0000300a01007387 */ /* 0x0007e20000100800 */
[----:B------:R-:W-:-:S04]  /*26d90*/  LOP3.LUT P0, RZ, R3, UR5, RZ, 0xfc, P0 ;  /* 0x0000000503ff7c12 */ /* 0x000fc8000800fcff */
[----:B------:R-:W-:Y:S01]  /*26da0*/  SEL R17, R9, RZ, !P0 ;  /* 0x000000ff09117207 */ /* 0x000fe20004000000 */
[----:B------:R-:W-:Y:S08]  /*26db0*/  BRA.DIV UR4, `(.L_x_598) ;  /* 0x0000009604507947 */ /* 0x000ff0000b800000 */
[----:B------:R-:W2:Y:S02]  /*26dc0*/  S2R R0, SR_TID.X ;  /* 0x0000000000007919 */ /* 0x000ea40000002100 */
[----:B--2---:R-:W-:-:S04]  /*26dd0*/  SHF.R.U32.HI R0, RZ, 0x5, R0 ;  /* 0x00000005ff007819 */ /* 0x004fc80000011600 */
[----:B------:R-:W-:-:S05]  /*26de0*/  LOP3.LUT R0, R0, 0x3, RZ, 0xc0, !PT ;  /* 0x0000000300007812 */ /* 0x000fca00078ec0ff */
[----:B------:R2:W4:Y:S02]  /*26df0*/  SHFL.IDX PT, R14, R0, RZ, 0x1f ;  /* 0x00001fff000e7589 */ /* 0x00052400000e0000 */
.L_x_870:
[----:B--2---:R-:W2:Y:S01]  /*26e00*/  LDL.LU R0, [R1+0x10] ;  /* 0x0000100001007983 */ /* 0x004ea20000300800 */
[----:B------:R-:W-:Y:S02]  /*26e10*/  PLOP3.LUT P1, PT, PT, PT, PT, 0x8, 0x0 ;  /* 0x000000000000781c */ /* 0x000fe40003f2e170 */
[----:B----4-:R-:W-:Y:S02]  /*26e20*/  ISETP.NE.AND P0, PT, R14, RZ, PT ;  /* 0x000000ff0e00720c */ /* 0x010fe40003f05270 */
[----:B--2---:R-:W-:-:S09]  /*26e30*/  LOP3.LUT R0, R0, 0xfffffffe, RZ, 0xc0, !PT ;  /* 0xfffffffe00007812 */ /* 0x004fd200078ec0ff */
[----:B------:R-:W-:-:S05]  /*26e40*/  @P1 LOP3.LUT R0, R0, 0x1, RZ, 0xfc, !PT ;  /* 0x0000000100001812 */ /* 0x000fca00078efcff */
[----:B------:R2:W-:Y:S01]  /*26e50*/  STL [R1+0x10], R0 ;  /* 0x0000100001007387 */ /* 0x0005e20000100800 */
[----:B------:R-:W-:Y:S05]  /*26e60*/  @P0 BRA `(.L_x_599) ;  /* 0x0000000400900947 */ /* 0x000fea0003800000 */
[----:B------:R-:W-:-:S03]  /*26e70*/  UMOV UR4, 0xffffffff ;  /* 0xffffffff00047882 */ /* 0x000fc60000000000 */
[----:B------:R-:W-:Y:S05]  /*26e80*/  BRA.DIV UR4, `(.L_x_600) ;  /* 0x0000009604507947 */ /* 0x000fea000b800000 */
[----:B------:R-:W-:-:S13]  /*26e90*/  ELECT P6, URZ, PT ;  /* 0x00000000003f782f */ /* 0x000fda00038c0000 */
.L_x_873:
[----:B------:R-:W-:Y:S05]  /*26ea0*/  @!P6 BRA `(.L_x_599) ;  /* 0x000000040080e947 */ /* 0x000fea0003800000 */
[----:B--2---:R-:W0:Y:S01]  /*26eb0*/  LDL R0, [R1+0x4c] ;  /* 0x00004c0001007983 */ /* 0x004e220000100800 */
[----:B------:R-:W-:-:S04]  /*26ec0*/  ISETP.NE.U32.AND P0, PT, R2, RZ, PT ;  /* 0x000000ff0200720c */ /* 0x000fc80003f05070 */
[----:B------:R-:W-:Y:S01]  /*26ed0*/  ISETP.NE.AND.EX P0, PT, R3, RZ, PT, P0 ;  /* 0x000000ff0300720c */ /* 0x000fe20003f05300 */
[----:B01----:R-:W-:-:S12]  /*26ee0*/  VIADD R4, R0, 0xffffffff ;  /* 0xffffffff00047836 */ /* 0x003fd80000000000 */
[----:B------:R-:W-:Y:S05]  /*26ef0*/  @!P0 BRA `(.L_x_601) ;  /* 0x0000000000488947 */ /* 0x000fea0003800000 */
[----:B------:R-:W0:Y:S01]  /*26f00*/  LDC R8, c[0x0][0x43c] ;  /* 0x00010f00ff087b82 */ /* 0x000e220000000800 */
[----:B------:R-:W-:Y:S01]  /*26f10*/  MOV R0, R4 ;  /* 0x0000000400007202 */ /* 0x000fe20000000f00 */
[----:B------:R-:W-:Y:S01]  /*26f20*/  ULDC.64 UR4, c[0x0][0x428] ;  /* 0x00010a0000047ab9 */ /* 0x000fe20000000a00 */
[----:B0-----:R-:W-:-:S13]  /*26f30*/  ISETP.NE.AND P0, PT, R8, 0x1, PT ;  /* 0x000000010800780c */ /* 0x001fda0003f05270 */
[----:B------:R-:W0:Y:S02]  /*26f40*/  @P0 LDC.64 R6, c[0x0][0x440] ;  /* 0x00011000ff060b82 */ /* 0x000e240000000a00 */
[----:B0-----:R-:W-:-:S05]  /*26f50*/  @P0 IMAD.HI.U32 R6, R4, R6, RZ ;  /* 0x0000000604060227 */ /* 0x001fca00078e00ff */
[----:B------:R-:W-:-:S04]  /*26f60*/  @P0 SHF.R.U32.HI R0, RZ, R7, R6 ;  /* 0x00000007ff000219 */ /* 0x000fc80000011606 */
[--C-:B------:R-:W-:Y:S01]  /*26f70*/  SHF.R.S32.HI R7, RZ, 0x1f, R0.reuse ;  /* 0x0000001fff077819 */ /* 0x100fe20000011400 */
[--C-:B------:R-:W-:Y:S02]  /*26f80*/  IMAD.MOV R5, RZ, RZ, -R0.reuse ;  /* 0x000000ffff057224 */ /* 0x100fe400078e0a00 */
[----:B------:R-:W-:Y:S02]  /*26f90*/  IMAD.MOV.U32 R6, RZ, RZ, R0 ;  /* 0x000000ffff067224 */ /* 0x000fe400078e0000 */
[----:B------:R-:W-:Y:S02]  /*26fa0*/  IMAD R4, R8, R5, R4 ;  /* 0x0000000508047224 */ /* 0x000fe400078e0204 */
[----:B------:R-:W-:Y:S02]  /*26fb0*/  IMAD R5, R10, UR4, RZ ;  /* 0x000000040a057c24 */ /* 0x000fe4000f8e02ff */
[----:B------:R-:W-:-:S04]  /*26fc0*/  IMAD.WIDE.U32 R6, R9, UR4, R6 ;  /* 0x0000000409067c25 */ /* 0x000fc8000f8e0006 */
[----:B------:R-:W-:Y:S01]  /*26fd0*/  IMAD R0, R9, UR5, R5 ;  /* 0x0000000509007c24 */ /* 0x000fe2000f8e0205 */
[----:B------:R-:W-:-:S03]  /*26fe0*/  LEA R2, P0, R6, R2, 0x2 ;  /* 0x0000000206027211 */ /* 0x000fc600078010ff */
[----:B------:R-:W-:-:S05]  /*26ff0*/  IMAD.IADD R0, R7, 0x1, R0 ;  /* 0x0000000107007824 */ /* 0x000fca00078e0200 */
[----:B------:R-:W-:-:S05]  /*27000*/  LEA.HI.X R3, R6, R3, R0, 0x2, P0 ;  /* 0x0000000306037211 */ /* 0x000fca00000f1400 */
[----:B------:R0:W5:Y:S02]  /*27010*/  LDG.E R17, desc[UR42][R2.64] ;  /* 0x0000002a02117981 */ /* 0x000164000c1e1900 */
.L_x_601:
[----:B------:R-:W2:Y:S04]  /*27020*/  LDL R0, [R1+0x14] ;  /* 0x0000140001007983 */ /* 0x000ea80000100800 */
[----:B0-----:R-:W4:Y:S01]  /*27030*/  LDL R2, [R1+0x1c] ;  /* 0x00001c0001027983 */ /* 0x001f220000100800 */
[----:B---3--:R-:W0:Y:S02]  /*27040*/  S2R R9, SR_TID.X ;  /* 0x0000000000097919 */ /* 0x008e240000002100 */
[----:B0-----:R-:W-:-:S04]  /*27050*/  LOP3.LUT R9, R9, 0x7f, RZ, 0xc0, !PT ;  /* 0x0000007f09097812 */ /* 0x001fc800078ec0ff */
[----:B------:R-:W-:Y:S02]  /*27060*/  ISETP.NE.AND P1, PT, R9, RZ, PT ;  /* 0x000000ff0900720c */ /* 0x000fe40003f25270 */
[----:B--2---:R-:W-:Y:S02]  /*27070*/  LEA R0, R0, R18, 0x3 ;  /* 0x0000001200007211 */ /* 0x004fe400078e18ff */
[----:B----4-:R-:W-:-:S04]  /*27080*/  SHF.L.U32 R3, R2, 0x1f, RZ ;  /* 0x0000001f02037819 */ /* 0x010fc800000006ff */
[----:B------:R-:W0:Y:S02]  /*27090*/  SYNCS.PHASECHK.TRANS64.TRYWAIT P0, [R0+URZ+0x38880], R3 ;  /* 0x03888003000075a7 */ /* 0x000e24000800017f */
[----:B0-----:R-:W-:Y:S05]  /*270a0*/  @!P0 BRA `(.L_x_602) ;  /* 0x0000009000e88947 */ /* 0x001fea0003800000 */
.L_x_874:
        /* <DEDUP_REMOVED lines=8> */
.L_x_603:
[----:B------:R-:W2:Y:S04]  /*27130*/  LDL R2, [R1+0x14] ;  /* 0x0000140001027983 */ /* 0x000ea80000100800 */
[----:B------:R-:W3:Y:S01]  /*27140*/  LDL R5, [R1+0x34] ;  /* 0x0000340001057983 */ /* 0x000ee20000100800 */
[----:B------:R-:W-:Y:S01]  /*27150*/  R2UR UR9, R0 ;  /* 0x00000000000972ca */ /* 0x000fe200000e0000 */
[----:B------:R-:W-:Y:S01]  /*27160*/  UIADD3 UR4, UP0, UR40, 0x470, URZ ;  /* 0x0000047028047890 */ /* 0x000fe2000ff1e03f */
[----:B------:R-:W-:Y:S01]  /*27170*/  R2UR UR12, R16 ;  /* 0x00000000100c72ca */ /* 0x000fe200000e0000 */
[----:B------:R-:W-:Y:S01]  /*27180*/  UMOV UR10, URZ ;  /* 0x0000003f000a7c82 */ /* 0x000fe20008000000 */
[----:B-----5:R-:W-:Y:S01]  /*27190*/  R2UR UR13, R17 ;  /* 0x00000000110d72ca */ /* 0x020fe200000e0000 */
[----:B------:R-:W-:Y:S01]  /*271a0*/  UIADD3.X UR5, URZ, UR41, URZ, UP0, !UPT ;  /* 0x000000293f057290 */ /* 0x000fe200087fe43f */
[----:B------:R-:W-:Y:S01]  /*271b0*/  UMOV UR6, 0x0 ;  /* 0x0000000000067882 */ /* 0x000fe20000000000 */
[----:B------:R-:W-:Y:S01]  /*271c0*/  UMOV UR7, 0x14f00000 ;  /* 0x14f0000000077882 */ /* 0x000fe20000000000 */
[----:B------:R-:W-:-:S05]  /*271d0*/  UMOV UR15, 0x80 ;  /* 0x00000080000f7882 */ /* 0x000fca0000000000 */
[----:B------:R-:W-:Y:S01]  /*271e0*/  UIADD3 UR9, UR9, 0x38870, URZ ;  /* 0x0003887009097890 */ /* 0x000fe2000fffe03f */
[----:B--2---:R-:W-:Y:S02]  /*271f0*/  IMAD R2, R2, 0x8000, R18 ;  /* 0x0000800002027824 */ /* 0x004fe400078e0212 */
[----:B---3--:R-:W-:-:S03]  /*27200*/  IMAD R4, R4, 0x80, R5 ;  /* 0x0000008004047824 */ /* 0x008fc600078e0205 */
[----:B------:R-:W-:Y:S02]  /*27210*/  R2UR UR14, R2 ;  /* 0x00000000020e72ca */ /* 0x000fe400000e0000 */
[----:B------:R-:W-:-:S11]  /*27220*/  R2UR UR11, R4 ;  /* 0x00000000040b72ca */ /* 0x000fd600000e0000 */
[----:B------:R-:W-:Y:S02]  /*27230*/  UIADD3 UR8, UR14, 0x10400, URZ ;  /* 0x000104000e087890 */ /* 0x000fe4000fffe03f */
[----:B------:R-:W-:-:S07]  /*27240*/  UIADD3 UR14, UR14, 0x14400, URZ ;  /* 0x000144000e0e7890 */ /* 0x000fce000fffe03f */
[----:B------:R1:W-:Y:S02]  /*27250*/  UTMALDG.4D [UR8], [UR4], desc[UR6] ;  /* 0x00000608040075b4 */ /* 0x0003e40008019000 */
[----:B-1----:R-:W-:Y:S01]  /*27260*/  UMOV UR8, UR14 ;  /* 0x0000000e00087c82 */ /* 0x002fe20008000000 */
[----:B------:R-:W-:Y:S02]  /*27270*/  UMOV UR10, UR15 ;  /* 0x0000000f000a7c82 */ /* 0x000fe40008000000 */
[----:B------:R1:W-:Y:S01]  /*27280*/  UTMALDG.4D [UR8], [UR4], desc[UR6] ;  /* 0x00000608040075b4 */ /* 0x0003e20008019000 */
[----:B------:R-:W2:Y:S02]  /*27290*/  SYNCS.PHASECHK.TRANS64.TRYWAIT P0, [R0+URZ+0x38840], R3 ;  /* 0x03884003000075a7 */ /* 0x000ea4000800017f */
[----:B-12---:R-:W-:Y:S05]  /*272a0*/  @!P0 BRA `(.L_x_604) ;  /* 0x00000090007c8947 */ /* 0x006fea0003800000 */
.L_x_875:
[----:B------:R-:W-:Y:S05]  /*272b0*/  @P1 BRA `(.L_x_605) ;  /* 0x00000000001c1947 */ /* 0x000fea0003800000 */
[----:B------:R-:W2:Y:S01]  /*272c0*/  S2R R5, SR_TID.X ;  /* 0x0000000000057919 */ /* 0x000ea20000002100 */
[----:B01----:R-:W-:-:S04]  /*272d0*/  MOV R3, 0x8000 ;  /* 0x0000800000037802 */ /* 0x003fc80000000f00 */
[----:B------:R3:W-:Y:S01]  /*272e0*/  SYNCS.ARRIVE.TRANS64 RZ, [R0+URZ+0x38830], R3 ;  /* 0x0388300300ff79a7 */ /* 0x0007e2000800003f */
[----:B--2---:R-:W-:-:S04]  /*272f0*/  LOP3.LUT R5, R5, 0x1f, RZ, 0xc0, !PT ;  /* 0x0000001f05057812 */ /* 0x004fc800078ec0ff */
[----:B------:R-:W-:-:S13]  /*27300*/  ISETP.NE.AND P0, PT, R5, RZ, PT ;  /* 0x000000ff0500720c */ /* 0x000fda0003f05270 */
[----:B---3--:R-:W-:Y:S05]  /*27310*/  @!P0 BRA `(.L_x_605) ;  /* 0x0000000000048947 */ /* 0x008fea0003800000 */
[----:B------:R-:W-:Y:S01]  /*27320*/  BPT.TRAP 0x1 ;  /* 0x000000040000795c */ /* 0x000fe20000300000 */
.L_x_605:
[----:B01----:R-:W2:Y:S01]  /*27330*/  LDL.LU R3, [R1+0x10] ;  /* 0x0000100001037983 */ /* 0x003ea20000300800 */
[----:B------:R-:W-:Y:S01]  /*27340*/  R2UR UR14, R2 ;  /* 0x00000000020e72ca */ /* 0x000fe200000e0000 */
[----:B------:R-:W-:Y:S01]  /*27350*/  UIADD3 UR4, UP0, UR40, 0x370, URZ ;  /* 0x0000037028047890 */ /* 0x000fe2000ff1e03f */
[----:B------:R-:W-:Y:S01]  /*27360*/  R2UR UR9, R0 ;  /* 0x00000000000972ca */ /* 0x000fe200000e0000 */
[----:B------:R-:W-:Y:S01]  /*27370*/  UMOV UR10, URZ ;  /* 0x0000003f000a7c82 */ /* 0x000fe20008000000 */
[----:B------:R-:W-:Y:S01]  /*27380*/  PLOP3.LUT P0, PT, PT, PT, PT, 0x80, 0x0 ;  /* 0x000000000000781c */ /* 0x000fe20003f0f070 */
[----:B------:R-:W-:Y:S01]  /*27390*/  UIADD3.X UR5, URZ, UR41, URZ, UP0, !UPT ;  /* 0x000000293f057290 */ /* 0x000fe200087fe43f */
[----:B------:R-:W-:Y:S01]  /*273a0*/  R2UR UR11, R4 ;  /* 0x00000000040b72ca */ /* 0x000fe200000e0000 */
[----:B------:R-:W-:Y:S01]  /*273b0*/  UMOV UR6, 0x0 ;  /* 0x0000000000067882 */ /* 0x000fe20000000000 */
[----:B------:R-:W-:Y:S01]  /*273c0*/  R2UR UR12, R16 ;  /* 0x00000000100c72ca */ /* 0x000fe200000e0000 */
[----:B------:R-:W-:Y:S01]  /*273d0*/  UMOV UR7, 0x14f00000 ;  /* 0x14f0000000077882 */ /* 0x000fe20000000000 */
[----:B------:R-:W-:Y:S01]  /*273e0*/  R2UR UR13, R17 ;  /* 0x00000000110d72ca */ /* 0x000fe200000e0000 */
[----:B------:R-:W-:-:S02]  /*273f0*/  UMOV UR15, 0x80 ;  /* 0x00000080000f7882 */ /* 0x000fc40000000000 */
[----:B------:R-:W-:Y:S02]  /*27400*/  UIADD3 UR8, UR14, 0x28400, URZ ;  /* 0x000284000e087890 */ /* 0x000fe4000fffe03f */
[----:B------:R-:W-:Y:S02]  /*27410*/  UIADD3 UR9, UR9, 0x38830, URZ ;  /* 0x0003883009097890 */ /* 0x000fe4000fffe03f */
[----:B------:R-:W-:-:S07]  /*27420*/  UIADD3 UR14, UR14, 0x2c400, URZ ;  /* 0x0002c4000e0e7890 */ /* 0x000fce000fffe03f */
[----:B------:R0:W-:Y:S02]  /*27430*/  UTMALDG.4D [UR8], [UR4], desc[UR6] ;  /* 0x00000608040075b4 */ /* 0x0001e40008019000 */
[----:B0-----:R-:W-:Y:S01]  /*27440*/  UMOV UR8, UR14 ;  /* 0x0000000e00087c82 */ /* 0x001fe20008000000 */
[----:B------:R-:W-:Y:S02]  /*27450*/  UMOV UR10, UR15 ;  /* 0x0000000f000a7c82 */ /* 0x000fe40008000000 */
[----:B------:R4:W-:Y:S01]  /*27460*/  UTMALDG.4D [UR8], [UR4], desc[UR6] ;  /* 0x00000608040075b4 */ /* 0x0009e20008019000 */
[----:B--2---:R-:W-:-:S04]  /*27470*/  LOP3.LUT R3, R3, 0xfffffffe, RZ, 0xc0, !PT ;  /* 0xfffffffe03037812 */ /* 0x004fc800078ec0ff */
[----:B------:R-:W-:-:S05]  /*27480*/  @P0 LOP3.LUT R3, R3, 0x1, RZ, 0xfc, !PT ;  /* 0x0000000103030812 */ /* 0x000fca00078efcff */
[----:B------:R4:W-:Y:S01]  /*27490*/  STL [R1+0x10], R3 ;  /* 0x0000100301007387 */ /* 0x0009e20000100800 */
[----:B------:R-:W-:Y:S01]  /*274a0*/  NOP ;  /* 0x0000000000007918 */ /* 0x000fe20000000000 */
.L_x_599:
[----:B----4-:R-:W2:Y:S04]  /*274b0*/  LDL.LU R3, [R1+0x48] ;  /* 0x0000480001037983 */ /* 0x010ea80000300800 */
[----:B01----:R-:W4:Y:S01]  /*274c0*/  LDL.LU R4, [R1+0x58] ;  /* 0x0000580001047983 */ /* 0x003f220000300800 */
[----:B------:R-:W-:Y:S05]  /*274d0*/  WARPSYNC.ALL ;  /* 0x0000000000007948 */ /* 0x000fea0003800000 */
[----:B------:R-:W-:Y:S01]  /*274e0*/  ULDC.64 UR4, c[0x0][0x298] ;  /* 0x0000a60000047ab9 */ /* 0x000fe20000000a00 */
[----:B------:R-:W-:Y:S01]  /*274f0*/  ULDC.64 UR6, c[0x0][0xa00] ;  /* 0x0002800000067ab9 */ /* 0x000fe20000000a00 */
[----:B------:R-:W-:Y:S01]  /*27500*/  VIADD R2, R18, 0x20400 ;  /* 0x0002040012027836 */ /* 0x000fe20000000000 */
[----:B------:R-:W-:Y:S01]  /*27510*/  BAR.SYNC.DEFER_BLOCKING 0x8, 0x180 ;  /* 0x0206000000007b1d */ /* 0x000fe20000010000 */
[----:B------:R-:W-:-:S03]  /*27520*/  ISETP.NE.U32.AND P0, PT, RZ, UR6, PT ;  /* 0x00000006ff007c0c */ /* 0x000fc6000bf05070 */
[----:B------:R-:W-:Y:S02]  /*27530*/  LOP3.LUT P1, RZ, R2, 0x3ff, RZ, 0xc0, !PT ;  /* 0x000003ff02ff7812 */ /* 0x000fe4000782c0ff */
[----:B------:R-:W-:Y:S01]  /*27540*/  ISETP.NE.AND.EX P0, PT, RZ, UR7, PT, P0 ;  /* 0x00000007ff007c0c */ /* 0x000fe2000bf05300 */
[----:B------:R-:W-:Y:S03]  /*27550*/  BSSY B6, `(.L_x_606) ;  /* 0x000001c000067945 */ /* 0x000fe60003800000 */
[----:B------:R-:W-:Y:S02]  /*27560*/  SEL R19, R19, RZ, !P0 ;  /* 0x000000ff13137207 */ /* 0x000fe40004000000 */
[----:B--2---:R-:W-:Y:S02]  /*27570*/  SHF.R.S32.HI R0, RZ, 0x1f, R3 ;  /* 0x0000001fff007819 */ /* 0x004fe40000011403 */
[----:B----4-:R-:W-:-:S03]  /*27580*/  SEL R4, R4, RZ, !P0 ;  /* 0x000000ff04047207 */ /* 0x010fc60004000000 */
[----:B------:R-:W-:-:S04]  /*27590*/  IMAD R0, R0, UR4, RZ ;  /* 0x0000000400007c24 */ /* 0x000fc8000f8e02ff */
[C---:B------:R-:W-:Y:S02]  /*275a0*/  IMAD R0, R3.reuse, UR5, R0 ;  /* 0x0000000503007c24 */ /* 0x040fe4000f8e0200 */
[----:B------:R-:W-:-:S04]  /*275b0*/  IMAD.WIDE.U32 R2, R3, UR4, RZ ;  /* 0x0000000403027c25 */ /* 0x000fc8000f8e00ff */
[----:B------:R-:W-:Y:S01]  /*275c0*/  IMAD.IADD R0, R3, 0x1, R0 ;  /* 0x0000000103007824 */ /* 0x000fe200078e0200 */
[----:B------:R0:W-:Y:S04]  /*275d0*/  STL.64 [R1+0x50], R2 ;  /* 0x0000500201007387 */ /* 0x0001e80000100a00 */
[----:B------:R0:W-:Y:S04]  /*275e0*/  STL [R1+0x48], R4 ;  /* 0x0000480401007387 */ /* 0x0001e80000100800 */
[----:B------:R0:W-:Y:S01]  /*275f0*/  STL [R1+0x44], R0 ;  /* 0x0000440001007387 */ /* 0x0001e20000100800 */
[----:B------:R-:W-:Y:S05]  /*27600*/  @!P1 BRA `(.L_x_607) ;  /* 0x0000000000409947 */ /* 0x000fea0003800000 */
[----:B0-----:R-:W-:Y:S01]  /*27610*/  MOV R2, 0x0 ;  /* 0x0000000000027802 */ /* 0x001fe20000000f00 */
[----:B------:R-:W-:Y:S01]  /*27620*/  ULDC.64 UR4, c[0x4][0xc0] ;  /* 0x0100300000047ab9 */ /* 0x000fe20000000a00 */
[----:B------:R-:W-:Y:S01]  /*27630*/  ULDC.64 UR6, c[0x4][0xc8] ;  /* 0x0100320000067ab9 */ /* 0x000fe20000000a00 */
[----:B------:R-:W-:Y:S01]  /*27640*/  ULDC.64 UR8, c[0x4][0x28] ;  /* 0x01000a0000087ab9 */ /* 0x000fe20000000a00 */
[----:B------:R-:W-:Y:S01]  /*27650*/  IMAD.U32 R4, RZ, RZ, UR4 ;  /* 0x00000004ff047e24 */ /* 0x000fe2000f8e00ff */
[----:B------:R-:W-:Y:S01]  /*27660*/  MOV R5, UR5 ;  /* 0x0000000500057c02 */ /* 0x000fe20008000f00 */
[----:B------:R-:W0:Y:S01]  /*27670*/  LDC.64 R2, c[0x4][R2] ;  /* 0x0100000002027b82 */ /* 0x000e220000000a00 */
[----:B------:R-:W-:Y:S01]  /*27680*/  IMAD.U32 R6, RZ, RZ, UR6 ;  /* 0x00000006ff067e24 */ /* 0x000fe2000f8e00ff */
[----:B------:R-:W-:Y:S01]  /*27690*/  MOV R11, UR9 ;  /* 0x00000009000b7c02 */ /* 0x000fe20008000f00 */
[----:B------:R-:W-:Y:S02]  /*276a0*/  IMAD.U32 R7, RZ, RZ, UR7 ;  /* 0x00000007ff077e24 */ /* 0x000fe4000f8e00ff */
[----:B---3--:R-:W-:-:S02]  /*276b0*/  IMAD.U32 R10, RZ, RZ, UR8 ;  /* 0x00000008ff0a7e24 */ /* 0x008fc4000f8e00ff */
[----:B------:R-:W-:Y:S02]  /*276c0*/  IMAD.MOV.U32 R8, RZ, RZ, 0x70 ;  /* 0x00000070ff087424 */ /* 0x000fe400078e00ff */
[----:B------:R-:W-:Y:S02]  /*276d0*/  IMAD.MOV.U32 R12, RZ, RZ, 0x1 ;  /* 0x00000001ff0c7424 */ /* 0x000fe400078e00ff */
[----:B------:R-:W-:-:S07]  /*276e0*/  IMAD.MOV.U32 R13, RZ, RZ, RZ ;  /* 0x000000ffff0d7224 */ /* 0x000fce00078e00ff */
[----:B------:R-:W-:-:S07]  /*276f0*/  LEPC R20, `(.L_x_607) ;  /* 0x000000001014794e */ /* 0x000fce0000000000 */
[----:B0-----:R-:W-:Y:S05]  /*27700*/  CALL.ABS.NOINC R2 ;  /* 0x0000000002007343 */ /* 0x001fea0003c00000 */
.L_x_607:
[----:B------:R-:W-:Y:S05]  /*27710*/  BSYNC B6 ;  /* 0x0000000000067941 */ /* 0x000fea0003800000 */
.L_x_606:
[----:B0-----:R-:W2:Y:S01]  /*27720*/  LDL.LU R0, [R1+0x48] ;  /* 0x0000480001007983 */ /* 0x001ea20000300800 */
[----:B------:R-:W0:Y:S01]  /*27730*/  LDC R8, c[0x0][0x448] ;  /* 0x00011200ff087b82 */ /* 0x000e220000000800 */
[----:B------:R-:W-:Y:S01]  /*27740*/  ULDC.64 UR4, c[0x0][0x2d8] ;  /* 0x0000b60000047ab9 */ /* 0x000fe20000000a00 */
[----:B------:R-:W-:Y:S01]  /*27750*/  ULDC.64 UR6, c[0x0][0x280] ;  /* 0x0000a00000067ab9 */ /* 0x000fe20000000a00 */
[----:B------:R-:W4:Y:S04]  /*27760*/  LDL.LU R4, [R1+0x44] ;  /* 0x0000440001047983 */ /* 0x000f280000300800 */
[----:B------:R-:W4:Y:S04]  /*27770*/  LDL.LU.64 R2, [R1+0x50] ;  /* 0x0000500001027983 */ /* 0x000f280000300a00 */
[----:B------:R-:W2:Y:S01]  /*27780*/  LDL.LU R5, [R1+0x4] ;  /* 0x0000040001057983 */ /* 0x000ea20000300800 */
[----:B0-----:R-:W-:Y:S01]  /*27790*/  ISETP.NE.AND P0, PT, R8, 0x1, PT ;  /* 0x000000010800780c */ /* 0x001fe20003f05270 */
[----:B---3--:R-:W0:-:S12]  /*277a0*/  S2R R9, SR_TID.X ;  /* 0x0000000000097919 */ /* 0x008e180000002100 */
[----:B------:R-:W1:Y:S01]  /*277b0*/  @P0 LDC R7, c[0x0][0x450] ;  /* 0x00011400ff070b82 */ /* 0x000e620000000800 */
[----:B0-----:R-:W-:-:S05]  /*277c0*/  IMAD.SHL.U32 R9, R9, 0x10, RZ ;  /* 0x0000001009097824 */ /* 0x001fca00078e00ff */
[----:B------:R-:W-:-:S04]  /*277d0*/  LOP3.LUT R9, R9, 0x70, RZ, 0xc0, !PT ;  /* 0x0000007009097812 */ /* 0x000fc800078ec0ff */
[----:B------:R-:W-:Y:S02]  /*277e0*/  LOP3.LUT R9, R9, 0x80, RZ, 0xfc, !PT ;  /* 0x0000008009097812 */ /* 0x000fe400078efcff */
[----:B----4-:R-:W-:Y:S02]  /*277f0*/  MOV R3, R4 ;  /* 0x0000000400037202 */ /* 0x010fe40000000f00 */
[----:B------:R-:W0:Y:S01]  /*27800*/  S2R R4, SR_TID.X ;  /* 0x0000000000047919 */ /* 0x000e220000002100 */
[----:B------:R-:W-:-:S04]  /*27810*/  IMAD.WIDE.U32 R2, R16, UR4, R2 ;  /* 0x0000000410027c25 */ /* 0x000fc8000f8e0002 */
[----:B--2---:R-:W-:Y:S01]  /*27820*/  IMAD.SHL.U32 R5, R5, 0x80, RZ ;  /* 0x0000008005057824 */ /* 0x004fe200078e00ff */
[C---:B0-----:R-:W-:Y:S01]  /*27830*/  LOP3.LUT R6, R4.reuse, 0x7f, RZ, 0xc0, !PT ;  /* 0x0000007f04067812 */ /* 0x041fe200078ec0ff */
[----:B------:R-:W-:-:S03]  /*27840*/  IMAD.SHL.U32 R4, R4, 0x10, RZ ;  /* 0x0000001004047824 */ /* 0x000fc600078e00ff */
[----:B------:R-:W-:-:S04]  /*27850*/  SHF.R.U32.HI R6, RZ, 0x3, R6 ;  /* 0x00000003ff067819 */ /* 0x000fc80000011606 */
[----:B------:R-:W-:Y:S02]  /*27860*/  LOP3.LUT R4, R6, 0x70, R4, 0xf8, !PT ;  /* 0x0000007006047812 */ /* 0x000fe400078ef804 */
[----:B------:R-:W0:Y:S01]  /*27870*/  @P0 LDC R6, c[0x0][0x44c] ;  /* 0x00011300ff060b82 */ /* 0x000e220000000800 */
[----:B------:R-:W-:Y:S01]  /*27880*/  IMAD R3, R16, UR5, R3 ;  /* 0x0000000510037c24 */ /* 0x000fe2000f8e0203 */
[----:B------:R-:W-:Y:S01]  /*27890*/  ULDC.64 UR4, c[0x0][0x2e0] ;  /* 0x0000b80000047ab9 */ /* 0x000fe20000000a00 */
[----:B------:R-:W-:Y:S01]  /*278a0*/  LOP3.LUT R4, R4, R5, RZ, 0xfc, !PT ;  /* 0x0000000504047212 */ /* 0x000fe200078efcff */
[----:B------:R-:W-:Y:S02]  /*278b0*/  IMAD R0, R0, UR4, RZ ;  /* 0x0000000400007c24 */ /* 0x000fe4000f8e02ff */
[----:B------:R-:W-:-:S04]  /*278c0*/  IMAD.WIDE.U32 R2, R19, UR4, R2 ;  /* 0x0000000413027c25 */ /* 0x000fc8000f8e0002 */
[----:B------:R-:W-:Y:S01]  /*278d0*/  IMAD R0, R19, UR5, R0 ;  /* 0x0000000513007c24 */ /* 0x000fe2000f8e0200 */
[----:B------:R-:W-:Y:S01]  /*278e0*/  ULDC.64 UR4, c[0x0][0x2d0] ;  /* 0x0000b40000047ab9 */ /* 0x000fe20000000a00 */
[----:B------:R2:W5:Y:S02]  /*278f0*/  LDL R19, [R1+0x5c] ;  /* 0x00005c0001137983 */ /* 0x0005640000100800 */
[----:B------:R-:W-:Y:S01]  /*27900*/  IMAD.IADD R3, R3, 0x1, R0 ;  /* 0x0000000103037824 */ /* 0x000fe200078e0200 */
[----:B------:R-:W-:Y:S01]  /*27910*/  MOV R0, R4 ;  /* 0x0000000400007202 */ /* 0x000fe20000000f00 */
[----:B0-----:R-:W-:-:S05]  /*27920*/  @P0 IMAD.HI.U32 R6, R4, R6, RZ ;  /* 0x0000000604060227 */ /* 0x001fca00078e00ff */
[----:B-1----:R-:W-:-:S05]  /*27930*/  @P0 SHF.R.U32.HI R0, RZ, R7, R6 ;  /* 0x00000007ff000219 */ /* 0x002fca0000011606 */
[----:B------:R-:W-:-:S04]  /*27940*/  IMAD.MOV R6, RZ, RZ, -R0 ;  /* 0x000000ffff067224 */ /* 0x000fc800078e0a00 */
[----:B------:R-:W-:Y:S01]  /*27950*/  IMAD R4, R8, R6, R4 ;  /* 0x0000000608047224 */ /* 0x000fe200078e0204 */
[----:B------:R-:W-:Y:S01]  /*27960*/  SHF.R.S32.HI R6, RZ, 0x1f, R0 ;  /* 0x0000001fff067819 */ /* 0x000fe20000011400 */
[----:B------:R-:W-:-:S04]  /*27970*/  IMAD.WIDE.U32 R2, R0, UR4, R2 ;  /* 0x0000000400027c25 */ /* 0x000fc8000f8e0002 */
[----:B------:R-:W-:-:S04]  /*27980*/  IMAD R6, R6, UR4, RZ ;  /* 0x0000000406067c24 */ /* 0x000fc8000f8e02ff */
[----:B------:R-:W-:Y:S01]  /*27990*/  IMAD R0, R0, UR5, R6 ;  /* 0x0000000500007c24 */ /* 0x000fe2000f8e0206 */
[----:B------:R-:W-:-:S03]  /*279a0*/  ULDC.64 UR4, c[0x0][0x2c8] ;  /* 0x0000b20000047ab9 */ /* 0x000fc60000000a00 */
[----:B------:R-:W-:Y:S01]  /*279b0*/  IMAD.IADD R3, R3, 0x1, R0 ;  /* 0x0000000103037824 */ /* 0x000fe200078e0200 */
[----:B------:R-:W-:Y:S01]  /*279c0*/  SHF.R.S32.HI R0, RZ, 0x1f, R4 ;  /* 0x0000001fff007819 */ /* 0x000fe20000011404 */
[----:B------:R-:W-:-:S04]  /*279d0*/  IMAD.WIDE.U32 R2, R4, UR4, R2 ;  /* 0x0000000404027c25 */ /* 0x000fc8000f8e0002 */
[----:B------:R-:W-:Y:S01]  /*279e0*/  IMAD R0, R0, UR4, RZ ;  /* 0x0000000400007c24 */ /* 0x000fe2000f8e02ff */
[----:B------:R-:W-:Y:S02]  /*279f0*/  ULDC UR4, c[0x0][0x2b8] ;  /* 0x0000ae0000047ab9 */ /* 0x000fe40000000800 */
[----:B------:R-:W-:Y:S02]  /*27a00*/  ISETP.GE.AND P1, PT, R9, UR4, PT ;  /* 0x0000000409007c0c */ /* 0x000fe4000bf26270 */
[----:B------:R2:W5:Y:S01]  /*27a10*/  LDL R9, [R1+0x40] ;  /* 0x0000400001097983 */ /* 0x0005620000100800 */
[----:B------:R-:W0:Y:S01]  /*27a20*/  S2R R7, SR_TID.X ;  /* 0x0000000000077919 */ /* 0x000e220000002100 */
[----:B------:R-:W-:Y:S01]  /*27a30*/  IMAD R0, R4, UR5, R0 ;  /* 0x0000000504007c24 */ /* 0x000fe2000f8e0200 */
[----:B------:R-:W-:-:S04]  /*27a40*/  IADD3 R4, P2, R2, UR6, RZ ;  /* 0x0000000602047c10 */ /* 0x000fc8000ff5e0ff */
[----:B------:R-:W-:Y:S02]  /*27a50*/  IADD3.X R3, R3, UR7, R0, P2, !PT ;  /* 0x0000000703037c10 */ /* 0x000fe400097fe400 */
[----:B0-----:R-:W-:-:S04]  /*27a60*/  SHF.L.U32 R10, R7, 0x4, RZ ;  /* 0x00000004070a7819 */ /* 0x001fc800000006ff */
[----:B------:R-:W-:-:S04]  /*27a70*/  LOP3.LUT R10, R10, 0x70, RZ, 0xc0, !PT ;  /* 0x000000700a0a7812 */ /* 0x000fc800078ec0ff */
[----:B------:R-:W-:Y:S01]  /*27a80*/  ISETP.GE.AND P0, PT, R10, UR4, PT ;  /* 0x000000040a007c0c */ /* 0x000fe2000bf06270 */
[----:B------:R-:W-:-:S03]  /*27a90*/  UMOV UR4, 0xffffffff ;  /* 0xffffffff00047882 */ /* 0x000fc60000000000 */
[----:B--2---:R-:W-:Y:S09]  /*27aa0*/  BRA.DIV UR4, `(.L_x_608) ;  /* 0x0000008a04907947 */ /* 0x004ff2000b800000 */
[----:B------:R-:W0:Y:S01]  /*27ab0*/  S2R R6, SR_TID.X ;  /* 0x0000000000067919 */ /* 0x000e220000002100 */
[----:B-----5:R-:W-:Y:S01]  /*27ac0*/  IMAD R2, R19, R8, RZ ;  /* 0x0000000813027224 */ /* 0x020fe200078e02ff */
[----:B------:R-:W1:Y:S04]  /*27ad0*/  SHFL.IDX PT, R7, R4, RZ, 0x181f ;  /* 0x00181fff04077589 */ /* 0x000e6800000e0000 */
        /* <DEDUP_REMOVED lines=8> */
[----:B------:R-:W2:Y:S07]  /*27b60*/  SHFL.IDX PT, R5, R4, 0x1, 0x181f ;  /* 0x00381f0004057f89 */ /* 0x000eae00000e0000 */
[----:B-1----:R-:W-:-:S05]  /*27b70*/  @!P4 IADD3 R7, P3, R10, R7, RZ ;  /* 0x000000070a07c210 */ /* 0x002fca0007f7e0ff */
[----:B0-----:R-:W-:-:S05]  /*27b80*/  @!P4 IMAD.X R6, RZ, RZ, R6, P3 ;  /* 0x000000ffff06c224 */ /* 0x001fca00018e0606 */
[----:B------:R-:W-:-:S04]  /*27b90*/  @!P4 LOP3.LUT R7, R7, R6, RZ, 0x3c, !PT ;  /* 0x000000060707c212 */ /* 0x000fc800078e3cff */
[----:B------:R-:W-:-:S04]  /*27ba0*/  @!P4 LOP3.LUT R6, R7, R6, RZ, 0x3c, !PT ;  /* 0x000000060706c212 */ /* 0x000fc800078e3cff */
[----:B------:R-:W-:-:S05]  /*27bb0*/  @!P4 LOP3.LUT R7, R7, R6, RZ, 0x3c, !PT ;  /* 0x000000060707c212 */ /* 0x000fca00078e3cff */
[----:B------:R-:W-:Y:S04]  /*27bc0*/  @!P4 LDGSTS.E.BYPASS.LTC128B.128 [R9+0x20400], desc[UR42][R6.64], !P0 ;  /* 0x204000000609cfae */ /* 0x000fe8000c101d6a */
[----:B------:R2:W-:Y:S02]  /*27bd0*/  @!P4 LDGSTS.E.BYPASS.LTC128B.128 [R9+0x24400], desc[UR42][R6.64+0x80], !P1 ;  /* 0x244000800609cfae */ /* 0x0005e4000c901d6a */
[----:B--2---:R-:W-:Y:S01]  /*27be0*/  @!P2 IADD3 R7, P3, R10, R5, RZ ;  /* 0x000000050a07a210 */ /* 0x004fe20007f7e0ff */
[----:B------:R-:W-:-:S03]  /*27bf0*/  VIADD R5, R0, 0x20 ;  /* 0x0000002000057836 */ /* 0x000fc60000000000 */
[----:B------:R-:W-:-:S04]  /*27c00*/  @!P2 IADD3.X R6, RZ, R8, RZ, P3, !PT ;  /* 0x00000008ff06a210 */ /* 0x000fc80001ffe4ff */
[----:B------:R-:W-:-:S04]  /*27c10*/  @!P2 LOP3.LUT R7, R7, R6, RZ, 0x3c, !PT ;  /* 0x000000060707a212 */ /* 0x000fc800078e3cff */
[----:B------:R-:W-:-:S04]  /*27c20*/  @!P2 LOP3.LUT R6, R7, R6, RZ, 0x3c, !PT ;  /* 0x000000060706a212 */ /* 0x000fc800078e3cff */
[----:B------:R-:W-:-:S05]  /*27c30*/  @!P2 LOP3.LUT R7, R7, R6, RZ, 0x3c, !PT ;  /* 0x000000060707a212 */ /* 0x000fca00078e3cff */
[----:B------:R-:W-:Y:S04]  /*27c40*/  @!P2 LDGSTS.E.BYPASS.LTC128B.128 [R9+0x20c00], desc[UR42][R6.64], !P0 ;  /* 0x20c000000609afae */ /* 0x000fe8000c101d6a */
[----:B------:R0:W-:Y:S01]  /*27c50*/  @!P2 LDGSTS.E.BYPASS.LTC128B.128 [R9+0x24c00], desc[UR42][R6.64+0x80], !P1 ;  /* 0x24c000800609afae */ /* 0x0001e2000c901d6a */
[----:B------:R-:W-:-:S03]  /*27c60*/  ISETP.GE.AND P2, PT, R5, R2, PT ;  /* 0x000000020500720c */ /* 0x000fc60003f46270 */
[----:B------:R-:W1:Y:S04]  /*27c70*/  SHFL.IDX PT, R5, R4, 0x2, 0x181f ;  /* 0x00581f0004057f89 */ /* 0x000e6800000e0000 */
[----:B0-----:R-:W0:Y:S06]  /*27c80*/  SHFL.IDX PT, R6, R3, 0x2, 0x181f ;  /* 0x00581f0003067f89 */ /* 0x001e2c00000e0000 */
[----:B-1----:R-:W-:-:S05]  /*27c90*/  @!P2 IADD3 R5, P3, R10, R5, RZ ;  /* 0x000000050a05a210 */ /* 0x002fca0007f7e0ff */
[----:B0-----:R-:W-:-:S04]  /*27ca0*/  @!P2 IMAD.X R6, RZ, RZ, R6, P3 ;  /* 0x000000ffff06a224 */ /* 0x001fc800018e0606 */
[----:B------:R-:W-:Y:S01]  /*27cb0*/  @!P2 IMAD.MOV.U32 R7, RZ, RZ, R6 ;  /* 0x000000ffff07a224 */ /* 0x000fe200078e0006 */
[----:B------:R-:W-:Y:S01]  /*27cc0*/  @!P2 MOV R6, R5 ;  /* 0x000000050006a202 */ /* 0x000fe20000000f00 */
[----:B------:R-:W-:-:S04]  /*27cd0*/  VIADD R5, R0, 0x30 ;  /* 0x0000003000057836 */ /* 0x000fc80000000000 */
        /* <DEDUP_REMOVED lines=38> */
[----:B------:R-:W-:Y:S02]  /*27f40*/  @!P2 MOV R6, R5 ;  /* 0x000000050006a202 */ /* 0x000fe40000000f00 */
[----:B------:R0:W1:Y:S04]  /*27f50*/  SHFL.IDX PT, R5, R3, 0x7, 0x181f ;  /* 0x00f81f0003057f89 */ /* 0x00006800000e0000 */
[----:B------:R0:W-:Y:S04]  /*27f60*/  @!P2 LDGSTS.E.BYPASS.LTC128B.128 [R9+0x23400], desc[UR42][R6.64], !P0 ;  /* 0x234000000609afae */ /* 0x0001e8000c101d6a */
[----:B------:R0:W-:Y:S04]  /*27f70*/  @!P2 LDGSTS.E.BYPASS.LTC128B.128 [R9+0x27400], desc[UR42][R6.64+0x80], !P1 ;  /* 0x274000800609afae */ /* 0x0001e8000c901d6a */
[----:B------:R0:W2:Y:S02]  /*27f80*/  SHFL.IDX PT, R3, R4, 0x7, 0x181f ;  /* 0x00f81f0004037f89 */ /* 0x0000a400000e0000 */
.L_x_892:
[----:B------:R-:W-:Y:S01]  /*27f90*/  VIADD R0, R0, 0x70 ;  /* 0x0000007000007836 */ /* 0x000fe20000000000 */
[----:B------:R-:W-:Y:S04]  /*27fa0*/  BSSY B0, `(.L_x_609) ;  /* 0x000000a000007945 */ /* 0x000fe80003800000 */
[----:B------:R-:W-:-:S13]  /*27fb0*/  ISETP.GE.AND P2, PT, R0, R2, PT ;  /* 0x000000020000720c */ /* 0x000fda0003f46270 */
[----:B------:R-:W-:Y:S05]  /*27fc0*/  @P2 BRA `(.L_x_610) ;  /* 0x00000000001c2947 */ /* 0x000fea0003800000 */
[----:B--2---:R-:W-:-:S05]  /*27fd0*/  IADD3 R2, P2, R10, R3, RZ ;  /* 0x000000030a027210 */ /* 0x004fca0007f5e0ff */
[----:B01----:R-:W-:-:S05]  /*27fe0*/  IMAD.X R3, RZ, RZ, R5, P2 ;  /* 0x000000ffff037224 */ /* 0x003fca00010e0605 */
[----:B------:R-:W-:Y:S01]  /*27ff0*/  @!PT LDS RZ, [RZ] ;  /* 0x00000000fffff984 */ /* 0x000fe20000000800 */
[----:B------:R-:W-:Y:S01]  /*28000*/  @!PT LDS RZ, [RZ] ;  /* 0x00000000fffff984 */ /* 0x000fe20000000800 */
[----:B------:R-:W-:Y:S01]  /*28010*/  @!PT LDS RZ, [RZ] ;  /* 0x00000000fffff984 */ /* 0x000fe20000000800 */
[----:B------:R3:W-:Y:S04]  /*28020*/  LDGSTS.E.BYPASS.LTC128B.128 [R9+0x23c00], desc[UR42][R2.64], !P0 ;  /* 0x23c0000002097fae */ /* 0x0007e8000c101d6a */
[----:B------:R3:W-:Y:S02]  /*28030*/  LDGSTS.E.BYPASS.LTC128B.128 [R9+0x27c00], desc[UR42][R2.64+0x80], !P1 ;  /* 0x27c0008002097fae */ /* 0x0007e4000c901d6a */
.L_x_610:
[----:B------:R-:W-:Y:S05]  /*28040*/  BSYNC B0 ;  /* 0x0000000000007941 */ /* 0x000fea0003800000 */
.L_x_609:
[----:B------:R-:W-:Y:S01]  /*28050*/  NOP ;  /* 0x0000000000007918 */ /* 0x000fe20000000000 */
[----:B------:R-:W-:-:S13]  /*28060*/  PLOP3.LUT P0, PT, PT, PT, PT, 0x80, 0x0 ;  /* 0x000000000000781c */ /* 0x000fda0003f0f070 */
.L_x_611:
[----:B------:R-:W-:Y:S02]  /*28070*/  PLOP3.LUT P1, PT, P1, P0, PT, 0xa2, 0x0 ;  /* 0x000000000000781c */ /* 0x000fe40000f21472 */
[----:B------:R-:W-:-:S08]  /*28080*/  @P0 R2UR P1, UR4, R18 ;  /* 0x00000000120402ca */ /* 0x000fd00000020000 */
[----:B------:R-:W-:-:S05]  /*28090*/  @P0 PLOP3.LUT P0, PT, P1, PT, PT, 0x80, 0x0 ;  /* 0x000000000000081c */ /* 0x000fca0000f0f070 */
[----:B------:R-:W-:Y:S01]  /*280a0*/  @!P1 SYNCS.ARRIVE.TRANS64.RED.A0T1 RZ, [UR4+0x38800], RZ ;  /* 0x038800ffffff99a7 */ /* 0x000fe20008200404 */
[----:B------:R-:W-:Y:S07]  /*280b0*/  @!P1 ARRIVES.LDGSTSBAR.64.TRANSCNT [UR4+0x38800] ;  /* 0x03880000ff0099b0 */ /* 0x000fee0008000a84 */
[----:B------:R-:W-:Y:S05]  /*280c0*/  @P0 BRA.U.ANY `(.L_x_611) ;  /* 0xfffffffd00e80947 */ /* 0x000fea000393ffff */
[----:B---3--:R-:W3:Y:S02]  /*280d0*/  LDL.LU R2, [R1+0x64] ;  /* 0x0000640001027983 */ /* 0x008ee40000300800 */
[----:B---3--:R-:W-:-:S05]  /*280e0*/  VIADD R2, R2, 0x1 ;  /* 0x0000000102027836 */ /* 0x008fca0000000000 */
[----:B------:R3:W-:Y:S01]  /*280f0*/  STL [R1+0x64], R2 ;  /* 0x0000640201007387 */ /* 0x0007e20000100800 */
[----:B------:R-:W-:-:S04]  /*28100*/  LEA.HI R0, R2, R2, RZ, 0x1 ;  /* 0x0000000202007211 */ /* 0x000fc800078f08ff */
[----:B------:R-:W-:-:S04]  /*28110*/  LOP3.LUT R0, R0, 0xfffffffe, RZ, 0xc0, !PT ;  /* 0xfffffffe00007812 */ /* 0x000fc800078ec0ff */
[----:B------:R-:W-:-:S04]  /*28120*/  IADD3 R0, R2, -R0, RZ ;  /* 0x8000000002007210 */ /* 0x000fc80007ffe0ff */
[----:B------:R-:W-:Y:S01]  /*28130*/  SHF.L.U32 R0, R0, 0x1f, RZ ;  /* 0x0000001f00007819 */ /* 0x000fe200000006ff */
[----:B------:R-:W-:Y:S01]  /*28140*/  NOP ;  /* 0x0000000000007918 */ /* 0x000fe20000000000 */
[----:B------:R3:W-:Y:S01]  /*28150*/  SYNCS.ARRIVE.TRANS64.A1T0 RZ, [R18+URZ+0x38800], RZ ;  /* 0x038800ff12ff79a7 */ /* 0x0007e2000810003f */
[----:B------:R-:W-:Y:S01]  /*28160*/  BSSY B0, `(.L_x_612) ;  /* 0x0000003000007945 */ /* 0x000fe20003800000 */
[----:B------:R-:W4:Y:S03]  /*28170*/  SYNCS.PHASECHK.TRANS64.TRYWAIT P0, [R18+URZ+0x38820], R0 ;  /* 0x03882000120075a7 */ /* 0x000f26000800017f */
[----:B---34-:R-:W-:Y:S05]  /*28180*/  @!P0 BRA `(.L_x_613) ;  /* 0x0000008c008c8947 */ /* 0x018fea0003800000 */
.L_x_893:
[----:B------:R-:W-:Y:S05]  /*28190*/  BSYNC B0 ;  /* 0x0000000000007941 */ /* 0x000fea0003800000 */
.L_x_612:
[----:B0-2---:R-:W2:Y:S04]  /*281a0*/  LDL.LU R3, [R1+0x4c] ;  /* 0x00004c0001037983 */ /* 0x005ea80000300800 */
[----:B------:R-:W4:Y:S01]  /*281b0*/  LDL R2, [R1+0x2c] ;  /* 0x00002c0001027983 */ /* 0x000f220000100800 */
[----:B--2---:R-:W-:-:S05]  /*281c0*/  VIADD R3, R3, 0xfffffffe ;  /* 0xfffffffe03037836 */ /* 0x004fca0000000000 */
[----:B----4-:R-:W-:-:S13]  /*281d0*/  ISETP.GE.AND P0, PT, R3, R2, PT ;  /* 0x000000020300720c */ /* 0x010fda0003f06270 */
[----:B------:R-:W-:Y:S05]  /*281e0*/  @!P0 BRA `(.L_x_614) ;  /* 0x0000001000d48947 */ /* 0x000fea0003800000 */
[----:B---3--:R0:W5:Y:S04]  /*281f0*/  LDL.LU R0, [R1+0x14] ;  /* 0x0000140001007983 */ /* 0x0081680000300800 */
[----:B------:R0:W5:Y:S02]  /*28200*/  LDL.LU R2, [R1+0x1c] ;  /* 0x00001c0001027983 */ /* 0x0001640000300800 */
.L_x_636:
[----:B--2---:R-:W2:Y:S01]  /*28210*/  LDL R4, [R1+0x10] ;  /* 0x0000100001047983 */ /* 0x004ea20000100800 */
[----:B-1---5:R-:W-:Y:S01]  /*28220*/  VIADD R5, R0, 0x1 ;  /* 0x0000000100057836 */ /* 0x022fe20000000000 */
[----:B------:R-:W-:Y:S05]  /*28230*/  YIELD ;  /* 0x0000000000007946 */ /* 0x000fea0003800000 */
[C---:B------:R-:W-:Y:S01]  /*28240*/  ISETP.NE.AND P0, PT, R5.reuse, 0x2, PT ;  /* 0x000000020500780c */ /* 0x040fe20003f05270 */
[----:B------:R-:W-:Y:S03]  /*28250*/  BSSY B0, `(.L_x_615) ;  /* 0x000008b000007945 */ /* 0x000fe60003800000 */
[----:B------:R-:W-:-:S02]  /*28260*/  SEL R10, R5, RZ, P0 ;  /* 0x000000ff050a7207 */ /* 0x000fc40000000000 */
[----:B--2---:R-:W-:Y:S02]  /*28270*/  LOP3.LUT P1, RZ, R4, 0x1, RZ, 0xc0, !PT ;  /* 0x0000000104ff7812 */ /* 0x004fe4000782c0ff */
[----:B------:R-:W-:-:S04]  /*28280*/  SEL R4, RZ, 0x1, P0 ;  /* 0x00000001ff047807 */ /* 0x000fc80000000000 */
[----:B------:R-:W-:-:S05]  /*28290*/  LOP3.LUT R9, R2, R4, RZ, 0x3c, !PT ;  /* 0x0000000402097212 */ /* 0x000fca00078e3cff */
[----:B------:R1:W-:Y:S04]  /*282a0*/  STL [R1+0x1c], R9 ;  /* 0x00001c0901007387 */ /* 0x0003e80000100800 */
[----:B------:R1:W-:Y:S01]  /*282b0*/  STL [R1+0x14], R10 ;  /* 0x0000140a01007387 */ /* 0x0003e20000100800 */
[----:B------:R-:W-:Y:S05]  /*282c0*/  @!P1 BRA `(.L_x_616) ;  /* 0x00000008000c9947 */ /* 0x000fea0003800000 */
[----:B------:R-:W-:Y:S01]  /*282d0*/  ULDC.64 UR4, c[0x0][0x418] ;  /* 0x0001060000047ab9 */ /* 0x000fe20000000a00 */
[----:B------:R-:W-:Y:S01]  /*282e0*/  IMAD.MOV.U32 R8, RZ, RZ, R3 ;  /* 0x000000ffff087224 */ /* 0x000fe200078e0003 */
[----:B------:R-:W-:-:S04]  /*282f0*/  ISETP.NE.U32.AND P0, PT, RZ, UR4, PT ;  /* 0x00000004ff007c0c */ /* 0x000fc8000bf05070 */
[----:B------:R-:W-:-:S13]  /*28300*/  ISETP.NE.AND.EX P0, PT, RZ, UR5, PT, P0 ;  /* 0x00000005ff007c0c */ /* 0x000fda000bf05300 */
[----:B------:R-:W-:Y:S05]  /*28310*/  @!P0 BRA `(.L_x_617) ;  /* 0x00000000004c8947 */ /* 0x000fea0003800000 */
[----:B------:R-:W2:Y:S01]  /*28320*/  LDL R12, [R1+0x30] ;  /* 0x00003000010c7983 */ /* 0x000ea20000100800 */
[----:B------:R-:W3:Y:S01]  /*28330*/  LDC R7, c[0x0][0x43c] ;  /* 0x00010f00ff077b82 */ /* 0x000ee20000000800 */
[----:B------:R-:W-:Y:S02]  /*28340*/  ULDC.64 UR6, c[0x0][0x428] ;  /* 0x00010a0000067ab9 */ /* 0x000fe40000000a00 */
[----:B------:R-:W4:Y:S01]  /*28350*/  LDL R11, [R1+0x8] ;  /* 0x00000800010b7983 */ /* 0x000f220000100800 */
[----:B---3--:R-:W-:-:S13]  /*28360*/  ISETP.NE.AND P0, PT, R7, 0x1, PT ;  /* 0x000000010700780c */ /* 0x008fda0003f05270 */
[----:B------:R-:W3:Y:S02]  /*28370*/  @P0 LDC.64 R4, c[0x0][0x440] ;  /* 0x00011000ff040b82 */ /* 0x000ee40000000a00 */
[----:B---3--:R-:W-:Y:S01]  /*28380*/  @P0 IMAD.HI.U32 R6, R3, R4, RZ ;  /* 0x0000000403060227 */ /* 0x008fe200078e00ff */
[----:B------:R-:W-:-:S04]  /*28390*/  MOV R4, R3 ;  /* 0x0000000300047202 */ /* 0x000fc80000000f00 */
[----:B------:R-:W-:-:S04]  /*283a0*/  @P0 SHF.R.U32.HI R4, RZ, R5, R6 ;  /* 0x00000005ff040219 */ /* 0x000fc80000011606 */
[--C-:B------:R-:W-:Y:S01]  /*283b0*/  SHF.R.S32.HI R5, RZ, 0x1f, R4.reuse ;  /* 0x0000001fff057819 */ /* 0x100fe20000011404 */
[----:B------:R-:W-:-:S04]  /*283c0*/  IMAD.MOV R8, RZ, RZ, -R4 ;  /* 0x000000ffff087224 */ /* 0x000fc800078e0a04 */
[----:B------:R-:W-:Y:S02]  /*283d0*/  IMAD R8, R7, R8, R3 ;  /* 0x0000000807087224 */ /* 0x000fe400078e0203 */
[----:B--2---:R-:W-:-:S04]  /*283e0*/  IMAD R6, R12, UR6, RZ ;  /* 0x000000060c067c24 */ /* 0x004fc8000f8e02ff */
[C---:B----4-:R-:W-:Y:S02]  /*283f0*/  IMAD R6, R11.reuse, UR7, R6 ;  /* 0x000000070b067c24 */ /* 0x050fe4000f8e0206 */
[----:B------:R-:W-:-:S04]  /*28400*/  IMAD.WIDE.U32 R4, R11, UR6, R4 ;  /* 0x000000060b047c25 */ /* 0x000fc8000f8e0004 */
[----:B------:R-:W-:Y:S01]  /*28410*/  IMAD.IADD R5, R6, 0x1, R5 ;  /* 0x0000000106057824 */ /* 0x000fe200078e0205 */
[----:B------:R-:W-:-:S04]  /*28420*/  LEA R6, P0, R4, UR4, 0x2 ;  /* 0x0000000404067c11 */ /* 0x000fc8000f8010ff */
[----:B------:R-:W-:-:S05]  /*28430*/  LEA.HI.X R7, R4, UR5, R5, 0x2, P0 ;  /* 0x0000000504077c11 */ /* 0x000fca00080f1405 */
[----:B------:R2:W5:Y:S04]  /*28440*/  LDG.E R17, desc[UR42][R6.64] ;  /* 0x0000002a06117981 */ /* 0x000568000c1e1900 */
.L_x_617:
[----:B--2---:R-:W-:Y:S01]  /*28450*/  IMAD R6, R10, 0x8, R18 ;  /* 0x000000080a067824 */ /* 0x004fe200078e0212 */
[----:B------:R-:W-:Y:S01]  /*28460*/  SHF.L.U32 R5, R9, 0x1f, RZ ;  /* 0x0000001f09057819 */ /* 0x000fe200000006ff */
[----:B------:R-:W2:Y:S01]  /*28470*/  S2R R4, SR_TID.X ;  /* 0x0000000000047919 */ /* 0x000ea20000002100 */
[----:B------:R-:W-:Y:S02]  /*28480*/  BSSY B1, `(.L_x_618) ;  /* 0x0000005000017945 */ /* 0x000fe40003800000 */
[----:B------:R-:W3:Y:S01]  /*28490*/  SYNCS.PHASECHK.TRANS64.TRYWAIT P0, [R6+URZ+0x38880], R5 ;  /* 0x03888005060075a7 */ /* 0x000ee2000800017f */
[----:B--2---:R-:W-:-:S04]  /*284a0*/  LOP3.LUT R4, R4, 0x7f, RZ, 0xc0, !PT ;  /* 0x0000007f04047812 */ /* 0x004fc800078ec0ff */
[----:B------:R-:W-:Y:S01]  /*284b0*/  ISETP.NE.AND P1, PT, R4, RZ, PT ;  /* 0x000000ff0400720c */ /* 0x000fe20003f25270 */
[----:B---3--:R-:W-:-:S12]  /*284c0*/  @!P0 BRA `(.L_x_619) ;  /* 0x0000008800d08947 */ /* 0x008fd80003800000 */
.L_x_894:
[----:B------:R-:W-:Y:S05]  /*284d0*/  BSYNC B1 ;  /* 0x0000000000017941 */ /* 0x000fea0003800000 */
.L_x_618:
[----:B------:R-:W-:Y:S04]  /*284e0*/  BSSY B1, `(.L_x_620) ;  /* 0x0000009000017945 */ /* 0x000fe80003800000 */
[----:B------:R-:W-:Y:S05]  /*284f0*/  @P1 BRA `(.L_x_621) ;  /* 0x00000000001c1947 */ /* 0x000fea0003800000 */
[----:B------:R-:W3:Y:S02]  /*28500*/  S2R R4, SR_TID.X ;  /* 0x0000000000047919 */ /* 0x000ee40000002100 */
[----:B---3--:R-:W-:Y:S02]  /*28510*/  LOP3.LUT R7, R4, 0x1f, RZ, 0xc0, !PT ;  /* 0x0000001f04077812 */ /* 0x008fe400078ec0ff */
[----:B------:R-:W-:Y:S02]  /*28520*/  MOV R4, 0x8000 ;  /* 0x0000800000047802 */ /* 0x000fe40000000f00 */
[----:B------:R-:W-:Y:S02]  /*28530*/  ISETP.NE.AND P0, PT, R7, RZ, PT ;  /* 0x000000ff0700720c */ /* 0x000fe40003f05270 */
[----:B------:R3:W-:Y:S11]  /*28540*/  SYNCS.ARRIVE.TRANS64 RZ, [R6+URZ+0x38870], R4 ;  /* 0x0388700406ff79a7 */ /* 0x0007f6000800003f */
[----:B---3--:R-:W-:Y:S05]  /*28550*/  @!P0 BRA `(.L_x_621) ;  /* 0x0000000000048947 */ /* 0x008fea0003800000 */
[----:B------:R-:W-:Y:S01]  /*28560*/  BPT.TRAP 0x1 ;  /* 0x000000040000795c */ /* 0x000fe20000300000 */
.L_x_621:
[----:B------:R-:W-:Y:S05]  /*28570*/  BSYNC B1 ;  /* 0x0000000000017941 */ /* 0x000fea0003800000 */
.L_x_620:
[----:B------:R-:W3:Y:S04]  /*28580*/  LDL R4, [R1+0x14] ;  /* 0x0000140001047983 */ /* 0x000ee80000100800 */
[----:B------:R-:W4:Y:S01]  /*28590*/  LDL R7, [R1+0x34] ;  /* 0x0000340001077983 */ /* 0x000f220000100800 */
[----:B------:R-:W-:Y:S01]  /*285a0*/  IMAD.MOV.U32 R13, RZ, RZ, RZ ;  /* 0x000000ffff0d7224 */ /* 0x000fe200078e00ff */
[----:B------:R-:W-:Y:S01]  /*285b0*/  UIADD3 UR4, UP0, UR40, 0x470, URZ ;  /* 0x0000047028047890 */ /* 0x000fe2000ff1e03f */
[----:B------:R-:W-:Y:S01]  /*285c0*/  PLOP3.LUT P0, PT, PT, PT, PT, 0x80, 0x0 ;  /* 0x000000000000781c */ /* 0x000fe20003f0f070 */
[----:B------:R-:W-:Y:S01]  /*285d0*/  UMOV UR6, 0x0 ;  /* 0x0000000000067882 */ /* 0x000fe20000000000 */
[----:B------:R-:W-:Y:S01]  /*285e0*/  UMOV UR7, 0x14f00000 ;  /* 0x14f0000000077882 */ /* 0x000fe20000000000 */
[----:B------:R-:W-:Y:S01]  /*285f0*/  R2UR UR10, R13 ;  /* 0x000000000d0a72ca */ /* 0x000fe200000e0000 */
[----:B------:R-:W-:Y:S01]  /*28600*/  UIADD3.X UR5, URZ, UR41, URZ, UP0, !UPT ;  /* 0x000000293f057290 */ /* 0x000fe200087fe43f */
[----:B---3--:R-:W-:-:S02]  /*28610*/  IMAD R4, R4, 0x8000, R18 ;  /* 0x0000800004047824 */ /* 0x008fc400078e0212 */
[----:B----4-:R-:W-:Y:S01]  /*28620*/  IMAD R8, R8, 0x80, R7 ;  /* 0x0000008008087824 */ /* 0x010fe200078e0207 */
[----:B------:R-:W-:Y:S01]  /*28630*/  IADD3 R7, R6, 0x38870, RZ ;  /* 0x0003887006077810 */ /* 0x000fe20007ffe0ff */
[----:B-1----:R-:W-:-:S09]  /*28640*/  VIADD R9, R4, 0x10400 ;  /* 0x0001040004097836 */ /* 0x002fd20000000000 */
.L_x_622:
[----:B------:R-:W-:-:S13]  /*28650*/  @P0 ELECT P2, URZ, PT ;  /* 0x00000000003f082f */ /* 0x000fda0003840000 */
[----:B-----5:R-:W-:Y:S02]  /*28660*/  @P2 R2UR UR13, R17 ;  /* 0x00000000110d22ca */ /* 0x020fe400000e0000 */
        /* <DEDUP_REMOVED lines=14> */
.L_x_623:
        /* <DEDUP_REMOVED lines=13> */
.L_x_895:
[----:B------:R-:W-:Y:S05]  /*28820*/  BSYNC B1 ;  /* 0x0000000000017941 */ /* 0x000fea0003800000 */
.L_x_624:
[----:B------:R-:W-:Y:S01]  /*28830*/  BSSY B1, `(.L_x_626) ;  /* 0x000000b000017945 */ /* 0x000fe20003800000 */
[----:B------:R-:W-:Y:S01]  /*28840*/  MOV R10, 0x0 ;  /* 0x00000000000a7802 */ /* 0x000fe20000000f00 */
[----:B------:R-:W-:Y:S02]  /*28850*/  IMAD.MOV.U32 R11, RZ, RZ, 0x14f00000 ;  /* 0x14f00000ff0b7424 */ /* 0x000fe400078e00ff */
[----:B------:R-:W-:Y:S05]  /*28860*/  @P1 BRA `(.L_x_627) ;  /* 0x00000000001c1947 */ /* 0x000fea0003800000 */
[----:B------:R-:W3:Y:S01]  /*28870*/  S2R R7, SR_TID.X ;  /* 0x0000000000077919 */ /* 0x000ee20000002100 */
[----:B-12---:R-:W-:-:S04]  /*28880*/  IMAD.MOV.U32 R5, RZ, RZ, 0x8000 ;  /* 0x00008000ff057424 */ /* 0x006fc800078e00ff */
[----:B------:R4:W-:Y:S01]  /*28890*/  SYNCS.ARRIVE.TRANS64 RZ, [R6+URZ+0x38830], R5 ;  /* 0x0388300506ff79a7 */ /* 0x0009e2000800003f */
[----:B---3--:R-:W-:-:S04]  /*288a0*/  LOP3.LUT R7, R7, 0x1f, RZ, 0xc0, !PT ;  /* 0x0000001f07077812 */ /* 0x008fc800078ec0ff */
[----:B------:R-:W-:-:S13]  /*288b0*/  ISETP.NE.AND P0, PT, R7, RZ, PT ;  /* 0x000000ff0700720c */ /* 0x000fda0003f05270 */
[----:B----4-:R-:W-:Y:S05]  /*288c0*/  @!P0 BRA `(.L_x_627) ;  /* 0x0000000000048947 */ /* 0x010fea0003800000 */
[----:B------:R-:W-:Y:S01]  /*288d0*/  BPT.TRAP 0x1 ;  /* 0x000000040000795c */ /* 0x000fe20000300000 */
.L_x_627:
[----:B------:R-:W-:Y:S05]  /*288e0*/  BSYNC B1 ;  /* 0x0000000000017941 */ /* 0x000fea0003800000 */
.L_x_626:
[----:B------:R-:W-:Y:S01]  /*288f0*/  R2UR UR10, R13 ;  /* 0x000000000d0a72ca */ /* 0x000fe200000e0000 */
[----:B------:R-:W-:Y:S01]  /*28900*/  UIADD3 UR4, UP0, UR40, 0x370, URZ ;  /* 0x0000037028047890 */ /* 0x000fe2000ff1e03f */
[----:B------:R-:W-:Y:S01]  /*28910*/  R2UR UR6, R10 ;  /* 0x000000000a0672ca */ /* 0x000fe200000e0000 */
[----:B-12---:R-:W-:Y:S01]  /*28920*/  VIADD R6, R6, 0x38830 ;  /* 0x0003883006067836 */ /* 0x006fe20000000000 */
[----:B------:R-:W-:Y:S01]  /*28930*/  R2UR UR7, R11 ;  /* 0x000000000b0772ca */ /* 0x000fe200000e0000 */
[----:B------:R-:W-:Y:S01]  /*28940*/  UIADD3.X UR5, URZ, UR41, URZ, UP0, !UPT ;  /* 0x000000293f057290 */ /* 0x000fe200087fe43f */
[----:B------:R-:W-:Y:S02]  /*28950*/  PLOP3.LUT P0, PT, PT, PT, PT, 0x80, 0x0 ;  /* 0x000000000000781c */ /* 0x000fe40003f0f070 */
[----:B------:R-:W-:-:S11]  /*28960*/  IADD3 R5, R4, 0x28400, RZ ;  /* 0x0002840004057810 */ /* 0x000fd60007ffe0ff */
.L_x_628:
        /* <DEDUP_REMOVED lines=15> */
.L_x_629:
        /* <DEDUP_REMOVED lines=9> */
[----:B--2---:R-:W-:Y:S05]  /*28af0*/  @P0 BRA.U.ANY `(.L_x_629) ;  /* 0xfffffffd00d80947 */ /* 0x004fea000393ffff */
.L_x_616:
[----:B------:R-:W-:Y:S05]  /*28b00*/  BSYNC B0 ;  /* 0x0000000000007941 */ /* 0x000fea0003800000 */
.L_x_615:
[----:B------:R-:W-:-:S06]  /*28b10*/  UISETP.NE.AND UP0, UPT, UR36, 0x3, UPT ;  /* 0x000000032400788c */ /* 0x000fcc000bf05270 */
[----:B------:R-:W-:-:S13]  /*28b20*/  PLOP3.LUT P0, PT, PT, PT, UP0, 0x80, 0x0 ;  /* 0x000000000000781c */ /* 0x000fda0003f0f008 */
[----:B------:R-:W-:Y:S05]  /*28b30*/  @!P0 BRA `(.L_x_630) ;  /* 0x0000000000048947 */ /* 0x000fea0003800000 */
[----:B------:R-:W-:Y:S01]  /*28b40*/  BPT.TRAP 0x1 ;  /* 0x000000040000795c */ /* 0x000fe20000300000 */
.L_x_630:
[----:B------:R-:W-:Y:S01]  /*28b50*/  IMAD.U32 R4, RZ, RZ, UR39 ;  /* 0x00000027ff047e24 */ /* 0x000fe2000f8e00ff */
[----:B------:R-:W-:Y:S01]  /*28b60*/  BSSY B0, `(.L_x_631) ;  /* 0x0000007000007945 */ /* 0x000fe20003800000 */
[----:B------:R-:W-:-:S03]  /*28b70*/  IMAD R20, R0, 0x8, R18 ;  /* 0x0000000800147824 */ /* 0x000fc600078e0212 */
[----:B------:R-:W-:Y:S02]  /*28b80*/  ISETP.NE.AND P1, PT, R4, 0x3, PT ;  /* 0x000000030400780c */ /* 0x000fe40003f25270 */
[----:B------:R-:W-:-:S04]  /*28b90*/  LOP3.LUT R4, R2, 0x1, RZ, 0x3c, !PT ;  /* 0x0000000102047812 */ /* 0x000fc800078e3cff */
[----:B------:R-:W-:-:S04]  /*28ba0*/  SHF.L.U32 R4, R4, 0x1f, RZ ;  /* 0x0000001f04047819 */ /* 0x000fc800000006ff */
[----:B------:R-:W2:Y:S02]  /*28bb0*/  SYNCS.PHASECHK.TRANS64.TRYWAIT P0, [R20+URZ+0x38870], R4 ;  /* 0x03887004140075a7 */ /* 0x000ea4000800017f */
[----:B--2---:R-:W-:Y:S05]  /*28bc0*/  @!P0 BRA `(.L_x_632) ;  /* 0x0000008400388947 */ /* 0x004fea0003800000 */
.L_x_896:
[----:B------:R-:W-:Y:S05]  /*28bd0*/  BSYNC B0 ;  /* 0x0000000000007941 */ /* 0x000fea0003800000 */
.L_x_631:
[----:B------:R-:W-:Y:S05]  /*28be0*/  @!P1 BRA `(.L_x_633) ;  /* 0x0000000000049947 */ /* 0x000fea0003800000 */
[----:B------:R-:W-:Y:S01]  /*28bf0*/  BPT.TRAP 0x1 ;  /* 0x000000040000795c */ /* 0x000fe20000300000 */
.L_x_633:
[----:B------:R-:W-:Y:S02]  /*28c00*/  SHF.L.U32 R2, R2, 0x1f, RZ ;  /* 0x0000001f02027819 */ /* 0x000fe400000006ff */
[----:B------:R-:W-:Y:S02]  /*28c10*/  SHF.L.U32 R12, R0, 0xf, RZ ;  /* 0x0000000f000c7819 */ /* 0x000fe400000006ff */
[----:B------:R-:W3:Y:S02]  /*28c20*/  SYNCS.PHASECHK.TRANS64.TRYWAIT P0, [R20+URZ+0x38860], R2 ;  /* 0x03886002140075a7 */ /* 0x000ee4000800017f */
[----:B---3--:R-:W-:Y:S05]  /*28c30*/  @!P0 BRA `(.L_x_634) ;  /* 0x0000008400308947 */ /* 0x008fea0003800000 */
.L_x_897:
[----:B------:R-:W4:Y:S04]  /*28c40*/  LDL R0, [R1+0x3c] ;  /* 0x00003c0001007983 */ /* 0x000f280000100800 */
[----:B------:R-:W3:Y:S04]  /*28c50*/  LDL R19, [R1+0x28] ;  /* 0x0000280001137983 */ /* 0x000ee80000100800 */
[----:B------:R-:W5:Y:S01]  /*28c60*/  LDL R13, [R1+0x38] ;  /* 0x00003800010d7983 */ /* 0x000f620000100800 */
[----:B------:R-:W-:Y:S05]  /*28c70*/  WARPSYNC.ALL ;  /* 0x0000000000007948 */ /* 0x000fea0003800000 */
[----:B----4-:R-:W-:-:S05]  /*28c80*/  LOP3.LUT R0, R12, R0, RZ, 0xfc, !PT ;  /* 0x000000000c007212 */ /* 0x010fca00078efcff */
[----:B------:R-:W-:-:S05]  /*28c90*/  IMAD.IADD R0, R18, 0x1, R0 ;  /* 0x0000000112007824 */ /* 0x000fca00078e0200 */
[----:B--2---:R-:W2:Y:S01]  /*28ca0*/  LDSM.16.MT88.4 R4, [R0+0x10400] ;  /* 0x010400000004783b */ /* 0x004ea20000004200 */
[----:B---3--:R-:W-:Y:S01]  /*28cb0*/  IMAD.IADD R2, R19, 0x1, R0 ;  /* 0x0000000113027824 */ /* 0x008fe200078e0200 */
[----:B-----5:R-:W-:Y:S02]  /*28cc0*/  LOP3.LUT R21, R12, R13, RZ, 0xfc, !PT ;  /* 0x0000000d0c157212 */ /* 0x020fe400078efcff */
[C-C-:B--2---:R-:W-:Y:S02]  /*28cd0*/  PRMT R8, R4.reuse, 0x6420, R5.reuse ;  /* 0x0000642004087816 */ /* 0x144fe40000000005 */
[----:B-1----:R-:W-:Y:S02]  /*28ce0*/  PRMT R9, R4, 0x7531, R5 ;  /* 0x0000753104097816 */ /* 0x002fe40000000005 */
[C-C-:B------:R-:W-:Y:S02]  /*28cf0*/  PRMT R10, R6.reuse, 0x6420, R7.reuse ;  /* 0x00006420060a7816 */ /* 0x140fe40000000007 */
[----:B------:R-:W-:-:S02]  /*28d00*/  PRMT R11, R6, 0x7531, R7 ;  /* 0x00007531060b7816 */ /* 0x000fc40000000007 */
[----:B------:R-:W1:Y:S01]  /*28d10*/  LDSM.16.MT88.4 R4, [R2+0x10400] ;  /* 0x010400000204783b */ /* 0x000e620000004200 */
[----:B------:R-:W-:-:S05]  /*28d20*/  IMAD.IADD R21, R18, 0x1, R21 ;  /* 0x0000000112157824 */ /* 0x000fca00078e0215 */
[----:B------:R1:W-:Y:S02]  /*28d30*/  STSM.16.M88.4 [R21+0x400], R8 ;  /* 0x0004000815007844 */ /* 0x0003e40000000200 */
        /* <DEDUP_REMOVED lines=24> */
[----:B------:R-:W-:Y:S02]  /*28ec0*/  MOV R10, R19 ;  /* 0x00000013000a7202 */ /* 0x000fe40000000f00 */
        /* <DEDUP_REMOVED lines=10> */
[----:B-1----:R-:W-:Y:S01]  /*28f70*/  IMAD.MOV.U32 R10, RZ, RZ, R14 ;  /* 0x000000ffff0a7224 */ /* 0x002fe200078e000e */
[----:B------:R-:W-:Y:S02]  /*28f80*/  MOV R11, R15 ;  /* 0x0000000f000b7202 */ /* 0x000fe40000000f00 */
        /* <DEDUP_REMOVED lines=20> */
[----:B------:R-:W1:Y:S01]  /*290d0*/  LDSM.16.MT88.4 R4, [R2+0x12400] ;  /* 0x012400000204783b */ /* 0x000e620000004200 */
[----:B------:R-:W-:-:S05]  /*290e0*/  IADD3 R19, R19, 0x400, R21 ;  /* 0x0000040013137810 */ /* 0x000fca0007ffe015 */
[----:B------:R2:W-:Y:S02]  /*290f0*/  STSM.16.M88.4 [R19], R12 ;  /* 0x0000000c13007844 */ /* 0x0005e40000000200 */
[----:B--2---:R-:W-:Y:S01]  /*29100*/  IMAD.MOV.U32 R15, RZ, RZ, R11 ;  /* 0x000000ffff0f7224 */ /* 0x004fe200078e000b */
[C-C-:B-1----:R-:W-:Y:S02]  /*29110*/  PRMT R8, R4.reuse, 0x6420, R5.reuse ;  /* 0x0000642004087816 */ /* 0x142fe40000000005 */
[----:B------:R-:W-:Y:S02]  /*29120*/  PRMT R9, R4, 0x7531, R5 ;  /* 0x0000753104097816 */ /* 0x000fe40000000005 */
[C-C-:B------:R-:W-:Y:S02]  /*29130*/  PRMT R10, R6.reuse, 0x6420, R7.reuse ;  /* 0x00006420060a7816 */ /* 0x140fe40000000007 */
[----:B------:R-:W-:-:S05]  /*29140*/  PRMT R11, R6, 0x7531, R7 ;  /* 0x00007531060b7816 */ /* 0x000fca0000000007 */
[----:B------:R1:W-:Y:S04]  /*29150*/  STSM.16.M88.4 [R19+0x2000], R8 ;  /* 0x0020000813007844 */ /* 0x0003e80000000200 */
[----:B------:R-:W2:Y:S01]  /*29160*/  LDSM.16.MT88.4 R4, [R0+0x16400] ;  /* 0x016400000004783b */ /* 0x000ea20000004200 */
[----:B-1----:R-:W-:Y:S01]  /*29170*/  IMAD.MOV.U32 R11, RZ, RZ, R15 ;  /* 0x000000ffff0b7224 */ /* 0x002fe200078e000f */
[C-C-:B--2---:R-:W-:Y:S02]  /*29180*/  PRMT R12, R4.reuse, 0x6420, R5.reuse ;  /* 0x00006420040c7816 */ /* 0x144fe40000000005 */
[----:B------:R-:W-:Y:S02]  /*29190*/  PRMT R13, R4, 0x7531, R5 ;  /* 0x00007531040d7816 */ /* 0x000fe40000000005 */
[----:B------:R-:W-:-:S02]  /*291a0*/  PRMT R14, R6, 0x6420, R7 ;  /* 0x00006420060e7816 */ /* 0x000fc40000000007 */
[----:B------:R-:W-:Y:S02]  /*291b0*/  PRMT R15, R6, 0x7531, R7 ;  /* 0x00007531060f7816 */ /* 0x000fe40000000007 */
[----:B------:R-:W1:Y:S04]  /*291c0*/  LDSM.16.MT88.4 R4, [R2+0x16400] ;  /* 0x016400000204783b */ /* 0x000e680000004200 */
[----:B------:R2:W-:Y:S02]  /*291d0*/  STSM.16.M88.4 [R19+0x4000], R12 ;  /* 0x0040000c13007844 */ /* 0x0005e40000000200 */
[----:B--2---:R-:W-:Y:S01]  /*291e0*/  IMAD.MOV.U32 R15, RZ, RZ, R11 ;  /* 0x000000ffff0f7224 */ /* 0x004fe200078e000b */
[C-C-:B-1----:R-:W-:Y:S02]  /*291f0*/  PRMT R8, R4.reuse, 0x6420, R5.reuse ;  /* 0x0000642004087816 */ /* 0x142fe40000000005 */
[----:B------:R-:W-:-:S02]  /*29200*/  PRMT R9, R4, 0x7531, R5 ;  /* 0x0000753104097816 */ /* 0x000fc40000000005 */
[C-C-:B------:R-:W-:Y:S02]  /*29210*/  PRMT R10, R6.reuse, 0x6420, R7.reuse ;  /* 0x00006420060a7816 */ /* 0x140fe40000000007 */
[----:B------:R-:W-:-:S05]  /*29220*/  PRMT R11, R6, 0x7531, R7 ;  /* 0x00007531060b7816 */ /* 0x000fca0000000007 */
[----:B------:R1:W-:Y:S04]  /*29230*/  STSM.16.M88.4 [R19+0x6000], R8 ;  /* 0x0060000813007844 */ /* 0x0003e80000000200 */
[----:B------:R-:W2:Y:S01]  /*29240*/  LDSM.16.MT88.4 R4, [R0+0x13400] ;  /* 0x013400000004783b */ /* 0x000ea20000004200 */
[----:B-1----:R-:W-:Y:S02]  /*29250*/  MOV R11, R15 ;  /* 0x0000000f000b7202 */ /* 0x002fe40000000f00 */
[C-C-:B--2---:R-:W-:Y:S02]  /*29260*/  PRMT R12, R4.reuse, 0x6420, R5.reuse ;  /* 0x00006420040c7816 */ /* 0x144fe40000000005 */
[----:B------:R-:W-:Y:S02]  /*29270*/  PRMT R13, R4, 0x7531, R5 ;  /* 0x00007531040d7816 */ /* 0x000fe40000000005 */
[----:B------:R-:W-:-:S02]  /*29280*/  PRMT R14, R6, 0x6420, R7 ;  /* 0x00006420060e7816 */ /* 0x000fc40000000007 */
[----:B------:R-:W-:Y:S02]  /*29290*/  PRMT R15, R6, 0x7531, R7 ;  /* 0x00007531060f7816 */ /* 0x000fe40000000007 */
[----:B------:R-:W1:Y:S01]  /*292a0*/  LDSM.16.MT88.4 R4, [R2+0x13400] ;  /* 0x013400000204783b */ /* 0x000e620000004200 */
[----:B------:R-:W-:-:S05]  /*292b0*/  IMAD.IADD R19, R11, 0x1, R19 ;  /* 0x000000010b137824 */ /* 0x000fca00078e0213 */
        /* <DEDUP_REMOVED lines=12> */
[----:B------:R2:W-:Y:S01]  /*29380*/  STSM.16.M88.4 [R19+0x4000], R12 ;  /* 0x0040000c13007844 */ /* 0x0005e20000000200 */
[C-C-:B-1----:R-:W-:Y:S02]  /*29390*/  PRMT R8, R4.reuse, 0x6420, R5.reuse ;  /* 0x0000642004087816 */ /* 0x142fe40000000005 */
        /* <DEDUP_REMOVED lines=12> */
.L_x_635:
[----:B------:R-:W3:Y:S01]  /*29460*/  S2R R0, SR_TID.X ;  /* 0x0000000000007919 */ /* 0x000ee20000002100 */
[----:B-1----:R1:W-:Y:S01]  /*29470*/  SYNCS.ARRIVE.TRANS64.A1T0 RZ, [R20+URZ+0x38850], RZ ;  /* 0x038850ff14ff79a7 */ /* 0x0023e2000810003f */
[----:B---3--:R-:W-:Y:S02]  /*29480*/  LOP3.LUT R2, R0, 0x7f, RZ, 0xc0, !PT ;  /* 0x0000007f00027812 */ /* 0x008fe400078ec0ff */
[----:B------:R-:W3:Y:S01]  /*29490*/  LDL R0, [R1+0x2c] ;  /* 0x00002c0001007983 */ /* 0x000ee20000100800 */
[----:B------:R-:W-:Y:S01]  /*294a0*/  BAR.SYNC.DEFER_BLOCKING 0x2, 0x80 ;  /* 0x0082000000007b1d */ /* 0x000fe20000010000 */
[----:B------:R-:W-:-:S05]  /*294b0*/  ISETP.NE.AND P0, PT, R2, RZ, PT ;  /* 0x000000ff0200720c */ /* 0x000fca0003f05270 */
[----:B------:R4:W5:Y:S08]  /*294c0*/  LDL R2, [R1+0x1c] ;  /* 0x00001c0001027983 */ /* 0x0009700000100800 */
[----:B-1----:R-:W-:-:S05]  /*294d0*/  @!P0 VIADD R20, R20, 0x38880 ;  /* 0x0003888014148836 */ /* 0x002fca0000000000 */
[----:B------:R-:W-:-:S04]  /*294e0*/  @!P0 PRMT R20, RZ, 0x654, R20 ;  /* 0x00000654ff148816 */ /* 0x000fc80000000014 */
[----:B------:R4:W-:Y:S01]  /*294f0*/  @!P0 SYNCS.ARRIVE.TRANS64.RED.A1T0 RZ, [R20+URZ], RZ ;  /* 0x000000ff14ff89a7 */ /* 0x0009e2000810043f */
[C---:B---3--:R-:W-:Y:S01]  /*29500*/  ISETP.GT.AND P0, PT, R3.reuse, R0, PT ;  /* 0x000000000300720c */ /* 0x048fe20003f04270 */
[----:B------:R-:W-:Y:S01]  /*29510*/  VIADD R3, R3, 0xffffffff ;  /* 0xffffffff03037836 */ /* 0x000fe20000000000 */
[----:B------:R4:W5:Y:S11]  /*29520*/  LDL R0, [R1+0x14] ;  /* 0x0000140001007983 */ /* 0x0009760000100800 */
[----:B----4-:R-:W-:Y:S05]  /*29530*/  @P0 BRA `(.L_x_636) ;  /* 0xffffffec00340947 */ /* 0x010fea000383ffff */
.L_x_614:
[----:B------:R-:W4:Y:S01]  /*29540*/  S2R R4, SR_TID.X ;  /* 0x0000000000047919 */ /* 0x000f220000002100 */
[----:B------:R-:W-:Y:S01]  /*29550*/  BSSY B0, `(.L_x_637) ;  /* 0x0000011000007945 */ /* 0x000fe20003800000 */
[----:B----4-:R-:W-:-:S04]  /*29560*/  LOP3.LUT R4, R4, 0x7f, RZ, 0xc0, !PT ;  /* 0x0000007f04047812 */ /* 0x010fc800078ec0ff */
[----:B------:R-:W-:-:S13]  /*29570*/  ISETP.NE.AND P0, PT, R4, RZ, PT ;  /* 0x000000ff0400720c */ /* 0x000fda0003f05270 */
[----:B------:R-:W-:Y:S05]  /*29580*/  @P0 BRA `(.L_x_638) ;  /* 0x0000000000340947 */ /* 0x000fea0003800000 */
[----:B-----5:R-:W4:Y:S01]  /*29590*/  S2R R2, SR_LANEID ;  /* 0x0000000000027919 */ /* 0x020f220000000000 */
[----:B------:R-:W-:Y:S01]  /*295a0*/  VOTEU.ANY UR4, UPT, PT ;  /* 0x0000000000047886 */ /* 0x000fe200038e0100 */
[----:B-1----:R-:W1:Y:S01]  /*295b0*/  LDC.64 R4, c[0x0][0xc60] ;  /* 0x00031800ff047b82 */ /* 0x002e620000000a00 */
[----:B---3--:R-:W4:Y:S02]  /*295c0*/  FLO.U32 R0, UR4 ;  /* 0x0000000400007d00 */ /* 0x008f2400080e0000 */
[----:B----4-:R-:W-:-:S06]  /*295d0*/  ISETP.EQ.U32.AND P1, PT, R0, R2, PT ;  /* 0x000000020000720c */ /* 0x010fcc0003f22070 */
[----:B------:R-:W1:Y:S07]  /*295e0*/  POPC R2, UR4 ;  /* 0x0000000400027d09 */ /* 0x000e6e0008000000 */
[----:B-1----:R-:W3:Y:S04]  /*295f0*/  @P1 ATOMG.E.ADD.STRONG.GPU PT, R2, desc[UR42][R4.64], R2 ;  /* 0x00000002040219a8 */ /* 0x002ee800081ee1ea */
[----:B---3--:R1:W3:Y:S02]  /*29600*/  SHFL.IDX PT, R2, R2, R0, 0x1f ;  /* 0x00001f0002027589 */ /* 0x0082e400000e0000 */
[----:B-1----:R-:W1:Y:S02]  /*29610*/  S2R R0, SR_LTMASK ;  /* 0x0000000000007919 */ /* 0x002e640000003900 */
[----:B-1----:R-:W-:-:S06]  /*29620*/  LOP3.LUT R0, R0, UR4, RZ, 0xc0, !PT ;  /* 0x0000000400007c12 */ /* 0x002fcc000f8ec0ff */
[----:B------:R-:W3:Y:S02]  /*29630*/  POPC R0, R0 ;  /* 0x0000000000007309 */ /* 0x000ee40000000000 */
[----:B---3--:R-:W-:-:S05]  /*29640*/  IADD3 R0, R2, UR38, R0 ;  /* 0x0000002602007c10 */ /* 0x008fca000fffe000 */
[----:B------:R4:W-:Y:S02]  /*29650*/  STL [R1], R0 ;  /* 0x0000000001007387 */ /* 0x0009e40000100800 */
.L_x_638:
[----:B------:R-:W-:Y:S05]  /*29660*/  BSYNC B0 ;  /* 0x0000000000007941 */ /* 0x000fea0003800000 */
.L_x_637:
[----:B------:R-:W-:-:S06]  /*29670*/  UISETP.NE.AND UP0, UPT, UR36, 0x3, UPT ;  /* 0x000000032400788c */ /* 0x000fcc000bf05270 */
[----:B------:R-:W-:-:S13]  /*29680*/  PLOP3.LUT P1, PT, PT, PT, UP0, 0x80, 0x0 ;  /* 0x000000000000781c */ /* 0x000fda0003f2f008 */
[----:B------:R-:W-:Y:S05]  /*29690*/  @!P1 BRA `(.L_x_639) ;  /* 0x0000000000049947 */ /* 0x000fea0003800000 */
[----:B------:R-:W-:Y:S01]  /*296a0*/  BPT.TRAP 0x1 ;  /* 0x000000040000795c */ /* 0x000fe20000300000 */
.L_x_639:
[----:B------:R-:W2:Y:S04]  /*296b0*/  LDL R3, [R1+0x1c] ;  /* 0x00001c0001037983 */ /* 0x000ea80000100800 */
[----:B-----5:R-:W2:Y:S01]  /*296c0*/  LDL R2, [R1+0x14] ;  /* 0x0000140001027983 */ /* 0x020ea20000100800 */
[----:B---34-:R-:W-:Y:S01]  /*296d0*/  MOV R0, UR39 ;  /* 0x0000002700007c02 */ /* 0x018fe20008000f00 */
[----:B------:R-:W-:Y:S03]  /*296e0*/  BSSY B0, `(.L_x_640) ;  /* 0x0000007000007945 */ /* 0x000fe60003800000 */
[----:B------:R-:W-:Y:S02]  /*296f0*/  ISETP.NE.AND P2, PT, R0, 0x3, PT ;  /* 0x000000030000780c */ /* 0x000fe40003f45270 */
[----:B--2---:R-:W-:-:S04]  /*29700*/  LOP3.LUT R0, R3, 0x1, RZ, 0x3c, !PT ;  /* 0x0000000103007812 */ /* 0x004fc800078e3cff */
[----:B------:R-:W-:Y:S01]  /*29710*/  SHF.L.U32 R0, R0, 0x1f, RZ ;  /* 0x0000001f00007819 */ /* 0x000fe200000006ff */
[----:B------:R-:W-:-:S04]  /*29720*/  IMAD R17, R2, 0x8, R18 ;  /* 0x0000000802117824 */ /* 0x000fc800078e0212 */
[----:B------:R-:W2:Y:S02]  /*29730*/  SYNCS.PHASECHK.TRANS64.TRYWAIT P1, [R17+URZ+0x38870], R0 ;  /* 0x03887000110075a7 */ /* 0x000ea4000802017f */
[----:B--2---:R-:W-:Y:S05]  /*29740*/  @!P1 BRA `(.L_x_641) ;  /* 0x0000007800809947 */ /* 0x004fea0003800000 */
.L_x_898:
[----:B------:R-:W-:Y:S05]  /*29750*/  BSYNC B0 ;  /* 0x0000000000007941 */ /* 0x000fea0003800000 */
.L_x_640:
[----:B------:R-:W-:Y:S05]  /*29760*/  @!P2 BRA `(.L_x_642) ;  /* 0x000000000004a947 */ /* 0x000fea0003800000 */
[----:B------:R-:W-:Y:S01]  /*29770*/  BPT.TRAP 0x1 ;  /* 0x000000040000795c */ /* 0x000fe20000300000 */
.L_x_642:
[----:B--2---:R-:W2:Y:S02]  /*29780*/  LDL R0, [R1+0x1c] ;  /* 0x00001c0001007983 */ /* 0x004ea40000100800 */
[----:B--2---:R-:W-:-:S04]  /*29790*/  SHF.L.U32 R0, R0, 0x1f, RZ ;  /* 0x0000001f00007819 */ /* 0x004fc800000006ff */
[----:B------:R-:W2:Y:S02]  /*297a0*/  SYNCS.PHASECHK.TRANS64.TRYWAIT P1, [R17+URZ+0x38860], R0 ;  /* 0x03886000110075a7 */ /* 0x000ea4000802017f */
[----:B--2---:R-:W-:Y:S05]  /*297b0*/  @!P1 BRA `(.L_x_643) ;  /* 0x0000007800789947 */ /* 0x004fea0003800000 */
.L_x_899:
[----:B------:R-:W3:Y:S04]  /*297c0*/  LDL R19, [R1+0x14] ;  /* 0x0000140001137983 */ /* 0x000ee80000100800 */
[----:B------:R-:W2:Y:S04]  /*297d0*/  LDL R2, [R1+0x3c] ;  /* 0x00003c0001027983 */ /* 0x000ea80000100800 */
[----:B------:R-:W4:Y:S04]  /*297e0*/  LDL R16, [R1+0x28] ;  /* 0x0000280001107983 */ /* 0x000f280000100800 */
[----:B------:R-:W5:Y:S01]  /*297f0*/  LDL R12, [R1+0x38] ;  /* 0x00003800010c7983 */ /* 0x000f620000100800 */
[----:B------:R-:W-:Y:S05]  /*29800*/  WARPSYNC.ALL ;  /* 0x0000000000007948 */ /* 0x000fea0003800000 */
[----:B---3--:R-:W-:-:S05]  /*29810*/  IMAD.SHL.U32 R3, R19, 0x8000, RZ ;  /* 0x0000800013037824 */ /* 0x008fca00078e00ff */
[----:B--2---:R-:W-:-:S05]  /*29820*/  LOP3.LUT R0, R3, R2, RZ, 0xfc, !PT ;  /* 0x0000000203007212 */ /* 0x004fca00078efcff */
[----:B------:R-:W-:-:S05]  /*29830*/  IMAD.IADD R0, R18, 0x1, R0 ;  /* 0x0000000112007824 */ /* 0x000fca00078e0200 */
[----:B-1----:R-:W1:Y:S01]  /*29840*/  LDSM.16.MT88.4 R4, [R0+0x10400] ;  /* 0x010400000004783b */ /* 0x002e620000004200 */
[----:B----4-:R-:W-:Y:S02]  /*29850*/  IADD3 R2, R16, R0, RZ ;  /* 0x0000000010027210 */ /* 0x010fe40007ffe0ff */
[----:B-----5:R-:W-:Y:S02]  /*29860*/  LOP3.LUT R3, R3, R12, RZ, 0xfc, !PT ;  /* 0x0000000c03037212 */ /* 0x020fe400078efcff */
[C-C-:B-1----:R-:W-:Y:S02]  /*29870*/  PRMT R8, R4.reuse, 0x6420, R5.reuse ;  /* 0x0000642004087816 */ /* 0x142fe40000000005 */
[----:B------:R-:W-:Y:S02]  /*29880*/  PRMT R9, R4, 0x7531, R5 ;  /* 0x0000753104097816 */ /* 0x000fe40000000005 */
        /* <DEDUP_REMOVED lines=35> */
[----:B------:R-:W-:Y:S02]  /*29ac0*/  MOV R15, R11 ;  /* 0x0000000b000f7202 */ /* 0x000fe40000000f00 */
        /* <DEDUP_REMOVED lines=12> */
[----:B--2---:R-:W-:Y:S01]  /*29b90*/  IMAD.MOV.U32 R14, RZ, RZ, R10 ;  /* 0x000000ffff0e7224 */ /* 0x004fe200078e000a */
[----:B------:R-:W-:-:S02]  /*29ba0*/  MOV R15, R11 ;  /* 0x0000000b000f7202 */ /* 0x000fc40000000f00 */
        /* <DEDUP_REMOVED lines=65> */
.L_x_644:
[----:B--2---:R-:W2:Y:S01]  /*29fc0*/  LDL.LU R3, [R1+0x1c] ;  /* 0x00001c0001037983 */ /* 0x004ea20000300800 */
[----:B-1----:R1:W-:Y:S01]  /*29fd0*/  SYNCS.ARRIVE.TRANS64.A1T0 RZ, [R17+URZ+0x38850], RZ ;  /* 0x038850ff11ff79a7 */ /* 0x0023e2000810003f */
[----:B------:R-:W-:Y:S01]  /*29fe0*/  VIADD R0, R19, 0x1 ;  /* 0x0000000113007836 */ /* 0x000fe20000000000 */
[----:B-1----:R-:W-:-:S04]  /*29ff0*/  @!P0 IADD3 R17, R17, 0x38880, RZ ;  /* 0x0003888011118810 */ /* 0x002fc80007ffe0ff */
[----:B------:R-:W-:Y:S01]  /*2a000*/  @!P0 PRMT R17, RZ, 0x654, R17 ;  /* 0x00000654ff118816 */ /* 0x000fe20000000011 */
[----:B------:R-:W-:Y:S06]  /*2a010*/  BAR.SYNC.DEFER_BLOCKING 0x2, 0x80 ;  /* 0x0082000000007b1d */ /* 0x000fec0000010000 */
[----:B------:R1:W-:Y:S01]  /*2a020*/  @!P0 SYNCS.ARRIVE.TRANS64.RED.A1T0 RZ, [R17+URZ], RZ ;  /* 0x000000ff11ff89a7 */ /* 0x0003e2000810043f */
[----:B------:R-:W-:-:S04]  /*2a030*/  ISETP.NE.AND P0, PT, R0, 0x2, PT ;  /* 0x000000020000780c */ /* 0x000fc80003f05270 */
[----:B------:R-:W-:Y:S02]  /*2a040*/  SEL R2, RZ, 0x1, P0 ;  /* 0x00000001ff027807 */ /* 0x000fe40000000000 */
[----:B------:R-:W-:-:S05]  /*2a050*/  SEL R0, R0, RZ, P0 ;  /* 0x000000ff00007207 */ /* 0x000fca0000000000 */
[----:B------:R1:W-:Y:S01]  /*2a060*/  STL [R1+0x14], R0 ;  /* 0x0000140001007387 */ /* 0x0003e20000100800 */
[----:B--2---:R-:W-:-:S05]  /*2a070*/  LOP3.LUT R3, R3, R2, RZ, 0x3c, !PT ;  /* 0x0000000203037212 */ /* 0x004fca00078e3cff */
[----:B------:R1:W-:Y:S02]  /*2a080*/  STL [R1+0x1c], R3 ;  /* 0x00001c0301007387 */ /* 0x0003e40000100800 */
.L_x_589:
[----:B-12---:R-:W2:Y:S02]  /*2a090*/  LDL R0, [R1+0x10] ;  /* 0x0000100001007983 */ /* 0x006ea40000100800 */
[----:B--2---:R-:W-:-:S13]  /*2a0a0*/  LOP3.LUT P0, RZ, R0, 0x2, RZ, 0xc0, !PT ;  /* 0x0000000200ff7812 */ /* 0x004fda000780c0ff */
[----:B------:R-:W-:Y:S05]  /*2a0b0*/  @!P0 BRA `(.L_x_645) ;  /* 0x00000000002c8947 */ /* 0x000fea0003800000 */
[----:B------:R-:W-:Y:S05]  /*2a0c0*/  WARPSYNC.ALL ;  /* 0x0000000000007948 */ /* 0x000fea0003800000 */
[----:B------:R-:W1:Y:S08]  /*2a0d0*/  S2UR UR5, SR_CgaCtaId ;  /* 0x00000000000579c3 */ /* 0x000e700000008800 */
[----:B------:R-:W-:Y:S06]  /*2a0e0*/  BAR.SYNC.DEFER_BLOCKING 0x5, 0x180 ;  /* 0x0146000000007b1d */ /* 0x000fec0000010000 */
[----:B------:R-:W-:-:S02]  /*2a0f0*/  UMOV UR4, 0x400 ;  /* 0x0000040000047882 */ /* 0x000fc40000000000 */
[----:B-1----:R-:W-:-:S06]  /*2a100*/  ULEA UR4, UR5, UR4, 0x18 ;  /* 0x0000000405047291 */ /* 0x002fcc000f8ec03f */
[----:B------:R-:W-:-:S05]  /*2a110*/  IMAD.U32 R18, RZ, RZ, UR4 ;  /* 0x00000004ff127e24 */ /* 0x000fca000f8e00ff */
[----:B0-----:R-:W0:Y:S04]  /*2a120*/  LDS.128 R4, [R18+0x388d0] ;  /* 0x0388d00012047984 */ /* 0x001e280000000c00 */
[----:B0-----:R1:W-:Y:S04]  /*2a130*/  STL.64 [R1], R4 ;  /* 0x0000000401007387 */ /* 0x0013e80000100a00 */
[----:B------:R1:W-:Y:S01]  /*2a140*/  STL.64 [R1+0x8], R6 ;  /* 0x0000080601007387 */ /* 0x0003e20000100a00 */
[----:B------:R-:W-:Y:S06]  /*2a150*/  BAR.ARV 0x4, 0x180 ;  /* 0x0106000000007b1d */ /* 0x000fec0000002000 */
[----:B------:R-:W-:Y:S05]  /*2a160*/  BRA `(.L_x_646) ;  /* 0x0000000c00287947 */ /* 0x000fea0003800000 */
.L_x_645:
[----:B------:R-:W1:Y:S01]  /*2a170*/  S2R R0, SR_TID.X ;  /* 0x0000000000007919 */ /* 0x000e620000002100 */
[----:B------:R-:W-:Y:S01]  /*2a180*/  UMOV UR4, 0xffffffff ;  /* 0xffffffff00047882 */ /* 0x000fe20000000000 */
[----:B-1----:R-:W-:-:S04]  /*2a190*/  LOP3.LUT R16, R0, 0x1f, RZ, 0xc0, !PT ;  /* 0x0000001f00107812 */ /* 0x002fc800078ec0ff */
[----:B------:R-:W-:Y:S01]  /*2a1a0*/  ISETP.NE.AND P0, PT, R16, 0x1f, PT ;  /* 0x0000001f1000780c */ /* 0x000fe20003f05270 */
[----:B------:R-:W-:-:S12]  /*2a1b0*/  BRA.DIV UR4, `(.L_x_647) ;  /* 0x00000072040c7947 */ /* 0x000fd8000b800000 */
[----:B------:R-:W2:Y:S01]  /*2a1c0*/  LDL.LU R0, [R1] ;  /* 0x0000000001007983 */ /* 0x000ea20000300800 */
[----:B------:R-:W-:-:S03]  /*2a1d0*/  ULDC UR4, c[0x0][0xc3c] ;  /* 0x00030f0000047ab9 */ /* 0x000fc60000000800 */
[----:B------:R-:W0:Y:S01]  /*2a1e0*/  LDL R2, [R1+0xc] ;  /* 0x00000c0001027983 */ /* 0x000e220000100800 */
[----:B--2---:R-:W-:Y:S01]  /*2a1f0*/  MOV R11, R0 ;  /* 0x00000000000b7202 */ /* 0x004fe20000000f00 */
[----:B0-----:R-:W-:-:S05]  /*2a200*/  IMAD.IADD R4, R2, 0x1, R16 ;  /* 0x0000000102047824 */ /* 0x001fca00078e0210 */
[----:B------:R-:W-:-:S13]  /*2a210*/  ISETP.GE.OR P1, PT, R4, UR4, !P0 ;  /* 0x0000000404007c0c */ /* 0x000fda000c726670 */
[----:B------:R-:W0:Y:S08]  /*2a220*/  @!P1 LDC.64 R2, c[0x0][0xc80] ;  /* 0x00032000ff029b82 */ /* 0x000e300000000a00 */
[----:B------:R-:W1:Y:S01]  /*2a230*/  @!P1 LDC.64 R6, c[0x0][0xc78] ;  /* 0x00031e00ff069b82 */ /* 0x000e620000000a00 */
[----:B0-----:R-:W-:-:S05]  /*2a240*/  @!P1 IMAD.WIDE R2, R4, 0x4, R2 ;  /* 0x0000000404029825 */ /* 0x001fca00078e0202 */
[----:B------:R1:W2:Y:S02]  /*2a250*/  @!P1 LDG.E R0, desc[UR42][R2.64] ;  /* 0x0000002a02009981 */ /* 0x0002a4000c1e1900 */
[----:B-1----:R-:W-:-:S06]  /*2a260*/  @!P1 IMAD.WIDE R2, R4, 0x4, R6 ;  /* 0x0000000404029825 */ /* 0x002fcc00078e0206 */
[----:B------:R-:W3:Y:S01]  /*2a270*/  @!P1 LDG.E R2, desc[UR42][R2.64] ;  /* 0x0000002a02029981 */ /* 0x000ee2000c1e1900 */
[----:B------:R-:W-:Y:S01]  /*2a280*/  IMAD.MOV.U32 R6, RZ, RZ, RZ ;  /* 0x000000ffff067224 */ /* 0x000fe200078e00ff */
[C---:B------:R-:W-:Y:S01]  /*2a290*/  ISETP.GE.U32.AND P2, PT, R16.reuse, 0x2, PT ;  /* 0x000000021000780c */ /* 0x040fe20003f46070 */
[----:B------:R-:W-:Y:S01]  /*2a2a0*/  IMAD.MOV.U32 R4, RZ, RZ, RZ ;  /* 0x000000ffff047224 */ /* 0x000fe200078e00ff */
[C---:B------:R-:W-:Y:S01]  /*2a2b0*/  ISETP.GE.U32.AND P3, PT, R16.reuse, 0x4, PT ;  /* 0x000000041000780c */ /* 0x040fe20003f66070 */
[----:B------:R-:W-:Y:S01]  /*2a2c0*/  SHFL.IDX PT, R5, R11, RZ, 0x1f ;  /* 0x00001fff0b057589 */ /* 0x000fe200000e0000 */
[C---:B------:R-:W-:Y:S01]  /*2a2d0*/  ISETP.GE.U32.AND P4, PT, R16.reuse, 0x8, PT ;  /* 0x000000081000780c */ /* 0x040fe20003f86070 */
[----:B------:R-:W-:Y:S01]  /*2a2e0*/  IMAD.MOV.U32 R8, RZ, RZ, RZ ;  /* 0x000000ffff087224 */ /* 0x000fe200078e00ff */
[----:B------:R-:W-:Y:S01]  /*2a2f0*/  ISETP.GE.U32.AND P5, PT, R16, 0x10, PT ;  /* 0x000000101000780c */ /* 0x000fe20003fa6070 */
[----:B------:R-:W-:Y:S01]  /*2a300*/  SHFL.IDX PT, R10, R11, 0x1, 0x1f ;  /* 0x00201f000b0a7f89 */ /* 0x000fe200000e0000 */
[----:B--2---:R-:W-:Y:S01]  /*2a310*/  @!P1 IMAD.MOV.U32 R4, RZ, RZ, R0 ;  /* 0x000000ffff049224 */ /* 0x004fe200078e0000 */
[----:B---3--:R-:W-:-:S02]  /*2a320*/  @!P1 MOV R6, R2 ;  /* 0x0000000200069202 */ /* 0x008fc40000000f00 */
[----:B------:R-:W-:-:S03]  /*2a330*/  ISETP.NE.AND P1, PT, R16, RZ, PT ;  /* 0x000000ff1000720c */ /* 0x000fc60003f25270 */
[----:B------:R-:W-:-:S05]  /*2a340*/  IMAD R0, R6, R4, RZ ;  /* 0x0000000406007224 */ /* 0x000fca00078e02ff */
        /* <DEDUP_REMOVED lines=15> */
[----:B------:R0:W1:Y:S02]  /*2a440*/  SHFL.IDX PT, R9, R3, 0x1f, 0x1f ;  /* 0x03e01f0003097f89 */ /* 0x00006400000e0000 */
.L_x_909:
[----:B------:R-:W-:Y:S01]  /*2a450*/  ULDC UR4, c[0x0][0xc38] ;  /* 0x00030e0000047ab9 */ /* 0x000fe20000000800 */
[----:B------:R-:W-:Y:S02]  /*2a460*/  IMAD.MOV.U32 R7, RZ, RZ, R3 ;  /* 0x000000ffff077224 */ /* 0x000fe400078e0003 */
[----:B------:R-:W-:-:S04]  /*2a470*/  IMAD.U32 R2, RZ, RZ, UR4 ;  /* 0x00000004ff027e24 */ /* 0x000fc8000f8e00ff */
[----:B-1----:R-:W-:-:S05]  /*2a480*/  IMAD R9, R9, R2, RZ ;  /* 0x0000000209097224 */ /* 0x002fca00078e02ff */
[----:B------:R-:W-:-:S04]  /*2a490*/  IADD3 R0, R10, R9, RZ ;  /* 0x000000090a007210 */ /* 0x000fc80007ffe0ff */
[----:B------:R-:W-:-:S13]  /*2a4a0*/  ISETP.GT.AND P6, PT, R0, R5, PT ;  /* 0x000000050000720c */ /* 0x000fda0003fc4270 */
[----:B------:R-:W-:Y:S05]  /*2a4b0*/  @P6 BRA `(.L_x_648) ;  /* 0x0000000000b06947 */ /* 0x000fea0003800000 */
.L_x_651:
[----:B0-----:R-:W2:Y:S01]  /*2a4c0*/  LDL.LU R3, [R1+0xc] ;  /* 0x00000c0001037983 */ /* 0x001ea20000300800 */
[----:B------:R-:W0:Y:S01]  /*2a4d0*/  LDC R2, c[0x0][0xc3c] ;  /* 0x00030f00ff027b82 */ /* 0x000e220000000800 */
[----:B--2---:R-:W-:-:S05]  /*2a4e0*/  VIADD R3, R3, 0x1f ;  /* 0x0000001f03037836 */ /* 0x004fca0000000000 */
[----:B0-----:R-:W-:-:S13]  /*2a4f0*/  ISETP.GE.AND P6, PT, R3, R2, PT ;  /* 0x000000020300720c */ /* 0x001fda0003fc6270 */
[----:B------:R-:W-:Y:S05]  /*2a500*/  @P6 BRA `(.L_x_649) ;  /* 0x0000000400d86947 */ /* 0x000fea0003800000 */
[----:B------:R-:W0:Y:S01]  /*2a510*/  S2R R4, SR_TID.X ;  /* 0x0000000000047919 */ /* 0x000e220000002100 */
[----:B------:R1:W-:Y:S01]  /*2a520*/  STL [R1+0xc], R3 ;  /* 0x00000c0301007387 */ /* 0x0003e20000100800 */
[----:B0-----:R-:W-:-:S05]  /*2a530*/  LOP3.LUT R4, R4, 0x1f, RZ, 0xc0, !PT ;  /* 0x0000001f04047812 */ /* 0x001fca00078ec0ff */
[----:B------:R-:W-:Y:S01]  /*2a540*/  IMAD.IADD R6, R3, 0x1, R4 ;  /* 0x0000000103067824 */ /* 0x000fe200078e0204 */
[----:B------:R-:W-:-:S04]  /*2a550*/  MOV R4, RZ ;  /* 0x000000ff00047202 */ /* 0x000fc80000000f00 */
[----:B------:R-:W-:-:S13]  /*2a560*/  ISETP.GE.OR P6, PT, R6, R2, !P0 ;  /* 0x000000020600720c */ /* 0x000fda00047c6670 */
[----:B-1----:R-:W0:Y:S02]  /*2a570*/  @!P6 LDC.64 R2, c[0x0][0xc80] ;  /* 0x00032000ff02eb82 */ /* 0x002e240000000a00 */
[----:B0-----:R-:W-:-:S05]  /*2a580*/  @!P6 IMAD.WIDE R2, R6, 0x4, R2 ;  /* 0x000000040602e825 */ /* 0x001fca00078e0202 */
[----:B------:R0:W2:Y:S02]  /*2a590*/  @!P6 LDG.E R4, desc[UR42][R2.64] ;  /* 0x0000002a0204e981 */ /* 0x0000a4000c1e1900 */
[----:B0-----:R-:W0:Y:S02]  /*2a5a0*/  @!P6 LDC.64 R2, c[0x0][0xc78] ;  /* 0x00031e00ff02eb82 */ /* 0x001e240000000a00 */
[----:B0-----:R-:W-:-:S04]  /*2a5b0*/  @!P6 IMAD.WIDE R2, R6, 0x4, R2 ;  /* 0x000000040602e825 */ /* 0x001fc800078e0202 */
[----:B------:R-:W-:-:S06]  /*2a5c0*/  IMAD.MOV.U32 R6, RZ, RZ, RZ ;  /* 0x000000ffff067224 */ /* 0x000fcc00078e00ff */
[----:B------:R-:W2:Y:S01]  /*2a5d0*/  @!P6 LDG.E R6, desc[UR42][R2.64] ;  /* 0x0000002a0206e981 */ /* 0x000ea2000c1e1900 */
[----:B------:R-:W-:Y:S01]  /*2a5e0*/  UMOV UR4, 0xffffffff ;  /* 0xffffffff00047882 */ /* 0x000fe20000000000 */
[----:B--2---:R-:W-:Y:S02]  /*2a5f0*/  IMAD R2, R6, R4, RZ ;  /* 0x0000000406027224 */ /* 0x004fe400078e02ff */
[----:B------:R-:W-:Y:S05]  /*2a600*/  BRA.DIV UR4, `(.L_x_650) ;  /* 0x0000007204587947 */ /* 0x000fea000b800000 */
        /* <DEDUP_REMOVED lines=15> */
[----:B------:R0:W1:Y:S02]  /*2a700*/  SHFL.IDX PT, R9, R3, 0x1f, 0x1f ;  /* 0x03e01f0003097f89 */ /* 0x00006400000e0000 */
.L_x_917:
[----:B------:R-:W-:Y:S02]  /*2a710*/  ULDC UR4, c[0x0][0xc38] ;  /* 0x00030e0000047ab9 */ /* 0x000fe40000000800 */
[----:B------:R-:W-:-:S04]  /*2a720*/  IMAD.U32 R2, RZ, RZ, UR4 ;  /* 0x00000004ff027e24 */ /* 0x000fc8000f8e00ff */
[----:B-1----:R-:W-:-:S05]  /*2a730*/  IMAD R9, R9, R2, RZ ;  /* 0x0000000209097224 */ /* 0x002fca00078e02ff */
[----:B------:R-:W-:-:S04]  /*2a740*/  IADD3 R0, R9, R0, RZ ;  /* 0x0000000009007210 */ /* 0x000fc80007ffe0ff */
[----:B------:R-:W-:-:S13]  /*2a750*/  ISETP.GT.AND P6, PT, R0, R5, PT ;  /* 0x000000050000720c */ /* 0x000fda0003fc4270 */
[----:B------:R-:W-:Y:S05]  /*2a760*/  @!P6 BRA `(.L_x_651) ;  /* 0xfffffffc0054e947 */ /* 0x000fea000383ffff */
[----:B------:R-:W-:-:S07]  /*2a770*/  IMAD.MOV.U32 R7, RZ, RZ, R3 ;  /* 0x000000ffff077224 */ /* 0x000fce00078e0003 */
.L_x_648:
[----:B------:R-:W-:Y:S01]  /*2a780*/  IMAD.IADD R9, R0, 0x1, -R9 ;  /* 0x0000000100097824 */ /* 0x000fe200078e0a09 */
[----:B------:R-:W-:-:S03]  /*2a790*/  UMOV UR4, 0xffffffff ;  /* 0xffffffff00047882 */ /* 0x000fc60000000000 */
[----:B------:R-:W-:-:S05]  /*2a7a0*/  IMAD R0, R7, R2, R9 ;  /* 0x0000000207007224 */ /* 0x000fca00078e0209 */
[----:B------:R-:W-:Y:S01]  /*2a7b0*/  ISETP.GT.AND P6, PT, R0, R5, PT ;  /* 0x000000050000720c */ /* 0x000fe20003fc4270 */
[----:B------:R-:W-:-:S12]  /*2a7c0*/  BRA.DIV UR4, `(.L_x_652) ;  /* 0x0000007204c07947 */ /* 0x000fd8000b800000 */
[----:B0-----:R-:W-:-:S04]  /*2a7d0*/  VOTE.ANY R3, PT, !P6 ;  /* 0x0000000000037806 */ /* 0x001fc800070e0100 */
[----:B------:R-:W0:Y:S02]  /*2a7e0*/  POPC R0, R3 ;  /* 0x0000000300007309 */ /* 0x000e240000000000 */
[----:B0-----:R0:W1:Y:S04]  /*2a7f0*/  SHFL.IDX PT, R4, R4, R0, 0x1f ;  /* 0x00001f0004047589 */ /* 0x00106800000e0000 */
[----:B------:R0:W2:Y:S02]  /*2a800*/  SHFL.IDX PT, R6, R6, R0, 0x1f ;  /* 0x00001f0006067589 */ /* 0x0000a400000e0000 */
.L_x_922:
[----:B------:R-:W-:-:S13]  /*2a810*/  ISETP.NE.AND P0, PT, R3, RZ, PT ;  /* 0x000000ff0300720c */ /* 0x000fda0003f05270 */
[----:B------:R-:W-:Y:S05]  /*2a820*/  @!P0 BRA `(.L_x_653) ;  /* 0x0000000000148947 */ /* 0x000fea0003800000 */
[----:B------:R-:W-:Y:S01]  /*2a830*/  UMOV UR4, 0xffffffff ;  /* 0xffffffff00047882 */ /* 0x000fe20000000000 */
[----:B------:R-:W-:Y:S02]  /*2a840*/  VIADD R12, R0, 0xffffffff ;  /* 0xffffffff000c7836 */ /* 0x000fe40000000000 */
[----:B------:R-:W-:Y:S05]  /*2a850*/  BRA.DIV UR4, `(.L_x_654) ;  /* 0x0000007204f87947 */ /* 0x000fea000b800000 */
[----:B------:R3:W4:Y:S02]  /*2a860*/  SHFL.IDX PT, R7, R7, R12, 0x1f ;  /* 0x00001f0c07077589 */ /* 0x00072400000e0000 */
.L_x_925:
[----:B----4-:R-:W-:-:S07]  /*2a870*/  MOV R8, R7 ;  /* 0x0000000700087202 */ /* 0x010fce0000000f00 */
.L_x_653:
[----:B------:R-:W4:Y:S01]  /*2a880*/  LDL.LU R10, [R1+0xc] ;  /* 0x00000c00010a7983 */ /* 0x000f220000300800 */
[----:B-1----:R-:W-:Y:S01]  /*2a890*/  IABS R7, R4 ;  /* 0x0000000400077213 */ /* 0x002fe20000000000 */
[----:B------:R-:W-:-:S03]  /*2a8a0*/  IMAD R8, R8, R2, R9 ;  /* 0x0000000208087224 */ /* 0x000fc600078e0209 */
[----:B------:R-:W1:Y:S02]  /*2a8b0*/  I2F.RP R2, R7 ;  /* 0x0000000700027306 */ /* 0x000e640000209400 */
[----:B------:R5:W-:Y:S02]  /*2a8c0*/  STL [R1], R8 ;  /* 0x0000000801007387 */ /* 0x000be40000100800 */
[----:B-----5:R-:W-:-:S04]  /*2a8d0*/  IADD3 R8, R5, -R8, RZ ;  /* 0x8000000805087210 */ /* 0x020fc80007ffe0ff */
[----:B-1----:R-:W1:Y:S02]  /*2a8e0*/  MUFU.RCP R2, R2 ;  /* 0x0000000200027308 */ /* 0x002e640000001000 */
[----:B-1----:R-:W-:-:S06]  /*2a8f0*/  VIADD R2, R2, 0xffffffe ;  /* 0x0ffffffe02027836 */ /* 0x002fcc0000000000 */
[----:B------:R-:W1:Y:S02]  /*2a900*/  F2I.FTZ.U32.TRUNC.NTZ R3, R2 ;  /* 0x0000000200037305 */ /* 0x000e64000021f000 */
[----:B-1----:R-:W-:-:S04]  /*2a910*/  IMAD.MOV R2, RZ, RZ, -R3 ;  /* 0x000000ffff027224 */ /* 0x002fc800078e0a03 */
[----:B------:R-:W-:Y:S02]  /*2a920*/  IMAD R9, R2, R7, RZ ;  /* 0x0000000702097224 */ /* 0x000fe400078e02ff */
[----:B------:R-:W-:-:S04]  /*2a930*/  IMAD.MOV.U32 R2, RZ, RZ, RZ ;  /* 0x000000ffff027224 */ /* 0x000fc800078e00ff */
[----:B------:R-:W-:Y:S01]  /*2a940*/  IMAD.HI.U32 R9, R3, R9, R2 ;  /* 0x0000000903097227 */ /* 0x000fe200078e0002 */
[----:B------:R-:W-:Y:S02]  /*2a950*/  IABS R3, R4 ;  /* 0x0000000400037213 */ /* 0x000fe40000000000 */
[----:B------:R-:W-:-:S03]  /*2a960*/  IABS R2, R8 ;  /* 0x0000000800027213 */ /* 0x000fc60000000000 */
[----:B------:R-:W-:Y:S02]  /*2a970*/  IMAD.MOV R3, RZ, RZ, -R3 ;  /* 0x000000ffff037224 */ /* 0x000fe400078e0a03 */
[----:B------:R-:W-:-:S04]  /*2a980*/  IMAD.HI.U32 R5, R9, R2, RZ ;  /* 0x0000000209057227 */ /* 0x000fc800078e00ff */
[----:B------:R-:W-:-:S05]  /*2a990*/  IMAD R2, R5, R3, R2 ;  /* 0x0000000305027224 */ /* 0x000fca00078e0202 */
[----:B------:R-:W-:-:S13]  /*2a9a0*/  ISETP.GT.U32.AND P1, PT, R7, R2, PT ;  /* 0x000000020700720c */ /* 0x000fda0003f24070 */
[----:B------:R-:W-:Y:S02]  /*2a9b0*/  @!P1 IMAD.IADD R2, R2, 0x1, -R7 ;  /* 0x0000000102029824 */ /* 0x000fe400078e0a07 */
[----:B------:R-:W-:Y:S01]  /*2a9c0*/  @!P1 VIADD R5, R5, 0x1 ;  /* 0x0000000105059836 */ /* 0x000fe20000000000 */
[----:B------:R-:W-:Y:S02]  /*2a9d0*/  ISETP.NE.AND P1, PT, R4, RZ, PT ;  /* 0x000000ff0400720c */ /* 0x000fe40003f25270 */
[----:B------:R-:W-:Y:S02]  /*2a9e0*/  ISETP.GE.U32.AND P0, PT, R2, R7, PT ;  /* 0x000000070200720c */ /* 0x000fe40003f06070 */
[----:B--2---:R-:W-:-:S04]  /*2a9f0*/  IABS R7, R6 ;  /* 0x0000000600077213 */ /* 0x004fc80000000000 */
[----:B------:R-:W1:Y:S07]  /*2aa00*/  I2F.RP R2, R7 ;  /* 0x0000000700027306 */ /* 0x000e6e0000209400 */
[----:B------:R-:W-:Y:S01]  /*2aa10*/  @P0 VIADD R5, R5, 0x1 ;  /* 0x0000000105050836 */ /* 0x000fe20000000000 */
[----:B-1----:R-:W1:Y:S02]  /*2aa20*/  MUFU.RCP R2, R2 ;  /* 0x0000000200027308 */ /* 0x002e640000001000 */
[----:B-1----:R-:W-:-:S06]  /*2aa30*/  VIADD R2, R2, 0xffffffe ;  /* 0x0ffffffe02027836 */ /* 0x002fcc0000000000 */
[----:B------:R-:W1:Y:S02]  /*2aa40*/  F2I.FTZ.U32.TRUNC.NTZ R3, R2 ;  /* 0x0000000200037305 */ /* 0x000e64000021f000 */
[----:B-1----:R-:W-:-:S05]  /*2aa50*/  IADD3 R2, RZ, -R3, RZ ;  /* 0x80000003ff027210 */ /* 0x002fca0007ffe0ff */
[----:B------:R-:W-:Y:S02]  /*2aa60*/  IMAD R9, R2, R7, RZ ;  /* 0x0000000702097224 */ /* 0x000fe400078e02ff */
[----:B------:R-:W-:-:S04]  /*2aa70*/  IMAD.MOV.U32 R2, RZ, RZ, RZ ;  /* 0x000000ffff027224 */ /* 0x000fc800078e00ff */
[----:B------:R-:W-:Y:S01]  /*2aa80*/  IMAD.HI.U32 R2, R3, R9, R2 ;  /* 0x0000000903027227 */ /* 0x000fe200078e0002 */
[----:B------:R-:W-:Y:S02]  /*2aa90*/  LOP3.LUT R3, R8, R4, RZ, 0x3c, !PT ;  /* 0x0000000408037212 */ /* 0x000fe400078e3cff */
[----:B------:R-:W-:Y:S02]  /*2aaa0*/  IABS R9, R6 ;  /* 0x0000000600097213 */ /* 0x000fe40000000000 */
[----:B------:R-:W-:-:S03]  /*2aab0*/  ISETP.GE.AND P2, PT, R3, RZ, PT ;  /* 0x000000ff0300720c */ /* 0x000fc60003f46270 */
[----:B------:R-:W-:-:S10]  /*2aac0*/  IMAD.MOV R9, RZ, RZ, -R9 ;  /* 0x000000ffff097224 */ /* 0x000fd400078e0a09 */
[----:B------:R-:W-:Y:S02]  /*2aad0*/  @!P2 IADD3 R5, -R5, RZ, RZ ;  /* 0x000000ff0505a210 */ /* 0x000fe40007ffe1ff */
        /* <DEDUP_REMOVED lines=13> */
[----:B------:R-:W-:-:S06]  /*2abb0*/  @P0 IADD3 R2, R2, 0x1, RZ ;  /* 0x0000000102020810 */ /* 0x000fcc0007ffe0ff */
[----:B------:R-:W-:Y:S01]  /*2abc0*/  @!P2 IMAD.MOV R2, RZ, RZ, -R2 ;  /* 0x000000ffff02a224 */ /* 0x000fe200078e0a02 */
[----:B------:R-:W-:-:S05]  /*2abd0*/  @!P1 LOP3.LUT R2, RZ, R6, RZ, 0x33, !PT ;  /* 0x00000006ff029212 */ /* 0x000fca00078e33ff */
[--C-:B------:R-:W-:Y:S02]  /*2abe0*/  IMAD.MOV R3, RZ, RZ, -R2.reuse ;  /* 0x000000ffff037224 */ /* 0x100fe400078e0a02 */
[C---:B------:R-:W-:Y:S02]  /*2abf0*/  IMAD R2, R6.reuse, 0x1000000, R2 ;  /* 0x0100000006027824 */ /* 0x040fe400078e0202 */
[----:B------:R-:W-:Y:S01]  /*2ac00*/  IMAD R3, R6, R3, R5 ;  /* 0x0000000306037224 */ /* 0x000fe200078e0205 */
[----:B----4-:R-:W-:-:S03]  /*2ac10*/  IADD3 R10, R0, R10, RZ ;  /* 0x0000000a000a7210 */ /* 0x010fc60007ffe0ff */
[----:B0-----:R-:W-:-:S05]  /*2ac20*/  IMAD R0, R3, 0x10000, R2 ;  /* 0x0001000003007824 */ /* 0x001fca00078e0202 */
[----:B------:R1:W-:Y:S04]  /*2ac30*/  STL [R1+0x8], R0 ;  /* 0x0000080001007387 */ /* 0x0003e80000100800 */
[----:B------:R1:W-:Y:S04]  /*2ac40*/  STL [R1+0xc], R10 ;  /* 0x00000c0a01007387 */ /* 0x0003e80000100800 */
[----:B------:R1:W-:Y:S01]  /*2ac50*/  STL [R1+0x4], R4 ;  /* 0x0000040401007387 */ /* 0x0003e20000100800 */
[----:B------:R-:W-:Y:S05]  /*2ac60*/  BRA `(.L_x_655) ;  /* 0x0000000000287947 */ /* 0x000fea0003800000 */
.L_x_649:
[----:B------:R-:W-:Y:S01]  /*2ac70*/  UMOV UR4, URZ ;  /* 0x0000003f00047c82 */ /* 0x000fe20008000000 */
[----:B------:R-:W-:Y:S01]  /*2ac80*/  ULDC UR6, c[0x0][0xc3c] ;  /* 0x00030f0000067ab9 */ /* 0x000fe20000000800 */
[----:B------:R-:W-:Y:S01]  /*2ac90*/  UMOV UR5, URZ ;  /* 0x0000003f00057c82 */ /* 0x000fe20008000000 */
[----:B------:R-:W-:Y:S01]  /*2aca0*/  IMAD.U32 R3, RZ, RZ, UR4 ;  /* 0x00000004ff037e24 */ /* 0x000fe2000f8e00ff */
[----:B------:R-:W-:Y:S01]  /*2acb0*/  MOV R2, UR5 ;  /* 0x0000000500027c02 */ /* 0x000fe20008000f00 */
[----:B------:R-:W-:Y:S01]  /*2acc0*/  IMAD.U32 R0, RZ, RZ, UR6 ;  /* 0x00000006ff007e24 */ /* 0x000fe2000f8e00ff */
[----:B------:R0:W-:Y:S04]  /*2acd0*/  STL [R1], R5 ;  /* 0x0000000501007387 */ /* 0x0001e80000100800 */
[----:B------:R0:W-:Y:S04]  /*2ace0*/  STL [R1+0x4], R3 ;  /* 0x0000040301007387 */ /* 0x0001e80000100800 */
[----:B------:R0:W-:Y:S04]  /*2acf0*/  STL [R1+0xc], R0 ;  /* 0x00000c0001007387 */ /* 0x0001e80000100800 */
[----:B------:R0:W-:Y:S02]  /*2ad00*/  STL [R1+0x8], R2 ;  /* 0x0000080201007387 */ /* 0x0001e40000100800 */
.L_x_655:
[----:B0-----:R-:W2:Y:S04]  /*2ad10*/  LDL R2, [R1+0xc] ;  /* 0x00000c0001027983 */ /* 0x001ea80000100800 */
[----:B------:R-:W4:Y:S04]  /*2ad20*/  LDL R3, [R1+0x8] ;  /* 0x0000080001037983 */ /* 0x000f280000100800 */
[----:B-1----:R-:W5:Y:S04]  /*2ad30*/  LDL R4, [R1] ;  /* 0x0000000001047983 */ /* 0x002f680000100800 */
[----:B------:R-:W5:Y:S01]  /*2ad40*/  LDL R5, [R1+0x4] ;  /* 0x0000040001057983 */ /* 0x000f620000100800 */
[----:B------:R-:W0:Y:S01]  /*2ad50*/  S2R R0, SR_TID.X ;  /* 0x0000000000007919 */ /* 0x000e220000002100 */
[----:B------:R-:W-:Y:S05]  /*2ad60*/  WARPSYNC.ALL ;  /* 0x0000000000007948 */ /* 0x000fea0003800000 */
[----:B0-----:R-:W-:Y:S01]  /*2ad70*/  LOP3.LUT R0, R0, 0x1f, RZ, 0xc0, !PT ;  /* 0x0000001f00007812 */ /* 0x001fe200078ec0ff */
[----:B------:R-:W-:Y:S03]  /*2ad80*/  BAR.SYNC.DEFER_BLOCKING 0x4, 0x180 ;  /* 0x0106000000007b1d */ /* 0x000fe60000010000 */
[----:B------:R-:W-:-:S13]  /*2ad90*/  ISETP.NE.AND P0, PT, R0, RZ, PT ;  /* 0x000000ff0000720c */ /* 0x000fda0003f05270 */
[----:B------:R-:W0:Y:S01]  /*2ada0*/  @!P0 S2R R0, SR_CgaCtaId ;  /* 0x0000000000008919 */ /* 0x000e220000008800 */
[----:B--2---:R-:W-:Y:S01]  /*2adb0*/  IMAD.MOV.U32 R7, RZ, RZ, R2 ;  /* 0x000000ffff077224 */ /* 0x004fe200078e0002 */
[----:B------:R-:W-:Y:S01]  /*2adc0*/  @!P0 MOV R2, 0x400 ;  /* 0x0000040000028802 */ /* 0x000fe20000000f00 */
[----:B----4-:R-:W-:-:S03]  /*2add0*/  IMAD.MOV.U32 R6, RZ, RZ, R3 ;  /* 0x000000ffff067224 */ /* 0x010fc600078e0003 */
[----:B0-----:R-:W-:-:S05]  /*2ade0*/  @!P0 LEA R18, R0, R2, 0x18 ;  /* 0x0000000200128211 */ /* 0x001fca00078ec0ff */
[----:B-----5:R0:W-:Y:S01]  /*2adf0*/  @!P0 STS.128 [R18+0x388d0], R4 ;  /* 0x0388d00412008388 */ /* 0x0201e20000000c00 */
[----:B------:R-:W-:Y:S06]  /*2ae00*/  BAR.ARV 0x5, 0x180 ;  /* 0x0146000000007b1d */ /* 0x000fec0000002000 */
.L_x_646:
[----:B------:R-:W2:Y:S01]  /*2ae10*/  LDL R0, [R1+0xc] ;  /* 0x00000c0001007983 */ /* 0x000ea20000100800 */
[----:B------:R-:W-:Y:S02]  /*2ae20*/  ULDC UR4, c[0x0][0xc3c] ;  /* 0x00030f0000047ab9 */ /* 0x000fe40000000800 */
[----:B--2---:R-:W-:-:S13]  /*2ae30*/  ISETP.GE.AND P0, PT, R0, UR4, PT ;  /* 0x0000000400007c0c */ /* 0x004fda000bf06270 */
[----:B------:R-:W-:Y:S05]  /*2ae40*/  @!P0 BRA `(.L_x_656) ;  /* 0xffffff9800b88947 */ /* 0x000fea000383ffff */
[----:B------:R-:W-:Y:S05]  /*2ae50*/  BSYNC B7 ;  /* 0x0000000000077941 */ /* 0x000fea0003800000 */
.L_x_544:
[----:B---3--:R-:W2:Y:S01]  /*2ae60*/  LDL.LU R0, [R1+0x64] ;  /* 0x0000640001007983 */ /* 0x008ea20000300800 */
[----:B------:R-:W-:Y:S01]  /*2ae70*/  BSSY B0, `(.L_x_657) ;  /* 0x000000b000007945 */ /* 0x000fe20003800000 */
[----:B01----:R-:W0:Y:S01]  /*2ae80*/  S2R R5, SR_CgaCtaId ;  /* 0x0000000000057919 */ /* 0x003e220000008800 */
[----:B--2---:R-:W-:-:S04]  /*2ae90*/  IADD3 R0, R0, 0x1, RZ ;  /* 0x0000000100007810 */ /* 0x004fc80007ffe0ff */
        /* <DEDUP_REMOVED lines=8> */
.L_x_926:
[----:B------:R-:W-:Y:S05]  /*2af20*/  BSYNC B0 ;  /* 0x0000000000007941 */ /* 0x000fea0003800000 */
.L_x_657:
[----:B------:R-:W-:-:S03]  /*2af30*/  UMOV UR4, 0xffffffff ;  /* 0xffffffff00047882 */ /* 0x000fc60000000000 */
[----:B------:R-:W-:Y:S05]  /*2af40*/  BRA.DIV UR4, `(.L_x_659) ;  /* 0x0000006e04787947 */ /* 0x000fea000b800000 */
[----:B------:R-:W1:Y:S02]  /*2af50*/  S2R R2, SR_TID.X ;  /* 0x0000000000027919 */ /* 0x000e640000002100 */
[----:B-1----:R-:W-:-:S04]  /*2af60*/  SHF.R.U32.HI R2, RZ, 0x5, R2 ;  /* 0x00000005ff027819 */ /* 0x002fc80000011602 */
[----:B------:R-:W-:-:S05]  /*2af70*/  LOP3.LUT R2, R2, 0x3, RZ, 0xc0, !PT ;  /* 0x0000000302027812 */ /* 0x000fca00078ec0ff */
[----:B------:R1:W2:Y:S02]  /*2af80*/  SHFL.IDX PT, R14, R2, RZ, 0x1f ;  /* 0x00001fff020e7589 */ /* 0x0002a400000e0000 */
.L_x_929:
[----:B--2---:R-:W-:-:S13]  /*2af90*/  ISETP.NE.AND P0, PT, R14, RZ, PT ;  /* 0x000000ff0e00720c */ /* 0x004fda0003f05270 */
[----:B------:R-:W-:Y:S05]  /*2afa0*/  @P0 BRA `(.L_x_340) ;  /* 0x0000000000b00947 */ /* 0x000fea0003800000 */
[----:B------:R-:W-:-:S03]  /*2afb0*/  UMOV UR4, 0xffffffff ;  /* 0xffffffff00047882 */ /* 0x000fc60000000000 */
[----:B------:R-:W-:Y:S05]  /*2afc0*/  BRA.DIV UR4, `(.L_x_660) ;  /* 0x0000006e048c7947 */ /* 0x000fea000b800000 */
[----:B------:R-:W-:-:S13]  /*2afd0*/  ELECT P6, URZ, PT ;  /* 0x00000000003f782f */ /* 0x000fda00038c0000 */
.L_x_932:
[----:B------:R-:W-:Y:S05]  /*2afe0*/  @!P6 BRA `(.L_x_340) ;  /* 0x0000000000a0e947 */ /* 0x000fea0003800000 */
[----:B------:R-:W-:-:S06]  /*2aff0*/  ULOP3.LUT UR4, UR37, 0x2, URZ, 0xfc, !UPT ;  /* 0x0000000225047892 */ /* 0x000fcc000f8efc3f */
[----:B-1----:R-:W-:-:S05]  /*2b000*/  IMAD.U32 R2, RZ, RZ, UR4 ;  /* 0x00000004ff027e24 */ /* 0x002fca000f8e00ff */
[----:B------:R-:W-:-:S13]  /*2b010*/  ISETP.NE.AND P0, PT, R2, 0x3, PT ;  /* 0x000000030200780c */ /* 0x000fda0003f05270 */
[----:B------:R-:W-:Y:S05]  /*2b020*/  @!P0 BRA `(.L_x_661) ;  /* 0x0000000000048947 */ /* 0x000fea0003800000 */
[----:B------:R-:W-:Y:S01]  /*2b030*/  BPT.TRAP 0x1 ;  /* 0x000000040000795c */ /* 0x000fe20000300000 */
.L_x_661:
[----:B0-----:R-:W2:Y:S04]  /*2b040*/  LDL R3, [R1+0x14] ;  /* 0x0000140001037983 */ /* 0x001ea80000100800 */
[----:B------:R-:W3:Y:S01]  /*2b050*/  LDL.LU R7, [R1+0x1c] ;  /* 0x00001c0001077983 */ /* 0x000ee20000300800 */
[----:B------:R-:W-:-:S05]  /*2b060*/  VIADD R2, R0, 0x38840 ;  /* 0x0003884000027836 */ /* 0x000fca0000000000 */
[C---:B--2---:R-:W-:Y:S01]  /*2b070*/  LEA R6, R3.reuse, R2, 0x3 ;  /* 0x0000000203067211 */ /* 0x044fe200078e18ff */
        /* <DEDUP_REMOVED lines=10> */
.L_x_933:
[----:B------:R-:W1:Y:S02]  /*2b120*/  SYNCS.PHASECHK.TRANS64.TRYWAIT P1, [R7+URZ], R2 ;  /* 0x00000002070075a7 */ /* 0x000e64000802017f */
[----:B-1----:R-:W-:Y:S05]  /*2b130*/  @!P1 BRA `(.L_x_663) ;  /* 0x0000006c00649947 */ /* 0x002fea0003800000 */
.L_x_934:
[----:B------:R-:W-:Y:S05]  /*2b140*/  @!P0 BRA `(.L_x_664) ;  /* 0x0000000000048947 */ /* 0x000fea0003800000 */
[----:B------:R-:W-:Y:S01]  /*2b150*/  BPT.TRAP 0x1 ;  /* 0x000000040000795c */ /* 0x000fe20000300000 */
.L_x_664:
[----:B------:R-:W2:Y:S02]  /*2b160*/  LDL.LU R4, [R1+0x14] ;  /* 0x0000140001047983 */ /* 0x000ea40000300800 */
[----:B--2---:R-:W-:-:S04]  /*2b170*/  IMAD R4, R4, 0x8, R0 ;  /* 0x0000000804047824 */ /* 0x004fc800078e0200 */
[----:B------:R-:W2:Y:S02]  /*2b180*/  SYNCS.PHASECHK.TRANS64.TRYWAIT P1, [R4+URZ+0x38860], R5 ;  /* 0x03886005040075a7 */ /* 0x000ea4000802017f */
[----:B--2---:R-:W-:Y:S05]  /*2b190*/  @!P1 BRA `(.L_x_665) ;  /* 0x0000006c00609947 */ /* 0x004fea0003800000 */
.L_x_935:
[----:B------:R-:W-:Y:S05]  /*2b1a0*/  @!P0 BRA `(.L_x_666) ;  /* 0x0000000000048947 */ /* 0x000fea0003800000 */
[----:B------:R-:W-:Y:S01]  /*2b1b0*/  BPT.TRAP 0x1 ;  /* 0x000000040000795c */ /* 0x000fe20000300000 */
.L_x_666:
[----:B------:R-:W-:-:S04]  /*2b1c0*/  LEA R3, R3, R0, 0x3 ;  /* 0x0000000003037211 */ /* 0x000fc800078e18ff */
[----:B------:R-:W3:Y:S02]  /*2b1d0*/  SYNCS.PHASECHK.TRANS64.TRYWAIT P1, [R3+URZ+0x38860], R2 ;  /* 0x03886002030075a7 */ /* 0x000ee4000802017f */
[----:B---3--:R-:W-:Y:S05]  /*2b1e0*/  @!P1 BRA `(.L_x_667) ;  /* 0x0000006c00609947 */ /* 0x008fea0003800000 */
.L_x_936:
[----:B------:R-:W-:Y:S05]  /*2b1f0*/  @!P0 BRA `(.L_x_668) ;  /* 0x0000000000048947 */ /* 0x000fea0003800000 */
[----:B------:R-:W-:Y:S01]  /*2b200*/  BPT.TRAP 0x1 ;  /* 0x000000040000795c */ /* 0x000fe20000300000 */
.L_x_668:
[----:B------:R-:W4:Y:S02]  /*2b210*/  SYNCS.PHASECHK.TRANS64.TRYWAIT P0, [R4+URZ+0x38880], R5 ;  /* 0x03888005040075a7 */ /* 0x000f24000800017f */
[----:B----4-:R-:W-:Y:S05]  /*2b220*/  @!P0 BRA `(.L_x_669) ;  /* 0x0000006c00648947 */ /* 0x010fea0003800000 */
.L_x_670:
[----:B------:R0:W0:Y:S02]  /*2b230*/  SYNCS.PHASECHK.TRANS64.TRYWAIT P0, [R3+URZ+0x38880], R2 ;  /* 0x03888002030075a7 */ /* 0x000024000800017f */
[----:B0-----:R-:W-:Y:S05]  /*2b240*/  @!P0 NANOSLEEP.SYNCS 0x989680 ;  /* 0x009896800000895d */ /* 0x001fea0003900000 */
[----:B------:R-:W0:Y:S02]  /*2b250*/  @!P0 SYNCS.PHASECHK.TRANS64 P0, [R3+URZ+0x38880], R2 ;  /* 0x03888002030085a7 */ /* 0x000e24000800007f */
[----:B0-----:R-:W-:Y:S05]  /*2b260*/  @!P0 BRA `(.L_x_670) ;  /* 0xfffffffc00f08947 */ /* 0x001fea000383ffff */
.L_x_340:
[----:B------:R-:W-:Y:S05]  /*2b270*/  BSYNC B8 ;  /* 0x0000000000087941 */ /* 0x000fea0003800000 */
.L_x_337:
[----:B------:R-:W-:Y:S05]  /*2b280*/  EXIT ;  /* 0x000000000000794d */ /* 0x000fea0003800000 */
.L_x_364:
[----:B-1----:R1:W2:Y:S02]  /*2b290*/  SYNCS.PHASECHK.TRANS64.TRYWAIT P6, [R112+URZ+0x38890], R127 ;  /* 0x0388907f700075a7 */ /* 0x0022a400080c017f */
[----:B--2---:R-:W-:Y:S05]  /*2b2a0*/  @!P6 NANOSLEEP.SYNCS 0x989680 ;  /* 0x009896800000e95d */ /* 0x004fea0003900000 */
[----:B------:R-:W2:Y:S02]  /*2b2b0*/  @!P6 SYNCS.PHASECHK.TRANS64 P6, [R112+URZ+0x38890], R127 ;  /* 0x0388907f7000e5a7 */ /* 0x000ea400080c007f */
[----:B--2---:R-:W-:Y:S05]  /*2b2c0*/  @!P6 BRA `(.L_x_364) ;  /* 0xfffffffc00f0e947 */ /* 0x004fea000383ffff */
[----:B------:R-:W-:Y:S05]  /*2b2d0*/  BRA `(.L_x_671) ;  /* 0xfffffd88007c7947 */ /* 0x000fea000383ffff */
.L_x_398:
[----:B-1----:R1:W2:Y:S02]  /*2b2e0*/  SYNCS.PHASECHK.TRANS64.TRYWAIT P3, [R112+URZ+0x38890], R127 ;  /* 0x0388907f700075a7 */ /* 0x0022a4000806017f */
[----:B--2---:R-:W-:Y:S05]  /*2b2f0*/  @!P3 NANOSLEEP.SYNCS 0x989680 ;  /* 0x009896800000b95d */ /* 0x004fea0003900000 */
[----:B------:R-:W2:Y:S02]  /*2b300*/  @!P3 SYNCS.PHASECHK.TRANS64 P3, [R112+URZ+0x38890], R127 ;  /* 0x0388907f7000b5a7 */ /* 0x000ea4000806007f */
[----:B--2---:R-:W-:Y:S05]  /*2b310*/  @!P3 BRA `(.L_x_398) ;  /* 0xfffffffc00f0b947 */ /* 0x004fea000383ffff */
[----:B------:R-:W-:Y:S05]  /*2b320*/  BRA `(.L_x_672) ;  /* 0xfffffdcc00087947 */ /* 0x000fea000383ffff */
.L_x_415:
[----:B-1----:R1:W2:Y:S02]  /*2b330*/  SYNCS.PHASECHK.TRANS64.TRYWAIT P2, [R112+URZ+0x38890], R127 ;  /* 0x0388907f700075a7 */ /* 0x0022a4000804017f */
[----:B--2---:R-:W-:Y:S05]  /*2b340*/  @!P2 NANOSLEEP.SYNCS 0x989680 ;  /* 0x009896800000a95d */ /* 0x004fea0003900000 */
[----:B------:R-:W2:Y:S02]  /*2b350*/  @!P2 SYNCS.PHASECHK.TRANS64 P2, [R112+URZ+0x38890], R127 ;  /* 0x0388907f7000a5a7 */ /* 0x000ea4000804007f */
[----:B--2---:R-:W-:Y:S05]  /*2b360*/  @!P2 BRA `(.L_x_415) ;  /* 0xfffffffc00f0a947 */ /* 0x004fea000383ffff */
[----:B------:R-:W-:Y:S05]  /*2b370*/  BRA `(.L_x_673) ;  /* 0xfffffe0c00bc7947 */ /* 0x000fea000383ffff */
.L_x_425:
[----:B--2---:R2:W3:Y:S02]  /*2b380*/  SYNCS.PHASECHK.TRANS64.TRYWAIT P3, [R112+URZ+0x388b0], R127 ;  /* 0x0388b07f700075a7 */ /* 0x0044e4000806017f */
[----:B---3--:R-:W-:Y:S05]  /*2b390*/  @!P3 NANOSLEEP.SYNCS 0x989680 ;  /* 0x009896800000b95d */ /* 0x008fea0003900000 */
[----:B------:R-:W3:Y:S02]  /*2b3a0*/  @!P3 SYNCS.PHASECHK.TRANS64 P3, [R112+URZ+0x388b0], R127 ;  /* 0x0388b07f7000b5a7 */ /* 0x000ee4000806007f */
[----:B---3--:R-:W-:Y:S05]  /*2b3b0*/  @!P3 BRA `(.L_x_425) ;  /* 0xfffffffc00f0b947 */ /* 0x008fea000383ffff */
[----:B------:R-:W-:Y:S05]  /*2b3c0*/  BRA `(.L_x_674) ;  /* 0xfffffe1400207947 */ /* 0x000fea000383ffff */
.L_x_439:
[----:B------:R-:W-:Y:S01]  /*2b3d0*/  BSSY B0, `(.L_x_675) ;  /* 0x0000007000007945 */ /* 0x000fe20003800000 */
[----:B------:R-:W-:Y:S02]  /*2b3e0*/  IMAD.MOV.U32 R12, RZ, RZ, RZ ;  /* 0x000000ffff0c7224 */ /* 0x000fe400078e00ff */
[----:B------:R-:W-:Y:S02]  /*2b3f0*/  IMAD.MOV.U32 R11, RZ, RZ, 0x1f ;  /* 0x0000001fff0b7424 */ /* 0x000fe400078e00ff */
[----:B------:R-:W-:-:S07]  /*2b400*/  IMAD.MOV.U32 R15, RZ, RZ, -0x1 ;  /* 0xffffffffff0f7424 */ /* 0x000fce00078e00ff */
[----:B-----5:R-:W-:Y:S05]  /*2b410*/  WARPSYNC.COLLECTIVE R15, `(.L_x_676) ;  /* 0x000000000f087348 */ /* 0x020fea0003c00000 */
[----:B------:R0:W1:Y:S02]  /*2b420*/  SHFL.IDX P6, R14, R13, R12, R11 ;  /* 0x0000000c0d0e7389 */ /* 0x00006400000c000b */
[----:B01---5:R-:W-:Y:S01]  /*2b430*/  ENDCOLLECTIVE ;  /* 0x000000000000791b */ /* 0x023fe20003800000 */
.L_x_676:
[----:B------:R-:W-:Y:S05]  /*2b440*/  BSYNC B0 ;  /* 0x0000000000007941 */ /* 0x000fea0003800000 */
.L_x_675:
[----:B------:R1:W-:Y:S01]  /*2b450*/  STL [R1+0x30], R14 ;  /* 0x0000300e01007387 */ /* 0x0003e20000100800 */
[----:B------:R-:W-:Y:S05]  /*2b460*/  BRA `(.L_x_677) ;  /* 0xfffffe2000847947 */ /* 0x000fea000383ffff */
.L_x_451:
[----:B------:R-:W-:Y:S01]  /*2b470*/  BSSY B1, `(.L_x_678) ;  /* 0x0000008000017945 */ /* 0x000fe20003800000 */
[----:B------:R-:W-:Y:S01]  /*2b480*/  MOV R13, R24 ;  /* 0x00000018000d7202 */ /* 0x000fe20000000f00 */
[----:B------:R-:W-:Y:S02]  /*2b490*/  IMAD.MOV.U32 R12, RZ, RZ, RZ ;  /* 0x000000ffff0c7224 */ /* 0x000fe400078e00ff */
[----:B------:R-:W-:Y:S02]  /*2b4a0*/  IMAD.MOV.U32 R11, RZ, RZ, 0x181f ;  /* 0x0000181fff0b7424 */ /* 0x000fe400078e00ff */
[----:B------:R-:W-:-:S07]  /*2b4b0*/  IMAD.MOV.U32 R15, RZ, RZ, -0x1 ;  /* 0xffffffffff0f7424 */ /* 0x000fce00078e00ff */
[----:B------:R-:W-:Y:S05]  /*2b4c0*/  WARPSYNC.COLLECTIVE R15, `(.L_x_679) ;  /* 0x000000000f087348 */ /* 0x000fea0003c00000 */
[----:B------:R0:W1:Y:S02]  /*2b4d0*/  SHFL.IDX P6, R14, R13, R12, R11 ;  /* 0x0000000c0d0e7389 */ /* 0x00006400000c000b */
[----:B01----:R-:W-:Y:S01]  /*2b4e0*/  ENDCOLLECTIVE ;  /* 0x000000000000791b */ /* 0x003fe20003800000 */
.L_x_679:
[----:B------:R-:W-:Y:S05]  /*2b4f0*/  BSYNC B1 ;  /* 0x0000000000017941 */ /* 0x000fea0003800000 */
.L_x_678:
[----:B------:R-:W-:Y:S01]  /*2b500*/  IMAD.MOV.U32 R13, RZ, RZ, R26 ;  /* 0x000000ffff0d7224 */ /* 0x000fe200078e001a */
[----:B------:R-:W-:Y:S01]  /*2b510*/  MOV R15, 0xffffffff ;  /* 0xffffffff000f7802 */ /* 0x000fe20000000f00 */
[----:B------:R-:W-:Y:S01]  /*2b520*/  IMAD.MOV.U32 R12, RZ, RZ, RZ ;  /* 0x000000ffff0c7224 */ /* 0x000fe200078e00ff */
[----:B------:R-:W-:Y:S01]  /*2b530*/  MOV R3, R14 ;  /* 0x0000000e00037202 */ /* 0x000fe20000000f00 */
[----:B------:R-:W-:-:S07]  /*2b540*/  IMAD.MOV.U32 R11, RZ, RZ, 0x181f ;  /* 0x0000181fff0b7424 */ /* 0x000fce00078e00ff */
[----:B------:R-:W-:Y:S05]  /*2b550*/  WARPSYNC.COLLECTIVE R15, `(.L_x_680) ;  /* 0x000000000f087348 */ /* 0x000fea0003c00000 */
[----:B------:R0:W1:Y:S02]  /*2b560*/  SHFL.IDX P6, R14, R13, R12, R11 ;  /* 0x0000000c0d0e7389 */ /* 0x00006400000c000b */
[----:B01----:R-:W-:Y:S01]  /*2b570*/  ENDCOLLECTIVE ;  /* 0x000000000000791b */ /* 0x003fe20003800000 */
.L_x_680:
[----:B------:R-:W-:Y:S02]  /*2b580*/  IMAD.MOV.U32 R13, RZ, RZ, R33 ;  /* 0x000000ffff0d7224 */ /* 0x000fe400078e0021 */
[----:B------:R-:W-:-:S07]  /*2b590*/  IMAD.MOV.U32 R26, RZ, RZ, R14 ;  /* 0x000000ffff1a7224 */ /* 0x000fce00078e000e */
[----:B------:R-:W-:Y:S05]  /*2b5a0*/  WARPSYNC.COLLECTIVE R15, `(.L_x_681) ;  /* 0x000000000f087348 */ /* 0x000fea0003c00000 */
[----:B------:R0:W1:Y:S02]  /*2b5b0*/  SHFL.IDX P6, R14, R13, R12, R11 ;  /* 0x0000000c0d0e7389 */ /* 0x00006400000c000b */
[----:B01----:R-:W-:Y:S01]  /*2b5c0*/  ENDCOLLECTIVE ;  /* 0x000000000000791b */ /* 0x003fe20003800000 */
.L_x_681:
[----:B------:R-:W-:Y:S01]  /*2b5d0*/  MOV R13, R30 ;  /* 0x0000001e000d7202 */ /* 0x000fe20000000f00 */
[----:B------:R-:W-:-:S07]  /*2b5e0*/  IMAD.MOV.U32 R27, RZ, RZ, R14 ;  /* 0x000000ffff1b7224 */ /* 0x000fce00078e000e */
[----:B------:R-:W-:Y:S05]  /*2b5f0*/  WARPSYNC.COLLECTIVE R15, `(.L_x_682) ;  /* 0x000000000f087348 */ /* 0x000fea0003c00000 */
[----:B------:R0:W1:Y:S02]  /*2b600*/  SHFL.IDX P6, R14, R13, R12, R11 ;  /* 0x0000000c0d0e7389 */ /* 0x00006400000c000b */
[----:B01----:R-:W-:Y:S01]  /*2b610*/  ENDCOLLECTIVE ;  /* 0x000000000000791b */ /* 0x003fe20003800000 */
.L_x_682:
[----:B------:R-:W-:Y:S01]  /*2b620*/  IMAD.MOV.U32 R20, RZ, RZ, R14 ;  /* 0x000000ffff147224 */ /* 0x000fe200078e000e */
[----:B------:R-:W-:Y:S06]  /*2b630*/  BRA `(.L_x_683) ;  /* 0xfffffe28000c7947 */ /* 0x000fec000383ffff */
.L_x_455:
[----:B0-----:R0:W1:Y:S02]  /*2b640*/  SYNCS.PHASECHK.TRANS64.TRYWAIT P0, [R22+URZ+0x38800], R35 ;  /* 0x03880023160075a7 */ /* 0x001064000800017f */
[----:B-1----:R-:W-:Y:S05]  /*2b650*/  @!P0 NANOSLEEP.SYNCS 0x989680 ;  /* 0x009896800000895d */ /* 0x002fea0003900000 */
[----:B------:R-:W1:Y:S02]  /*2b660*/  @!P0 SYNCS.PHASECHK.TRANS64 P0, [R22+URZ+0x38800], R35 ;  /* 0x03880023160085a7 */ /* 0x000e64000800007f */
[----:B-1----:R-:W-:Y:S05]  /*2b670*/  @!P0 BRA `(.L_x_455) ;  /* 0xfffffffc00f08947 */ /* 0x002fea000383ffff */
[----:B------:R-:W-:Y:S05]  /*2b680*/  BRA `(.L_x_684) ;  /* 0xfffffe2c006c7947 */ /* 0x000fea000383ffff */
.L_x_471:
[----:B------:R-:W-:Y:S01]  /*2b690*/  BSSY B1, `(.L_x_685) ;  /* 0x0000008000017945 */ /* 0x000fe20003800000 */
[----:B------:R-:W-:Y:S01]  /*2b6a0*/  IMAD.MOV.U32 R13, RZ, RZ, R24 ;  /* 0x000000ffff0d7224 */ /* 0x000fe200078e0018 */
[----:B------:R-:W-:Y:S01]  /*2b6b0*/  MOV R11, 0x181f ;  /* 0x0000181f000b7802 */ /* 0x000fe20000000f00 */
[----:B------:R-:W-:Y:S02]  /*2b6c0*/  IMAD.MOV.U32 R12, RZ, RZ, RZ ;  /* 0x000000ffff0c7224 */ /* 0x000fe400078e00ff */
[----:B------:R-:W-:-:S07]  /*2b6d0*/  IMAD.MOV.U32 R15, RZ, RZ, -0x1 ;  /* 0xffffffffff0f7424 */ /* 0x000fce00078e00ff */
[----:B------:R-:W-:Y:S05]  /*2b6e0*/  WARPSYNC.COLLECTIVE R15, `(.L_x_686) ;  /* 0x000000000f087348 */ /* 0x000fea0003c00000 */
[----:B------:R0:W1:Y:S02]  /*2b6f0*/  SHFL.IDX P6, R14, R13, R12, R11 ;  /* 0x0000000c0d0e7389 */ /* 0x00006400000c000b */
[----:B01----:R-:W-:Y:S01]  /*2b700*/  ENDCOLLECTIVE ;  /* 0x000000000000791b */ /* 0x003fe20003800000 */
.L_x_686:
[----:B------:R-:W-:Y:S05]  /*2b710*/  BSYNC B1 ;  /* 0x0000000000017941 */ /* 0x000fea0003800000 */
.L_x_685:
[----:B------:R-:W-:Y:S01]  /*2b720*/  IMAD.MOV.U32 R13, RZ, RZ, R26 ;  /* 0x000000ffff0d7224 */ /* 0x000fe200078e001a */
[----:B------:R-:W-:Y:S01]  /*2b730*/  MOV R12, RZ ;  /* 0x000000ff000c7202 */ /* 0x000fe20000000f00 */
[----:B------:R-:W-:Y:S02]  /*2b740*/  IMAD.MOV.U32 R11, RZ, RZ, 0x181f ;  /* 0x0000181fff0b7424 */ /* 0x000fe400078e00ff */
[----:B------:R-:W-:Y:S02]  /*2b750*/  IMAD.MOV.U32 R15, RZ, RZ, -0x1 ;  /* 0xffffffffff0f7424 */ /* 0x000fe400078e00ff */
[----:B------:R-:W-:-:S07]  /*2b760*/  IMAD.MOV.U32 R3, RZ, RZ, R14 ;  /* 0x000000ffff037224 */ /* 0x000fce00078e000e */
[----:B------:R-:W-:Y:S05]  /*2b770*/  WARPSYNC.COLLECTIVE R15, `(.L_x_687) ;  /* 0x000000000f087348 */ /* 0x000fea0003c00000 */
[----:B------:R0:W1:Y:S02]  /*2b780*/  SHFL.IDX P6, R14, R13, R12, R11 ;  /* 0x0000000c0d0e7389 */ /* 0x00006400000c000b */
[----:B01----:R-:W-:Y:S01]  /*2b790*/  ENDCOLLECTIVE ;  /* 0x000000000000791b */ /* 0x003fe20003800000 */
.L_x_687:
[----:B------:R-:W-:Y:S01]  /*2b7a0*/  MOV R13, R33 ;  /* 0x00000021000d7202 */ /* 0x000fe20000000f00 */
[----:B------:R-:W-:-:S07]  /*2b7b0*/  IMAD.MOV.U32 R27, RZ, RZ, R14 ;  /* 0x000000ffff1b7224 */ /* 0x000fce00078e000e */
[----:B------:R-:W-:Y:S05]  /*2b7c0*/  WARPSYNC.COLLECTIVE R15, `(.L_x_688) ;  /* 0x000000000f087348 */ /* 0x000fea0003c00000 */
[----:B------:R0:W1:Y:S02]  /*2b7d0*/  SHFL.IDX P6, R14, R13, R12, R11 ;  /* 0x0000000c0d0e7389 */ /* 0x00006400000c000b */
[----:B01----:R-:W-:Y:S01]  /*2b7e0*/  ENDCOLLECTIVE ;  /* 0x000000000000791b */ /* 0x003fe20003800000 */
.L_x_688:
[----:B------:R-:W-:Y:S02]  /*2b7f0*/  IMAD.MOV.U32 R13, RZ, RZ, R30 ;  /* 0x000000ffff0d7224 */ /* 0x000fe400078e001e */
[----:B------:R-:W-:-:S07]  /*2b800*/  IMAD.MOV.U32 R21, RZ, RZ, R14 ;  /* 0x000000ffff157224 */ /* 0x000fce00078e000e */
[----:B------:R-:W-:Y:S05]  /*2b810*/  WARPSYNC.COLLECTIVE R15, `(.L_x_689) ;  /* 0x000000000f087348 */ /* 0x000fea0003c00000 */
[----:B------:R0:W1:Y:S02]  /*2b820*/  SHFL.IDX P6, R14, R13, R12, R11 ;  /* 0x0000000c0d0e7389 */ /* 0x00006400000c000b */
[----:B01----:R-:W-:Y:S01]  /*2b830*/  ENDCOLLECTIVE ;  /* 0x000000000000791b */ /* 0x003fe20003800000 */
.L_x_689:
[----:B------:R-:W-:Y:S05]  /*2b840*/  BRA `(.L_x_690) ;  /* 0xfffffe5c00247947 */ /* 0x000fea000383ffff */
.L_x_475:
[----:B0-----:R0:W1:Y:S02]  /*2b850*/  SYNCS.PHASECHK.TRANS64.TRYWAIT P4, [R22+URZ+0x38800], R37 ;  /* 0x03880025160075a7 */ /* 0x001064000808017f */
[----:B-1----:R-:W-:Y:S05]  /*2b860*/  @!P4 NANOSLEEP.SYNCS 0x989680 ;  /* 0x009896800000c95d */ /* 0x002fea0003900000 */
[----:B------:R-:W1:Y:S02]  /*2b870*/  @!P4 SYNCS.PHASECHK.TRANS64 P4, [R22+URZ+0x38800], R37 ;  /* 0x038800251600c5a7 */ /* 0x000e64000808007f */
[----:B-1----:R-:W-:Y:S05]  /*2b880*/  @!P4 BRA `(.L_x_475) ;  /* 0xfffffffc00f0c947 */ /* 0x002fea000383ffff */
[----:B------:R-:W-:Y:S05]  /*2b890*/  BRA `(.L_x_691) ;  /* 0xfffffe60008c7947 */ /* 0x000fea000383ffff */
.L_x_485:
[----:B--2---:R2:W3:Y:S02]  /*2b8a0*/  SYNCS.PHASECHK.TRANS64.TRYWAIT P1, [R0+URZ+0x38830], R7 ;  /* 0x03883007000075a7 */ /* 0x0044e4000802017f */
[----:B---3--:R-:W-:Y:S05]  /*2b8b0*/  @!P1 NANOSLEEP.SYNCS 0x989680 ;  /* 0x009896800000995d */ /* 0x008fea0003900000 */
[----:B------:R-:W3:Y:S02]  /*2b8c0*/  @!P1 SYNCS.PHASECHK.TRANS64 P1, [R0+URZ+0x38830], R7 ;  /* 0x03883007000095a7 */ /* 0x000ee4000802007f */
[----:B---3--:R-:W-:Y:S05]  /*2b8d0*/  @!P1 BRA `(.L_x_485) ;  /* 0xfffffffc00f09947 */ /* 0x008fea000383ffff */
[----:B------:R-:W-:Y:S05]  /*2b8e0*/  BRA `(.L_x_484) ;  /* 0xfffffe9400ac7947 */ /* 0x000fea000383ffff */
.L_x_491:
[----:B-1----:R1:W2:Y:S02]  /*2b8f0*/  SYNCS.PHASECHK.TRANS64.TRYWAIT P2, [R9+URZ+0x38830], R10 ;  /* 0x0388300a090075a7 */ /* 0x0022a4000804017f */
[----:B--2---:R-:W-:Y:S05]  /*2b900*/  @!P2 NANOSLEEP.SYNCS 0x989680 ;  /* 0x009896800000a95d */ /* 0x004fea0003900000 */
[----:B------:R-:W2:Y:S02]  /*2b910*/  @!P2 SYNCS.PHASECHK.TRANS64 P2, [R9+URZ+0x38830], R10 ;  /* 0x0388300a0900a5a7 */ /* 0x000ea4000804007f */
[----:B--2---:R-:W-:Y:S05]  /*2b920*/  @!P2 BRA `(.L_x_491) ;  /* 0xfffffffc00f0a947 */ /* 0x004fea000383ffff */
[----:B------:R-:W-:Y:S05]  /*2b930*/  BRA `(.L_x_490) ;  /* 0xfffffec800d47947 */ /* 0x000fea000383ffff */
.L_x_495:
[----:B-1----:R1:W2:Y:S02]  /*2b940*/  SYNCS.PHASECHK.TRANS64.TRYWAIT P1, [R9+URZ+0x38850], R8 ;  /* 0x03885008090075a7 */ /* 0x0022a4000802017f */
[----:B--2---:R-:W-:Y:S05]  /*2b950*/  @!P1 NANOSLEEP.SYNCS 0x989680 ;  /* 0x009896800000995d */ /* 0x004fea0003900000 */
[----:B------:R-:W2:Y:S02]  /*2b960*/  @!P1 SYNCS.PHASECHK.TRANS64 P1, [R9+URZ+0x38850], R8 ;  /* 0x03885008090095a7 */ /* 0x000ea4000802007f */
[----:B--2---:R-:W-:Y:S05]  /*2b970*/  @!P1 BRA `(.L_x_495) ;  /* 0xfffffffc00f09947 */ /* 0x004fea000383ffff */
[----:B------:R-:W-:Y:S05]  /*2b980*/  BRA `(.L_x_492) ;  /* 0xfffffed000587947 */ /* 0x000fea000383ffff */
.L_x_501:
[----:B-1----:R1:W2:Y:S02]  /*2b990*/  SYNCS.PHASECHK.TRANS64.TRYWAIT P1, [R2+URZ+0x38850], R4 ;  /* 0x03885004020075a7 */ /* 0x0022a4000802017f */
[----:B--2---:R-:W-:Y:S05]  /*2b9a0*/  @!P1 NANOSLEEP.SYNCS 0x989680 ;  /* 0x009896800000995d */ /* 0x004fea0003900000 */
[----:B------:R-:W2:Y:S02]  /*2b9b0*/  @!P1 SYNCS.PHASECHK.TRANS64 P1, [R2+URZ+0x38850], R4 ;  /* 0x03885004020095a7 */ /* 0x000ea4000802007f */
[----:B--2---:R-:W-:Y:S05]  /*2b9c0*/  @!P1 BRA `(.L_x_501) ;  /* 0xfffffffc00f09947 */ /* 0x004fea000383ffff */
[----:B------:R-:W-:Y:S05]  /*2b9d0*/  BRA `(.L_x_500) ;  /* 0xfffffef8006c7947 */ /* 0x000fea000383ffff */
.L_x_505:
        /* <DEDUP_REMOVED lines=9> */
[----:B------:R-:W-:Y:S01]  /*2ba70*/  SEL R35, R57, R11, P0 ;  /* 0x0000000b39237207 */ /* 0x000fe20000000000 */
[----:B------:R-:W-:Y:S01]  /*2ba80*/  IMAD.MOV.U32 R11, RZ, RZ, 0x1c1f ;  /* 0x00001c1fff0b7424 */ /* 0x000fe200078e00ff */
[----:B------:R-:W-:Y:S02]  /*2ba90*/  SEL R60, R12, R60, P0 ;  /* 0x0000003c0c3c7207 */ /* 0x000fe40000000000 */
[----:B------:R-:W-:Y:S01]  /*2baa0*/  SEL R33, R33, R13, P0 ;  /* 0x0000000d21217207 */ /* 0x000fe20000000000 */
[----:B------:R-:W-:Y:S01]  /*2bab0*/  IMAD.MOV.U32 R13, RZ, RZ, R51 ;  /* 0x000000ffff0d7224 */ /* 0x000fe200078e0033 */
[----:B------:R-:W-:-:S02]  /*2bac0*/  SEL R32, R15, R73, P0 ;  /* 0x000000490f207207 */ /* 0x000fc40000000000 */
[----:B------:R-:W-:Y:S01]  /*2bad0*/  SEL R28, R73, R15, P0 ;  /* 0x0000000f491c7207 */ /* 0x000fe20000000000 */
[----:B------:R-:W-:Y:S01]  /*2bae0*/  IMAD.MOV.U32 R15, RZ, RZ, -0x1 ;  /* 0xffffffffff0f7424 */ /* 0x000fe200078e00ff */
[----:B-----5:R-:W-:Y:S02]  /*2baf0*/  MOV R12, R0 ;  /* 0x00000000000c7202 */ /* 0x020fe40000000f00 */
[----:B------:R-:W-:Y:S02]  /*2bb00*/  SEL R46, R68, R14, P0 ;  /* 0x0000000e442e7207 */ /* 0x000fe40000000000 */
[----:B------:R-:W-:-:S07]  /*2bb10*/  SEL R68, R14, R68, P0 ;  /* 0x000000440e447207 */ /* 0x000fce0000000000 */
[----:B01----:R-:W-:Y:S05]  /*2bb20*/  WARPSYNC.COLLECTIVE R15, `(.L_x_692) ;  /* 0x000000000f087348 */ /* 0x003fea0003c00000 */
[----:B------:R2:W3:Y:S02]  /*2bb30*/  SHFL.IDX P6, R14, R13, R12, R11 ;  /* 0x0000000c0d0e7389 */ /* 0x0004e400000c000b */
[----:B0123--:R-:W-:Y:S01]  /*2bb40*/  ENDCOLLECTIVE ;  /* 0x000000000000791b */ /* 0x00ffe20003800000 */
.L_x_692:
[----:B------:R-:W-:Y:S02]  /*2bb50*/  LOP3.LUT R2, R0, 0x2, RZ, 0x3c, !PT ;  /* 0x0000000200027812 */ /* 0x000fe400078e3cff */
[----:B------:R-:W-:Y:S02]  /*2bb60*/  SEL R20, R21, R25, P0 ;  /* 0x0000001915147207 */ /* 0x000fe40000000000 */
[----:B------:R-:W-:Y:S02]  /*2bb70*/  SEL R24, R25, R21, P0 ;  /* 0x0000001519187207 */ /* 0x000fe40000000000 */
[----:B------:R-:W-:Y:S02]  /*2bb80*/  SEL R21, R44, R153, P0 ;  /* 0x000000992c157207 */ /* 0x000fe40000000000 */
[----:B------:R-:W-:Y:S02]  /*2bb90*/  SEL R153, R153, R44, P0 ;  /* 0x0000002c99997207 */ /* 0x000fe40000000000 */
[----:B------:R-:W-:-:S02]  /*2bba0*/  SEL R38, R37, R49, P0 ;  /* 0x0000003125267207 */ /* 0x000fc40000000000 */
[----:B------:R-:W-:Y:S02]  /*2bbb0*/  SEL R37, R49, R37, P0 ;  /* 0x0000002531257207 */ /* 0x000fe40000000000 */
[----:B------:R-:W-:Y:S02]  /*2bbc0*/  MOV R13, R4 ;  /* 0x00000004000d7202 */ /* 0x000fe40000000f00 */
[----:B------:R-:W-:Y:S02]  /*2bbd0*/  SEL R44, R76, R45, P0 ;  /* 0x0000002d4c2c7207 */ /* 0x000fe40000000000 */
[----:B------:R-:W-:Y:S02]  /*2bbe0*/  SEL R45, R45, R76, P0 ;  /* 0x0000004c2d2d7207 */ /* 0x000fe40000000000 */
[----:B------:R-:W-:Y:S02]  /*2bbf0*/  SEL R43, R84, R53, P0 ;  /* 0x00000035542b7207 */ /* 0x000fe40000000000 */
[----:B------:R-:W-:Y:S01]  /*2bc00*/  SEL R27, R48, R81, P0 ;  /* 0x00000051301b7207 */ /* 0x000fe20000000000 */
[----:B------:R-:W-:Y:S01]  /*2bc10*/  IMAD.MOV.U32 R3, RZ, RZ, R14 ;  /* 0x000000ffff037224 */ /* 0x000fe200078e000e */
[----:B------:R-:W-:-:S07]  /*2bc20*/  SEL R53, R53, R84, P0 ;  /* 0x0000005435357207 */ /* 0x000fce0000000000 */
[----:B------:R-:W-:Y:S05]  /*2bc30*/  WARPSYNC.COLLECTIVE R15, `(.L_x_693) ;  /* 0x000000000f087348 */ /* 0x000fea0003c00000 */
[----:B------:R0:W1:Y:S02]  /*2bc40*/  SHFL.IDX P6, R14, R13, R12, R11 ;  /* 0x0000000c0d0e7389 */ /* 0x00006400000c000b */
[----:B01----:R-:W-:Y:S01]  /*2bc50*/  ENDCOLLECTIVE ;  /* 0x000000000000791b */ /* 0x003fe20003800000 */
.L_x_693:
[----:B------:R-:W-:Y:S02]  /*2bc60*/  SEL R26, R81, R48, P0 ;  /* 0x00000030511a7207 */ /* 0x000fe40000000000 */
[----:B------:R-:W-:Y:S02]  /*2bc70*/  SEL R48, R92, R61, P0 ;  /* 0x0000003d5c307207 */ /* 0x000fe40000000000 */
[----:B------:R-:W-:Y:S02]  /*2bc80*/  SEL R42, R56, R89, P0 ;  /* 0x00000059382a7207 */ /* 0x000fe40000000000 */
[----:B------:R-:W-:Y:S02]  /*2bc90*/  SEL R61, R61, R92, P0 ;  /* 0x0000005c3d3d7207 */ /* 0x000fe40000000000 */
[----:B------:R-:W-:Y:S02]  /*2bca0*/  SEL R56, R89, R56, P0 ;  /* 0x0000003859387207 */ /* 0x000fe40000000000 */
[----:B------:R-:W-:-:S02]  /*2bcb0*/  SEL R54, R100, R69, P0 ;  /* 0x0000004564367207 */ /* 0x000fc40000000000 */
[----:B------:R-:W-:Y:S01]  /*2bcc0*/  SEL R49, R64, R97, P0 ;  /* 0x0000006140317207 */ /* 0x000fe20000000000 */
[----:B------:R-:W-:Y:S01]  /*2bcd0*/  IMAD.MOV.U32 R13, RZ, RZ, R6 ;  /* 0x000000ffff0d7224 */ /* 0x000fe200078e0006 */
[----:B------:R-:W-:Y:S01]  /*2bce0*/  SEL R69, R69, R100, P0 ;  /* 0x0000006445457207 */ /* 0x000fe20000000000 */
[----:B------:R-:W-:Y:S01]  /*2bcf0*/  IMAD.MOV.U32 R12, RZ, RZ, R2 ;  /* 0x000000ffff0c7224 */ /* 0x000fe200078e0002 */
        /* <DEDUP_REMOVED lines=9> */
.L_x_694:
        /* <DEDUP_REMOVED lines=8> */
[----:B------:R-:W-:Y:S02]  /*2be10*/  SEL R88, R121, R88, P0 ;  /* 0x0000005879587207 */ /* 0x000fe40000000000 */
[----:B------:R-:W-:Y:S02]  /*2be20*/  SEL R67, R132, R101, P0 ;  /* 0x0000006584437207 */ /* 0x000fe40000000000 */
[----:B------:R-:W-:Y:S02]  /*2be30*/  SEL R66, R96, R129, P0 ;  /* 0x0000008160427207 */ /* 0x000fe40000000000 */
[----:B------:R-:W-:Y:S02]  /*2be40*/  SEL R101, R101, R132, P0 ;  /* 0x0000008465657207 */ /* 0x000fe40000000000 */
[----:B------:R-:W-:-:S02]  /*2be50*/  SEL R96, R129, R96, P0 ;  /* 0x0000006081607207 */ /* 0x000fc40000000000 */
[----:B------:R-:W-:-:S07]  /*2be60*/  MOV R6, R14 ;  /* 0x0000000e00067202 */ /* 0x000fce0000000f00 */
[----:B------:R-:W-:Y:S05]  /*2be70*/  WARPSYNC.COLLECTIVE R15, `(.L_x_695) ;  /* 0x000000000f087348 */ /* 0x000fea0003c00000 */
[----:B------:R0:W1:Y:S02]  /*2be80*/  SHFL.IDX P6, R14, R13, R12, R11 ;  /* 0x0000000c0d0e7389 */ /* 0x00006400000c000b */
[----:B01----:R-:W-:Y:S01]  /*2be90*/  ENDCOLLECTIVE ;  /* 0x000000000000791b */ /* 0x003fe20003800000 */
.L_x_695:
        /* <DEDUP_REMOVED lines=18> */
.L_x_696:
        /* <DEDUP_REMOVED lines=18> */
.L_x_697:
        /* <DEDUP_REMOVED lines=18> */
.L_x_698:
        /* <DEDUP_REMOVED lines=18> */
.L_x_699:
        /* <DEDUP_REMOVED lines=18> */
.L_x_700:
[----:B------:R-:W-:Y:S02]  /*2c440*/  SEL R134, R135, R134, P0 ;  /* 0x0000008687867207 */ /* 0x000fe40000000000 */
        /* <DEDUP_REMOVED lines=16> */
.L_x_701:
[----:B------:R-:W-:Y:S02]  /*2c550*/  SEL R207, R4, R5, P0 ;  /* 0x0000000504cf7207 */ /* 0x000fe40000000000 */
[----:B------:R-:W-:Y:S02]  /*2c560*/  SEL R208, R5, R4, P0 ;  /* 0x0000000405d07207 */ /* 0x000fe40000000000 */
[----:B------:R-:W-:Y:S02]  /*2c570*/  SEL R203, R8, R9, P0 ;  /* 0x0000000908cb7207 */ /* 0x000fe40000000000 */
[----:B------:R-:W-:Y:S02]  /*2c580*/  SEL R204, R9, R8, P0 ;  /* 0x0000000809cc7207 */ /* 0x000fe40000000000 */
[----:B------:R-:W-:Y:S02]  /*2c590*/  SEL R201, R7, R10, P0 ;  /* 0x0000000a07c97207 */ /* 0x000fe40000000000 */
[----:B------:R-:W-:Y:S01]  /*2c5a0*/  SEL R202, R10, R7, P0 ;  /* 0x000000070aca7207 */ /* 0x000fe20000000000 */
[----:B------:R-:W-:-:S02]  /*2c5b0*/  IMAD.MOV.U32 R13, RZ, RZ, R153 ;  /* 0x000000ffff0d7224 */ /* 0x000fc400078e0099 */
[----:B------:R-:W-:Y:S02]  /*2c5c0*/  IMAD.MOV.U32 R12, RZ, RZ, R2 ;  /* 0x000000ffff0c7224 */ /* 0x000fe400078e0002 */
[----:B------:R-:W-:-:S07]  /*2c5d0*/  IMAD.MOV.U32 R20, RZ, RZ, R14 ;  /* 0x000000ffff147224 */ /* 0x000fce00078e000e */
[----:B------:R-:W-:Y:S05]  /*2c5e0*/  WARPSYNC.COLLECTIVE R15, `(.L_x_702) ;  /* 0x000000000f087348 */ /* 0x000fea0003c00000 */
[----:B------:R0:W1:Y:S02]  /*2c5f0*/  SHFL.IDX P6, R14, R13, R12, R11 ;  /* 0x0000000c0d0e7389 */ /* 0x00006400000c000b */
[----:B01----:R-:W-:Y:S01]  /*2c600*/  ENDCOLLECTIVE ;  /* 0x000000000000791b */ /* 0x003fe20003800000 */
.L_x_702:
[----:B------:R-:W-:Y:S01]  /*2c610*/  IMAD.MOV.U32 R13, RZ, RZ, R24 ;  /* 0x000000ffff0d7224 */ /* 0x000fe200078e0018 */
[----:B------:R-:W-:-:S07]  /*2c620*/  MOV R25, R14 ;  /* 0x0000000e00197202 */ /* 0x000fce0000000f00 */
[----:B------:R-:W-:Y:S05]  /*2c630*/  WARPSYNC.COLLECTIVE R15, `(.L_x_703) ;  /* 0x000000000f087348 */ /* 0x000fea0003c00000 */
[----:B------:R0:W1:Y:S02]  /*2c640*/  SHFL.IDX P6, R14, R13, R12, R11 ;  /* 0x0000000c0d0e7389 */ /* 0x00006400000c000b */
[----:B01----:R-:W-:Y:S01]  /*2c650*/  ENDCOLLECTIVE ;  /* 0x000000000000791b */ /* 0x003fe20003800000 */
.L_x_703:
[----:B------:R-:W-:Y:S02]  /*2c660*/  SEL R197, R21, R25, P0 ;  /* 0x0000001915c57207 */ /* 0x000fe40000000000 */
[----:B------:R-:W-:Y:S01]  /*2c670*/  SEL R198, R25, R21, P0 ;  /* 0x0000001519c67207 */ /* 0x000fe20000000000 */
[----:B------:R-:W-:Y:S01]  /*2c680*/  IMAD.MOV.U32 R13, RZ, RZ, R39 ;  /* 0x000000ffff0d7224 */ /* 0x000fe200078e0027 */
[----:B------:R-:W-:Y:S01]  /*2c690*/  MOV R12, R0 ;  /* 0x00000000000c7202 */ /* 0x000fe20000000f00 */
[----:B------:R-:W-:-:S07]  /*2c6a0*/  IMAD.MOV.U32 R24, RZ, RZ, R14 ;  /* 0x000000ffff187224 */ /* 0x000fce00078e000e */
[----:B------:R-:W-:Y:S05]  /*2c6b0*/  WARPSYNC.COLLECTIVE R15, `(.L_x_704) ;  /* 0x000000000f087348 */ /* 0x000fea0003c00000 */
[----:B------:R0:W1:Y:S02]  /*2c6c0*/  SHFL.IDX P6, R14, R13, R12, R11 ;  /* 0x0000000c0d0e7389 */ /* 0x00006400000c000b */
[----:B01----:R-:W-:Y:S01]  /*2c6d0*/  ENDCOLLECTIVE ;  /* 0x000000000000791b */ /* 0x003fe20003800000 */
.L_x_704:
[----:B------:R-:W-:Y:S02]  /*2c6e0*/  SEL R199, R20, R24, P0 ;  /* 0x0000001814c77207 */ /* 0x000fe40000000000 */
[----:B------:R-:W-:Y:S01]  /*2c6f0*/  SEL R200, R24, R20, P0 ;  /* 0x0000001418c87207 */ /* 0x000fe20000000000 */
[----:B------:R-:W-:Y:S02]  /*2c700*/  IMAD.MOV.U32 R13, RZ, RZ, R38 ;  /* 0x000000ffff0d7224 */ /* 0x000fe400078e0026 */
[----:B------:R-:W-:-:S07]  /*2c710*/  IMAD.MOV.U32 R39, RZ, RZ, R14 ;  /* 0x000000ffff277224 */ /* 0x000fce00078e000e */
[----:B------:R-:W-:Y:S05]  /*2c720*/  WARPSYNC.COLLECTIVE R15, `(.L_x_705) ;  /* 0x000000000f087348 */ /* 0x000fea0003c00000 */
[----:B------:R0:W1:Y:S02]  /*2c730*/  SHFL.IDX P6, R14, R13, R12, R11 ;  /* 0x0000000c0d0e7389 */ /* 0x00006400000c000b */
[----:B01----:R-:W-:Y:S01]  /*2c740*/  ENDCOLLECTIVE ;  /* 0x000000000000791b */ /* 0x003fe20003800000 */
.L_x_705:
[----:B------:R-:W-:Y:S01]  /*2c750*/  MOV R13, R52 ;  /* 0x00000034000d7202 */ /* 0x000fe20000000f00 */
[----:B------:R-:W-:Y:S02]  /*2c760*/  IMAD.MOV.U32 R12, RZ, RZ, R2 ;  /* 0x000000ffff0c7224 */ /* 0x000fe400078e0002 */
[----:B------:R-:W-:-:S07]  /*2c770*/  IMAD.MOV.U32 R38, RZ, RZ, R14 ;  /* 0x000000ffff267224 */ /* 0x000fce00078e000e */
[----:B------:R-:W-:Y:S05]  /*2c780*/  WARPSYNC.COLLECTIVE R15, `(.L_x_706) ;  /* 0x000000000f087348 */ /* 0x000fea0003c00000 */
[----:B------:R0:W1:Y:S02]  /*2c790*/  SHFL.IDX P6, R14, R13, R12, R11 ;  /* 0x0000000c0d0e7389 */ /* 0x00006400000c000b */
[----:B01----:R-:W-:Y:S01]  /*2c7a0*/  ENDCOLLECTIVE ;  /* 0x000000000000791b */ /* 0x003fe20003800000 */
.L_x_706:
[----:B------:R-:W-:Y:S02]  /*2c7b0*/  IMAD.MOV.U32 R13, RZ, RZ, R37 ;  /* 0x000000ffff0d7224 */ /* 0x000fe400078e0025 */
[----:B------:R-:W-:-:S07]  /*2c7c0*/  IMAD.MOV.U32 R52, RZ, RZ, R14 ;  /* 0x000000ffff347224 */ /* 0x000fce00078e000e */
[----:B------:R-:W-:Y:S05]  /*2c7d0*/  WARPSYNC.COLLECTIVE R15, `(.L_x_707) ;  /* 0x000000000f087348 */ /* 0x000fea0003c00000 */
[----:B------:R0:W1:Y:S02]  /*2c7e0*/  SHFL.IDX P6, R14, R13, R12, R11 ;  /* 0x0000000c0d0e7389 */ /* 0x00006400000c000b */
[----:B01----:R-:W-:Y:S01]  /*2c7f0*/  ENDCOLLECTIVE ;  /* 0x000000000000791b */ /* 0x003fe20003800000 */
.L_x_707:
[----:B------:R-:W-:Y:S02]  /*2c800*/  SEL R193, R39, R52, P0 ;  /* 0x0000003427c17207 */ /* 0x000fe40000000000 */
[----:B------:R-:W-:Y:S01]  /*2c810*/  SEL R194, R52, R39, P0 ;  /* 0x0000002734c27207 */ /* 0x000fe20000000000 */
[----:B------:R-:W-:Y:S02]  /*2c820*/  IMAD.MOV.U32 R13, RZ, RZ, R47 ;  /* 0x000000ffff0d7224 */ /* 0x000fe400078e002f */
[----:B------:R-:W-:Y:S01]  /*2c830*/  IMAD.MOV.U32 R12, RZ, RZ, R0 ;  /* 0x000000ffff0c7224 */ /* 0x000fe200078e0000 */
[----:B------:R-:W-:-:S07]  /*2c840*/  MOV R37, R14 ;  /* 0x0000000e00257202 */ /* 0x000fce0000000f00 */
[----:B------:R-:W-:Y:S05]  /*2c850*/  WARPSYNC.COLLECTIVE R15, `(.L_x_708) ;  /* 0x000000000f087348 */ /* 0x000fea0003c00000 */
[----:B------:R0:W1:Y:S02]  /*2c860*/  SHFL.IDX P6, R14, R13, R12, R11 ;  /* 0x0000000c0d0e7389 */ /* 0x00006400000c000b */
[----:B01----:R-:W-:Y:S01]  /*2c870*/  ENDCOLLECTIVE ;  /* 0x000000000000791b */ /* 0x003fe20003800000 */
.L_x_708:
[----:B------:R-:W-:Y:S02]  /*2c880*/  SEL R195, R38, R37, P0 ;  /* 0x0000002526c37207 */ /* 0x000fe40000000000 */
[----:B------:R-:W-:Y:S02]  /*2c890*/  SEL R196, R37, R38, P0 ;  /* 0x0000002625c47207 */ /* 0x000fe40000000000 */
[----:B------:R-:W-:Y:S01]  /*2c8a0*/  MOV R13, R36 ;  /* 0x00000024000d7202 */ /* 0x000fe20000000f00 */
[----:B------:R-:W-:-:S07]  /*2c8b0*/  IMAD.MOV.U32 R47, RZ, RZ, R14 ;  /* 0x000000ffff2f7224 */ /* 0x000fce00078e000e */
[----:B------:R-:W-:Y:S05]  /*2c8c0*/  WARPSYNC.COLLECTIVE R15, `(.L_x_709) ;  /* 0x000000000f087348 */ /* 0x000fea0003c00000 */
[----:B------:R0:W1:Y:S02]  /*2c8d0*/  SHFL.IDX P6, R14, R13, R12, R11 ;  /* 0x0000000c0d0e7389 */ /* 0x00006400000c000b */
[----:B01----:R-:W-:Y:S01]  /*2c8e0*/  ENDCOLLECTIVE ;  /* 0x000000000000791b */ /* 0x003fe20003800000 */
.L_x_709:
[----:B------:R-:W-:Y:S02]  /*2c8f0*/  IMAD.MOV.U32 R13, RZ, RZ, R60 ;  /* 0x000000ffff0d7224 */ /* 0x000fe400078e003c */
[----:B------:R-:W-:Y:S02]  /*2c900*/  IMAD.MOV.U32 R12, RZ, RZ, R2 ;  /* 0x000000ffff0c7224 */ /* 0x000fe400078e0002 */
[----:B------:R-:W-:-:S07]  /*2c910*/  IMAD.MOV.U32 R36, RZ, RZ, R14 ;  /* 0x000000ffff247224 */ /* 0x000fce00078e000e */
[----:B------:R-:W-:Y:S05]  /*2c920*/  WARPSYNC.COLLECTIVE R15, `(.L_x_710) ;  /* 0x000000000f087348 */ /* 0x000fea0003c00000 */
[----:B------:R0:W1:Y:S02]  /*2c930*/  SHFL.IDX P6, R14, R13, R12, R11 ;  /* 0x0000000c0d0e7389 */ /* 0x00006400000c000b */
[----:B01----:R-:W-:Y:S01]  /*2c940*/  ENDCOLLECTIVE ;  /* 0x000000000000791b */ /* 0x003fe20003800000 */
.L_x_710:
[----:B------:R-:W-:Y:S01]  /*2c950*/  IMAD.MOV.U32 R13, RZ, RZ, R35 ;  /* 0x000000ffff0d7224 */ /* 0x000fe200078e0023 */
[----:B------:R-:W-:-:S07]  /*2c960*/  MOV R60, R14 ;  /* 0x0000000e003c7202 */ /* 0x000fce0000000f00 */
[----:B------:R-:W-:Y:S05]  /*2c970*/  WARPSYNC.COLLECTIVE R15, `(.L_x_711) ;  /* 0x000000000f087348 */ /* 0x000fea0003c00000 */
[----:B------:R0:W1:Y:S02]  /*2c980*/  SHFL.IDX P6, R14, R13, R12, R11 ;  /* 0x0000000c0d0e7389 */ /* 0x00006400000c000b */
[----:B01----:R-:W-:Y:S01]  /*2c990*/  ENDCOLLECTIVE ;  /* 0x000000000000791b */ /* 0x003fe20003800000 */
.L_x_711:
        /* <DEDUP_REMOVED lines=8> */
.L_x_712:
[----:B------:R-:W-:Y:S02]  /*2ca20*/  SEL R191, R36, R35, P0 ;  /* 0x0000002324bf7207 */ /* 0x000fe40000000000 */
[----:B------:R-:W-:Y:S01]  /*2ca30*/  SEL R192, R35, R36, P0 ;  /* 0x0000002423c07207 */ /* 0x000fe20000000000 */
[----:B------:R-:W-:Y:S02]  /*2ca40*/  IMAD.MOV.U32 R13, RZ, RZ, R34 ;  /* 0x000000ffff0d7224 */ /* 0x000fe400078e0022 */
[----:B------:R-:W-:-:S07]  /*2ca50*/  IMAD.MOV.U32 R46, RZ, RZ, R14 ;  /* 0x000000ffff2e7224 */ /* 0x000fce00078e000e */
[----:B------:R-:W-:Y:S05]  /*2ca60*/  WARPSYNC.COLLECTIVE R15, `(.L_x_713) ;  /* 0x000000000f087348 */ /* 0x000fea0003c00000 */
[----:B------:R0:W1:Y:S02]  /*2ca70*/  SHFL.IDX P6, R14, R13, R12, R11 ;  /* 0x0000000c0d0e7389 */ /* 0x00006400000c000b */
[----:B01----:R-:W-:Y:S01]  /*2ca80*/  ENDCOLLECTIVE ;  /* 0x000000000000791b */ /* 0x003fe20003800000 */
.L_x_713:
[----:B------:R-:W-:Y:S01]  /*2ca90*/  MOV R13, R68 ;  /* 0x00000044000d7202 */ /* 0x000fe20000000f00 */
[----:B------:R-:W-:Y:S02]  /*2caa0*/  IMAD.MOV.U32 R12, RZ, RZ, R2 ;  /* 0x000000ffff0c7224 */ /* 0x000fe400078e0002 */
[----:B------:R-:W-:-:S07]  /*2cab0*/  IMAD.MOV.U32 R34, RZ, RZ, R14 ;  /* 0x000000ffff227224 */ /* 0x000fce00078e000e */
[----:B------:R-:W-:Y:S05]  /*2cac0*/  WARPSYNC.COLLECTIVE R15, `(.L_x_714) ;  /* 0x000000000f087348 */ /* 0x000fea0003c00000 */
[----:B------:R0:W1:Y:S02]  /*2cad0*/  SHFL.IDX P6, R14, R13, R12, R11 ;  /* 0x0000000c0d0e7389 */ /* 0x00006400000c000b */
[----:B01----:R-:W-:Y:S01]  /*2cae0*/  ENDCOLLECTIVE ;  /* 0x000000000000791b */ /* 0x003fe20003800000 */
.L_x_714:
[----:B------:R-:W-:Y:S02]  /*2caf0*/  IMAD.MOV.U32 R13, RZ, RZ, R33 ;  /* 0x000000ffff0d7224 */ /* 0x000fe400078e0021 */
[----:B------:R-:W-:-:S07]  /*2cb00*/  IMAD.MOV.U32 R68, RZ, RZ, R14 ;  /* 0x000000ffff447224 */ /* 0x000fce00078e000e */
[----:B------:R-:W-:Y:S05]  /*2cb10*/  WARPSYNC.COLLECTIVE R15, `(.L_x_715) ;  /* 0x000000000f087348 */ /* 0x000fea0003c00000 */
[----:B------:R0:W1:Y:S02]  /*2cb20*/  SHFL.IDX P6, R14, R13, R12, R11 ;  /* 0x0000000c0d0e7389 */ /* 0x00006400000c000b */
[----:B01----:R-:W-:Y:S01]  /*2cb30*/  ENDCOLLECTIVE ;  /* 0x000000000000791b */ /* 0x003fe20003800000 */
.L_x_715:
        /* <DEDUP_REMOVED lines=8> */
.L_x_716:
[----:B------:R-:W-:Y:S02]  /*2cbc0*/  SEL R188, R34, R33, P0 ;  /* 0x0000002122bc7207 */ /* 0x000fe40000000000 */
[----:B------:R-:W-:Y:S02]  /*2cbd0*/  SEL R187, R33, R34, P0 ;  /* 0x0000002221bb7207 */ /* 0x000fe40000000000 */
[----:B------:R-:W-:Y:S01]  /*2cbe0*/  MOV R13, R32 ;  /* 0x00000020000d7202 */ /* 0x000fe20000000f00 */
[----:B------:R-:W-:-:S07]  /*2cbf0*/  IMAD.MOV.U32 R44, RZ, RZ, R14 ;  /* 0x000000ffff2c7224 */ /* 0x000fce00078e000e */
[----:B------:R-:W-:Y:S05]  /*2cc00*/  WARPSYNC.COLLECTIVE R15, `(.L_x_717) ;  /* 0x000000000f087348 */ /* 0x000fea0003c00000 */
[----:B------:R0:W1:Y:S02]  /*2cc10*/  SHFL.IDX P6, R14, R13, R12, R11 ;  /* 0x0000000c0d0e7389 */ /* 0x00006400000c000b */
[----:B01----:R-:W-:Y:S01]  /*2cc20*/  ENDCOLLECTIVE ;  /* 0x000000000000791b */ /* 0x003fe20003800000 */
.L_x_717:
[----:B------:R-:W-:Y:S02]  /*2cc30*/  IMAD.MOV.U32 R13, RZ, RZ, R45 ;  /* 0x000000ffff0d7224 */ /* 0x000fe400078e002d */
[----:B------:R-:W-:Y:S02]  /*2cc40*/  IMAD.MOV.U32 R12, RZ, RZ, R2 ;  /* 0x000000ffff0c7224 */ /* 0x000fe400078e0002 */
[----:B------:R-:W-:-:S07]  /*2cc50*/  IMAD.MOV.U32 R32, RZ, RZ, R14 ;  /* 0x000000ffff207224 */ /* 0x000fce00078e000e */
[----:B------:R-:W-:Y:S05]  /*2cc60*/  WARPSYNC.COLLECTIVE R15, `(.L_x_718) ;  /* 0x000000000f087348 */ /* 0x000fea0003c00000 */
[----:B------:R0:W1:Y:S02]  /*2cc70*/  SHFL.IDX P6, R14, R13, R12, R11 ;  /* 0x0000000c0d0e7389 */ /* 0x00006400000c000b */
[----:B01----:R-:W-:Y:S01]  /*2cc80*/  ENDCOLLECTIVE ;  /* 0x000000000000791b */ /* 0x003fe20003800000 */
.L_x_718:
[----:B------:R-:W-:Y:S01]  /*2cc90*/  IMAD.MOV.U32 R13, RZ, RZ, R28 ;  /* 0x000000ffff0d7224 */ /* 0x000fe200078e001c */
[----:B------:R-:W-:-:S07]  /*2cca0*/  MOV R45, R14 ;  /* 0x0000000e002d7202 */ /* 0x000fce0000000f00 */
[----:B------:R-:W-:Y:S05]  /*2ccb0*/  WARPSYNC.COLLECTIVE R15, `(.L_x_719) ;  /* 0x000000000f087348 */ /* 0x000fea0003c00000 */
[----:B------:R0:W1:Y:S02]  /*2ccc0*/  SHFL.IDX P6, R14, R13, R12, R11 ;  /* 0x0000000c0d0e7389 */ /* 0x00006400000c000b */
[----:B01----:R-:W-:Y:S01]  /*2ccd0*/  ENDCOLLECTIVE ;  /* 0x000000000000791b */ /* 0x003fe20003800000 */
.L_x_719:
        /* <DEDUP_REMOVED lines=8> */
.L_x_720:
[----:B------:R-:W-:Y:S02]  /*2cd60*/  SEL R184, R32, R28, P0 ;  /* 0x0000001c20b87207 */ /* 0x000fe40000000000 */
[----:B------:R-:W-:Y:S01]  /*2cd70*/  SEL R183, R28, R32, P0 ;  /* 0x000000201cb77207 */ /* 0x000fe20000000000 */
[----:B------:R-:W-:Y:S02]  /*2cd80*/  IMAD.MOV.U32 R13, RZ, RZ, R27 ;  /* 0x000000ffff0d7224 */ /* 0x000fe400078e001b */
[----:B------:R-:W-:-:S07]  /*2cd90*/  IMAD.MOV.U32 R43, RZ, RZ, R14 ;  /* 0x000000ffff2b7224 */ /* 0x000fce00078e000e */
[----:B------:R-:W-:Y:S05]  /*2cda0*/  WARPSYNC.COLLECTIVE R15, `(.L_x_721) ;  /* 0x000000000f087348 */ /* 0x000fea0003c00000 */
[----:B------:R0:W1:Y:S02]  /*2cdb0*/  SHFL.IDX P6, R14, R13, R12, R11 ;  /* 0x0000000c0d0e7389 */ /* 0x00006400000c000b */
[----:B01----:R-:W-:Y:S01]  /*2cdc0*/  ENDCOLLECTIVE ;  /* 0x000000000000791b */ /* 0x003fe20003800000 */
.L_x_721:
[----:B------:R-:W-:Y:S01]  /*2cdd0*/  MOV R13, R53 ;  /* 0x00000035000d7202 */ /* 0x000fe20000000f00 */
[----:B------:R-:W-:Y:S02]  /*2cde0*/  IMAD.MOV.U32 R12, RZ, RZ, R2 ;  /* 0x000000ffff0c7224 */ /* 0x000fe400078e0002 */
[----:B------:R-:W-:-:S07]  /*2cdf0*/  IMAD.MOV.U32 R27, RZ, RZ, R14 ;  /* 0x000000ffff1b7224 */ /* 0x000fce00078e000e */
[----:B------:R-:W-:Y:S05]  /*2ce00*/  WARPSYNC.COLLECTIVE R15, `(.L_x_722) ;  /* 0x000000000f087348 */ /* 0x000fea0003c00000 */
[----:B------:R0:W1:Y:S02]  /*2ce10*/  SHFL.IDX P6, R14, R13, R12, R11 ;  /* 0x0000000c0d0e7389 */ /* 0x00006400000c000b */
[----:B01----:R-:W-:Y:S01]  /*2ce20*/  ENDCOLLECTIVE ;  /* 0x000000000000791b */ /* 0x003fe20003800000 */
.L_x_722:
[----:B------:R-:W-:Y:S02]  /*2ce30*/  IMAD.MOV.U32 R13, RZ, RZ, R26 ;  /* 0x000000ffff0d7224 */ /* 0x000fe400078e001a */
[----:B------:R-:W-:-:S07]  /*2ce40*/  IMAD.MOV.U32 R53, RZ, RZ, R14 ;  /* 0x000000ffff357224 */ /* 0x000fce00078e000e */
[----:B------:R-:W-:Y:S05]  /*2ce50*/  WARPSYNC.COLLECTIVE R15, `(.L_x_723) ;  /* 0x000000000f087348 */ /* 0x000fea0003c00000 */
[----:B------:R0:W1:Y:S02]  /*2ce60*/  SHFL.IDX P6, R14, R13, R12, R11 ;  /* 0x0000000c0d0e7389 */ /* 0x00006400000c000b */
[----:B01----:R-:W-:Y:S01]  /*2ce70*/  ENDCOLLECTIVE ;  /* 0x000000000000791b */ /* 0x003fe20003800000 */
.L_x_723:
        /* <DEDUP_REMOVED lines=8> */
.L_x_724:
[----:B------:R-:W-:Y:S02]  /*2cf00*/  SEL R180, R27, R26, P0 ;  /* 0x0000001a1bb47207 */ /* 0x000fe40000000000 */
[----:B------:R-:W-:Y:S02]  /*2cf10*/  SEL R179, R26, R27, P0 ;  /* 0x0000001b1ab37207 */ /* 0x000fe40000000000 */
[----:B------:R-:W-:Y:S01]  /*2cf20*/  MOV R13, R42 ;  /* 0x0000002a000d7202 */ /* 0x000fe20000000f00 */
[----:B------:R-:W-:-:S07]  /*2cf30*/  IMAD.MOV.U32 R48, RZ, RZ, R14 ;  /* 0x000000ffff307224 */ /* 0x000fce00078e000e */
[----:B------:R-:W-:Y:S05]  /*2cf40*/  WARPSYNC.COLLECTIVE R15, `(.L_x_725) ;  /* 0x000000000f087348 */ /* 0x000fea0003c00000 */
[----:B------:R0:W1:Y:S02]  /*2cf50*/  SHFL.IDX P6, R14, R13, R12, R11 ;  /* 0x0000000c0d0e7389 */ /* 0x00006400000c000b */
[----:B01----:R-:W-:Y:S01]  /*2cf60*/  ENDCOLLECTIVE ;  /* 0x000000000000791b */ /* 0x003fe20003800000 */
.L_x_725:
[----:B------:R-:W-:Y:S02]  /*2cf70*/  IMAD.MOV.U32 R13, RZ, RZ, R61 ;  /* 0x000000ffff0d7224 */ /* 0x000fe400078e003d */
[----:B------:R-:W-:Y:S02]  /*2cf80*/  IMAD.MOV.U32 R12, RZ, RZ, R2 ;  /* 0x000000ffff0c7224 */ /* 0x000fe400078e0002 */
[----:B------:R-:W-:-:S07]  /*2cf90*/  IMAD.MOV.U32 R42, RZ, RZ, R14 ;  /* 0x000000ffff2a7224 */ /* 0x000fce00078e000e */
[----:B------:R-:W-:Y:S05]  /*2cfa0*/  WARPSYNC.COLLECTIVE R15, `(.L_x_726) ;  /* 0x000000000f087348 */ /* 0x000fea0003c00000 */
[----:B------:R0:W1:Y:S02]  /*2cfb0*/  SHFL.IDX P6, R14, R13, R12, R11 ;  /* 0x0000000c0d0e7389 */ /* 0x00006400000c000b */
[----:B01----:R-:W-:Y:S01]  /*2cfc0*/  ENDCOLLECTIVE ;  /* 0x000000000000791b */ /* 0x003fe20003800000 */
.L_x_726:
[----:B------:R-:W-:Y:S01]  /*2cfd0*/  IMAD.MOV.U32 R13, RZ, RZ, R56 ;  /* 0x000000ffff0d7224 */ /* 0x000fe200078e0038 */
[----:B------:R-:W-:-:S07]  /*2cfe0*/  MOV R61, R14 ;  /* 0x0000000e003d7202 */ /* 0x000fce0000000f00 */
[----:B------:R-:W-:Y:S05]  /*2cff0*/  WARPSYNC.COLLECTIVE R15, `(.L_x_727) ;  /* 0x000000000f087348 */ /* 0x000fea0003c00000 */
[----:B------:R0:W1:Y:S02]  /*2d000*/  SHFL.IDX P6, R14, R13, R12, R11 ;  /* 0x0000000c0d0e7389 */ /* 0x00006400000c000b */
[----:B01----:R-:W-:Y:S01]  /*2d010*/  ENDCOLLECTIVE ;  /* 0x000000000000791b */ /* 0x003fe20003800000 */
.L_x_727:
        /* <DEDUP_REMOVED lines=8> */
.L_x_728:
[----:B------:R-:W-:Y:S02]  /*2d0a0*/  SEL R176, R42, R56, P0 ;  /* 0x000000382ab07207 */ /* 0x000fe40000000000 */
[----:B------:R-:W-:Y:S01]  /*2d0b0*/  SEL R175, R56, R42, P0 ;  /* 0x0000002a38af7207 */ /* 0x000fe20000000000 */
[----:B------:R-:W-:Y:S02]  /*2d0c0*/  IMAD.MOV.U32 R13, RZ, RZ, R49 ;  /* 0x000000ffff0d7224 */ /* 0x000fe400078e0031 */
[----:B------:R-:W-:-:S07]  /*2d0d0*/  IMAD.MOV.U32 R54, RZ, RZ, R14 ;  /* 0x000000ffff367224 */ /* 0x000fce00078e000e */
[----:B------:R-:W-:Y:S05]  /*2d0e0*/  WARPSYNC.COLLECTIVE R15, `(.L_x_729) ;  /* 0x000000000f087348 */ /* 0x000fea0003c00000 */
[----:B------:R0:W1:Y:S02]  /*2d0f0*/  SHFL.IDX P6, R14, R13, R12, R11 ;  /* 0x0000000c0d0e7389 */ /* 0x00006400000c000b */
[----:B01----:R-:W-:Y:S01]  /*2d100*/  ENDCOLLECTIVE ;  /* 0x000000000000791b */ /* 0x003fe20003800000 */
.L_x_729:
[----:B------:R-:W-:Y:S01]  /*2d110*/  MOV R13, R69 ;  /* 0x00000045000d7202 */ /* 0x000fe20000000f00 */
[----:B------:R-:W-:Y:S02]  /*2d120*/  IMAD.MOV.U32 R12, RZ, RZ, R2 ;  /* 0x000000ffff0c7224 */ /* 0x000fe400078e0002 */
[----:B------:R-:W-:-:S07]  /*2d130*/  IMAD.MOV.U32 R49, RZ, RZ, R14 ;  /* 0x000000ffff317224 */ /* 0x000fce00078e000e */
[----:B------:R-:W-:Y:S05]  /*2d140*/  WARPSYNC.COLLECTIVE R15, `(.L_x_730) ;  /* 0x000000000f087348 */ /* 0x000fea0003c00000 */
[----:B------:R0:W1:Y:S02]  /*2d150*/  SHFL.IDX P6, R14, R13, R12, R11 ;  /* 0x0000000c0d0e7389 */ /* 0x00006400000c000b */
[----:B01----:R-:W-:Y:S01]  /*2d160*/  ENDCOLLECTIVE ;  /* 0x000000000000791b */ /* 0x003fe20003800000 */
.L_x_730:
[----:B------:R-:W-:Y:S02]  /*2d170*/  IMAD.MOV.U32 R13, RZ, RZ, R64 ;  /* 0x000000ffff0d7224 */ /* 0x000fe400078e0040 */
[----:B------:R-:W-:-:S07]  /*2d180*/  IMAD.MOV.U32 R69, RZ, RZ, R14 ;  /* 0x000000ffff457224 */ /* 0x000fce00078e000e */
[----:B------:R-:W-:Y:S05]  /*2d190*/  WARPSYNC.COLLECTIVE R15, `(.L_x_731) ;  /* 0x000000000f087348 */ /* 0x000fea0003c00000 */
[----:B------:R0:W1:Y:S02]  /*2d1a0*/  SHFL.IDX P6, R14, R13, R12, R11 ;  /* 0x0000000c0d0e7389 */ /* 0x00006400000c000b */
[----:B01----:R-:W-:Y:S01]  /*2d1b0*/  ENDCOLLECTIVE ;  /* 0x000000000000791b */ /* 0x003fe20003800000 */
.L_x_731:
        /* <DEDUP_REMOVED lines=8> */
.L_x_732:
[----:B------:R-:W-:Y:S02]  /*2d240*/  SEL R153, R49, R64, P0 ;  /* 0x0000004031997207 */ /* 0x000fe40000000000 */
[----:B------:R-:W-:Y:S02]  /*2d250*/  SEL R147, R64, R49, P0 ;  /* 0x0000003140937207 */ /* 0x000fe40000000000 */
[----:B------:R-:W-:Y:S01]  /*2d260*/  MOV R13, R55 ;  /* 0x00000037000d7202 */ /* 0x000fe20000000f00 */
[----:B------:R-:W-:-:S07]  /*2d270*/  IMAD.MOV.U32 R57, RZ, RZ, R14 ;  /* 0x000000ffff397224 */ /* 0x000fce00078e000e */
[----:B------:R-:W-:Y:S05]  /*2d280*/  WARPSYNC.COLLECTIVE R15, `(.L_x_733) ;  /* 0x000000000f087348 */ /* 0x000fea0003c00000 */
[----:B------:R0:W1:Y:S02]  /*2d290*/  SHFL.IDX P6, R14, R13, R12, R11 ;  /* 0x0000000c0d0e7389 */ /* 0x00006400000c000b */
[----:B01----:R-:W-:Y:S01]  /*2d2a0*/  ENDCOLLECTIVE ;  /* 0x000000000000791b */ /* 0x003fe20003800000 */
.L_x_733:
[----:B------:R-:W-:Y:S02]  /*2d2b0*/  IMAD.MOV.U32 R13, RZ, RZ, R77 ;  /* 0x000000ffff0d7224 */ /* 0x000fe400078e004d */
[----:B------:R-:W-:Y:S02]  /*2d2c0*/  IMAD.MOV.U32 R12, RZ, RZ, R2 ;  /* 0x000000ffff0c7224 */ /* 0x000fe400078e0002 */
[----:B------:R-:W-:-:S07]  /*2d2d0*/  IMAD.MOV.U32 R55, RZ, RZ, R14 ;  /* 0x000000ffff377224 */ /* 0x000fce00078e000e */
[----:B------:R-:W-:Y:S05]  /*2d2e0*/  WARPSYNC.COLLECTIVE R15, `(.L_x_734) ;  /* 0x000000000f087348 */ /* 0x000fea0003c00000 */
[----:B------:R0:W1:Y:S02]  /*2d2f0*/  SHFL.IDX P6, R14, R13, R12, R11 ;  /* 0x0000000c0d0e7389 */ /* 0x00006400000c000b */
[----:B01----:R-:W-:Y:S01]  /*2d300*/  ENDCOLLECTIVE ;  /* 0x000000000000791b */ /* 0x003fe20003800000 */
.L_x_734:
[----:B------:R-:W-:Y:S01]  /*2d310*/  IMAD.MOV.U32 R13, RZ, RZ, R72 ;  /* 0x000000ffff0d7224 */ /* 0x000fe200078e0048 */
[----:B------:R-:W-:-:S07]  /*2d320*/  MOV R77, R14 ;  /* 0x0000000e004d7202 */ /* 0x000fce0000000f00 */
[----:B------:R-:W-:Y:S05]  /*2d330*/  WARPSYNC.COLLECTIVE R15, `(.L_x_735) ;  /* 0x000000000f087348 */ /* 0x000fea0003c00000 */
[----:B------:R0:W1:Y:S02]  /*2d340*/  SHFL.IDX P6, R14, R13, R12, R11 ;  /* 0x0000000c0d0e7389 */ /* 0x00006400000c000b */
[----:B01----:R-:W-:Y:S01]  /*2d350*/  ENDCOLLECTIVE ;  /* 0x000000000000791b */ /* 0x003fe20003800000 */
.L_x_735:
        /* <DEDUP_REMOVED lines=8> */
.L_x_736:
[----:B------:R-:W-:Y:S02]  /*2d3e0*/  SEL R4, R55, R72, P0 ;  /* 0x0000004837047207 */ /* 0x000fe40000000000 */
[----:B------:R-:W-:Y:S01]  /*2d3f0*/  SEL R55, R72, R55, P0 ;  /* 0x0000003748377207 */ /* 0x000fe20000000000 */
[----:B------:R-:W-:Y:S02]  /*2d400*/  IMAD.MOV.U32 R13, RZ, RZ, R58 ;  /* 0x000000ffff0d7224 */ /* 0x000fe400078e003a */
[----:B------:R-:W-:-:S07]  /*2d410*/  IMAD.MOV.U32 R59, RZ, RZ, R14 ;  /* 0x000000ffff3b7224 */ /* 0x000fce00078e000e */
[----:B------:R-:W-:Y:S05]  /*2d420*/  WARPSYNC.COLLECTIVE R15, `(.L_x_737) ;  /* 0x000000000f087348 */ /* 0x000fea0003c00000 */
[----:B------:R0:W1:Y:S02]  /*2d430*/  SHFL.IDX P6, R14, R13, R12, R11 ;  /* 0x0000000c0d0e7389 */ /* 0x00006400000c000b */
[----:B01----:R-:W-:Y:S01]  /*2d440*/  ENDCOLLECTIVE ;  /* 0x000000000000791b */ /* 0x003fe20003800000 */
.L_x_737:
[----:B------:R-:W-:Y:S01]  /*2d450*/  MOV R13, R85 ;  /* 0x00000055000d7202 */ /* 0x000fe20000000f00 */
[----:B------:R-:W-:Y:S02]  /*2d460*/  IMAD.MOV.U32 R12, RZ, RZ, R2 ;  /* 0x000000ffff0c7224 */ /* 0x000fe400078e0002 */
[----:B------:R-:W-:-:S07]  /*2d470*/  IMAD.MOV.U32 R58, RZ, RZ, R14 ;  /* 0x000000ffff3a7224 */ /* 0x000fce00078e000e */
[----:B------:R-:W-:Y:S05]  /*2d480*/  WARPSYNC.COLLECTIVE R15, `(.L_x_738) ;  /* 0x000000000f087348 */ /* 0x000fea0003c00000 */
[----:B------:R0:W1:Y:S02]  /*2d490*/  SHFL.IDX P6, R14, R13, R12, R11 ;  /* 0x0000000c0d0e7389 */ /* 0x00006400000c000b */
[----:B01----:R-:W-:Y:S01]  /*2d4a0*/  ENDCOLLECTIVE ;  /* 0x000000000000791b */ /* 0x003fe20003800000 */
.L_x_738:
[----:B------:R-:W-:Y:S02]  /*2d4b0*/  IMAD.MOV.U32 R13, RZ, RZ, R80 ;  /* 0x000000ffff0d7224 */ /* 0x000fe400078e0050 */
[----:B------:R-:W-:-:S07]  /*2d4c0*/  IMAD.MOV.U32 R85, RZ, RZ, R14 ;  /* 0x000000ffff557224 */ /* 0x000fce00078e000e */
[----:B------:R-:W-:Y:S05]  /*2d4d0*/  WARPSYNC.COLLECTIVE R15, `(.L_x_739) ;  /* 0x000000000f087348 */ /* 0x000fea0003c00000 */
[----:B------:R0:W1:Y:S02]  /*2d4e0*/  SHFL.IDX P6, R14, R13, R12, R11 ;  /* 0x0000000c0d0e7389 */ /* 0x00006400000c000b */
[----:B01----:R-:W-:Y:S01]  /*2d4f0*/  ENDCOLLECTIVE ;  /* 0x000000000000791b */ /* 0x003fe20003800000 */
.L_x_739:
        /* <DEDUP_REMOVED lines=8> */
.L_x_740:
[----:B------:R-:W-:Y:S02]  /*2d580*/  SEL R6, R58, R80, P0 ;  /* 0x000000503a067207 */ /* 0x000fe40000000000 */
[----:B------:R-:W-:Y:S02]  /*2d590*/  SEL R58, R80, R58, P0 ;  /* 0x0000003a503a7207 */ /* 0x000fe40000000000 */
[----:B------:R-:W-:Y:S01]  /*2d5a0*/  MOV R13, R62 ;  /* 0x0000003e000d7202 */ /* 0x000fe20000000f00 */
[----:B------:R-:W-:-:S07]  /*2d5b0*/  IMAD.MOV.U32 R63, RZ, RZ, R14 ;  /* 0x000000ffff3f7224 */ /* 0x000fce00078e000e */
[----:B------:R-:W-:Y:S05]  /*2d5c0*/  WARPSYNC.COLLECTIVE R15, `(.L_x_741) ;  /* 0x000000000f087348 */ /* 0x000fea0003c00000 */
[----:B------:R0:W1:Y:S02]  /*2d5d0*/  SHFL.IDX P6, R14, R13, R12, R11 ;  /* 0x0000000c0d0e7389 */ /* 0x00006400000c000b */
[----:B01----:R-:W-:Y:S01]  /*2d5e0*/  ENDCOLLECTIVE ;  /* 0x000000000000791b */ /* 0x003fe20003800000 */
.L_x_741:
[----:B------:R-:W-:Y:S02]  /*2d5f0*/  IMAD.MOV.U32 R13, RZ, RZ, R93 ;  /* 0x000000ffff0d7224 */ /* 0x000fe400078e005d */
[----:B------:R-:W-:Y:S02]  /*2d600*/  IMAD.MOV.U32 R12, RZ, RZ, R2 ;  /* 0x000000ffff0c7224 */ /* 0x000fe400078e0002 */
[----:B------:R-:W-:-:S07]  /*2d610*/  IMAD.MOV.U32 R62, RZ, RZ, R14 ;  /* 0x000000ffff3e7224 */ /* 0x000fce00078e000e */
[----:B------:R-:W-:Y:S05]  /*2d620*/  WARPSYNC.COLLECTIVE R15, `(.L_x_742) ;  /* 0x000000000f087348 */ /* 0x000fea0003c00000 */
[----:B------:R0:W1:Y:S02]  /*2d630*/  SHFL.IDX P6, R14, R13, R12, R11 ;  /* 0x0000000c0d0e7389 */ /* 0x00006400000c000b */
[----:B01----:R-:W-:Y:S01]  /*2d640*/  ENDCOLLECTIVE ;  /* 0x000000000000791b */ /* 0x003fe20003800000 */
.L_x_742:
[----:B------:R-:W-:Y:S01]  /*2d650*/  IMAD.MOV.U32 R13, RZ, RZ, R88 ;  /* 0x000000ffff0d7224 */ /* 0x000fe200078e0058 */
[----:B------:R-:W-:-:S07]  /*2d660*/  MOV R93, R14 ;  /* 0x0000000e005d7202 */ /* 0x000fce0000000f00 */
[----:B------:R-:W-:Y:S05]  /*2d670*/  WARPSYNC.COLLECTIVE R15, `(.L_x_743) ;  /* 0x000000000f087348 */ /* 0x000fea0003c00000 */
[----:B------:R0:W1:Y:S02]  /*2d680*/  SHFL.IDX P6, R14, R13, R12, R11 ;  /* 0x0000000c0d0e7389 */ /* 0x00006400000c000b */
[----:B01----:R-:W-:Y:S01]  /*2d690*/  ENDCOLLECTIVE ;  /* 0x000000000000791b */ /* 0x003fe20003800000 */
.L_x_743:
        /* <DEDUP_REMOVED lines=8> */
.L_x_744:
[----:B------:R-:W-:Y:S02]  /*2d720*/  SEL R8, R62, R88, P0 ;  /* 0x000000583e087207 */ /* 0x000fe40000000000 */
[----:B------:R-:W-:Y:S01]  /*2d730*/  SEL R62, R88, R62, P0 ;  /* 0x0000003e583e7207 */ /* 0x000fe20000000000 */
[----:B------:R-:W-:Y:S02]  /*2d740*/  IMAD.MOV.U32 R13, RZ, RZ, R66 ;  /* 0x000000ffff0d7224 */ /* 0x000fe400078e0042 */
[----:B------:R-:W-:-:S07]  /*2d750*/  IMAD.MOV.U32 R67, RZ, RZ, R14 ;  /* 0x000000ffff437224 */ /* 0x000fce00078e000e */
[----:B------:R-:W-:Y:S05]  /*2d760*/  WARPSYNC.COLLECTIVE R15, `(.L_x_745) ;  /* 0x000000000f087348 */ /* 0x000fea0003c00000 */
[----:B------:R0:W1:Y:S02]  /*2d770*/  SHFL.IDX P6, R14, R13, R12, R11 ;  /* 0x0000000c0d0e7389 */ /* 0x00006400000c000b */
[----:B01----:R-:W-:Y:S01]  /*2d780*/  ENDCOLLECTIVE ;  /* 0x000000000000791b */ /* 0x003fe20003800000 */
.L_x_745:
[----:B------:R-:W-:Y:S01]  /*2d790*/  MOV R13, R101 ;  /* 0x00000065000d7202 */ /* 0x000fe20000000f00 */
[----:B------:R-:W-:Y:S02]  /*2d7a0*/  IMAD.MOV.U32 R12, RZ, RZ, R2 ;  /* 0x000000ffff0c7224 */ /* 0x000fe400078e0002 */
[----:B------:R-:W-:-:S07]  /*2d7b0*/  IMAD.MOV.U32 R66, RZ, RZ, R14 ;  /* 0x000000ffff427224 */ /* 0x000fce00078e000e */
[----:B------:R-:W-:Y:S05]  /*2d7c0*/  WARPSYNC.COLLECTIVE R15, `(.L_x_746) ;  /* 0x000000000f087348 */ /* 0x000fea0003c00000 */
[----:B------:R0:W1:Y:S02]  /*2d7d0*/  SHFL.IDX P6, R14, R13, R12, R11 ;  /* 0x0000000c0d0e7389 */ /* 0x00006400000c000b */
[----:B01----:R-:W-:Y:S01]  /*2d7e0*/  ENDCOLLECTIVE ;  /* 0x000000000000791b */ /* 0x003fe20003800000 */
.L_x_746:
[----:B------:R-:W-:Y:S02]  /*2d7f0*/  IMAD.MOV.U32 R13, RZ, RZ, R96 ;  /* 0x000000ffff0d7224 */ /* 0x000fe400078e0060 */
[----:B------:R-:W-:-:S07]  /*2d800*/  IMAD.MOV.U32 R101, RZ, RZ, R14 ;  /* 0x000000ffff657224 */ /* 0x000fce00078e000e */
[----:B------:R-:W-:Y:S05]  /*2d810*/  WARPSYNC.COLLECTIVE R15, `(.L_x_747) ;  /* 0x000000000f087348 */ /* 0x000fea0003c00000 */
[----:B------:R0:W1:Y:S02]  /*2d820*/  SHFL.IDX P6, R14, R13, R12, R11 ;  /* 0x0000000c0d0e7389 */ /* 0x00006400000c000b */
[----:B01----:R-:W-:Y:S01]  /*2d830*/  ENDCOLLECTIVE ;  /* 0x000000000000791b */ /* 0x003fe20003800000 */
.L_x_747:
        /* <DEDUP_REMOVED lines=8> */
.L_x_748:
[----:B------:R-:W-:Y:S02]  /*2d8c0*/  SEL R10, R66, R96, P0 ;  /* 0x00000060420a7207 */ /* 0x000fe40000000000 */
[----:B------:R-:W-:Y:S02]  /*2d8d0*/  SEL R66, R96, R66, P0 ;  /* 0x0000004260427207 */ /* 0x000fe40000000000 */
[----:B------:R-:W-:Y:S01]  /*2d8e0*/  MOV R13, R70 ;  /* 0x00000046000d7202 */ /* 0x000fe20000000f00 */
[----:B------:R-:W-:-:S07]  /*2d8f0*/  IMAD.MOV.U32 R71, RZ, RZ, R14 ;  /* 0x000000ffff477224 */ /* 0x000fce00078e000e */
[----:B------:R-:W-:Y:S05]  /*2d900*/  WARPSYNC.COLLECTIVE R15, `(.L_x_749) ;  /* 0x000000000f087348 */ /* 0x000fea0003c00000 */
[----:B------:R0:W1:Y:S02]  /*2d910*/  SHFL.IDX P6, R14, R13, R12, R11 ;  /* 0x0000000c0d0e7389 */ /* 0x00006400000c000b */
[----:B01----:R-:W-:Y:S01]  /*2d920*/  ENDCOLLECTIVE ;  /* 0x000000000000791b */ /* 0x003fe20003800000 */
.L_x_749:
[----:B------:R-:W-:Y:S02]  /*2d930*/  IMAD.MOV.U32 R13, RZ, RZ, R109 ;  /* 0x000000ffff0d7224 */ /* 0x000fe400078e006d */
[----:B------:R-:W-:Y:S02]  /*2d940*/  IMAD.MOV.U32 R12, RZ, RZ, R2 ;  /* 0x000000ffff0c7224 */ /* 0x000fe400078e0002 */
[----:B------:R-:W-:-:S07]  /*2d950*/  IMAD.MOV.U32 R70, RZ, RZ, R14 ;  /* 0x000000ffff467224 */ /* 0x000fce00078e000e */
[----:B------:R-:W-:Y:S05]  /*2d960*/  WARPSYNC.COLLECTIVE R15, `(.L_x_750) ;  /* 0x000000000f087348 */ /* 0x000fea0003c00000 */
[----:B------:R0:W1:Y:S02]  /*2d970*/  SHFL.IDX P6, R14, R13, R12, R11 ;  /* 0x0000000c0d0e7389 */ /* 0x00006400000c000b */
[----:B01----:R-:W-:Y:S01]  /*2d980*/  ENDCOLLECTIVE ;  /* 0x000000000000791b */ /* 0x003fe20003800000 */
.L_x_750:
[----:B------:R-:W-:Y:S01]  /*2d990*/  IMAD.MOV.U32 R13, RZ, RZ, R104 ;  /* 0x000000ffff0d7224 */ /* 0x000fe200078e0068 */
[----:B------:R-:W-:-:S07]  /*2d9a0*/  MOV R109, R14 ;  /* 0x0000000e006d7202 */ /* 0x000fce0000000f00 */
[----:B------:R-:W-:Y:S05]  /*2d9b0*/  WARPSYNC.COLLECTIVE R15, `(.L_x_751) ;  /* 0x000000000f087348 */ /* 0x000fea0003c00000 */
[----:B------:R0:W1:Y:S02]  /*2d9c0*/  SHFL.IDX P6, R14, R13, R12, R11 ;  /* 0x0000000c0d0e7389 */ /* 0x00006400000c000b */
[----:B01----:R-:W-:Y:S01]  /*2d9d0*/  ENDCOLLECTIVE ;  /* 0x000000000000791b */ /* 0x003fe20003800000 */
.L_x_751:
        /* <DEDUP_REMOVED lines=8> */
.L_x_752:
[----:B------:R-:W-:Y:S02]  /*2da60*/  SEL R21, R70, R104, P0 ;  /* 0x0000006846157207 */ /* 0x000fe40000000000 */
[----:B------:R-:W-:Y:S01]  /*2da70*/  SEL R70, R104, R70, P0 ;  /* 0x0000004668467207 */ /* 0x000fe20000000000 */
[----:B------:R-:W-:Y:S02]  /*2da80*/  IMAD.MOV.U32 R13, RZ, RZ, R73 ;  /* 0x000000ffff0d7224 */ /* 0x000fe400078e0049 */
[----:B------:R-:W-:-:S07]  /*2da90*/  IMAD.MOV.U32 R76, RZ, RZ, R14 ;  /* 0x000000ffff4c7224 */ /* 0x000fce00078e000e */
[----:B------:R-:W-:Y:S05]  /*2daa0*/  WARPSYNC.COLLECTIVE R15, `(.L_x_753) ;  /* 0x000000000f087348 */ /* 0x000fea0003c00000 */
[----:B------:R0:W1:Y:S02]  /*2dab0*/  SHFL.IDX P6, R14, R13, R12, R11 ;  /* 0x0000000c0d0e7389 */ /* 0x00006400000c000b */
[----:B01----:R-:W-:Y:S01]  /*2dac0*/  ENDCOLLECTIVE ;  /* 0x000000000000791b */ /* 0x003fe20003800000 */
.L_x_753:
[----:B------:R-:W-:Y:S01]  /*2dad0*/  MOV R13, R117 ;  /* 0x00000075000d7202 */ /* 0x000fe20000000f00 */
[----:B------:R-:W-:Y:S02]  /*2dae0*/  IMAD.MOV.U32 R12, RZ, RZ, R2 ;  /* 0x000000ffff0c7224 */ /* 0x000fe400078e0002 */
[----:B------:R-:W-:-:S07]  /*2daf0*/  IMAD.MOV.U32 R73, RZ, RZ, R14 ;  /* 0x000000ffff497224 */ /* 0x000fce00078e000e */
[----:B------:R-:W-:Y:S05]  /*2db00*/  WARPSYNC.COLLECTIVE R15, `(.L_x_754) ;  /* 0x000000000f087348 */ /* 0x000fea0003c00000 */
[----:B------:R0:W1:Y:S02]  /*2db10*/  SHFL.IDX P6, R14, R13, R12, R11 ;  /* 0x0000000c0d0e7389 */ /* 0x00006400000c000b */
[----:B01----:R-:W-:Y:S01]  /*2db20*/  ENDCOLLECTIVE ;  /* 0x000000000000791b */ /* 0x003fe20003800000 */
.L_x_754:
[----:B------:R-:W-:Y:S02]  /*2db30*/  IMAD.MOV.U32 R13, RZ, RZ, R112 ;  /* 0x000000ffff0d7224 */ /* 0x000fe400078e0070 */
[----:B------:R-:W-:-:S07]  /*2db40*/  IMAD.MOV.U32 R117, RZ, RZ, R14 ;  /* 0x000000ffff757224 */ /* 0x000fce00078e000e */
[----:B------:R-:W-:Y:S05]  /*2db50*/  WARPSYNC.COLLECTIVE R15, `(.L_x_755) ;  /* 0x000000000f087348 */ /* 0x000fea0003c00000 */
[----:B------:R0:W1:Y:S02]  /*2db60*/  SHFL.IDX P6, R14, R13, R12, R11 ;  /* 0x0000000c0d0e7389 */ /* 0x00006400000c000b */
[----:B01----:R-:W-:Y:S01]  /*2db70*/  ENDCOLLECTIVE ;  /* 0x000000000000791b */ /* 0x003fe20003800000 */
.L_x_755:
        /* <DEDUP_REMOVED lines=8> */
.L_x_756:
[----:B------:R-:W-:Y:S02]  /*2dc00*/  SEL R25, R73, R112, P0 ;  /* 0x0000007049197207 */ /* 0x000fe40000000000 */
[----:B------:R-:W-:Y:S02]  /*2dc10*/  SEL R73, R112, R73, P0 ;  /* 0x0000004970497207 */ /* 0x000fe40000000000 */
[----:B------:R-:W-:Y:S01]  /*2dc20*/  MOV R13, R81 ;  /* 0x00000051000d7202 */ /* 0x000fe20000000f00 */
[----:B------:R-:W-:-:S07]  /*2dc30*/  IMAD.MOV.U32 R65, RZ, RZ, R14 ;  /* 0x000000ffff417224 */ /* 0x000fce00078e000e */
[----:B------:R-:W-:Y:S05]  /*2dc40*/  WARPSYNC.COLLECTIVE R15, `(.L_x_757) ;  /* 0x000000000f087348 */ /* 0x000fea0003c00000 */
[----:B------:R0:W1:Y:S02]  /*2dc50*/  SHFL.IDX P6, R14, R13, R12, R11 ;  /* 0x0000000c0d0e7389 */ /* 0x00006400000c000b */
[----:B01----:R-:W-:Y:S01]  /*2dc60*/  ENDCOLLECTIVE ;  /* 0x000000000000791b */ /* 0x003fe20003800000 */
.L_x_757:
[----:B------:R-:W-:Y:S02]  /*2dc70*/  IMAD.MOV.U32 R13, RZ, RZ, R120 ;  /* 0x000000ffff0d7224 */ /* 0x000fe400078e0078 */
[----:B------:R-:W-:Y:S02]  /*2dc80*/  IMAD.MOV.U32 R12, RZ, RZ, R2 ;  /* 0x000000ffff0c7224 */ /* 0x000fe400078e0002 */
[----:B------:R-:W-:-:S07]  /*2dc90*/  IMAD.MOV.U32 R81, RZ, RZ, R14 ;  /* 0x000000ffff517224 */ /* 0x000fce00078e000e */
[----:B------:R-:W-:Y:S05]  /*2dca0*/  WARPSYNC.COLLECTIVE R15, `(.L_x_758) ;  /* 0x000000000f087348 */ /* 0x000fea0003c00000 */
[----:B------:R0:W1:Y:S02]  /*2dcb0*/  SHFL.IDX P6, R14, R13, R12, R11 ;  /* 0x0000000c0d0e7389 */ /* 0x00006400000c000b */
[----:B01----:R-:W-:Y:S01]  /*2dcc0*/  ENDCOLLECTIVE ;  /* 0x000000000000791b */ /* 0x003fe20003800000 */
.L_x_758:
[----:B------:R-:W-:Y:S01]  /*2dcd0*/  IMAD.MOV.U32 R13, RZ, RZ, R158 ;  /* 0x000000ffff0d7224 */ /* 0x000fe200078e009e */
[----:B------:R-:W-:-:S07]  /*2dce0*/  MOV R120, R14 ;  /* 0x0000000e00787202 */ /* 0x000fce0000000f00 */
[----:B------:R-:W-:Y:S05]  /*2dcf0*/  WARPSYNC.COLLECTIVE R15, `(.L_x_759) ;  /* 0x000000000f087348 */ /* 0x000fea0003c00000 */
[----:B------:R0:W1:Y:S02]  /*2dd00*/  SHFL.IDX P6, R14, R13, R12, R11 ;  /* 0x0000000c0d0e7389 */ /* 0x00006400000c000b */
[----:B01----:R-:W-:Y:S01]  /*2dd10*/  ENDCOLLECTIVE ;  /* 0x000000000000791b */ /* 0x003fe20003800000 */
.L_x_759:
        /* <DEDUP_REMOVED lines=8> */
.L_x_760:
[----:B------:R-:W-:Y:S02]  /*2dda0*/  SEL R27, R81, R158, P0 ;  /* 0x0000009e511b7207 */ /* 0x000fe40000000000 */
[----:B------:R-:W-:Y:S01]  /*2ddb0*/  SEL R81, R158, R81, P0 ;  /* 0x000000519e517207 */ /* 0x000fe20000000000 */
[----:B------:R-:W-:Y:S02]  /*2ddc0*/  IMAD.MOV.U32 R13, RZ, RZ, R84 ;  /* 0x000000ffff0d7224 */ /* 0x000fe400078e0054 */
[----:B------:R-:W-:-:S07]  /*2ddd0*/  IMAD.MOV.U32 R89, RZ, RZ, R14 ;  /* 0x000000ffff597224 */ /* 0x000fce00078e000e */
[----:B------:R-:W-:Y:S05]  /*2dde0*/  WARPSYNC.COLLECTIVE R15, `(.L_x_761) ;  /* 0x000000000f087348 */ /* 0x000fea0003c00000 */
[----:B------:R0:W1:Y:S02]  /*2ddf0*/  SHFL.IDX P6, R14, R13, R12, R11 ;  /* 0x0000000c0d0e7389 */ /* 0x00006400000c000b */
[----:B01----:R-:W-:Y:S01]  /*2de00*/  ENDCOLLECTIVE ;  /* 0x000000000000791b */ /* 0x003fe20003800000 */
.L_x_761:
[----:B------:R-:W-:Y:S01]  /*2de10*/  MOV R13, R128 ;  /* 0x00000080000d7202 */ /* 0x000fe20000000f00 */
[----:B------:R-:W-:Y:S02]  /*2de20*/  IMAD.MOV.U32 R12, RZ, RZ, R2 ;  /* 0x000000ffff0c7224 */ /* 0x000fe400078e0002 */
[----:B------:R-:W-:-:S07]  /*2de30*/  IMAD.MOV.U32 R84, RZ, RZ, R14 ;  /* 0x000000ffff547224 */ /* 0x000fce00078e000e */
[----:B------:R-:W-:Y:S05]  /*2de40*/  WARPSYNC.COLLECTIVE R15, `(.L_x_762) ;  /* 0x000000000f087348 */ /* 0x000fea0003c00000 */
[----:B------:R0:W1:Y:S02]  /*2de50*/  SHFL.IDX P6, R14, R13, R12, R11 ;  /* 0x0000000c0d0e7389 */ /* 0x00006400000c000b */
[----:B01----:R-:W-:Y:S01]  /*2de60*/  ENDCOLLECTIVE ;  /* 0x000000000000791b */ /* 0x003fe20003800000 */
.L_x_762:
[----:B------:R-:W-:Y:S02]  /*2de70*/  IMAD.MOV.U32 R13, RZ, RZ, R125 ;  /* 0x000000ffff0d7224 */ /* 0x000fe400078e007d */
[----:B------:R-:W-:-:S07]  /*2de80*/  IMAD.MOV.U32 R128, RZ, RZ, R14 ;  /* 0x000000ffff807224 */ /* 0x000fce00078e000e */
[----:B------:R-:W-:Y:S05]  /*2de90*/  WARPSYNC.COLLECTIVE R15, `(.L_x_763) ;  /* 0x000000000f087348 */ /* 0x000fea0003c00000 */
[----:B------:R0:W1:Y:S02]  /*2dea0*/  SHFL.IDX P6, R14, R13, R12, R11 ;  /* 0x0000000c0d0e7389 */ /* 0x00006400000c000b */
[----:B01----:R-:W-:Y:S01]  /*2deb0*/  ENDCOLLECTIVE ;  /* 0x000000000000791b */ /* 0x003fe20003800000 */
.L_x_763:
        /* <DEDUP_REMOVED lines=8> */
.L_x_764:
[----:B------:R-:W-:Y:S02]  /*2df40*/  SEL R42, R84, R125, P0 ;  /* 0x0000007d542a7207 */ /* 0x000fe40000000000 */
[----:B------:R-:W-:Y:S02]  /*2df50*/  SEL R84, R125, R84, P0 ;  /* 0x000000547d547207 */ /* 0x000fe40000000000 */
[----:B------:R-:W-:Y:S01]  /*2df60*/  MOV R13, R119 ;  /* 0x00000077000d7202 */ /* 0x000fe20000000f00 */
[----:B------:R-:W-:-:S07]  /*2df70*/  IMAD.MOV.U32 R92, RZ, RZ, R14 ;  /* 0x000000ffff5c7224 */ /* 0x000fce00078e000e */
[----:B------:R-:W-:Y:S05]  /*2df80*/  WARPSYNC.COLLECTIVE R15, `(.L_x_765) ;  /* 0x000000000f087348 */ /* 0x000fea0003c00000 */
[----:B------:R0:W1:Y:S02]  /*2df90*/  SHFL.IDX P6, R14, R13, R12, R11 ;  /* 0x0000000c0d0e7389 */ /* 0x00006400000c000b */
[----:B01----:R-:W-:Y:S01]  /*2dfa0*/  ENDCOLLECTIVE ;  /* 0x000000000000791b */ /* 0x003fe20003800000 */
.L_x_765:
[----:B------:R-:W-:Y:S02]  /*2dfb0*/  IMAD.MOV.U32 R13, RZ, RZ, R136 ;  /* 0x000000ffff0d7224 */ /* 0x000fe400078e0088 */
[----:B------:R-:W-:Y:S02]  /*2dfc0*/  IMAD.MOV.U32 R12, RZ, RZ, R2 ;  /* 0x000000ffff0c7224 */ /* 0x000fe400078e0002 */
[----:B------:R-:W-:-:S07]  /*2dfd0*/  IMAD.MOV.U32 R51, RZ, RZ, R14 ;  /* 0x000000ffff337224 */ /* 0x000fce00078e000e */
[----:B------:R-:W-:Y:S05]  /*2dfe0*/  WARPSYNC.COLLECTIVE R15, `(.L_x_766) ;  /* 0x000000000f087348 */ /* 0x000fea0003c00000 */
[----:B------:R0:W1:Y:S02]  /*2dff0*/  SHFL.IDX P6, R14, R13, R12, R11 ;  /* 0x0000000c0d0e7389 */ /* 0x00006400000c000b */
[----:B01----:R-:W-:Y:S01]  /*2e000*/  ENDCOLLECTIVE ;  /* 0x000000000000791b */ /* 0x003fe20003800000 */
.L_x_766:
[----:B------:R-:W-:Y:S01]  /*2e010*/  IMAD.MOV.U32 R13, RZ, RZ, R133 ;  /* 0x000000ffff0d7224 */ /* 0x000fe200078e0085 */
[----:B------:R-:W-:-:S07]  /*2e020*/  MOV R136, R14 ;  /* 0x0000000e00887202 */ /* 0x000fce0000000f00 */
[----:B------:R-:W-:Y:S05]  /*2e030*/  WARPSYNC.COLLECTIVE R15, `(.L_x_767) ;  /* 0x000000000f087348 */ /* 0x000fea0003c00000 */
[----:B------:R0:W1:Y:S02]  /*2e040*/  SHFL.IDX P6, R14, R13, R12, R11 ;  /* 0x0000000c0d0e7389 */ /* 0x00006400000c000b */
[----:B01----:R-:W-:Y:S01]  /*2e050*/  ENDCOLLECTIVE ;  /* 0x000000000000791b */ /* 0x003fe20003800000 */
.L_x_767:
        /* <DEDUP_REMOVED lines=8> */
.L_x_768:
[----:B------:R-:W-:Y:S02]  /*2e0e0*/  SEL R44, R51, R50, P0 ;  /* 0x00000032332c7207 */ /* 0x000fe40000000000 */
[----:B------:R-:W-:Y:S01]  /*2e0f0*/  SEL R50, R50, R51, P0 ;  /* 0x0000003332327207 */ /* 0x000fe20000000000 */
[----:B------:R-:W-:Y:S02]  /*2e100*/  IMAD.MOV.U32 R13, RZ, RZ, R118 ;  /* 0x000000ffff0d7224 */ /* 0x000fe400078e0076 */
[----:B------:R-:W-:-:S07]  /*2e110*/  IMAD.MOV.U32 R97, RZ, RZ, R14 ;  /* 0x000000ffff617224 */ /* 0x000fce00078e000e */
[----:B------:R-:W-:Y:S05]  /*2e120*/  WARPSYNC.COLLECTIVE R15, `(.L_x_769) ;  /* 0x000000000f087348 */ /* 0x000fea0003c00000 */
[----:B------:R0:W1:Y:S02]  /*2e130*/  SHFL.IDX P6, R14, R13, R12, R11 ;  /* 0x0000000c0d0e7389 */ /* 0x00006400000c000b */
[----:B01----:R-:W-:Y:S01]  /*2e140*/  ENDCOLLECTIVE ;  /* 0x000000000000791b */ /* 0x003fe20003800000 */
.L_x_769:
[----:B------:R-:W-:Y:S01]  /*2e150*/  MOV R13, R144 ;  /* 0x00000090000d7202 */ /* 0x000fe20000000f00 */
[----:B------:R-:W-:Y:S02]  /*2e160*/  IMAD.MOV.U32 R12, RZ, RZ, R2 ;  /* 0x000000ffff0c7224 */ /* 0x000fe400078e0002 */
[----:B------:R-:W-:-:S07]  /*2e170*/  IMAD.MOV.U32 R118, RZ, RZ, R14 ;  /* 0x000000ffff767224 */ /* 0x000fce00078e000e */
[----:B------:R-:W-:Y:S05]  /*2e180*/  WARPSYNC.COLLECTIVE R15, `(.L_x_770) ;  /* 0x000000000f087348 */ /* 0x000fea0003c00000 */
[----:B------:R0:W1:Y:S02]  /*2e190*/  SHFL.IDX P6, R14, R13, R12, R11 ;  /* 0x0000000c0d0e7389 */ /* 0x00006400000c000b */
[----:B01----:R-:W-:Y:S01]  /*2e1a0*/  ENDCOLLECTIVE ;  /* 0x000000000000791b */ /* 0x003fe20003800000 */
.L_x_770:
[----:B------:R-:W-:Y:S02]  /*2e1b0*/  IMAD.MOV.U32 R13, RZ, RZ, R141 ;  /* 0x000000ffff0d7224 */ /* 0x000fe400078e008d */
[----:B------:R-:W-:-:S07]  /*2e1c0*/  IMAD.MOV.U32 R144, RZ, RZ, R14 ;  /* 0x000000ffff907224 */ /* 0x000fce00078e000e */
[----:B------:R-:W-:Y:S05]  /*2e1d0*/  WARPSYNC.COLLECTIVE R15, `(.L_x_771) ;  /* 0x000000000f087348 */ /* 0x000fea0003c00000 */
[----:B------:R0:W1:Y:S02]  /*2e1e0*/  SHFL.IDX P6, R14, R13, R12, R11 ;  /* 0x0000000c0d0e7389 */ /* 0x00006400000c000b */
[----:B01----:R-:W-:Y:S01]  /*2e1f0*/  ENDCOLLECTIVE ;  /* 0x000000000000791b */ /* 0x003fe20003800000 */
.L_x_771:
        /* <DEDUP_REMOVED lines=8> */
.L_x_772:
[----:B------:R-:W-:Y:S02]  /*2e280*/  SEL R46, R118, R141, P0 ;  /* 0x0000008d762e7207 */ /* 0x000fe40000000000 */
[----:B------:R-:W-:Y:S02]  /*2e290*/  SEL R118, R141, R118, P0 ;  /* 0x000000768d767207 */ /* 0x000fe40000000000 */
[----:B------:R-:W-:Y:S01]  /*2e2a0*/  MOV R13, R100 ;  /* 0x00000064000d7202 */ /* 0x000fe20000000f00 */
[----:B------:R-:W-:-:S07]  /*2e2b0*/  IMAD.MOV.U32 R105, RZ, RZ, R14 ;  /* 0x000000ffff697224 */ /* 0x000fce00078e000e */
[----:B------:R-:W-:Y:S05]  /*2e2c0*/  WARPSYNC.COLLECTIVE R15, `(.L_x_773) ;  /* 0x000000000f087348 */ /* 0x000fea0003c00000 */
[----:B------:R0:W1:Y:S02]  /*2e2d0*/  SHFL.IDX P6, R14, R13, R12, R11 ;  /* 0x0000000c0d0e7389 */ /* 0x00006400000c000b */
[----:B01----:R-:W-:Y:S01]  /*2e2e0*/  ENDCOLLECTIVE ;  /* 0x000000000000791b */ /* 0x003fe20003800000 */
.L_x_773:
[----:B------:R-:W-:Y:S02]  /*2e2f0*/  IMAD.MOV.U32 R13, RZ, RZ, R154 ;  /* 0x000000ffff0d7224 */ /* 0x000fe400078e009a */
[----:B------:R-:W-:Y:S02]  /*2e300*/  IMAD.MOV.U32 R12, RZ, RZ, R2 ;  /* 0x000000ffff0c7224 */ /* 0x000fe400078e0002 */
[----:B------:R-:W-:-:S07]  /*2e310*/  IMAD.MOV.U32 R100, RZ, RZ, R14 ;  /* 0x000000ffff647224 */ /* 0x000fce00078e000e */
[----:B------:R-:W-:Y:S05]  /*2e320*/  WARPSYNC.COLLECTIVE R15, `(.L_x_774) ;  /* 0x000000000f087348 */ /* 0x000fea0003c00000 */
[----:B------:R0:W1:Y:S02]  /*2e330*/  SHFL.IDX P6, R14, R13, R12, R11 ;  /* 0x0000000c0d0e7389 */ /* 0x00006400000c000b */
[----:B01----:R-:W-:Y:S01]  /*2e340*/  ENDCOLLECTIVE ;  /* 0x000000000000791b */ /* 0x003fe20003800000 */
.L_x_774:
[----:B------:R-:W-:Y:S01]  /*2e350*/  IMAD.MOV.U32 R13, RZ, RZ, R149 ;  /* 0x000000ffff0d7224 */ /* 0x000fe200078e0095 */
[----:B------:R-:W-:-:S07]  /*2e360*/  MOV R154, R14 ;  /* 0x0000000e009a7202 */ /* 0x000fce0000000f00 */
[----:B------:R-:W-:Y:S05]  /*2e370*/  WARPSYNC.COLLECTIVE R15, `(.L_x_775) ;  /* 0x000000000f087348 */ /* 0x000fea0003c00000 */
[----:B------:R0:W1:Y:S02]  /*2e380*/  SHFL.IDX P6, R14, R13, R12, R11 ;  /* 0x0000000c0d0e7389 */ /* 0x00006400000c000b */
[----:B01----:R-:W-:Y:S01]  /*2e390*/  ENDCOLLECTIVE ;  /* 0x000000000000791b */ /* 0x003fe20003800000 */
.L_x_775:
        /* <DEDUP_REMOVED lines=8> */
.L_x_776:
[----:B------:R-:W-:Y:S02]  /*2e420*/  SEL R48, R100, R149, P0 ;  /* 0x0000009564307207 */ /* 0x000fe40000000000 */
[----:B------:R-:W-:Y:S01]  /*2e430*/  SEL R100, R149, R100, P0 ;  /* 0x0000006495647207 */ /* 0x000fe20000000000 */
[----:B------:R-:W-:Y:S02]  /*2e440*/  IMAD.MOV.U32 R13, RZ, RZ, R108 ;  /* 0x000000ffff0d7224 */ /* 0x000fe400078e006c */
[----:B------:R-:W-:-:S07]  /*2e450*/  IMAD.MOV.U32 R113, RZ, RZ, R14 ;  /* 0x000000ffff717224 */ /* 0x000fce00078e000e */
[----:B------:R-:W-:Y:S05]  /*2e460*/  WARPSYNC.COLLECTIVE R15, `(.L_x_777) ;  /* 0x000000000f087348 */ /* 0x000fea0003c00000 */
[----:B------:R0:W1:Y:S02]  /*2e470*/  SHFL.IDX P6, R14, R13, R12, R11 ;  /* 0x0000000c0d0e7389 */ /* 0x00006400000c000b */
[----:B01----:R-:W-:Y:S01]  /*2e480*/  ENDCOLLECTIVE ;  /* 0x000000000000791b */ /* 0x003fe20003800000 */
.L_x_777:
[----:B------:R-:W-:Y:S01]  /*2e490*/  MOV R13, R156 ;  /* 0x0000009c000d7202 */ /* 0x000fe20000000f00 */
[----:B------:R-:W-:Y:S02]  /*2e4a0*/  IMAD.MOV.U32 R12, RZ, RZ, R2 ;  /* 0x000000ffff0c7224 */ /* 0x000fe400078e0002 */
[----:B------:R-:W-:-:S07]  /*2e4b0*/  IMAD.MOV.U32 R108, RZ, RZ, R14 ;  /* 0x000000ffff6c7224 */ /* 0x000fce00078e000e */
[----:B------:R-:W-:Y:S05]  /*2e4c0*/  WARPSYNC.COLLECTIVE R15, `(.L_x_778) ;  /* 0x000000000f087348 */ /* 0x000fea0003c00000 */
[----:B------:R0:W1:Y:S02]  /*2e4d0*/  SHFL.IDX P6, R14, R13, R12, R11 ;  /* 0x0000000c0d0e7389 */ /* 0x00006400000c000b */
[----:B01----:R-:W-:Y:S01]  /*2e4e0*/  ENDCOLLECTIVE ;  /* 0x000000000000791b */ /* 0x003fe20003800000 */
.L_x_778:
[----:B------:R-:W-:Y:S02]  /*2e4f0*/  IMAD.MOV.U32 R13, RZ, RZ, R155 ;  /* 0x000000ffff0d7224 */ /* 0x000fe400078e009b */
[----:B------:R-:W-:-:S07]  /*2e500*/  IMAD.MOV.U32 R156, RZ, RZ, R14 ;  /* 0x000000ffff9c7224 */ /* 0x000fce00078e000e */
[----:B------:R-:W-:Y:S05]  /*2e510*/  WARPSYNC.COLLECTIVE R15, `(.L_x_779) ;  /* 0x000000000f087348 */ /* 0x000fea0003c00000 */
[----:B------:R0:W1:Y:S02]  /*2e520*/  SHFL.IDX P6, R14, R13, R12, R11 ;  /* 0x0000000c0d0e7389 */ /* 0x00006400000c000b */
[----:B01----:R-:W-:Y:S01]  /*2e530*/  ENDCOLLECTIVE ;  /* 0x000000000000791b */ /* 0x003fe20003800000 */
.L_x_779:
        /* <DEDUP_REMOVED lines=8> */
.L_x_780:
[----:B------:R-:W-:Y:S02]  /*2e5c0*/  SEL R51, R108, R155, P0 ;  /* 0x0000009b6c337207 */ /* 0x000fe40000000000 */
[----:B------:R-:W-:Y:S02]  /*2e5d0*/  SEL R108, R155, R108, P0 ;  /* 0x0000006c9b6c7207 */ /* 0x000fe40000000000 */
[----:B------:R-:W-:Y:S01]  /*2e5e0*/  MOV R13, R116 ;  /* 0x00000074000d7202 */ /* 0x000fe20000000f00 */
[----:B------:R-:W-:-:S07]  /*2e5f0*/  IMAD.MOV.U32 R119, RZ, RZ, R14 ;  /* 0x000000ffff777224 */ /* 0x000fce00078e000e */
[----:B------:R-:W-:Y:S05]  /*2e600*/  WARPSYNC.COLLECTIVE R15, `(.L_x_781) ;  /* 0x000000000f087348 */ /* 0x000fea0003c00000 */
[----:B------:R0:W1:Y:S02]  /*2e610*/  SHFL.IDX P6, R14, R13, R12, R11 ;  /* 0x0000000c0d0e7389 */ /* 0x00006400000c000b */
[----:B01----:R-:W-:Y:S01]  /*2e620*/  ENDCOLLECTIVE ;  /* 0x000000000000791b */ /* 0x003fe20003800000 */
.L_x_781:
[----:B------:R-:W-:Y:S02]  /*2e630*/  IMAD.MOV.U32 R13, RZ, RZ, R78 ;  /* 0x000000ffff0d7224 */ /* 0x000fe400078e004e */
[----:B------:R-:W-:Y:S02]  /*2e640*/  IMAD.MOV.U32 R12, RZ, RZ, R2 ;  /* 0x000000ffff0c7224 */ /* 0x000fe400078e0002 */
[----:B------:R-:W-:-:S07]  /*2e650*/  IMAD.MOV.U32 R116, RZ, RZ, R14 ;  /* 0x000000ffff747224 */ /* 0x000fce00078e000e */
[----:B------:R-:W-:Y:S05]  /*2e660*/  WARPSYNC.COLLECTIVE R15, `(.L_x_782) ;  /* 0x000000000f087348 */ /* 0x000fea0003c00000 */
[----:B------:R0:W1:Y:S02]  /*2e670*/  SHFL.IDX P6, R14, R13, R12, R11 ;  /* 0x0000000c0d0e7389 */ /* 0x00006400000c000b */
[----:B01----:R-:W-:Y:S01]  /*2e680*/  ENDCOLLECTIVE ;  /* 0x000000000000791b */ /* 0x003fe20003800000 */
.L_x_782:
[----:B------:R-:W-:Y:S01]  /*2e690*/  IMAD.MOV.U32 R13, RZ, RZ, R75 ;  /* 0x000000ffff0d7224 */ /* 0x000fe200078e004b */
[----:B------:R-:W-:-:S07]  /*2e6a0*/  MOV R78, R14 ;  /* 0x0000000e004e7202 */ /* 0x000fce0000000f00 */
[----:B------:R-:W-:Y:S05]  /*2e6b0*/  WARPSYNC.COLLECTIVE R15, `(.L_x_783) ;  /* 0x000000000f087348 */ /* 0x000fea0003c00000 */
[----:B------:R0:W1:Y:S02]  /*2e6c0*/  SHFL.IDX P6, R14, R13, R12, R11 ;  /* 0x0000000c0d0e7389 */ /* 0x00006400000c000b */
[----:B01----:R-:W-:Y:S01]  /*2e6d0*/  ENDCOLLECTIVE ;  /* 0x000000000000791b */ /* 0x003fe20003800000 */
.L_x_783:
        /* <DEDUP_REMOVED lines=8> */
.L_x_784:
[----:B------:R-:W-:Y:S02]  /*2e760*/  SEL R53, R116, R75, P0 ;  /* 0x0000004b74357207 */ /* 0x000fe40000000000 */
[----:B------:R-:W-:Y:S01]  /*2e770*/  SEL R75, R75, R116, P0 ;  /* 0x000000744b4b7207 */ /* 0x000fe20000000000 */
[----:B------:R-:W-:Y:S02]  /*2e780*/  IMAD.MOV.U32 R13, RZ, RZ, R121 ;  /* 0x000000ffff0d7224 */ /* 0x000fe400078e0079 */
[----:B------:R-:W-:-:S07]  /*2e790*/  IMAD.MOV.U32 R79, RZ, RZ, R14 ;  /* 0x000000ffff4f7224 */ /* 0x000fce00078e000e */
[----:B------:R-:W-:Y:S05]  /*2e7a0*/  WARPSYNC.COLLECTIVE R15, `(.L_x_785) ;  /* 0x000000000f087348 */ /* 0x000fea0003c00000 */
[----:B------:R0:W1:Y:S02]  /*2e7b0*/  SHFL.IDX P6, R14, R13, R12, R11 ;  /* 0x0000000c0d0e7389 */ /* 0x00006400000c000b */
[----:B01----:R-:W-:Y:S01]  /*2e7c0*/  ENDCOLLECTIVE ;  /* 0x000000000000791b */ /* 0x003fe20003800000 */
.L_x_785:
[----:B------:R-:W-:Y:S01]  /*2e7d0*/  MOV R13, R86 ;  /* 0x00000056000d7202 */ /* 0x000fe20000000f00 */
[----:B------:R-:W-:Y:S02]  /*2e7e0*/  IMAD.MOV.U32 R12, RZ, RZ, R2 ;  /* 0x000000ffff0c7224 */ /* 0x000fe400078e0002 */
[----:B------:R-:W-:-:S07]  /*2e7f0*/  IMAD.MOV.U32 R121, RZ, RZ, R14 ;  /* 0x000000ffff797224 */ /* 0x000fce00078e000e */
[----:B------:R-:W-:Y:S05]  /*2e800*/  WARPSYNC.COLLECTIVE R15, `(.L_x_786) ;  /* 0x000000000f087348 */ /* 0x000fea0003c00000 */
[----:B------:R0:W1:Y:S02]  /*2e810*/  SHFL.IDX P6, R14, R13, R12, R11 ;  /* 0x0000000c0d0e7389 */ /* 0x00006400000c000b */
[----:B01----:R-:W-:Y:S01]  /*2e820*/  ENDCOLLECTIVE ;  /* 0x000000000000791b */ /* 0x003fe20003800000 */
.L_x_786:
[----:B------:R-:W-:Y:S02]  /*2e830*/  IMAD.MOV.U32 R13, RZ, RZ, R124 ;  /* 0x000000ffff0d7224 */ /* 0x000fe400078e007c */
[----:B------:R-:W-:-:S07]  /*2e840*/  IMAD.MOV.U32 R86, RZ, RZ, R14 ;  /* 0x000000ffff567224 */ /* 0x000fce00078e000e */
[----:B------:R-:W-:Y:S05]  /*2e850*/  WARPSYNC.COLLECTIVE R15, `(.L_x_787) ;  /* 0x000000000f087348 */ /* 0x000fea0003c00000 */
[----:B------:R0:W1:Y:S02]  /*2e860*/  SHFL.IDX P6, R14, R13, R12, R11 ;  /* 0x0000000c0d0e7389 */ /* 0x00006400000c000b */
[----:B01----:R-:W-:Y:S01]  /*2e870*/  ENDCOLLECTIVE ;  /* 0x000000000000791b */ /* 0x003fe20003800000 */
.L_x_787:
        /* <DEDUP_REMOVED lines=8> */
.L_x_788:
[----:B------:R-:W-:Y:S02]  /*2e900*/  SEL R60, R121, R124, P0 ;  /* 0x0000007c793c7207 */ /* 0x000fe40000000000 */
[----:B------:R-:W-:Y:S02]  /*2e910*/  SEL R121, R124, R121, P0 ;  /* 0x000000797c797207 */ /* 0x000fe40000000000 */
[----:B------:R-:W-:Y:S01]  /*2e920*/  MOV R13, R129 ;  /* 0x00000081000d7202 */ /* 0x000fe20000000f00 */
[----:B------:R-:W-:-:S07]  /*2e930*/  IMAD.MOV.U32 R82, RZ, RZ, R14 ;  /* 0x000000ffff527224 */ /* 0x000fce00078e000e */
[----:B------:R-:W-:Y:S05]  /*2e940*/  WARPSYNC.COLLECTIVE R15, `(.L_x_789) ;  /* 0x000000000f087348 */ /* 0x000fea0003c00000 */
[----:B------:R0:W1:Y:S02]  /*2e950*/  SHFL.IDX P6, R14, R13, R12, R11 ;  /* 0x0000000c0d0e7389 */ /* 0x00006400000c000b */
[----:B01----:R-:W-:Y:S01]  /*2e960*/  ENDCOLLECTIVE ;  /* 0x000000000000791b */ /* 0x003fe20003800000 */
.L_x_789:
[----:B------:R-:W-:Y:S02]  /*2e970*/  IMAD.MOV.U32 R13, RZ, RZ, R94 ;  /* 0x000000ffff0d7224 */ /* 0x000fe400078e005e */
[----:B------:R-:W-:Y:S02]  /*2e980*/  IMAD.MOV.U32 R12, RZ, RZ, R2 ;  /* 0x000000ffff0c7224 */ /* 0x000fe400078e0002 */
[----:B------:R-:W-:-:S07]  /*2e990*/  IMAD.MOV.U32 R129, RZ, RZ, R14 ;  /* 0x000000ffff817224 */ /* 0x000fce00078e000e */
[----:B------:R-:W-:Y:S05]  /*2e9a0*/  WARPSYNC.COLLECTIVE R15, `(.L_x_790) ;  /* 0x000000000f087348 */ /* 0x000fea0003c00000 */
[----:B------:R0:W1:Y:S02]  /*2e9b0*/  SHFL.IDX P6, R14, R13, R12, R11 ;  /* 0x0000000c0d0e7389 */ /* 0x00006400000c000b */
[----:B01----:R-:W-:Y:S01]  /*2e9c0*/  ENDCOLLECTIVE ;  /* 0x000000000000791b */ /* 0x003fe20003800000 */
.L_x_790:
[----:B------:R-:W-:Y:S01]  /*2e9d0*/  IMAD.MOV.U32 R13, RZ, RZ, R126 ;  /* 0x000000ffff0d7224 */ /* 0x000fe200078e007e */
[----:B------:R-:W-:-:S07]  /*2e9e0*/  MOV R94, R14 ;  /* 0x0000000e005e7202 */ /* 0x000fce0000000f00 */
[----:B------:R-:W-:Y:S05]  /*2e9f0*/  WARPSYNC.COLLECTIVE R15, `(.L_x_791) ;  /* 0x000000000f087348 */ /* 0x000fea0003c00000 */
[----:B------:R0:W1:Y:S02]  /*2ea00*/  SHFL.IDX P6, R14, R13, R12, R11 ;  /* 0x0000000c0d0e7389 */ /* 0x00006400000c000b */
[----:B01----:R-:W-:Y:S01]  /*2ea10*/  ENDCOLLECTIVE ;  /* 0x000000000000791b */ /* 0x003fe20003800000 */
.L_x_791:
        /* <DEDUP_REMOVED lines=8> */
.L_x_792:
[----:B------:R-:W-:Y:S02]  /*2eaa0*/  SEL R64, R129, R126, P0 ;  /* 0x0000007e81407207 */ /* 0x000fe40000000000 */
[----:B------:R-:W-:Y:S01]  /*2eab0*/  SEL R126, R126, R129, P0 ;  /* 0x000000817e7e7207 */ /* 0x000fe20000000000 */
[----:B------:R-:W-:Y:S02]  /*2eac0*/  IMAD.MOV.U32 R13, RZ, RZ, R83 ;  /* 0x000000ffff0d7224 */ /* 0x000fe400078e0053 */
[----:B------:R-:W-:-:S07]  /*2ead0*/  IMAD.MOV.U32 R87, RZ, RZ, R14 ;  /* 0x000000ffff577224 */ /* 0x000fce00078e000e */
[----:B------:R-:W-:Y:S05]  /*2eae0*/  WARPSYNC.COLLECTIVE R15, `(.L_x_793) ;  /* 0x000000000f087348 */ /* 0x000fea0003c00000 */
[----:B------:R0:W1:Y:S02]  /*2eaf0*/  SHFL.IDX P6, R14, R13, R12, R11 ;  /* 0x0000000c0d0e7389 */ /* 0x00006400000c000b */
[----:B01----:R-:W-:Y:S01]  /*2eb00*/  ENDCOLLECTIVE ;  /* 0x000000000000791b */ /* 0x003fe20003800000 */
.L_x_793:
[----:B------:R-:W-:Y:S01]  /*2eb10*/  MOV R13, R102 ;  /* 0x00000066000d7202 */ /* 0x000fe20000000f00 */
[----:B------:R-:W-:Y:S02]  /*2eb20*/  IMAD.MOV.U32 R12, RZ, RZ, R2 ;  /* 0x000000ffff0c7224 */ /* 0x000fe400078e0002 */
[----:B------:R-:W-:-:S07]  /*2eb30*/  IMAD.MOV.U32 R83, RZ, RZ, R14 ;  /* 0x000000ffff537224 */ /* 0x000fce00078e000e */
[----:B------:R-:W-:Y:S05]  /*2eb40*/  WARPSYNC.COLLECTIVE R15, `(.L_x_794) ;  /* 0x000000000f087348 */ /* 0x000fea0003c00000 */
[----:B------:R0:W1:Y:S02]  /*2eb50*/  SHFL.IDX P6, R14, R13, R12, R11 ;  /* 0x0000000c0d0e7389 */ /* 0x00006400000c000b */
[----:B01----:R-:W-:Y:S01]  /*2eb60*/  ENDCOLLECTIVE ;  /* 0x000000000000791b */ /* 0x003fe20003800000 */
.L_x_794:
[----:B------:R-:W-:Y:S02]  /*2eb70*/  IMAD.MOV.U32 R13, RZ, RZ, R98 ;  /* 0x000000ffff0d7224 */ /* 0x000fe400078e0062 */
[----:B------:R-:W-:-:S07]  /*2eb80*/  IMAD.MOV.U32 R102, RZ, RZ, R14 ;  /* 0x000000ffff667224 */ /* 0x000fce00078e000e */
[----:B------:R-:W-:Y:S05]  /*2eb90*/  WARPSYNC.COLLECTIVE R15, `(.L_x_795) ;  /* 0x000000000f087348 */ /* 0x000fea0003c00000 */
[----:B------:R0:W1:Y:S02]  /*2eba0*/  SHFL.IDX P6, R14, R13, R12, R11 ;  /* 0x0000000c0d0e7389 */ /* 0x00006400000c000b */
[----:B01----:R-:W-:Y:S01]  /*2ebb0*/  ENDCOLLECTIVE ;  /* 0x000000000000791b */ /* 0x003fe20003800000 */
.L_x_795:
        /* <DEDUP_REMOVED lines=8> */
.L_x_796:
[----:B------:R-:W-:Y:S02]  /*2ec40*/  SEL R69, R83, R98, P0 ;  /* 0x0000006253457207 */ /* 0x000fe40000000000 */
[----:B------:R-:W-:Y:S02]  /*2ec50*/  SEL R83, R98, R83, P0 ;  /* 0x0000005362537207 */ /* 0x000fe40000000000 */
[----:B------:R-:W-:Y:S01]  /*2ec60*/  MOV R13, R132 ;  /* 0x00000084000d7202 */ /* 0x000fe20000000f00 */
[----:B------:R-:W-:-:S07]  /*2ec70*/  IMAD.MOV.U32 R90, RZ, RZ, R14 ;  /* 0x000000ffff5a7224 */ /* 0x000fce00078e000e */
[----:B------:R-:W-:Y:S05]  /*2ec80*/  WARPSYNC.COLLECTIVE R15, `(.L_x_797) ;  /* 0x000000000f087348 */ /* 0x000fea0003c00000 */
[----:B------:R0:W1:Y:S02]  /*2ec90*/  SHFL.IDX P6, R14, R13, R12, R11 ;  /* 0x0000000c0d0e7389 */ /* 0x00006400000c000b */
[----:B01----:R-:W-:Y:S01]  /*2eca0*/  ENDCOLLECTIVE ;  /* 0x000000000000791b */ /* 0x003fe20003800000 */
.L_x_797:
[----:B------:R-:W-:Y:S02]  /*2ecb0*/  IMAD.MOV.U32 R13, RZ, RZ, R110 ;  /* 0x000000ffff0d7224 */ /* 0x000fe400078e006e */
[----:B------:R-:W-:Y:S02]  /*2ecc0*/  IMAD.MOV.U32 R12, RZ, RZ, R2 ;  /* 0x000000ffff0c7224 */ /* 0x000fe400078e0002 */
[----:B------:R-:W-:-:S07]  /*2ecd0*/  IMAD.MOV.U32 R132, RZ, RZ, R14 ;  /* 0x000000ffff847224 */ /* 0x000fce00078e000e */
[----:B------:R-:W-:Y:S05]  /*2ece0*/  WARPSYNC.COLLECTIVE R15, `(.L_x_798) ;  /* 0x000000000f087348 */ /* 0x000fea0003c00000 */
[----:B------:R0:W1:Y:S02]  /*2ecf0*/  SHFL.IDX P6, R14, R13, R12, R11 ;  /* 0x0000000c0d0e7389 */ /* 0x00006400000c000b */
[----:B01----:R-:W-:Y:S01]  /*2ed00*/  ENDCOLLECTIVE ;  /* 0x000000000000791b */ /* 0x003fe20003800000 */
.L_x_798:
[----:B------:R-:W-:Y:S01]  /*2ed10*/  IMAD.MOV.U32 R13, RZ, RZ, R137 ;  /* 0x000000ffff0d7224 */ /* 0x000fe200078e0089 */
[----:B------:R-:W-:-:S07]  /*2ed20*/  MOV R110, R14 ;  /* 0x0000000e006e7202 */ /* 0x000fce0000000f00 */
[----:B------:R-:W-:Y:S05]  /*2ed30*/  WARPSYNC.COLLECTIVE R15, `(.L_x_799) ;  /* 0x000000000f087348 */ /* 0x000fea0003c00000 */
[----:B------:R0:W1:Y:S02]  /*2ed40*/  SHFL.IDX P6, R14, R13, R12, R11 ;  /* 0x0000000c0d0e7389 */ /* 0x00006400000c000b */
[----:B01----:R-:W-:Y:S01]  /*2ed50*/  ENDCOLLECTIVE ;  /* 0x000000000000791b */ /* 0x003fe20003800000 */
.L_x_799:
        /* <DEDUP_REMOVED lines=8> */
.L_x_800:
[----:B------:R-:W-:Y:S02]  /*2ede0*/  SEL R77, R132, R133, P0 ;  /* 0x00000085844d7207 */ /* 0x000fe40000000000 */
[----:B------:R-:W-:Y:S01]  /*2edf0*/  SEL R132, R133, R132, P0 ;  /* 0x0000008485847207 */ /* 0x000fe20000000000 */
[----:B------:R-:W-:Y:S02]  /*2ee00*/  IMAD.MOV.U32 R13, RZ, RZ, R91 ;  /* 0x000000ffff0d7224 */ /* 0x000fe400078e005b */
[----:B------:R-:W-:-:S07]  /*2ee10*/  IMAD.MOV.U32 R95, RZ, RZ, R14 ;  /* 0x000000ffff5f7224 */ /* 0x000fce00078e000e */
[----:B------:R-:W-:Y:S05]  /*2ee20*/  WARPSYNC.COLLECTIVE R15, `(.L_x_801) ;  /* 0x000000000f087348 */ /* 0x000fea0003c00000 */
[----:B------:R0:W1:Y:S02]  /*2ee30*/  SHFL.IDX P6, R14, R13, R12, R11 ;  /* 0x0000000c0d0e7389 */ /* 0x00006400000c000b */
[----:B01----:R-:W-:Y:S01]  /*2ee40*/  ENDCOLLECTIVE ;  /* 0x000000000000791b */ /* 0x003fe20003800000 */
.L_x_801:
[----:B------:R-:W-:Y:S01]  /*2ee50*/  MOV R13, R157 ;  /* 0x0000009d000d7202 */ /* 0x000fe20000000f00 */
[----:B------:R-:W-:Y:S02]  /*2ee60*/  IMAD.MOV.U32 R12, RZ, RZ, R2 ;  /* 0x000000ffff0c7224 */ /* 0x000fe400078e0002 */
[----:B------:R-:W-:-:S07]  /*2ee70*/  IMAD.MOV.U32 R114, RZ, RZ, R14 ;  /* 0x000000ffff727224 */ /* 0x000fce00078e000e */
[----:B------:R-:W-:Y:S05]  /*2ee80*/  WARPSYNC.COLLECTIVE R15, `(.L_x_802) ;  /* 0x000000000f087348 */ /* 0x000fea0003c00000 */
[----:B------:R0:W1:Y:S02]  /*2ee90*/  SHFL.IDX P6, R14, R13, R12, R11 ;  /* 0x0000000c0d0e7389 */ /* 0x00006400000c000b */
[----:B01----:R-:W-:Y:S01]  /*2eea0*/  ENDCOLLECTIVE ;  /* 0x000000000000791b */ /* 0x003fe20003800000 */
.L_x_802:
[----:B------:R-:W-:Y:S02]  /*2eeb0*/  IMAD.MOV.U32 R13, RZ, RZ, R115 ;  /* 0x000000ffff0d7224 */ /* 0x000fe400078e0073 */
[----:B------:R-:W-:-:S07]  /*2eec0*/  IMAD.MOV.U32 R157, RZ, RZ, R14 ;  /* 0x000000ffff9d7224 */ /* 0x000fce00078e000e */
[----:B------:R-:W-:Y:S05]  /*2eed0*/  WARPSYNC.COLLECTIVE R15, `(.L_x_803) ;  /* 0x000000000f087348 */ /* 0x000fea0003c00000 */
[----:B------:R0:W1:Y:S02]  /*2eee0*/  SHFL.IDX P6, R14, R13, R12, R11 ;  /* 0x0000000c0d0e7389 */ /* 0x00006400000c000b */
[----:B01----:R-:W-:Y:S01]  /*2eef0*/  ENDCOLLECTIVE ;  /* 0x000000000000791b */ /* 0x003fe20003800000 */
.L_x_803:
        /* <DEDUP_REMOVED lines=8> */
.L_x_804:
[----:B------:R-:W-:Y:S02]  /*2ef80*/  SEL R85, R114, R91, P0 ;  /* 0x0000005b72557207 */ /* 0x000fe40000000000 */
[----:B------:R-:W-:Y:S02]  /*2ef90*/  SEL R91, R91, R114, P0 ;  /* 0x000000725b5b7207 */ /* 0x000fe40000000000 */
[----:B------:R-:W-:Y:S01]  /*2efa0*/  MOV R13, R99 ;  /* 0x00000063000d7202 */ /* 0x000fe20000000f00 */
[----:B------:R-:W-:-:S07]  /*2efb0*/  IMAD.MOV.U32 R103, RZ, RZ, R14 ;  /* 0x000000ffff677224 */ /* 0x000fce00078e000e */
[----:B------:R-:W-:Y:S05]  /*2efc0*/  WARPSYNC.COLLECTIVE R15, `(.L_x_805) ;  /* 0x000000000f087348 */ /* 0x000fea0003c00000 */
[----:B------:R0:W1:Y:S02]  /*2efd0*/  SHFL.IDX P6, R14, R13, R12, R11 ;  /* 0x0000000c0d0e7389 */ /* 0x00006400000c000b */
[----:B01----:R-:W-:Y:S01]  /*2efe0*/  ENDCOLLECTIVE ;  /* 0x000000000000791b */ /* 0x003fe20003800000 */
.L_x_805:
[----:B------:R-:W-:Y:S02]  /*2eff0*/  IMAD.MOV.U32 R13, RZ, RZ, R127 ;  /* 0x000000ffff0d7224 */ /* 0x000fe400078e007f */
[----:B------:R-:W-:Y:S02]  /*2f000*/  IMAD.MOV.U32 R12, RZ, RZ, R2 ;  /* 0x000000ffff0c7224 */ /* 0x000fe400078e0002 */
[----:B------:R-:W-:-:S07]  /*2f010*/  IMAD.MOV.U32 R115, RZ, RZ, R14 ;  /* 0x000000ffff737224 */ /* 0x000fce00078e000e */
[----:B------:R-:W-:Y:S05]  /*2f020*/  WARPSYNC.COLLECTIVE R15, `(.L_x_806) ;  /* 0x000000000f087348 */ /* 0x000fea0003c00000 */
[----:B------:R0:W1:Y:S02]  /*2f030*/  SHFL.IDX P6, R14, R13, R12, R11 ;  /* 0x0000000c0d0e7389 */ /* 0x00006400000c000b */
[----:B01----:R-:W-:Y:S01]  /*2f040*/  ENDCOLLECTIVE ;  /* 0x000000000000791b */ /* 0x003fe20003800000 */
.L_x_806:
[----:B------:R-:W-:Y:S01]  /*2f050*/  IMAD.MOV.U32 R13, RZ, RZ, R122 ;  /* 0x000000ffff0d7224 */ /* 0x000fe200078e007a */
[----:B------:R-:W-:-:S07]  /*2f060*/  MOV R127, R14 ;  /* 0x0000000e007f7202 */ /* 0x000fce0000000f00 */
[----:B------:R-:W-:Y:S05]  /*2f070*/  WARPSYNC.COLLECTIVE R15, `(.L_x_807) ;  /* 0x000000000f087348 */ /* 0x000fea0003c00000 */
[----:B------:R0:W1:Y:S02]  /*2f080*/  SHFL.IDX P6, R14, R13, R12, R11 ;  /* 0x0000000c0d0e7389 */ /* 0x00006400000c000b */
[----:B01----:R-:W-:Y:S01]  /*2f090*/  ENDCOLLECTIVE ;  /* 0x000000000000791b */ /* 0x003fe20003800000 */
.L_x_807:
        /* <DEDUP_REMOVED lines=8> */
.L_x_808:
[----:B------:R-:W-:Y:S02]  /*2f120*/  SEL R88, R115, R99, P0 ;  /* 0x0000006373587207 */ /* 0x000fe40000000000 */
[----:B------:R-:W-:Y:S01]  /*2f130*/  SEL R99, R99, R115, P0 ;  /* 0x0000007363637207 */ /* 0x000fe20000000000 */
[----:B------:R-:W-:Y:S02]  /*2f140*/  IMAD.MOV.U32 R13, RZ, RZ, R123 ;  /* 0x000000ffff0d7224 */ /* 0x000fe400078e007b */
[----:B------:R-:W-:-:S07]  /*2f150*/  IMAD.MOV.U32 R106, RZ, RZ, R14 ;  /* 0x000000ffff6a7224 */ /* 0x000fce00078e000e */
[----:B------:R-:W-:Y:S05]  /*2f160*/  WARPSYNC.COLLECTIVE R15, `(.L_x_809) ;  /* 0x000000000f087348 */ /* 0x000fea0003c00000 */
[----:B------:R0:W1:Y:S02]  /*2f170*/  SHFL.IDX P6, R14, R13, R12, R11 ;  /* 0x0000000c0d0e7389 */ /* 0x00006400000c000b */
[----:B01----:R-:W-:Y:S01]  /*2f180*/  ENDCOLLECTIVE ;  /* 0x000000000000791b */ /* 0x003fe20003800000 */
.L_x_809:
[----:B------:R-:W-:Y:S01]  /*2f190*/  MOV R13, R134 ;  /* 0x00000086000d7202 */ /* 0x000fe20000000f00 */
[----:B------:R-:W-:Y:S02]  /*2f1a0*/  IMAD.MOV.U32 R12, RZ, RZ, R2 ;  /* 0x000000ffff0c7224 */ /* 0x000fe400078e0002 */
[----:B------:R-:W-:-:S07]  /*2f1b0*/  IMAD.MOV.U32 R123, RZ, RZ, R14 ;  /* 0x000000ffff7b7224 */ /* 0x000fce00078e000e */
[----:B------:R-:W-:Y:S05]  /*2f1c0*/  WARPSYNC.COLLECTIVE R15, `(.L_x_810) ;  /* 0x000000000f087348 */ /* 0x000fea0003c00000 */
[----:B------:R0:W1:Y:S02]  /*2f1d0*/  SHFL.IDX P6, R14, R13, R12, R11 ;  /* 0x0000000c0d0e7389 */ /* 0x00006400000c000b */
[----:B01----:R-:W-:Y:S01]  /*2f1e0*/  ENDCOLLECTIVE ;  /* 0x000000000000791b */ /* 0x003fe20003800000 */
.L_x_810:
[----:B------:R-:W-:Y:S02]  /*2f1f0*/  IMAD.MOV.U32 R13, RZ, RZ, R130 ;  /* 0x000000ffff0d7224 */ /* 0x000fe400078e0082 */
[----:B------:R-:W-:-:S07]  /*2f200*/  IMAD.MOV.U32 R134, RZ, RZ, R14 ;  /* 0x000000ffff867224 */ /* 0x000fce00078e000e */
[----:B------:R-:W-:Y:S05]  /*2f210*/  WARPSYNC.COLLECTIVE R15, `(.L_x_811) ;  /* 0x000000000f087348 */ /* 0x000fea0003c00000 */
[----:B------:R0:W1:Y:S02]  /*2f220*/  SHFL.IDX P6, R14, R13, R12, R11 ;  /* 0x0000000c0d0e7389 */ /* 0x00006400000c000b */
[----:B01----:R-:W-:Y:S01]  /*2f230*/  ENDCOLLECTIVE ;  /* 0x000000000000791b */ /* 0x003fe20003800000 */
.L_x_811:
        /* <DEDUP_REMOVED lines=8> */
.L_x_812:
[----:B------:R-:W-:Y:S02]  /*2f2c0*/  SEL R94, R123, R122, P0 ;  /* 0x0000007a7b5e7207 */ /* 0x000fe40000000000 */
[----:B------:R-:W-:Y:S02]  /*2f2d0*/  SEL R122, R122, R123, P0 ;  /* 0x0000007b7a7a7207 */ /* 0x000fe40000000000 */
[----:B------:R-:W-:Y:S01]  /*2f2e0*/  MOV R13, R131 ;  /* 0x00000083000d7202 */ /* 0x000fe20000000f00 */
[----:B------:R-:W-:-:S07]  /*2f2f0*/  IMAD.MOV.U32 R107, RZ, RZ, R14 ;  /* 0x000000ffff6b7224 */ /* 0x000fce00078e000e */
[----:B------:R-:W-:Y:S05]  /*2f300*/  WARPSYNC.COLLECTIVE R15, `(.L_x_813) ;  /* 0x000000000f087348 */ /* 0x000fea0003c00000 */
[----:B------:R0:W1:Y:S02]  /*2f310*/  SHFL.IDX P6, R14, R13, R12, R11 ;  /* 0x0000000c0d0e7389 */ /* 0x00006400000c000b */
[----:B01----:R-:W-:Y:S01]  /*2f320*/  ENDCOLLECTIVE ;  /* 0x000000000000791b */ /* 0x003fe20003800000 */
.L_x_813:
[----:B------:R-:W-:Y:S02]  /*2f330*/  IMAD.MOV.U32 R13, RZ, RZ, R142 ;  /* 0x000000ffff0d7224 */ /* 0x000fe400078e008e */
[----:B------:R-:W-:Y:S02]  /*2f340*/  IMAD.MOV.U32 R12, RZ, RZ, R2 ;  /* 0x000000ffff0c7224 */ /* 0x000fe400078e0002 */
[----:B------:R-:W-:-:S07]  /*2f350*/  IMAD.MOV.U32 R130, RZ, RZ, R14 ;  /* 0x000000ffff827224 */ /* 0x000fce00078e000e */
[----:B------:R-:W-:Y:S05]  /*2f360*/  WARPSYNC.COLLECTIVE R15, `(.L_x_814) ;  /* 0x000000000f087348 */ /* 0x000fea0003c00000 */
[----:B------:R0:W1:Y:S02]  /*2f370*/  SHFL.IDX P6, R14, R13, R12, R11 ;  /* 0x0000000c0d0e7389 */ /* 0x00006400000c000b */
[----:B01----:R-:W-:Y:S01]  /*2f380*/  ENDCOLLECTIVE ;  /* 0x000000000000791b */ /* 0x003fe20003800000 */
.L_x_814:
[----:B------:R-:W-:Y:S01]  /*2f390*/  IMAD.MOV.U32 R13, RZ, RZ, R138 ;  /* 0x000000ffff0d7224 */ /* 0x000fe200078e008a */
[----:B------:R-:W-:-:S07]  /*2f3a0*/  MOV R142, R14 ;  /* 0x0000000e008e7202 */ /* 0x000fce0000000f00 */
[----:B------:R-:W-:Y:S05]  /*2f3b0*/  WARPSYNC.COLLECTIVE R15, `(.L_x_815) ;  /* 0x000000000f087348 */ /* 0x000fea0003c00000 */
[----:B------:R0:W1:Y:S02]  /*2f3c0*/  SHFL.IDX P6, R14, R13, R12, R11 ;  /* 0x0000000c0d0e7389 */ /* 0x00006400000c000b */
[----:B01----:R-:W-:Y:S01]  /*2f3d0*/  ENDCOLLECTIVE ;  /* 0x000000000000791b */ /* 0x003fe20003800000 */
.L_x_815:
        /* <DEDUP_REMOVED lines=8> */
.L_x_816:
[----:B------:R-:W-:Y:S02]  /*2f460*/  SEL R98, R130, R131, P0 ;  /* 0x0000008382627207 */ /* 0x000fe40000000000 */
[----:B------:R-:W-:Y:S01]  /*2f470*/  SEL R130, R131, R130, P0 ;  /* 0x0000008283827207 */ /* 0x000fe20000000000 */
[----:B------:R-:W-:Y:S02]  /*2f480*/  IMAD.MOV.U32 R13, RZ, RZ, R209 ;  /* 0x000000ffff0d7224 */ /* 0x000fe400078e00d1 */
[----:B------:R-:W-:-:S07]  /*2f490*/  IMAD.MOV.U32 R111, RZ, RZ, R14 ;  /* 0x000000ffff6f7224 */ /* 0x000fce00078e000e */
[----:B------:R-:W-:Y:S05]  /*2f4a0*/  WARPSYNC.COLLECTIVE R15, `(.L_x_817) ;  /* 0x000000000f087348 */ /* 0x000fea0003c00000 */
[----:B------:R0:W1:Y:S02]  /*2f4b0*/  SHFL.IDX P6, R14, R13, R12, R11 ;  /* 0x0000000c0d0e7389 */ /* 0x00006400000c000b */
[----:B01----:R-:W-:Y:S01]  /*2f4c0*/  ENDCOLLECTIVE ;  /* 0x000000000000791b */ /* 0x003fe20003800000 */
.L_x_817:
[----:B------:R-:W-:Y:S01]  /*2f4d0*/  MOV R13, R150 ;  /* 0x00000096000d7202 */ /* 0x000fe20000000f00 */
[----:B------:R-:W-:Y:S02]  /*2f4e0*/  IMAD.MOV.U32 R12, RZ, RZ, R2 ;  /* 0x000000ffff0c7224 */ /* 0x000fe400078e0002 */
[----:B------:R-:W-:Y:S02]  /*2f4f0*/  IMAD.MOV.U32 R2, RZ, RZ, RZ ;  /* 0x000000ffff027224 */ /* 0x000fe400078e00ff */
[----:B------:R-:W-:-:S07]  /*2f500*/  IMAD.MOV.U32 R74, RZ, RZ, R14 ;  /* 0x000000ffff4a7224 */ /* 0x000fce00078e000e */
[----:B------:R-:W-:Y:S05]  /*2f510*/  WARPSYNC.COLLECTIVE R15, `(.L_x_818) ;  /* 0x000000000f087348 */ /* 0x000fea0003c00000 */
[----:B------:R0:W1:Y:S02]  /*2f520*/  SHFL.IDX P6, R14, R13, R12, R11 ;  /* 0x0000000c0d0e7389 */ /* 0x00006400000c000b */
[----:B01----:R-:W-:Y:S01]  /*2f530*/  ENDCOLLECTIVE ;  /* 0x000000000000791b */ /* 0x003fe20003800000 */
.L_x_818:
[----:B------:R-:W-:Y:S02]  /*2f540*/  IMAD.MOV.U32 R13, RZ, RZ, R210 ;  /* 0x000000ffff0d7224 */ /* 0x000fe400078e00d2 */
[----:B------:R-:W-:-:S07]  /*2f550*/  IMAD.MOV.U32 R150, RZ, RZ, R14 ;  /* 0x000000ffff967224 */ /* 0x000fce00078e000e */
[----:B------:R-:W-:Y:S05]  /*2f560*/  WARPSYNC.COLLECTIVE R15, `(.L_x_819) ;  /* 0x000000000f087348 */ /* 0x000fea0003c00000 */
[----:B------:R0:W1:Y:S02]  /*2f570*/  SHFL.IDX P6, R14, R13, R12, R11 ;  /* 0x0000000c0d0e7389 */ /* 0x00006400000c000b */
[----:B01----:R-:W-:Y:S01]  /*2f580*/  ENDCOLLECTIVE ;  /* 0x000000000000791b */ /* 0x003fe20003800000 */
.L_x_819:
[----:B------:R-:W-:Y:S01]  /*2f590*/  MOV R0, R14 ;  /* 0x0000000e00007202 */ /* 0x000fe20000000f00 */
[----:B------:R-:W-:Y:S06]  /*2f5a0*/  BRA `(.L_x_820) ;  /* 0xfffffee800dc7947 */ /* 0x000fec000383ffff */
.L_x_508:
[----:B------:R-:W-:Y:S01]  /*2f5b0*/  IMAD.MOV.U32 R13, RZ, RZ, R28 ;  /* 0x000000ffff0d7224 */ /* 0x000fe200078e001c */
[----:B------:R-:W-:Y:S01]  /*2f5c0*/  MOV R11, 0x181f ;  /* 0x0000181f000b7802 */ /* 0x000fe20000000f00 */
[----:B------:R-:W-:Y:S02]  /*2f5d0*/  IMAD.MOV.U32 R12, RZ, RZ, RZ ;  /* 0x000000ffff0c7224 */ /* 0x000fe400078e00ff */
[----:B------:R-:W-:-:S07]  /*2f5e0*/  IMAD.MOV.U32 R15, RZ, RZ, -0x1 ;  /* 0xffffffffff0f7424 */ /* 0x000fce00078e00ff */
[----:B-----5:R-:W-:Y:S05]  /*2f5f0*/  WARPSYNC.COLLECTIVE R15, `(.L_x_821) ;  /* 0x000000000f087348 */ /* 0x020fea0003c00000 */
[----:B------:R0:W1:Y:S02]  /*2f600*/  SHFL.IDX P6, R14, R13, R12, R11 ;  /* 0x0000000c0d0e7389 */ /* 0x00006400000c000b */
[----:B01---5:R-:W-:Y:S01]  /*2f610*/  ENDCOLLECTIVE ;  /* 0x000000000000791b */ /* 0x023fe20003800000 */
.L_x_821:
[----:B------:R-:W-:Y:S02]  /*2f620*/  IMAD.MOV.U32 R13, RZ, RZ, R21 ;  /* 0x000000ffff0d7224 */ /* 0x000fe400078e0015 */
[----:B------:R-:W-:-:S07]  /*2f630*/  IMAD.MOV.U32 R20, RZ, RZ, R14 ;  /* 0x000000ffff147224 */ /* 0x000fce00078e000e */
[----:B------:R-:W-:Y:S05]  /*2f640*/  WARPSYNC.COLLECTIVE R15, `(.L_x_822) ;  /* 0x000000000f087348 */ /* 0x000fea0003c00000 */
[----:B------:R0:W1:Y:S02]  /*2f650*/  SHFL.IDX P6, R14, R13, R12, R11 ;  /* 0x0000000c0d0e7389 */ /* 0x00006400000c000b */
[----:B01----:R-:W-:Y:S01]  /*2f660*/  ENDCOLLECTIVE ;  /* 0x000000000000791b */ /* 0x003fe20003800000 */
.L_x_822:
[----:B------:R-:W-:Y:S05]  /*2f670*/  BRA `(.L_x_823) ;  /* 0xfffffefc00d47947 */ /* 0x000fea000383ffff */
.L_x_511:
[----:B------:R-:W-:Y:S01]  /*2f680*/  BSSY B1, `(.L_x_824) ;  /* 0x0000008000017945 */ /* 0x000fe20003800000 */
[----:B-1----:R-:W-:Y:S01]  /*2f690*/  MOV R13, R28 ;  /* 0x0000001c000d7202 */ /* 0x002fe20000000f00 */
[----:B------:R-:W-:Y:S02]  /*2f6a0*/  IMAD.MOV.U32 R12, RZ, RZ, 0x1 ;  /* 0x00000001ff0c7424 */ /* 0x000fe400078e00ff */
[----:B------:R-:W-:Y:S02]  /*2f6b0*/  IMAD.MOV.U32 R11, RZ, RZ, 0x181f ;  /* 0x0000181fff0b7424 */ /* 0x000fe400078e00ff */
[----:B------:R-:W-:-:S07]  /*2f6c0*/  IMAD.MOV.U32 R15, RZ, RZ, -0x1 ;  /* 0xffffffffff0f7424 */ /* 0x000fce00078e00ff */
[----:B0-2--5:R-:W-:Y:S05]  /*2f6d0*/  WARPSYNC.COLLECTIVE R15, `(.L_x_825) ;  /* 0x000000000f087348 */ /* 0x025fea0003c00000 */
[----:B--2---:R1:W2:Y:S02]  /*2f6e0*/  SHFL.IDX P6, R14, R13, R12, R11 ;  /* 0x0000000c0d0e7389 */ /* 0x0042a400000c000b */
[----:B012--5:R-:W-:Y:S01]  /*2f6f0*/  ENDCOLLECTIVE ;  /* 0x000000000000791b */ /* 0x027fe20003800000 */
.L_x_825:
[----:B------:R-:W-:Y:S05]  /*2f700*/  BSYNC B1 ;  /* 0x0000000000017941 */ /* 0x000fea0003800000 */
.L_x_824:
[----:B------:R-:W-:Y:S01]  /*2f710*/  IMAD.MOV.U32 R13, RZ, RZ, R21 ;  /* 0x000000ffff0d7224 */ /* 0x000fe200078e0015 */
[----:B------:R-:W-:Y:S01]  /*2f720*/  MOV R15, 0xffffffff ;  /* 0xffffffff000f7802 */ /* 0x000fe20000000f00 */
[----:B------:R-:W-:Y:S01]  /*2f730*/  IMAD.MOV.U32 R12, RZ, RZ, 0x1 ;  /* 0x00000001ff0c7424 */ /* 0x000fe200078e00ff */
[----:B------:R-:W-:Y:S01]  /*2f740*/  MOV R9, R14 ;  /* 0x0000000e00097202 */ /* 0x000fe20000000f00 */
[----:B------:R-:W-:-:S07]  /*2f750*/  IMAD.MOV.U32 R11, RZ, RZ, 0x181f ;  /* 0x0000181fff0b7424 */ /* 0x000fce00078e00ff */
[----:B------:R-:W-:Y:S05]  /*2f760*/  WARPSYNC.COLLECTIVE R15, `(.L_x_826) ;  /* 0x000000000f087348 */ /* 0x000fea0003c00000 */
[----:B------:R0:W1:Y:S02]  /*2f770*/  SHFL.IDX P6, R14, R13, R12, R11 ;  /* 0x0000000c0d0e7389 */ /* 0x00006400000c000b */
[----:B01----:R-:W-:Y:S01]  /*2f780*/  ENDCOLLECTIVE ;  /* 0x000000000000791b */ /* 0x003fe20003800000 */
.L_x_826:
[----:B------:R-:W-:Y:S05]  /*2f790*/  BRA `(.L_x_827) ;  /* 0xffffff0000047947 */ /* 0x000fea000383ffff */
.L_x_514:
[----:B------:R-:W-:Y:S01]  /*2f7a0*/  BSSY B1, `(.L_x_828) ;  /* 0x0000008000017945 */ /* 0x000fe20003800000 */
[----:B------:R-:W-:Y:S01]  /*2f7b0*/  IMAD.MOV.U32 R13, RZ, RZ, R28 ;  /* 0x000000ffff0d7224 */ /* 0x000fe200078e001c */
[----:B------:R-:W-:Y:S01]  /*2f7c0*/  MOV R15, 0xffffffff ;  /* 0xffffffff000f7802 */ /* 0x000fe20000000f00 */
[----:B------:R-:W-:Y:S02]  /*2f7d0*/  IMAD.MOV.U32 R12, RZ, RZ, 0x2 ;  /* 0x00000002ff0c7424 */ /* 0x000fe400078e00ff */
[----:B------:R-:W-:-:S07]  /*2f7e0*/  IMAD.MOV.U32 R11, RZ, RZ, 0x181f ;  /* 0x0000181fff0b7424 */ /* 0x000fce00078e00ff */
[----:B0123-5:R-:W-:Y:S05]  /*2f7f0*/  WARPSYNC.COLLECTIVE R15, `(.L_x_829) ;  /* 0x000000000f087348 */ /* 0x02ffea0003c00000 */
[----:B--2---:R2:W4:Y:S02]  /*2f800*/  SHFL.IDX P6, R14, R13, R12, R11 ;  /* 0x0000000c0d0e7389 */ /* 0x00452400000c000b */
[----:B012345:R-:W-:Y:S01]  /*2f810*/  ENDCOLLECTIVE ;  /* 0x000000000000791b */ /* 0x03ffe20003800000 */
.L_x_829:
[----:B------:R-:W-:Y:S05]  /*2f820*/  BSYNC B1 ;  /* 0x0000000000017941 */ /* 0x000fea0003800000 */
.L_x_828:
[----:B------:R-:W-:Y:S01]  /*2f830*/  IMAD.MOV.U32 R13, RZ, RZ, R21 ;  /* 0x000000ffff0d7224 */ /* 0x000fe200078e0015 */
[----:B------:R-:W-:Y:S01]  /*2f840*/  MOV R11, 0x181f ;  /* 0x0000181f000b7802 */ /* 0x000fe20000000f00 */
[----:B------:R-:W-:Y:S02]  /*2f850*/  IMAD.MOV.U32 R12, RZ, RZ, 0x2 ;  /* 0x00000002ff0c7424 */ /* 0x000fe400078e00ff */
[----:B------:R-:W-:Y:S02]  /*2f860*/  IMAD.MOV.U32 R15, RZ, RZ, -0x1 ;  /* 0xffffffffff0f7424 */ /* 0x000fe400078e00ff */
[----:B------:R-:W-:-:S07]  /*2f870*/  IMAD.MOV.U32 R9, RZ, RZ, R14 ;  /* 0x000000ffff097224 */ /* 0x000fce00078e000e */
[----:B------:R-:W-:Y:S05]  /*2f880*/  WARPSYNC.COLLECTIVE R15, `(.L_x_830) ;  /* 0x000000000f087348 */ /* 0x000fea0003c00000 */
[----:B------:R0:W1:Y:S02]  /*2f890*/  SHFL.IDX P6, R14, R13, R12, R11 ;  /* 0x0000000c0d0e7389 */ /* 0x00006400000c000b */
[----:B01----:R-:W-:Y:S01]  /*2f8a0*/  ENDCOLLECTIVE ;  /* 0x000000000000791b */ /* 0x003fe20003800000 */
.L_x_830:
[----:B------:R-:W-:Y:S05]  /*2f8b0*/  BRA `(.L_x_831) ;  /* 0xffffff00003c7947 */ /* 0x000fea000383ffff */
.L_x_517:
[----:B------:R-:W-:Y:S01]  /*2f8c0*/  BSSY B1, `(.L_x_832) ;  /* 0x0000008000017945 */ /* 0x000fe20003800000 */
[----:B------:R-:W-:Y:S01]  /*2f8d0*/  IMAD.MOV.U32 R13, RZ, RZ, R28 ;  /* 0x000000ffff0d7224 */ /* 0x000fe200078e001c */
[----:B------:R-:W-:Y:S01]  /*2f8e0*/  MOV R11, 0x181f ;  /* 0x0000181f000b7802 */ /* 0x000fe20000000f00 */
[----:B------:R-:W-:Y:S02]  /*2f8f0*/  IMAD.MOV.U32 R12, RZ, RZ, 0x3 ;  /* 0x00000003ff0c7424 */ /* 0x000fe400078e00ff */
[----:B------:R-:W-:-:S07]  /*2f900*/  IMAD.MOV.U32 R15, RZ, RZ, -0x1 ;  /* 0xffffffffff0f7424 */ /* 0x000fce00078e00ff */
[----:B012345:R-:W-:Y:S05]  /*2f910*/  WARPSYNC.COLLECTIVE R15, `(.L_x_833) ;  /* 0x000000000f087348 */ /* 0x03ffea0003c00000 */
[----:B----4-:R4:W0:Y:S02]  /*2f920*/  SHFL.IDX P6, R14, R13, R12, R11 ;  /* 0x0000000c0d0e7389 */ /* 0x01082400000c000b */
[----:B012345:R-:W-:Y:S01]  /*2f930*/  ENDCOLLECTIVE ;  /* 0x000000000000791b */ /* 0x03ffe20003800000 */
.L_x_833:
[----:B------:R-:W-:Y:S05]  /*2f940*/  BSYNC B1 ;  /* 0x0000000000017941 */ /* 0x000fea0003800000 */
.L_x_832:
        /* <DEDUP_REMOVED lines=8> */
.L_x_834:
[----:B------:R-:W-:Y:S05]  /*2f9d0*/  BRA `(.L_x_835) ;  /* 0xffffff00006c7947 */ /* 0x000fea000383ffff */
.L_x_519:
[----:B------:R-:W-:Y:S01]  /*2f9e0*/  IMAD.MOV.U32 R13, RZ, RZ, R40 ;  /* 0x000000ffff0d7224 */ /* 0x000fe200078e0028 */
[----:B------:R-:W-:Y:S01]  /*2f9f0*/  MOV R12, RZ ;  /* 0x000000ff000c7202 */ /* 0x000fe20000000f00 */
[----:B------:R-:W-:Y:S02]  /*2fa00*/  IMAD.MOV.U32 R11, RZ, RZ, 0x1c1f ;  /* 0x00001c1fff0b7424 */ /* 0x000fe400078e00ff */
[----:B------:R-:W-:-:S07]  /*2fa10*/  IMAD.MOV.U32 R15, RZ, RZ, -0x1 ;  /* 0xffffffffff0f7424 */ /* 0x000fce00078e00ff */
[----:B------:R-:W-:Y:S05]  /*2fa20*/  WARPSYNC.COLLECTIVE R15, `(.L_x_836) ;  /* 0x000000000f087348 */ /* 0x000fea0003c00000 */
[----:B------:R0:W1:Y:S02]  /*2fa30*/  SHFL.IDX P6, R14, R13, R12, R11 ;  /* 0x0000000c0d0e7389 */ /* 0x00006400000c000b */
[----:B01----:R-:W-:Y:S01]  /*2fa40*/  ENDCOLLECTIVE ;  /* 0x000000000000791b */ /* 0x003fe20003800000 */
.L_x_836:
[----:B------:R-:W-:Y:S01]  /*2fa50*/  MOV R13, R39 ;  /* 0x00000027000d7202 */ /* 0x000fe20000000f00 */
[----:B------:R-:W-:-:S07]  /*2fa60*/  IMAD.MOV.U32 R41, RZ, RZ, R14 ;  /* 0x000000ffff297224 */ /* 0x000fce00078e000e */
[----:B------:R-:W-:Y:S05]  /*2fa70*/  WARPSYNC.COLLECTIVE R15, `(.L_x_837) ;  /* 0x000000000f087348 */ /* 0x000fea0003c00000 */
[----:B------:R0:W1:Y:S02]  /*2fa80*/  SHFL.IDX P6, R14, R13, R12, R11 ;  /* 0x0000000c0d0e7389 */ /* 0x00006400000c000b */
[----:B01----:R-:W-:Y:S01]  /*2fa90*/  ENDCOLLECTIVE ;  /* 0x000000000000791b */ /* 0x003fe20003800000 */
.L_x_837:
[----:B------:R-:W-:Y:S01]  /*2faa0*/  IMAD.MOV.U32 R11, RZ, RZ, R14 ;  /* 0x000000ffff0b7224 */ /* 0x000fe200078e000e */
[----:B------:R-:W-:Y:S06]  /*2fab0*/  BRA `(.L_x_838) ;  /* 0xffffff0400547947 */ /* 0x000fec000383ffff */
.L_x_522:
[----:B------:R-:W-:Y:S01]  /*2fac0*/  BSSY B1, `(.L_x_839) ;  /* 0x0000008000017945 */ /* 0x000fe20003800000 */
[----:B------:R-:W-:Y:S01]  /*2fad0*/  IMAD.MOV.U32 R13, RZ, RZ, R40 ;  /* 0x000000ffff0d7224 */ /* 0x000fe200078e0028 */
[----:B--2---:R-:W-:Y:S01]  /*2fae0*/  MOV R11, 0x1c1f ;  /* 0x00001c1f000b7802 */ /* 0x004fe20000000f00 */
[----:B------:R-:W-:Y:S02]  /*2faf0*/  IMAD.MOV.U32 R12, RZ, RZ, 0x1 ;  /* 0x00000001ff0c7424 */ /* 0x000fe400078e00ff */
[----:B------:R-:W-:-:S07]  /*2fb00*/  IMAD.MOV.U32 R15, RZ, RZ, -0x1 ;  /* 0xffffffffff0f7424 */ /* 0x000fce00078e00ff */
[----:B01-3--:R-:W-:Y:S05]  /*2fb10*/  WARPSYNC.COLLECTIVE R15, `(.L_x_840) ;  /* 0x000000000f087348 */ /* 0x00bfea0003c00000 */
[----:B------:R2:W4:Y:S02]  /*2fb20*/  SHFL.IDX P6, R14, R13, R12, R11 ;  /* 0x0000000c0d0e7389 */ /* 0x00052400000c000b */
[----:B01234-:R-:W-:Y:S01]  /*2fb30*/  ENDCOLLECTIVE ;  /* 0x000000000000791b */ /* 0x01ffe20003800000 */
.L_x_840:
[----:B------:R-:W-:Y:S05]  /*2fb40*/  BSYNC B1 ;  /* 0x0000000000017941 */ /* 0x000fea0003800000 */
.L_x_839:
        /* <DEDUP_REMOVED lines=8> */
.L_x_841:
[----:B------:R-:W-:Y:S01]  /*2fbd0*/  IMAD.MOV.U32 R39, RZ, RZ, R14 ;  /* 0x000000ffff277224 */ /* 0x000fe200078e000e */
[----:B------:R-:W-:Y:S06]  /*2fbe0*/  BRA `(.L_x_842) ;  /* 0xffffff1000f47947 */ /* 0x000fec000383ffff */
.L_x_526:
[----:B------:R-:W-:Y:S01]  /*2fbf0*/  MOV R13, R3 ;  /* 0x00000003000d7202 */ /* 0x000fe20000000f00 */
[----:B------:R-:W-:Y:S02]  /*2fc00*/  IMAD.MOV.U32 R12, RZ, RZ, RZ ;  /* 0x000000ffff0c7224 */ /* 0x000fe400078e00ff */
[----:B------:R-:W-:Y:S02]  /*2fc10*/  IMAD.MOV.U32 R11, RZ, RZ, 0x181f ;  /* 0x0000181fff0b7424 */ /* 0x000fe400078e00ff */
[----:B------:R-:W-:-:S07]  /*2fc20*/  IMAD.MOV.U32 R15, RZ, RZ, -0x1 ;  /* 0xffffffffff0f7424 */ /* 0x000fce00078e00ff */
[----:B0-----:R-:W-:Y:S05]  /*2fc30*/  WARPSYNC.COLLECTIVE R15, `(.L_x_843) ;  /* 0x000000000f087348 */ /* 0x001fea0003c00000 */
[----:B------:R1:W2:Y:S02]  /*2fc40*/  SHFL.IDX P6, R14, R13, R12, R11 ;  /* 0x0000000c0d0e7389 */ /* 0x0002a400000c000b */
[----:B012---:R-:W-:Y:S01]  /*2fc50*/  ENDCOLLECTIVE ;  /* 0x000000000000791b */ /* 0x007fe20003800000 */
.L_x_843:
[----:B------:R-:W-:Y:S01]  /*2fc60*/  IMAD.MOV.U32 R13, RZ, RZ, R2 ;  /* 0x000000ffff0d7224 */ /* 0x000fe200078e0002 */
[----:B------:R-:W-:-:S07]  /*2fc70*/  MOV R0, R14 ;  /* 0x0000000e00007202 */ /* 0x000fce0000000f00 */
[----:B------:R-:W-:Y:S05]  /*2fc80*/  WARPSYNC.COLLECTIVE R15, `(.L_x_844) ;  /* 0x000000000f087348 */ /* 0x000fea0003c00000 */
[----:B------:R0:W1:Y:S02]  /*2fc90*/  SHFL.IDX P6, R14, R13, R12, R11 ;  /* 0x0000000c0d0e7389 */ /* 0x00006400000c000b */
[----:B01----:R-:W-:Y:S01]  /*2fca0*/  ENDCOLLECTIVE ;  /* 0x000000000000791b */ /* 0x003fe20003800000 */
.L_x_844:
[----:B------:R-:W-:Y:S05]  /*2fcb0*/  BRA `(.L_x_845) ;  /* 0xffffff34005c7947 */ /* 0x000fea000383ffff */
.L_x_529:
[----:B------:R-:W-:Y:S01]  /*2fcc0*/  BSSY B1, `(.L_x_846) ;  /* 0x0000008000017945 */ /* 0x000fe20003800000 */
[----:B--2---:R-:W-:Y:S01]  /*2fcd0*/  IMAD.MOV.U32 R13, RZ, RZ, R3 ;  /* 0x000000ffff0d7224 */ /* 0x004fe200078e0003 */
[----:B------:R-:W-:Y:S01]  /*2fce0*/  MOV R11, 0x181f ;  /* 0x0000181f000b7802 */ /* 0x000fe20000000f00 */
[----:B------:R-:W-:Y:S02]  /*2fcf0*/  IMAD.MOV.U32 R12, RZ, RZ, 0x1 ;  /* 0x00000001ff0c7424 */ /* 0x000fe400078e00ff */
[----:B------:R-:W-:-:S07]  /*2fd00*/  IMAD.MOV.U32 R15, RZ, RZ, -0x1 ;  /* 0xffffffffff0f7424 */ /* 0x000fce00078e00ff */
[----:B01-3--:R-:W-:Y:S05]  /*2fd10*/  WARPSYNC.COLLECTIVE R15, `(.L_x_847) ;  /* 0x000000000f087348 */ /* 0x00bfea0003c00000 */
[----:B---3--:R2:W3:Y:S02]  /*2fd20*/  SHFL.IDX P6, R14, R13, R12, R11 ;  /* 0x0000000c0d0e7389 */ /* 0x0084e400000c000b */
[----:B0123--:R-:W-:Y:S01]  /*2fd30*/  ENDCOLLECTIVE ;  /* 0x000000000000791b */ /* 0x00ffe20003800000 */
.L_x_847:
[----:B------:R-:W-:Y:S05]  /*2fd40*/  BSYNC B1 ;  /* 0x0000000000017941 */ /* 0x000fea0003800000 */
.L_x_846:
        /* <DEDUP_REMOVED lines=8> */
.L_x_848:
[----:B------:R-:W-:Y:S05]  /*2fdd0*/  BRA `(.L_x_849) ;  /* 0xffffff34008c7947 */ /* 0x000fea000383ffff */
.L_x_532:
[----:B------:R-:W-:Y:S01]  /*2fde0*/  BSSY B1, `(.L_x_850) ;  /* 0x0000008000017945 */ /* 0x000fe20003800000 */
[----:B---3--:R-:W-:Y:S01]  /*2fdf0*/  IMAD.MOV.U32 R13, RZ, RZ, R3 ;  /* 0x000000ffff0d7224 */ /* 0x008fe200078e0003 */
[----:B------:R-:W-:Y:S01]  /*2fe00*/  MOV R12, 0x2 ;  /* 0x00000002000c7802 */ /* 0x000fe20000000f00 */
[----:B------:R-:W-:Y:S02]  /*2fe10*/  IMAD.MOV.U32 R11, RZ, RZ, 0x181f ;  /* 0x0000181fff0b7424 */ /* 0x000fe400078e00ff */
[----:B------:R-:W-:-:S07]  /*2fe20*/  IMAD.MOV.U32 R15, RZ, RZ, -0x1 ;  /* 0xffffffffff0f7424 */ /* 0x000fce00078e00ff */
[----:B012-4-:R-:W-:Y:S05]  /*2fe30*/  WARPSYNC.COLLECTIVE R15, `(.L_x_851) ;  /* 0x000000000f087348 */ /* 0x017fea0003c00000 */
[----:B------:R3:W0:Y:S02]  /*2fe40*/  SHFL.IDX P6, R14, R13, R12, R11 ;  /* 0x0000000c0d0e7389 */ /* 0x00062400000c000b */
[----:B01234-:R-:W-:Y:S01]  /*2fe50*/  ENDCOLLECTIVE ;  /* 0x000000000000791b */ /* 0x01ffe20003800000 */
.L_x_851:
[----:B------:R-:W-:Y:S05]  /*2fe60*/  BSYNC B1 ;  /* 0x0000000000017941 */ /* 0x000fea0003800000 */
.L_x_850:
[----:B------:R-:W-:Y:S01]  /*2fe70*/  MOV R13, R2 ;  /* 0x00000002000d7202 */ /* 0x000fe20000000f00 */
[----:B------:R-:W-:Y:S02]  /*2fe80*/  IMAD.MOV.U32 R12, RZ, RZ, 0x2 ;  /* 0x00000002ff0c7424 */ /* 0x000fe400078e00ff */
[----:B------:R-:W-:Y:S02]  /*2fe90*/  IMAD.MOV.U32 R11, RZ, RZ, 0x181f ;  /* 0x0000181fff0b7424 */ /* 0x000fe400078e00ff */
[----:B------:R-:W-:Y:S02]  /*2fea0*/  IMAD.MOV.U32 R15, RZ, RZ, -0x1 ;  /* 0xffffffffff0f7424 */ /* 0x000fe400078e00ff */
[----:B------:R-:W-:-:S07]  /*2feb0*/  IMAD.MOV.U32 R0, RZ, RZ, R14 ;  /* 0x000000ffff007224 */ /* 0x000fce00078e000e */
[----:B------:R-:W-:Y:S05]  /*2fec0*/  WARPSYNC.COLLECTIVE R15, `(.L_x_852) ;  /* 0x000000000f087348 */ /* 0x000fea0003c00000 */
[----:B------:R0:W1:Y:S02]  /*2fed0*/  SHFL.IDX P6, R14, R13, R12, R11 ;  /* 0x0000000c0d0e7389 */ /* 0x00006400000c000b */
[----:B01----:R-:W-:Y:S01]  /*2fee0*/  ENDCOLLECTIVE ;  /* 0x000000000000791b */ /* 0x003fe20003800000 */
.L_x_852:
[----:B------:R-:W-:Y:S05]  /*2fef0*/  BRA `(.L_x_853) ;  /* 0xffffff3400bc7947 */ /* 0x000fea000383ffff */
.L_x_535:
[----:B------:R-:W-:Y:S01]  /*2ff00*/  BSSY B1, `(.L_x_854) ;  /* 0x0000008000017945 */ /* 0x000fe20003800000 */
[----:B0-----:R-:W-:Y:S01]  /*2ff10*/  MOV R13, R3 ;  /* 0x00000003000d7202 */ /* 0x001fe20000000f00 */
[----:B------:R-:W-:Y:S02]  /*2ff20*/  IMAD.MOV.U32 R12, RZ, RZ, 0x3 ;  /* 0x00000003ff0c7424 */ /* 0x000fe400078e00ff */
[----:B------:R-:W-:Y:S02]  /*2ff30*/  IMAD.MOV.U32 R11, RZ, RZ, 0x181f ;  /* 0x0000181fff0b7424 */ /* 0x000fe400078e00ff */
[----:B------:R-:W-:-:S07]  /*2ff40*/  IMAD.MOV.U32 R15, RZ, RZ, -0x1 ;  /* 0xffffffffff0f7424 */ /* 0x000fce00078e00ff */
[----:B-1234-:R-:W-:Y:S05]  /*2ff50*/  WARPSYNC.COLLECTIVE R15, `(.L_x_855) ;  /* 0x000000000f087348 */ /* 0x01efea0003c00000 */
[----:B---3--:R0:W3:Y:S02]  /*2ff60*/  SHFL.IDX P6, R14, R13, R12, R11 ;  /* 0x0000000c0d0e7389 */ /* 0x0080e400000c000b */
[----:B01234-:R-:W-:Y:S01]  /*2ff70*/  ENDCOLLECTIVE ;  /* 0x000000000000791b */ /* 0x01ffe20003800000 */
.L_x_855:
[----:B------:R-:W-:Y:S05]  /*2ff80*/  BSYNC B1 ;  /* 0x0000000000017941 */ /* 0x000fea0003800000 */
.L_x_854:
        /* <DEDUP_REMOVED lines=8> */
.L_x_856:
[----:B------:R-:W-:Y:S05]  /*30010*/  BRA `(.L_x_857) ;  /* 0xffffff3400ec7947 */ /* 0x000fea000383ffff */
.L_x_552:
[----:B------:R-:W0:Y:S01]  /*30020*/  S2R R4, SR_TID.X ;  /* 0x0000000000047919 */ /* 0x000e220000002100 */
[----:B------:R-:W-:Y:S01]  /*30030*/  BSSY B1, `(.L_x_858) ;  /* 0x000000a000017945 */ /* 0x000fe20003800000 */
[----:B------:R-:W-:Y:S01]  /*30040*/  IMAD.MOV.U32 R12, RZ, RZ, RZ ;  /* 0x000000ffff0c7224 */ /* 0x000fe200078e00ff */
[----:B------:R-:W-:Y:S01]  /*30050*/  MOV R15, 0xffffffff ;  /* 0xffffffff000f7802 */ /* 0x000fe20000000f00 */
[----:B------:R-:W-:Y:S01]  /*30060*/  IMAD.MOV.U32 R11, RZ, RZ, 0x1f ;  /* 0x0000001fff0b7424 */ /* 0x000fe200078e00ff */
[----:B0-----:R-:W-:-:S04]  /*30070*/  SHF.R.U32.HI R4, RZ, 0x5, R4 ;  /* 0x00000005ff047819 */ /* 0x001fc80000011604 */
[----:B------:R-:W-:-:S05]  /*30080*/  LOP3.LUT R4, R4, 0x3, RZ, 0xc0, !PT ;  /* 0x0000000304047812 */ /* 0x000fca00078ec0ff */
[----:B------:R-:W-:-:S07]  /*30090*/  IMAD.MOV.U32 R13, RZ, RZ, R4 ;  /* 0x000000ffff0d7224 */ /* 0x000fce00078e0004 */
[----:B------:R-:W-:Y:S05]  /*300a0*/  WARPSYNC.COLLECTIVE R15, `(.L_x_859) ;  /* 0x000000000f087348 */ /* 0x000fea0003c00000 */
[----:B------:R0:W1:Y:S02]  /*300b0*/  SHFL.IDX P6, R14, R13, R12, R11 ;  /* 0x0000000c0d0e7389 */ /* 0x00006400000c000b */
[----:B01----:R-:W-:Y:S01]  /*300c0*/  ENDCOLLECTIVE ;  /* 0x000000000000791b */ /* 0x003fe20003800000 */
.L_x_859:
[----:B------:R-:W-:Y:S05]  /*300d0*/  BSYNC B1 ;  /* 0x0000000000017941 */ /* 0x000fea0003800000 */
.L_x_858:
[----:B------:R-:W-:Y:S05]  /*300e0*/  BRA `(.L_x_860) ;  /* 0xffffff50007c7947 */ /* 0x000fea000383ffff */
.L_x_554:
[----:B------:R-:W-:Y:S01]  /*300f0*/  BSSY B1, `(.L_x_861) ;  /* 0x0000006000017945 */ /* 0x000fe20003800000 */
[----:B------:R-:W-:-:S07]  /*30100*/  IMAD.MOV.U32 R15, RZ, RZ, -0x1 ;  /* 0xffffffffff0f7424 */ /* 0x000fce00078e00ff */
[----:B0-----:R-:W-:Y:S05]  /*30110*/  WARPSYNC.COLLECTIVE R15, `(.L_x_862) ;  /* 0x000000000f0c7348 */ /* 0x001fea0003c00000 */
[----:B------:R-:W-:Y:S02]  /*30120*/  ELECT P6, UR62, PT ;  /* 0x00000000003e782f */ /* 0x000fe400038c0000 */
[----:B------:R-:W-:Y:S01]  /*30130*/  MOV R14, UR62 ;  /* 0x0000003e000e7c02 */ /* 0x000fe20008000f00 */
[----:B0-----:R-:W-:Y:S10]  /*30140*/  ENDCOLLECTIVE ;  /* 0x000000000000791b */ /* 0x001ff40003800000 */
.L_x_862:
[----:B------:R-:W-:Y:S05]  /*30150*/  BSYNC B1 ;  /* 0x0000000000017941 */ /* 0x000fea0003800000 */
.L_x_861:
[----:B------:R-:W-:Y:S05]  /*30160*/  BRA `(.L_x_553) ;  /* 0xffffff5000747947 */ /* 0x000fea000383ffff */
.L_x_556:
[----:B0-----:R0:W1:Y:S02]  /*30170*/  SYNCS.PHASECHK.TRANS64.TRYWAIT P0, [R18+URZ+0x38820], R4 ;  /* 0x03882004120075a7 */ /* 0x001064000800017f */
[----:B-1----:R-:W-:Y:S05]  /*30180*/  @!P0 NANOSLEEP.SYNCS 0x989680 ;  /* 0x009896800000895d */ /* 0x002fea0003900000 */
[----:B------:R-:W1:Y:S02]  /*30190*/  @!P0 SYNCS.PHASECHK.TRANS64 P0, [R18+URZ+0x38820], R4 ;  /* 0x03882004120085a7 */ /* 0x000e64000800007f */
[----:B-1----:R-:W-:Y:S05]  /*301a0*/  @!P0 BRA `(.L_x_556) ;  /* 0xfffffffc00f08947 */ /* 0x002fea000383ffff */
[----:B------:R-:W-:Y:S05]  /*301b0*/  BRA `(.L_x_863) ;  /* 0xffffff5000847947 */ /* 0x000fea000383ffff */
.L_x_560:
[----:B-1----:R1:W2:Y:S02]  /*301c0*/  SYNCS.PHASECHK.TRANS64.TRYWAIT P0, [R7+URZ+0x388a0], R10 ;  /* 0x0388a00a070075a7 */ /* 0x0022a4000800017f */
[----:B--2---:R-:W-:Y:S05]  /*301d0*/  @!P0 NANOSLEEP.SYNCS 0x989680 ;  /* 0x009896800000895d */ /* 0x004fea0003900000 */
[----:B------:R-:W2:Y:S02]  /*301e0*/  @!P0 SYNCS.PHASECHK.TRANS64 P0, [R7+URZ+0x388a0], R10 ;  /* 0x0388a00a070085a7 */ /* 0x000ea4000800007f */
[----:B--2---:R-:W-:Y:S05]  /*301f0*/  @!P0 BRA `(.L_x_560) ;  /* 0xfffffffc00f08947 */ /* 0x004fea000383ffff */
[----:B------:R-:W-:Y:S05]  /*30200*/  BRA `(.L_x_864) ;  /* 0xffffff5000a47947 */ /* 0x000fea000383ffff */
.L_x_566:
[----:B0-----:R0:W2:Y:S02]  /*30210*/  SYNCS.PHASECHK.TRANS64.TRYWAIT P0, [R7+URZ+0x388c0], R10 ;  /* 0x0388c00a070075a7 */ /* 0x0010a4000800017f */
[----:B--2---:R-:W-:Y:S05]  /*30220*/  @!P0 NANOSLEEP.SYNCS 0x989680 ;  /* 0x009896800000895d */ /* 0x004fea0003900000 */
[----:B------:R-:W2:Y:S02]  /*30230*/  @!P0 SYNCS.PHASECHK.TRANS64 P0, [R7+URZ+0x388c0], R10 ;  /* 0x0388c00a070085a7 */ /* 0x000ea4000800007f */
[----:B--2---:R-:W-:Y:S05]  /*30240*/  @!P0 BRA `(.L_x_566) ;  /* 0xfffffffc00f08947 */ /* 0x004fea000383ffff */
[----:B------:R-:W-:Y:S05]  /*30250*/  BRA `(.L_x_865) ;  /* 0xffffff5400647947 */ /* 0x000fea000383ffff */
.L_x_574:
[----:B0-----:R0:W1:Y:S02]  /*30260*/  SYNCS.PHASECHK.TRANS64.TRYWAIT P2, [R8+URZ+0x388a0], R7 ;  /* 0x0388a007080075a7 */ /* 0x001064000804017f */
[----:B-1----:R-:W-:Y:S05]  /*30270*/  @!P2 NANOSLEEP.SYNCS 0x989680 ;  /* 0x009896800000a95d */ /* 0x002fea0003900000 */
[----:B------:R-:W1:Y:S02]  /*30280*/  @!P2 SYNCS.PHASECHK.TRANS64 P2, [R8+URZ+0x388a0], R7 ;  /* 0x0388a0070800a5a7 */ /* 0x000e64000804007f */
[----:B-1----:R-:W-:Y:S05]  /*30290*/  @!P2 BRA `(.L_x_574) ;  /* 0xfffffffc00f0a947 */ /* 0x002fea000383ffff */
[----:B------:R-:W-:Y:S05]  /*302a0*/  BRA `(.L_x_866) ;  /* 0xffffff5800747947 */ /* 0x000fea000383ffff */
.L_x_580:
[----:B-1----:R1:W2:Y:S02]  /*302b0*/  SYNCS.PHASECHK.TRANS64.TRYWAIT P2, [R8+URZ+0x388c0], R7 ;  /* 0x0388c007080075a7 */ /* 0x0022a4000804017f */
[----:B--2---:R-:W-:Y:S05]  /*302c0*/  @!P2 NANOSLEEP.SYNCS 0x989680 ;  /* 0x009896800000a95d */ /* 0x004fea0003900000 */
[----:B------:R-:W2:Y:S02]  /*302d0*/  @!P2 SYNCS.PHASECHK.TRANS64 P2, [R8+URZ+0x388c0], R7 ;  /* 0x0388c0070800a5a7 */ /* 0x000ea4000804007f */
[----:B--2---:R-:W-:Y:S05]  /*302e0*/  @!P2 BRA `(.L_x_580) ;  /* 0xfffffffc00f0a947 */ /* 0x004fea000383ffff */
[----:B------:R-:W-:Y:S05]  /*302f0*/  BRA `(.L_x_867) ;  /* 0xffffff5c00307947 */ /* 0x000fea000383ffff */
.L_x_598:
[----:B------:R-:W2:Y:S01]  /*30300*/  S2R R0, SR_TID.X ;  /* 0x0000000000007919 */ /* 0x000ea20000002100 */
[----:B------:R-:W-:Y:S01]  /*30310*/  BSSY B0, `(.L_x_868) ;  /* 0x000000a000007945 */ /* 0x000fe20003800000 */
[----:B------:R-:W-:Y:S01]  /*30320*/  IMAD.MOV.U32 R12, RZ, RZ, RZ ;  /* 0x000000ffff0c7224 */ /* 0x000fe200078e00ff */
[----:B------:R-:W-:Y:S01]  /*30330*/  MOV R11, 0x1f ;  /* 0x0000001f000b7802 */ /* 0x000fe20000000f00 */
[----:B------:R-:W-:Y:S01]  /*30340*/  IMAD.MOV.U32 R15, RZ, RZ, -0x1 ;  /* 0xffffffffff0f7424 */ /* 0x000fe200078e00ff */
[----:B--2---:R-:W-:-:S04]  /*30350*/  SHF.R.U32.HI R0, RZ, 0x5, R0 ;  /* 0x00000005ff007819 */ /* 0x004fc80000011600 */
[----:B------:R-:W-:-:S05]  /*30360*/  LOP3.LUT R0, R0, 0x3, RZ, 0xc0, !PT ;  /* 0x0000000300007812 */ /* 0x000fca00078ec0ff */
[----:B------:R-:W-:-:S07]  /*30370*/  IMAD.MOV.U32 R13, RZ, RZ, R0 ;  /* 0x000000ffff0d7224 */ /* 0x000fce00078e0000 */
[----:B01-3--:R-:W-:Y:S05]  /*30380*/  WARPSYNC.COLLECTIVE R15, `(.L_x_869) ;  /* 0x000000000f087348 */ /* 0x00bfea0003c00000 */
[----:B------:R2:W4:Y:S02]  /*30390*/  SHFL.IDX P6, R14, R13, R12, R11 ;  /* 0x0000000c0d0e7389 */ /* 0x00052400000c000b */
[----:B01234-:R-:W-:Y:S01]  /*303a0*/  ENDCOLLECTIVE ;  /* 0x000000000000791b */ /* 0x01ffe20003800000 */
.L_x_869:
[----:B------:R-:W-:Y:S05]  /*303b0*/  BSYNC B0 ;  /* 0x0000000000007941 */ /* 0x000fea0003800000 */
.L_x_868:
[----:B------:R-:W-:Y:S05]  /*303c0*/  BRA `(.L_x_870) ;  /* 0xffffff68008c7947 */ /* 0x000fea000383ffff */
.L_x_600:
[----:B------:R-:W-:Y:S01]  /*303d0*/  BSSY B0, `(.L_x_871) ;  /* 0x0000006000007945 */ /* 0x000fe20003800000 */
[----:B------:R-:W-:-:S07]  /*303e0*/  IMAD.MOV.U32 R15, RZ, RZ, -0x1 ;  /* 0xffffffffff0f7424 */ /* 0x000fce00078e00ff */
[----:B0123--:R-:W-:Y:S05]  /*303f0*/  WARPSYNC.COLLECTIVE R15, `(.L_x_872) ;  /* 0x000000000f0c7348 */ /* 0x00ffea0003c00000 */
[----:B------:R-:W-:Y:S02]  /*30400*/  ELECT P6, UR62, PT ;  /* 0x00000000003e782f */ /* 0x000fe400038c0000 */
[----:B------:R-:W-:Y:S01]  /*30410*/  MOV R14, UR62 ;  /* 0x0000003e000e7c02 */ /* 0x000fe20008000f00 */
[----:B0123--:R-:W-:Y:S10]  /*30420*/  ENDCOLLECTIVE ;  /* 0x000000000000791b */ /* 0x00fff40003800000 */
.L_x_872:
[----:B------:R-:W-:Y:S05]  /*30430*/  BSYNC B0 ;  /* 0x0000000000007941 */ /* 0x000fea0003800000 */
.L_x_871:
[----:B------:R-:W-:Y:S05]  /*30440*/  BRA `(.L_x_873) ;  /* 0xffffff6800947947 */ /* 0x000fea000383ffff */
.L_x_602:
[----:B0-----:R0:W1:Y:S02]  /*30450*/  SYNCS.PHASECHK.TRANS64.TRYWAIT P0, [R0+URZ+0x38880], R3 ;  /* 0x03888003000075a7 */ /* 0x001064000800017f */
[----:B-1----:R-:W-:Y:S05]  /*30460*/  @!P0 NANOSLEEP.SYNCS 0x989680 ;  /* 0x009896800000895d */ /* 0x002fea0003900000 */
[----:B------:R-:W1:Y:S02]  /*30470*/  @!P0 SYNCS.PHASECHK.TRANS64 P0, [R0+URZ+0x38880], R3 ;  /* 0x03888003000085a7 */ /* 0x000e64000800007f */
[----:B-1----:R-:W-:Y:S05]  /*30480*/  @!P0 BRA `(.L_x_602) ;  /* 0xfffffffc00f08947 */ /* 0x002fea000383ffff */
[----:B------:R-:W-:Y:S05]  /*30490*/  BRA `(.L_x_874) ;  /* 0xffffff6c00047947 */ /* 0x000fea000383ffff */
.L_x_604:
[----:B-1----:R1:W2:Y:S02]  /*304a0*/  SYNCS.PHASECHK.TRANS64.TRYWAIT P0, [R0+URZ+0x38840], R3 ;  /* 0x03884003000075a7 */ /* 0x0022a4000800017f */
[----:B--2---:R-:W-:Y:S05]  /*304b0*/  @!P0 NANOSLEEP.SYNCS 0x989680 ;  /* 0x009896800000895d */ /* 0x004fea0003900000 */
[----:B------:R-:W2:Y:S02]  /*304c0*/  @!P0 SYNCS.PHASECHK.TRANS64 P0, [R0+URZ+0x38840], R3 ;  /* 0x03884003000085a7 */ /* 0x000ea4000800007f */
[----:B--2---:R-:W-:Y:S05]  /*304d0*/  @!P0 BRA `(.L_x_604) ;  /* 0xfffffffc00f08947 */ /* 0x004fea000383ffff */
[----:B------:R-:W-:Y:S05]  /*304e0*/  BRA `(.L_x_875) ;  /* 0xffffff6c00707947 */ /* 0x000fea000383ffff */
.L_x_608:
[----:B------:R-:W-:Y:S01]  /*304f0*/  IMAD.MOV.U32 R13, RZ, RZ, R3 ;  /* 0x000000ffff0d7224 */ /* 0x000fe200078e0003 */
[----:B------:R-:W-:Y:S01]  /*30500*/  MOV R12, RZ ;  /* 0x000000ff000c7202 */ /* 0x000fe20000000f00 */
[----:B------:R-:W-:Y:S01]  /*30510*/  IMAD.MOV.U32 R11, RZ, RZ, 0x181f ;  /* 0x0000181fff0b7424 */ /* 0x000fe200078e00ff */
[----:B------:R-:W-:Y:S01]  /*30520*/  LOP3.LUT R7, R7, 0x7f, RZ, 0xc0, !PT ;  /* 0x0000007f07077812 */ /* 0x000fe200078ec0ff */
[----:B------:R-:W-:Y:S02]  /*30530*/  IMAD.MOV.U32 R15, RZ, RZ, -0x1 ;  /* 0xffffffffff0f7424 */ /* 0x000fe400078e00ff */
[----:B-----5:R-:W-:Y:S01]  /*30540*/  IMAD R2, R19, R8, RZ ;  /* 0x0000000813027224 */ /* 0x020fe200078e02ff */
[----:B------:R-:W-:-:S07]  /*30550*/  SHF.R.U32.HI R0, RZ, 0x3, R7 ;  /* 0x00000003ff007819 */ /* 0x000fce0000011607 */
[----:B------:R-:W-:Y:S05]  /*30560*/  WARPSYNC.COLLECTIVE R15, `(.L_x_876) ;  /* 0x000000000f087348 */ /* 0x000fea0003c00000 */
[----:B------:R0:W1:Y:S02]  /*30570*/  SHFL.IDX P6, R14, R13, R12, R11 ;  /* 0x0000000c0d0e7389 */ /* 0x00006400000c000b */
[----:B01----:R-:W-:Y:S01]  /*30580*/  ENDCOLLECTIVE ;  /* 0x000000000000791b */ /* 0x003fe20003800000 */
.L_x_876:
[----:B------:R-:W-:-:S05]  /*30590*/  IMAD.IADD R0, R0, 0x1, R5 ;  /* 0x0000000100007824 */ /* 0x000fca00078e0205 */
[C---:B------:R-:W-:Y:S02]  /*305a0*/  ISETP.GE.AND P2, PT, R0.reuse, R2, PT ;  /* 0x000000020000720c */ /* 0x040fe40003f46270 */
[----:B------:R-:W-:Y:S02]  /*305b0*/  IADD3 R5, R0, 0x10, RZ ;  /* 0x0000001000057810 */ /* 0x000fe40007ffe0ff */
[----:B------:R-:W-:Y:S01]  /*305c0*/  MOV R13, R4 ;  /* 0x00000004000d7202 */ /* 0x000fe20000000f00 */
[----:B------:R-:W-:-:S08]  /*305d0*/  IMAD.MOV.U32 R6, RZ, RZ, R14 ;  /* 0x000000ffff067224 */ /* 0x000fd000078e000e */
[----:B------:R-:W-:Y:S05]  /*305e0*/  WARPSYNC.COLLECTIVE R15, `(.L_x_877) ;  /* 0x000000000f087348 */ /* 0x000fea0003c00000 */
[----:B------:R0:W1:Y:S02]  /*305f0*/  SHFL.IDX P6, R14, R13, R12, R11 ;  /* 0x0000000c0d0e7389 */ /* 0x00006400000c000b */
[----:B01----:R-:W-:Y:S01]  /*30600*/  ENDCOLLECTIVE ;  /* 0x000000000000791b */ /* 0x003fe20003800000 */
.L_x_877:
[----:B------:R-:W-:Y:S02]  /*30610*/  IMAD.MOV.U32 R13, RZ, RZ, R3 ;  /* 0x000000ffff0d7224 */ /* 0x000fe400078e0003 */
[----:B------:R-:W-:Y:S02]  /*30620*/  IMAD.MOV.U32 R12, RZ, RZ, 0x1 ;  /* 0x00000001ff0c7424 */ /* 0x000fe400078e00ff */
[----:B------:R-:W-:-:S07]  /*30630*/  IMAD.MOV.U32 R7, RZ, RZ, R14 ;  /* 0x000000ffff077224 */ /* 0x000fce00078e000e */
[----:B------:R-:W-:Y:S05]  /*30640*/  WARPSYNC.COLLECTIVE R15, `(.L_x_878) ;  /* 0x000000000f087348 */ /* 0x000fea0003c00000 */
[----:B------:R0:W1:Y:S02]  /*30650*/  SHFL.IDX P6, R14, R13, R12, R11 ;  /* 0x0000000c0d0e7389 */ /* 0x00006400000c000b */
[----:B01----:R-:W-:Y:S01]  /*30660*/  ENDCOLLECTIVE ;  /* 0x000000000000791b */ /* 0x003fe20003800000 */
.L_x_878:
[----:B------:R-:W-:-:S05]  /*30670*/  @!P2 IADD3 R7, P3, R10, R7, RZ ;  /* 0x000000070a07a210 */ /* 0x000fca0007f7e0ff */
[----:B------:R-:W-:-:S05]  /*30680*/  @!P2 IMAD.X R6, RZ, RZ, R6, P3 ;  /* 0x000000ffff06a224 */ /* 0x000fca00018e0606 */
[----:B------:R-:W-:Y:S02]  /*30690*/  @!P2 LOP3.LUT R7, R7, R6, RZ, 0x3c, !PT ;  /* 0x000000060707a212 */ /* 0x000fe400078e3cff */
[----:B------:R-:W-:Y:S02]  /*306a0*/  MOV R13, R4 ;  /* 0x00000004000d7202 */ /* 0x000fe40000000f00 */
[----:B------:R-:W-:-:S04]  /*306b0*/  @!P2 LOP3.LUT R6, R7, R6, RZ, 0x3c, !PT ;  /* 0x000000060706a212 */ /* 0x000fc800078e3cff */
[----:B------:R-:W-:Y:S01]  /*306c0*/  @!P2 LOP3.LUT R7, R7, R6, RZ, 0x3c, !PT ;  /* 0x000000060707a212 */ /* 0x000fe200078e3cff */
[----:B------:R-:W-:-:S07]  /*306d0*/  IMAD.MOV.U32 R8, RZ, RZ, R14 ;  /* 0x000000ffff087224 */ /* 0x000fce00078e000e */
[----:B------:R-:W-:Y:S05]  /*306e0*/  WARPSYNC.COLLECTIVE R15, `(.L_x_879) ;  /* 0x000000000f087348 */ /* 0x000fea0003c00000 */
[----:B------:R0:W1:Y:S02]  /*306f0*/  SHFL.IDX P6, R14, R13, R12, R11 ;  /* 0x0000000c0d0e7389 */ /* 0x00006400000c000b */
[----:B01----:R-:W-:Y:S01]  /*30700*/  ENDCOLLECTIVE ;  /* 0x000000000000791b */ /* 0x003fe20003800000 */
.L_x_879:
[----:B------:R-:W-:Y:S01]  /*30710*/  @!PT LDS RZ, [RZ] ;  /* 0x00000000fffff984 */ /* 0x000fe20000000800 */
[----:B------:R-:W-:Y:S01]  /*30720*/  @!PT LDS RZ, [RZ] ;  /* 0x00000000fffff984 */ /* 0x000fe20000000800 */
[----:B------:R-:W-:Y:S01]  /*30730*/  @!PT LDS RZ, [RZ] ;  /* 0x00000000fffff984 */ /* 0x000fe20000000800 */
[----:B------:R0:W-:Y:S04]  /*30740*/  @!P2 LDGSTS.E.BYPASS.LTC128B.128 [R9+0x20400], desc[UR42][R6.64], !P0 ;  /* 0x204000000609afae */ /* 0x0001e8000c101d6a */
[----:B------:R0:W-:Y:S01]  /*30750*/  @!P2 LDGSTS.E.BYPASS.LTC128B.128 [R9+0x24400], desc[UR42][R6.64+0x80], !P1 ;  /* 0x244000800609afae */ /* 0x0001e2000c901d6a */
[----:B------:R-:W-:Y:S02]  /*30760*/  ISETP.GE.AND P2, PT, R5, R2, PT ;  /* 0x000000020500720c */ /* 0x000fe40003f46270 */
[----:B------:R-:W-:Y:S01]  /*30770*/  MOV R13, R3 ;  /* 0x00000003000d7202 */ /* 0x000fe20000000f00 */
[----:B------:R-:W-:Y:S02]  /*30780*/  IMAD.MOV.U32 R12, RZ, RZ, 0x2 ;  /* 0x00000002ff0c7424 */ /* 0x000fe400078e00ff */
[----:B------:R-:W-:-:S08]  /*30790*/  IMAD.MOV.U32 R5, RZ, RZ, R14 ;  /* 0x000000ffff057224 */ /* 0x000fd000078e000e */
[----:B0-----:R-:W-:Y:S05]  /*307a0*/  WARPSYNC.COLLECTIVE R15, `(.L_x_880) ;  /* 0x000000000f087348 */ /* 0x001fea0003c00000 */
[----:B------:R1:W2:Y:S02]  /*307b0*/  SHFL.IDX P6, R14, R13, R12, R11 ;  /* 0x0000000c0d0e7389 */ /* 0x0002a400000c000b */
[----:B012---:R-:W-:Y:S01]  /*307c0*/  ENDCOLLECTIVE ;  /* 0x000000000000791b */ /* 0x007fe20003800000 */
.L_x_880:
[----:B------:R-:W-:Y:S01]  /*307d0*/  @!P2 IADD3 R7, P3, R10, R5, RZ ;  /* 0x000000050a07a210 */ /* 0x000fe20007f7e0ff */
[----:B------:R-:W-:-:S04]  /*307e0*/  VIADD R5, R0, 0x20 ;  /* 0x0000002000057836 */ /* 0x000fc80000000000 */
        /* <DEDUP_REMOVED lines=15> */
.L_x_881:
[----:B------:R-:W-:Y:S02]  /*308e0*/  IMAD.MOV.U32 R13, RZ, RZ, R3 ;  /* 0x000000ffff0d7224 */ /* 0x000fe400078e0003 */
[----:B------:R-:W-:Y:S01]  /*308f0*/  IMAD.MOV.U32 R12, RZ, RZ, 0x3 ;  /* 0x00000003ff0c7424 */ /* 0x000fe200078e00ff */
[----:B------:R-:W-:-:S07]  /*30900*/  MOV R5, R14 ;  /* 0x0000000e00057202 */ /* 0x000fce0000000f00 */
[----:B------:R-:W-:Y:S05]  /*30910*/  WARPSYNC.COLLECTIVE R15, `(.L_x_882) ;  /* 0x000000000f087348 */ /* 0x000fea0003c00000 */
[----:B------:R0:W1:Y:S02]  /*30920*/  SHFL.IDX P6, R14, R13, R12, R11 ;  /* 0x0000000c0d0e7389 */ /* 0x00006400000c000b */
[----:B01----:R-:W-:Y:S01]  /*30930*/  ENDCOLLECTIVE ;  /* 0x000000000000791b */ /* 0x003fe20003800000 */
.L_x_882:
[----:B------:R-:W-:-:S05]  /*30940*/  @!P2 IADD3 R5, P3, R10, R5, RZ ;  /* 0x000000050a05a210 */ /* 0x000fca0007f7e0ff */
[----:B------:R-:W-:-:S04]  /*30950*/  @!P2 IMAD.X R6, RZ, RZ, R6, P3 ;  /* 0x000000ffff06a224 */ /* 0x000fc800018e0606 */
[----:B------:R-:W-:Y:S02]  /*30960*/  @!P2 IMAD.MOV.U32 R7, RZ, RZ, R6 ;  /* 0x000000ffff07a224 */ /* 0x000fe400078e0006 */
[----:B------:R-:W-:Y:S01]  /*30970*/  @!P2 IMAD.MOV.U32 R6, RZ, RZ, R5 ;  /* 0x000000ffff06a224 */ /* 0x000fe200078e0005 */
[----:B------:R-:W-:Y:S02]  /*30980*/  MOV R13, R4 ;  /* 0x00000004000d7202 */ /* 0x000fe40000000f00 */
[----:B------:R-:W-:Y:S02]  /*30990*/  IADD3 R5, R0, 0x30, RZ ;  /* 0x0000003000057810 */ /* 0x000fe40007ffe0ff */
        /* <DEDUP_REMOVED lines=10> */
.L_x_883:
[----:B------:R-:W-:Y:S02]  /*30a40*/  IMAD.MOV.U32 R13, RZ, RZ, R3 ;  /* 0x000000ffff0d7224 */ /* 0x000fe400078e0003 */
[----:B------:R-:W-:Y:S02]  /*30a50*/  IMAD.MOV.U32 R12, RZ, RZ, 0x4 ;  /* 0x00000004ff0c7424 */ /* 0x000fe400078e00ff */
[----:B------:R-:W-:-:S07]  /*30a60*/  IMAD.MOV.U32 R5, RZ, RZ, R14 ;  /* 0x000000ffff057224 */ /* 0x000fce00078e000e */
[----:B------:R-:W-:Y:S05]  /*30a70*/  WARPSYNC.COLLECTIVE R15, `(.L_x_884) ;  /* 0x000000000f087348 */ /* 0x000fea0003c00000 */
[----:B------:R0:W1:Y:S02]  /*30a80*/  SHFL.IDX P6, R14, R13, R12, R11 ;  /* 0x0000000c0d0e7389 */ /* 0x00006400000c000b */
[----:B01----:R-:W-:Y:S01]  /*30a90*/  ENDCOLLECTIVE ;  /* 0x000000000000791b */ /* 0x003fe20003800000 */
.L_x_884:
[----:B------:R-:W-:-:S05]  /*30aa0*/  @!P2 IADD3 R5, P3, R10, R5, RZ ;  /* 0x000000050a05a210 */ /* 0x000fca0007f7e0ff */
[----:B------:R-:W-:-:S04]  /*30ab0*/  @!P2 IMAD.X R6, RZ, RZ, R6, P3 ;  /* 0x000000ffff06a224 */ /* 0x000fc800018e0606 */
[----:B------:R-:W-:Y:S01]  /*30ac0*/  @!P2 IMAD.MOV.U32 R7, RZ, RZ, R6 ;  /* 0x000000ffff07a224 */ /* 0x000fe200078e0006 */
[----:B------:R-:W-:Y:S01]  /*30ad0*/  @!P2 MOV R6, R5 ;  /* 0x000000050006a202 */ /* 0x000fe20000000f00 */
[----:B------:R-:W-:Y:S02]  /*30ae0*/  IMAD.MOV.U32 R13, RZ, RZ, R4 ;  /* 0x000000ffff0d7224 */ /* 0x000fe400078e0004 */
[----:B------:R-:W-:Y:S02]  /*30af0*/  VIADD R5, R0, 0x40 ;  /* 0x0000004000057836 */ /* 0x000fe40000000000 */
[----:B------:R-:W-:Y:S01]  /*30b00*/  @!PT LDS RZ, [RZ] ;  /* 0x00000000fffff984 */ /* 0x000fe20000000800 */
[----:B------:R-:W-:Y:S01]  /*30b10*/  @!PT LDS RZ, [RZ] ;  /* 0x00000000fffff984 */ /* 0x000fe20000000800 */
[----:B------:R-:W-:Y:S01]  /*30b20*/  @!PT LDS RZ, [RZ] ;  /* 0x00000000fffff984 */ /* 0x000fe20000000800 */
[----:B------:R-:W-:Y:S04]  /*30b30*/  @!P2 LDGSTS.E.BYPASS.LTC128B.128 [R9+0x21c00], desc[UR42][R6.64], !P0 ;  /* 0x21c000000609afae */ /* 0x000fe8000c101d6a */
[----:B------:R0:W-:Y:S01]  /*30b40*/  @!P2 LDGSTS.E.BYPASS.LTC128B.128 [R9+0x25c00], desc[UR42][R6.64+0x80], !P1 ;  /* 0x25c000800609afae */ /* 0x0001e2000c901d6a */
[----:B------:R-:W-:-:S02]  /*30b50*/  ISETP.GE.AND P2, PT, R5, R2, PT ;  /* 0x000000020500720c */ /* 0x000fc40003f46270 */
[----:B0-----:R-:W-:-:S11]  /*30b60*/  MOV R6, R14 ;  /* 0x0000000e00067202 */ /* 0x001fd60000000f00 */
[----:B------:R-:W-:Y:S05]  /*30b70*/  WARPSYNC.COLLECTIVE R15, `(.L_x_885) ;  /* 0x000000000f087348 */ /* 0x000fea0003c00000 */
[----:B------:R0:W1:Y:S02]  /*30b80*/  SHFL.IDX P6, R14, R13, R12, R11 ;  /* 0x0000000c0d0e7389 */ /* 0x00006400000c000b */
[----:B01----:R-:W-:Y:S01]  /*30b90*/  ENDCOLLECTIVE ;  /* 0x000000000000791b */ /* 0x003fe20003800000 */
.L_x_885:
[----:B------:R-:W-:Y:S01]  /*30ba0*/  IMAD.MOV.U32 R13, RZ, RZ, R3 ;  /* 0x000000ffff0d7224 */ /* 0x000fe200078e0003 */
[----:B------:R-:W-:Y:S01]  /*30bb0*/  MOV R12, 0x5 ;  /* 0x00000005000c7802 */ /* 0x000fe20000000f00 */
[----:B------:R-:W-:-:S07]  /*30bc0*/  IMAD.MOV.U32 R5, RZ, RZ, R14 ;  /* 0x000000ffff057224 */ /* 0x000fce00078e000e */
[----:B------:R-:W-:Y:S05]  /*30bd0*/  WARPSYNC.COLLECTIVE R15, `(.L_x_886) ;  /* 0x000000000f087348 */ /* 0x000fea0003c00000 */
[----:B------:R0:W1:Y:S02]  /*30be0*/  SHFL.IDX P6, R14, R13, R12, R11 ;  /* 0x0000000c0d0e7389 */ /* 0x00006400000c000b */
[----:B01----:R-:W-:Y:S01]  /*30bf0*/  ENDCOLLECTIVE ;  /* 0x000000000000791b */ /* 0x003fe20003800000 */
.L_x_886:
[----:B------:R-:W-:-:S05]  /*30c00*/  @!P2 IADD3 R5, P3, R10, R5, RZ ;  /* 0x000000050a05a210 */ /* 0x000fca0007f7e0ff */
[----:B------:R-:W-:-:S05]  /*30c10*/  @!P2 IMAD.X R6, RZ, RZ, R6, P3 ;  /* 0x000000ffff06a224 */ /* 0x000fca00018e0606 */
[----:B------:R-:W-:Y:S01]  /*30c20*/  @!P2 MOV R7, R6 ;  /* 0x000000060007a202 */ /* 0x000fe20000000f00 */
[----:B------:R-:W-:Y:S02]  /*30c30*/  @!P2 IMAD.MOV.U32 R6, RZ, RZ, R5 ;  /* 0x000000ffff06a224 */ /* 0x000fe400078e0005 */
[----:B------:R-:W-:Y:S02]  /*30c40*/  IMAD.MOV.U32 R13, RZ, RZ, R4 ;  /* 0x000000ffff0d7224 */ /* 0x000fe400078e0004 */
[----:B------:R-:W-:Y:S01]  /*30c50*/  VIADD R5, R0, 0x50 ;  /* 0x0000005000057836 */ /* 0x000fe20000000000 */
        /* <DEDUP_REMOVED lines=10> */
.L_x_887:
[----:B------:R-:W-:Y:S01]  /*30d00*/  IMAD.MOV.U32 R13, RZ, RZ, R3 ;  /* 0x000000ffff0d7224 */ /* 0x000fe200078e0003 */
[----:B------:R-:W-:Y:S01]  /*30d10*/  MOV R12, 0x6 ;  /* 0x00000006000c7802 */ /* 0x000fe20000000f00 */
[----:B------:R-:W-:-:S07]  /*30d20*/  IMAD.MOV.U32 R5, RZ, RZ, R14 ;  /* 0x000000ffff057224 */ /* 0x000fce00078e000e */
[----:B------:R-:W-:Y:S05]  /*30d30*/  WARPSYNC.COLLECTIVE R15, `(.L_x_888) ;  /* 0x000000000f087348 */ /* 0x000fea0003c00000 */
[----:B------:R0:W1:Y:S02]  /*30d40*/  SHFL.IDX P6, R14, R13, R12, R11 ;  /* 0x0000000c0d0e7389 */ /* 0x00006400000c000b */
[----:B01----:R-:W-:Y:S01]  /*30d50*/  ENDCOLLECTIVE ;  /* 0x000000000000791b */ /* 0x003fe20003800000 */
.L_x_888:
[----:B------:R-:W-:-:S04]  /*30d60*/  @!P2 IADD3 R5, P3, R10, R5, RZ ;  /* 0x000000050a05a210 */ /* 0x000fc80007f7e0ff */
[----:B------:R-:W-:-:S05]  /*30d70*/  @!P2 IADD3.X R6, RZ, R6, RZ, P3, !PT ;  /* 0x00000006ff06a210 */ /* 0x000fca0001ffe4ff */
[----:B------:R-:W-:Y:S02]  /*30d80*/  @!P2 IMAD.MOV.U32 R7, RZ, RZ, R6 ;  /* 0x000000ffff07a224 */ /* 0x000fe400078e0006 */
[----:B------:R-:W-:Y:S02]  /*30d90*/  @!P2 IMAD.MOV.U32 R6, RZ, RZ, R5 ;  /* 0x000000ffff06a224 */ /* 0x000fe400078e0005 */
[----:B------:R-:W-:-:S03]  /*30da0*/  IMAD.MOV.U32 R13, RZ, RZ, R4 ;  /* 0x000000ffff0d7224 */ /* 0x000fc600078e0004 */
[----:B------:R-:W-:Y:S01]  /*30db0*/  @!PT LDS RZ, [RZ] ;  /* 0x00000000fffff984 */ /* 0x000fe20000000800 */
[----:B------:R-:W-:Y:S01]  /*30dc0*/  @!PT LDS RZ, [RZ] ;  /* 0x00000000fffff984 */ /* 0x000fe20000000800 */
[----:B------:R-:W-:Y:S01]  /*30dd0*/  @!PT LDS RZ, [RZ] ;  /* 0x00000000fffff984 */ /* 0x000fe20000000800 */
[----:B------:R-:W-:Y:S04]  /*30de0*/  @!P2 LDGSTS.E.BYPASS.LTC128B.128 [R9+0x22c00], desc[UR42][R6.64], !P0 ;  /* 0x22c000000609afae */ /* 0x000fe8000c101d6a */
[----:B------:R0:W-:Y:S02]  /*30df0*/  @!P2 LDGSTS.E.BYPASS.LTC128B.128 [R9+0x26c00], desc[UR42][R6.64+0x80], !P1 ;  /* 0x26c000800609afae */ /* 0x0001e4000c901d6a */
[----:B0-----:R-:W-:Y:S01]  /*30e00*/  IMAD.MOV.U32 R6, RZ, RZ, R14 ;  /* 0x000000ffff067224 */ /* 0x001fe200078e000e */
[----:B------:R-:W-:-:S07]  /*30e10*/  IADD3 R7, R0, 0x60, RZ ;  /* 0x0000006000077810 */ /* 0x000fce0007ffe0ff */
[----:B------:R-:W-:Y:S05]  /*30e20*/  WARPSYNC.COLLECTIVE R15, `(.L_x_889) ;  /* 0x000000000f087348 */ /* 0x000fea0003c00000 */
[----:B------:R0:W1:Y:S02]  /*30e30*/  SHFL.IDX P6, R14, R13, R12, R11 ;  /* 0x0000000c0d0e7389 */ /* 0x00006400000c000b */
[----:B01----:R-:W-:Y:S01]  /*30e40*/  ENDCOLLECTIVE ;  /* 0x000000000000791b */ /* 0x003fe20003800000 */
.L_x_889:
[----:B------:R-:W-:Y:S02]  /*30e50*/  ISETP.GE.AND P2, PT, R7, R2, PT ;  /* 0x000000020700720c */ /* 0x000fe40003f46270 */
[----:B------:R-:W-:Y:S01]  /*30e60*/  MOV R13, R3 ;  /* 0x00000003000d7202 */ /* 0x000fe20000000f00 */
[----:B------:R-:W-:Y:S02]  /*30e70*/  IMAD.MOV.U32 R12, RZ, RZ, 0x7 ;  /* 0x00000007ff0c7424 */ /* 0x000fe400078e00ff */
[----:B------:R-:W-:-:S08]  /*30e80*/  IMAD.MOV.U32 R5, RZ, RZ, R14 ;  /* 0x000000ffff057224 */ /* 0x000fd000078e000e */
[----:B------:R-:W-:Y:S05]  /*30e90*/  WARPSYNC.COLLECTIVE R15, `(.L_x_890) ;  /* 0x000000000f087348 */ /* 0x000fea0003c00000 */
[----:B------:R0:W1:Y:S02]  /*30ea0*/  SHFL.IDX P6, R14, R13, R12, R11 ;  /* 0x0000000c0d0e7389 */ /* 0x00006400000c000b */
[----:B01----:R-:W-:Y:S01]  /*30eb0*/  ENDCOLLECTIVE ;  /* 0x000000000000791b */ /* 0x003fe20003800000 */
.L_x_890:
[----:B------:R-:W-:-:S05]  /*30ec0*/  @!P2 IADD3 R5, P3, R10, R5, RZ ;  /* 0x000000050a05a210 */ /* 0x000fca0007f7e0ff */
[----:B------:R-:W-:-:S04]  /*30ed0*/  @!P2 IMAD.X R6, RZ, RZ, R6, P3 ;  /* 0x000000ffff06a224 */ /* 0x000fc800018e0606 */
[----:B------:R-:W-:Y:S02]  /*30ee0*/  @!P2 IMAD.MOV.U32 R7, RZ, RZ, R6 ;  /* 0x000000ffff07a224 */ /* 0x000fe400078e0006 */
[----:B------:R-:W-:Y:S02]  /*30ef0*/  IMAD.MOV.U32 R13, RZ, RZ, R4 ;  /* 0x000000ffff0d7224 */ /* 0x000fe400078e0004 */
[----:B------:R-:W-:-:S05]  /*30f00*/  @!P2 IMAD.MOV.U32 R6, RZ, RZ, R5 ;  /* 0x000000ffff06a224 */ /* 0x000fca00078e0005 */
[----:B------:R-:W-:Y:S01]  /*30f10*/  @!PT LDS RZ, [RZ] ;  /* 0x00000000fffff984 */ /* 0x000fe20000000800 */
[----:B------:R-:W-:Y:S01]  /*30f20*/  @!PT LDS RZ, [RZ] ;  /* 0x00000000fffff984 */ /* 0x000fe20000000800 */
[----:B------:R-:W-:Y:S01]  /*30f30*/  @!PT LDS RZ, [RZ] ;  /* 0x00000000fffff984 */ /* 0x000fe20000000800 */
[----:B------:R0:W-:Y:S01]  /*30f40*/  @!P2 LDGSTS.E.BYPASS.LTC128B.128 [R9+0x23400], desc[UR42][R6.64], !P0 ;  /* 0x234000000609afae */ /* 0x0001e2000c101d6a */
[----:B------:R-:W-:-:S03]  /*30f50*/  IMAD.MOV.U32 R5, RZ, RZ, R14 ;  /* 0x000000ffff057224 */ /* 0x000fc600078e000e */
[----:B------:R0:W-:Y:S04]  /*30f60*/  @!P2 LDGSTS.E.BYPASS.LTC128B.128 [R9+0x27400], desc[UR42][R6.64+0x80], !P1 ;  /* 0x274000800609afae */ /* 0x0001e8000c901d6a */
[----:B0-----:R-:W-:Y:S05]  /*30f70*/  WARPSYNC.COLLECTIVE R15, `(.L_x_891) ;  /* 0x000000000f087348 */ /* 0x001fea0003c00000 */
[----:B------:R1:W2:Y:S02]  /*30f80*/  SHFL.IDX P6, R14, R13, R12, R11 ;  /* 0x0000000c0d0e7389 */ /* 0x0002a400000c000b */
[----:B012---:R-:W-:Y:S01]  /*30f90*/  ENDCOLLECTIVE ;  /* 0x000000000000791b */ /* 0x007fe20003800000 */
.L_x_891:
[----:B------:R-:W-:Y:S01]  /*30fa0*/  MOV R3, R14 ;  /* 0x0000000e00037202 */ /* 0x000fe20000000f00 */
[----:B------:R-:W-:Y:S06]  /*30fb0*/  BRA `(.L_x_892) ;  /* 0xffffff6c00f47947 */ /* 0x000fec000383ffff */
.L_x_613:
[----:B---3--:R3:W4:Y:S02]  /*30fc0*/  SYNCS.PHASECHK.TRANS64.TRYWAIT P0, [R18+URZ+0x38820], R0 ;  /* 0x03882000120075a7 */ /* 0x008724000800017f */
[----:B----4-:R-:W-:Y:S05]  /*30fd0*/  @!P0 NANOSLEEP.SYNCS 0x989680 ;  /* 0x009896800000895d */ /* 0x010fea0003900000 */
[----:B------:R-:W4:Y:S02]  /*30fe0*/  @!P0 SYNCS.PHASECHK.TRANS64 P0, [R18+URZ+0x38820], R0 ;  /* 0x03882000120085a7 */ /* 0x000f24000800007f */
[----:B----4-:R-:W-:Y:S05]  /*30ff0*/  @!P0 BRA `(.L_x_613) ;  /* 0xfffffffc00f08947 */ /* 0x010fea000383ffff */
[----:B------:R-:W-:Y:S05]  /*31000*/  BRA `(.L_x_893) ;  /* 0xffffff7000607947 */ /* 0x000fea000383ffff */
.L_x_619:
[----:B--2---:R2:W3:Y:S02]  /*31010*/  SYNCS.PHASECHK.TRANS64.TRYWAIT P0, [R6+URZ+0x38880], R5 ;  /* 0x03888005060075a7 */ /* 0x0044e4000800017f */
[----:B---3--:R-:W-:Y:S05]  /*31020*/  @!P0 NANOSLEEP.SYNCS 0x989680 ;  /* 0x009896800000895d */ /* 0x008fea0003900000 */
[----:B------:R-:W3:Y:S02]  /*31030*/  @!P0 SYNCS.PHASECHK.TRANS64 P0, [R6+URZ+0x38880], R5 ;  /* 0x03888005060085a7 */ /* 0x000ee4000800007f */
[----:B---3--:R-:W-:Y:S05]  /*31040*/  @!P0 BRA `(.L_x_619) ;  /* 0xfffffffc00f08947 */ /* 0x008fea000383ffff */
[----:B------:R-:W-:Y:S05]  /*31050*/  BRA `(.L_x_894) ;  /* 0xffffff74001c7947 */ /* 0x000fea000383ffff */
.L_x_625:
[----:B-1----:R1:W3:Y:S02]  /*31060*/  SYNCS.PHASECHK.TRANS64.TRYWAIT P0, [R6+URZ+0x38840], R5 ;  /* 0x03884005060075a7 */ /* 0x0022e4000800017f */
[----:B---3--:R-:W-:Y:S05]  /*31070*/  @!P0 NANOSLEEP.SYNCS 0x989680 ;  /* 0x009896800000895d */ /* 0x008fea0003900000 */
[----:B------:R-:W3:Y:S02]  /*31080*/  @!P0 SYNCS.PHASECHK.TRANS64 P0, [R6+URZ+0x38840], R5 ;  /* 0x03884005060085a7 */ /* 0x000ee4000800007f */
[----:B---3--:R-:W-:Y:S05]  /*31090*/  @!P0 BRA `(.L_x_625) ;  /* 0xfffffffc00f08947 */ /* 0x008fea000383ffff */
[----:B------:R-:W-:Y:S05]  /*310a0*/  BRA `(.L_x_895) ;  /* 0xffffff7400dc7947 */ /* 0x000fea000383ffff */
.L_x_632:
[----:B--2---:R2:W3:Y:S02]  /*310b0*/  SYNCS.PHASECHK.TRANS64.TRYWAIT P0, [R20+URZ+0x38870], R4 ;  /* 0x03887004140075a7 */ /* 0x0044e4000800017f */
[----:B---3--:R-:W-:Y:S05]  /*310c0*/  @!P0 NANOSLEEP.SYNCS 0x989680 ;  /* 0x009896800000895d */ /* 0x008fea0003900000 */
[----:B------:R-:W3:Y:S02]  /*310d0*/  @!P0 SYNCS.PHASECHK.TRANS64 P0, [R20+URZ+0x38870], R4 ;  /* 0x03887004140085a7 */ /* 0x000ee4000800007f */
[----:B---3--:R-:W-:Y:S05]  /*310e0*/  @!P0 BRA `(.L_x_632) ;  /* 0xfffffffc00f08947 */ /* 0x008fea000383ffff */
[----:B------:R-:W-:Y:S05]  /*310f0*/  BRA `(.L_x_896) ;  /* 0xffffff7800b47947 */ /* 0x000fea000383ffff */
.L_x_634:
[----:B---3--:R3:W4:Y:S02]  /*31100*/  SYNCS.PHASECHK.TRANS64.TRYWAIT P0, [R20+URZ+0x38860], R2 ;  /* 0x03886002140075a7 */ /* 0x008724000800017f */
[----:B----4-:R-:W-:Y:S05]  /*31110*/  @!P0 NANOSLEEP.SYNCS 0x989680 ;  /* 0x009896800000895d */ /* 0x010fea0003900000 */
[----:B------:R-:W4:Y:S02]  /*31120*/  @!P0 SYNCS.PHASECHK.TRANS64 P0, [R20+URZ+0x38860], R2 ;  /* 0x03886002140085a7 */ /* 0x000f24000800007f */
[----:B----4-:R-:W-:Y:S05]  /*31130*/  @!P0 BRA `(.L_x_634) ;  /* 0xfffffffc00f08947 */ /* 0x010fea000383ffff */
[----:B------:R-:W-:Y:S05]  /*31140*/  BRA `(.L_x_897) ;  /* 0xffffff7800bc7947 */ /* 0x000fea000383ffff */
.L_x_641:
[----:B--2---:R2:W3:Y:S02]  /*31150*/  SYNCS.PHASECHK.TRANS64.TRYWAIT P1, [R17+URZ+0x38870], R0 ;  /* 0x03887000110075a7 */ /* 0x0044e4000802017f */
[----:B---3--:R-:W-:Y:S05]  /*31160*/  @!P1 NANOSLEEP.SYNCS 0x989680 ;  /* 0x009896800000995d */ /* 0x008fea0003900000 */
[----:B------:R-:W3:Y:S02]  /*31170*/  @!P1 SYNCS.PHASECHK.TRANS64 P1, [R17+URZ+0x38870], R0 ;  /* 0x03887000110095a7 */ /* 0x000ee4000802007f */
[----:B---3--:R-:W-:Y:S05]  /*31180*/  @!P1 BRA `(.L_x_641) ;  /* 0xfffffffc00f09947 */ /* 0x008fea000383ffff */
[----:B------:R-:W-:Y:S05]  /*31190*/  BRA `(.L_x_898) ;  /* 0xffffff84006c7947 */ /* 0x000fea000383ffff */
.L_x_643:
[----:B--2---:R2:W3:Y:S02]  /*311a0*/  SYNCS.PHASECHK.TRANS64.TRYWAIT P1, [R17+URZ+0x38860], R0 ;  /* 0x03886000110075a7 */ /* 0x0044e4000802017f */
[----:B---3--:R-:W-:Y:S05]  /*311b0*/  @!P1 NANOSLEEP.SYNCS 0x989680 ;  /* 0x009896800000995d */ /* 0x008fea0003900000 */
[----:B------:R-:W3:Y:S02]  /*311c0*/  @!P1 SYNCS.PHASECHK.TRANS64 P1, [R17+URZ+0x38860], R0 ;  /* 0x03886000110095a7 */ /* 0x000ee4000802007f */
[----:B---3--:R-:W-:Y:S05]  /*311d0*/  @!P1 BRA `(.L_x_643) ;  /* 0xfffffffc00f09947 */ /* 0x008fea000383ffff */
[----:B------:R-:W-:Y:S05]  /*311e0*/  BRA `(.L_x_899) ;  /* 0xffffff8400747947 */ /* 0x000fea000383ffff */
.L_x_647:
[----:B------:R-:W2:Y:S01]  /*311f0*/  LDL R2, [R1] ;  /* 0x0000000001027983 */ /* 0x000ea20000100800 */
[----:B------:R-:W-:Y:S01]  /*31200*/  BSSY B0, `(.L_x_900) ;  /* 0x0000008000007945 */ /* 0x000fe20003800000 */
[----:B------:R-:W-:Y:S01]  /*31210*/  IMAD.MOV.U32 R12, RZ, RZ, RZ ;  /* 0x000000ffff0c7224 */ /* 0x000fe200078e00ff */
[----:B------:R-:W-:Y:S01]  /*31220*/  MOV R15, 0xffffffff ;  /* 0xffffffff000f7802 */ /* 0x000fe20000000f00 */
[----:B------:R-:W-:Y:S02]  /*31230*/  IMAD.MOV.U32 R11, RZ, RZ, 0x1f ;  /* 0x0000001fff0b7424 */ /* 0x000fe400078e00ff */
[----:B--2---:R-:W-:-:S07]  /*31240*/  IMAD.MOV.U32 R13, RZ, RZ, R2 ;  /* 0x000000ffff0d7224 */ /* 0x004fce00078e0002 */
[----:B0-----:R-:W-:Y:S05]  /*31250*/  WARPSYNC.COLLECTIVE R15, `(.L_x_901) ;  /* 0x000000000f087348 */ /* 0x001fea0003c00000 */
[----:B------:R1:W2:Y:S02]  /*31260*/  SHFL.IDX P6, R14, R13, R12, R11 ;  /* 0x0000000c0d0e7389 */ /* 0x0002a400000c000b */
[----:B012---:R-:W-:Y:S01]  /*31270*/  ENDCOLLECTIVE ;  /* 0x000000000000791b */ /* 0x007fe20003800000 */
.L_x_901:
[----:B------:R-:W-:Y:S05]  /*31280*/  BSYNC B0 ;  /* 0x0000000000007941 */ /* 0x000fea0003800000 */
.L_x_900:
[----:B------:R0:W5:Y:S01]  /*31290*/  LDL R0, [R1+0xc] ;  /* 0x00000c0001007983 */ /* 0x0001620000100800 */
[----:B------:R-:W-:Y:S01]  /*312a0*/  IMAD.MOV.U32 R13, RZ, RZ, R2 ;  /* 0x000000ffff0d7224 */ /* 0x000fe200078e0002 */
[----:B------:R-:W-:Y:S01]  /*312b0*/  MOV R11, 0x1f ;  /* 0x0000001f000b7802 */ /* 0x000fe20000000f00 */
[----:B------:R-:W-:Y:S02]  /*312c0*/  IMAD.MOV.U32 R12, RZ, RZ, 0x1 ;  /* 0x00000001ff0c7424 */ /* 0x000fe400078e00ff */
[----:B------:R-:W-:Y:S02]  /*312d0*/  IMAD.MOV.U32 R15, RZ, RZ, -0x1 ;  /* 0xffffffffff0f7424 */ /* 0x000fe400078e00ff */
[----:B------:R-:W-:-:S07]  /*312e0*/  IMAD.MOV.U32 R5, RZ, RZ, R14 ;  /* 0x000000ffff057224 */ /* 0x000fce00078e000e */
[----:B0----5:R-:W-:Y:S05]  /*312f0*/  WARPSYNC.COLLECTIVE R15, `(.L_x_902) ;  /* 0x000000000f087348 */ /* 0x021fea0003c00000 */
[----:B------:R1:W2:Y:S02]  /*31300*/  SHFL.IDX P6, R14, R13, R12, R11 ;  /* 0x0000000c0d0e7389 */ /* 0x0002a400000c000b */
[----:B012--5:R-:W-:Y:S01]  /*31310*/  ENDCOLLECTIVE ;  /* 0x000000000000791b */ /* 0x027fe20003800000 */
.L_x_902:
[----:B------:R-:W-:Y:S01]  /*31320*/  ULDC UR4, c[0x0][0xc3c] ;  /* 0x00030f0000047ab9 */ /* 0x000fe20000000800 */
[----:B------:R-:W-:Y:S02]  /*31330*/  IMAD.IADD R4, R0, 0x1, R16 ;  /* 0x0000000100047824 */ /* 0x000fe400078e0210 */
[----:B------:R-:W-:Y:S02]  /*31340*/  IMAD.MOV.U32 R11, RZ, RZ, RZ ;  /* 0x000000ffff0b7224 */ /* 0x000fe400078e00ff */
[----:B------:R-:W-:Y:S01]  /*31350*/  IMAD.MOV.U32 R10, RZ, RZ, R14 ;  /* 0x000000ffff0a7224 */ /* 0x000fe200078e000e */
[----:B------:R-:W-:-:S13]  /*31360*/  ISETP.GE.OR P1, PT, R4, UR4, !P0 ;  /* 0x0000000404007c0c */ /* 0x000fda000c726670 */
[----:B------:R-:W0:Y:S08]  /*31370*/  @!P1 LDC.64 R2, c[0x0][0xc80] ;  /* 0x00032000ff029b82 */ /* 0x000e300000000a00 */
[----:B------:R-:W1:Y:S01]  /*31380*/  @!P1 LDC.64 R6, c[0x0][0xc78] ;  /* 0x00031e00ff069b82 */ /* 0x000e620000000a00 */
[----:B0-----:R-:W-:-:S05]  /*31390*/  @!P1 IMAD.WIDE R2, R4, 0x4, R2 ;  /* 0x0000000404029825 */ /* 0x001fca00078e0202 */
[----:B------:R1:W2:Y:S02]  /*313a0*/  @!P1 LDG.E R0, desc[UR42][R2.64] ;  /* 0x0000002a02009981 */ /* 0x0002a4000c1e1900 */
[----:B-1----:R-:W-:-:S06]  /*313b0*/  @!P1 IMAD.WIDE R2, R4, 0x4, R6 ;  /* 0x0000000404029825 */ /* 0x002fcc00078e0206 */
[----:B------:R-:W3:Y:S01]  /*313c0*/  @!P1 LDG.E R2, desc[UR42][R2.64] ;  /* 0x0000002a02029981 */ /* 0x000ee2000c1e1900 */
[----:B------:R-:W-:Y:S01]  /*313d0*/  MOV R4, RZ ;  /* 0x000000ff00047202 */ /* 0x000fe20000000f00 */
[----:B------:R-:W-:Y:S01]  /*313e0*/  IMAD.MOV.U32 R6, RZ, RZ, RZ ;  /* 0x000000ffff067224 */ /* 0x000fe200078e00ff */
[C---:B------:R-:W-:Y:S02]  /*313f0*/  ISETP.GE.U32.AND P2, PT, R16.reuse, 0x2, PT ;  /* 0x000000021000780c */ /* 0x040fe40003f46070 */
[C---:B------:R-:W-:Y:S02]  /*31400*/  ISETP.GE.U32.AND P3, PT, R16.reuse, 0x4, PT ;  /* 0x000000041000780c */ /* 0x040fe40003f66070 */
[C---:B------:R-:W-:Y:S02]  /*31410*/  ISETP.GE.U32.AND P4, PT, R16.reuse, 0x8, PT ;  /* 0x000000081000780c */ /* 0x040fe40003f86070 */
[----:B------:R-:W-:Y:S02]  /*31420*/  ISETP.GE.U32.AND P5, PT, R16, 0x10, PT ;  /* 0x000000101000780c */ /* 0x000fe40003fa6070 */
[----:B------:R-:W-:Y:S01]  /*31430*/  MOV R8, RZ ;  /* 0x000000ff00087202 */ /* 0x000fe20000000f00 */
[----:B--2---:R-:W-:-:S02]  /*31440*/  @!P1 IMAD.MOV.U32 R4, RZ, RZ, R0 ;  /* 0x000000ffff049224 */ /* 0x004fc400078e0000 */
[----:B---3--:R-:W-:Y:S01]  /*31450*/  @!P1 IMAD.MOV.U32 R6, RZ, RZ, R2 ;  /* 0x000000ffff069224 */ /* 0x008fe200078e0002 */
[----:B------:R-:W-:-:S03]  /*31460*/  ISETP.NE.AND P1, PT, R16, RZ, PT ;  /* 0x000000ff1000720c */ /* 0x000fc60003f25270 */
[----:B------:R-:W-:-:S05]  /*31470*/  IMAD R0, R6, R4, RZ ;  /* 0x0000000406007224 */ /* 0x000fca00078e02ff */
[----:B------:R-:W-:-:S07]  /*31480*/  MOV R13, R0 ;  /* 0x00000000000d7202 */ /* 0x000fce0000000f00 */
[----:B------:R-:W-:Y:S05]  /*31490*/  WARPSYNC.COLLECTIVE R15, `(.L_x_903) ;  /* 0x000000000f087348 */ /* 0x000fea0003c00000 */
[----:B------:R0:W1:Y:S02]  /*314a0*/  SHFL.UP P6, R14, R13, R12, R11 ;  /* 0x0400000c0d0e7389 */ /* 0x00006400000c000b */
[----:B01----:R-:W-:Y:S01]  /*314b0*/  ENDCOLLECTIVE ;  /* 0x000000000000791b */ /* 0x003fe20003800000 */
.L_x_903:
[----:B------:R-:W-:Y:S02]  /*314c0*/  IMAD.MOV.U32 R12, RZ, RZ, 0x2 ;  /* 0x00000002ff0c7424 */ /* 0x000fe400078e00ff */
[----:B------:R-:W-:-:S05]  /*314d0*/  IMAD.MOV.U32 R2, RZ, RZ, R14 ;  /* 0x000000ffff027224 */ /* 0x000fca00078e000e */
[----:B------:R-:W-:-:S05]  /*314e0*/  SEL R2, R2, RZ, P1 ;  /* 0x000000ff02027207 */ /* 0x000fca0000800000 */
[----:B------:R-:W-:-:S05]  /*314f0*/  IMAD.IADD R0, R0, 0x1, R2 ;  /* 0x0000000100007824 */ /* 0x000fca00078e0202 */
[----:B------:R-:W-:-:S07]  /*31500*/  MOV R13, R0 ;  /* 0x00000000000d7202 */ /* 0x000fce0000000f00 */
[----:B------:R-:W-:Y:S05]  /*31510*/  WARPSYNC.COLLECTIVE R15, `(.L_x_904) ;  /* 0x000000000f087348 */ /* 0x000fea0003c00000 */
[----:B------:R0:W1:Y:S02]  /*31520*/  SHFL.UP P6, R14, R13, R12, R11 ;  /* 0x0400000c0d0e7389 */ /* 0x00006400000c000b */
[----:B01----:R-:W-:Y:S01]  /*31530*/  ENDCOLLECTIVE ;  /* 0x000000000000791b */ /* 0x003fe20003800000 */
.L_x_904:
        /* <DEDUP_REMOVED lines=8> */
.L_x_905:
        /* <DEDUP_REMOVED lines=8> */
.L_x_906:
        /* <DEDUP_REMOVED lines=8> */
.L_x_907:
[----:B------:R-:W-:Y:S02]  /*316c0*/  IMAD.MOV.U32 R12, RZ, RZ, 0x1f ;  /* 0x0000001fff0c7424 */ /* 0x000fe400078e00ff */
[----:B------:R-:W-:Y:S02]  /*316d0*/  IMAD.MOV.U32 R11, RZ, RZ, 0x1f ;  /* 0x0000001fff0b7424 */ /* 0x000fe400078e00ff */
[----:B------:R-:W-:-:S05]  /*316e0*/  IMAD.MOV.U32 R2, RZ, RZ, R14 ;  /* 0x000000ffff027224 */ /* 0x000fca00078e000e */
[----:B------:R-:W-:-:S05]  /*316f0*/  SEL R2, R2, RZ, P5 ;  /* 0x000000ff02027207 */ /* 0x000fca0002800000 */
[----:B------:R-:W-:-:S05]  /*31700*/  IMAD.IADD R3, R0, 0x1, R2 ;  /* 0x0000000100037824 */ /* 0x000fca00078e0202 */
[----:B------:R-:W-:-:S07]  /*31710*/  MOV R13, R3 ;  /* 0x00000003000d7202 */ /* 0x000fce0000000f00 */
[----:B------:R-:W-:Y:S05]  /*31720*/  WARPSYNC.COLLECTIVE R15, `(.L_x_908) ;  /* 0x000000000f087348 */ /* 0x000fea0003c00000 */
[----:B------:R0:W1:Y:S02]  /*31730*/  SHFL.IDX P6, R14, R13, R12, R11 ;  /* 0x0000000c0d0e7389 */ /* 0x00006400000c000b */
[----:B01----:R-:W-:Y:S01]  /*31740*/  ENDCOLLECTIVE ;  /* 0x000000000000791b */ /* 0x003fe20003800000 */
.L_x_908:
[----:B------:R-:W-:Y:S01]  /*31750*/  IMAD.MOV.U32 R9, RZ, RZ, R14 ;  /* 0x000000ffff097224 */ /* 0x000fe200078e000e */
[----:B------:R-:W-:Y:S06]  /*31760*/  BRA `(.L_x_909) ;  /* 0xffffff8c00387947 */ /* 0x000fec000383ffff */
.L_x_650:
[----:B------:R-:W-:Y:S01]  /*31770*/  BSSY B0, `(.L_x_910) ;  /* 0x0000008000007945 */ /* 0x000fe20003800000 */
[----:B------:R-:W-:Y:S01]  /*31780*/  IMAD.MOV.U32 R13, RZ, RZ, R2 ;  /* 0x000000ffff0d7224 */ /* 0x000fe200078e0002 */
[----:B------:R-:W-:Y:S01]  /*31790*/  MOV R15, 0xffffffff ;  /* 0xffffffff000f7802 */ /* 0x000fe20000000f00 */
[----:B------:R-:W-:Y:S02]  /*317a0*/  IMAD.MOV.U32 R12, RZ, RZ, 0x1 ;  /* 0x00000001ff0c7424 */ /* 0x000fe400078e00ff */
[----:B------:R-:W-:-:S07]  /*317b0*/  IMAD.MOV.U32 R11, RZ, RZ, RZ ;  /* 0x000000ffff0b7224 */ /* 0x000fce00078e00ff */
[----:B------:R-:W-:Y:S05]  /*317c0*/  WARPSYNC.COLLECTIVE R15, `(.L_x_911) ;  /* 0x000000000f087348 */ /* 0x000fea0003c00000 */
[----:B------:R0:W1:Y:S02]  /*317d0*/  SHFL.UP P6, R14, R13, R12, R11 ;  /* 0x0400000c0d0e7389 */ /* 0x00006400000c000b */
[----:B01----:R-:W-:Y:S01]  /*317e0*/  ENDCOLLECTIVE ;  /* 0x000000000000791b */ /* 0x003fe20003800000 */
.L_x_911:
[----:B------:R-:W-:Y:S05]  /*317f0*/  BSYNC B0 ;  /* 0x0000000000007941 */ /* 0x000fea0003800000 */
.L_x_910:
[----:B------:R-:W-:Y:S01]  /*31800*/  IMAD.MOV.U32 R3, RZ, RZ, R14 ;  /* 0x000000ffff037224 */ /* 0x000fe200078e000e */
[----:B------:R-:W-:Y:S01]  /*31810*/  MOV R12, 0x2 ;  /* 0x00000002000c7802 */ /* 0x000fe20000000f00 */
[----:B------:R-:W-:Y:S02]  /*31820*/  IMAD.MOV.U32 R11, RZ, RZ, RZ ;  /* 0x000000ffff0b7224 */ /* 0x000fe400078e00ff */
[----:B------:R-:W-:Y:S01]  /*31830*/  IMAD.MOV.U32 R15, RZ, RZ, -0x1 ;  /* 0xffffffffff0f7424 */ /* 0x000fe200078e00ff */
[----:B------:R-:W-:-:S05]  /*31840*/  SEL R3, R3, RZ, P1 ;  /* 0x000000ff03037207 */ /* 0x000fca0000800000 */
[----:B------:R-:W-:-:S04]  /*31850*/  IMAD.IADD R2, R2, 0x1, R3 ;  /* 0x0000000102027824 */ /* 0x000fc800078e0203 */
[----:B------:R-:W-:-:S07]  /*31860*/  IMAD.MOV.U32 R13, RZ, RZ, R2 ;  /* 0x000000ffff0d7224 */ /* 0x000fce00078e0002 */
[----:B------:R-:W-:Y:S05]  /*31870*/  WARPSYNC.COLLECTIVE R15, `(.L_x_912) ;  /* 0x000000000f087348 */ /* 0x000fea0003c00000 */
[----:B------:R0:W1:Y:S02]  /*31880*/  SHFL.UP P6, R14, R13, R12, R11 ;  /* 0x0400000c0d0e7389 */ /* 0x00006400000c000b */
[----:B01----:R-:W-:Y:S01]  /*31890*/  ENDCOLLECTIVE ;  /* 0x000000000000791b */ /* 0x003fe20003800000 */
.L_x_912:
[----:B------:R-:W-:Y:S02]  /*318a0*/  IMAD.MOV.U32 R12, RZ, RZ, 0x4 ;  /* 0x00000004ff0c7424 */ /* 0x000fe400078e00ff */
[----:B------:R-:W-:-:S05]  /*318b0*/  IMAD.MOV.U32 R3, RZ, RZ, R14 ;  /* 0x000000ffff037224 */ /* 0x000fca00078e000e */
[----:B------:R-:W-:-:S04]  /*318c0*/  SEL R3, R3, RZ, P2 ;  /* 0x000000ff03037207 */ /* 0x000fc80001000000 */
[----:B------:R-:W-:-:S05]  /*318d0*/  IADD3 R2, R2, R3, RZ ;  /* 0x0000000302027210 */ /* 0x000fca0007ffe0ff */
[----:B------:R-:W-:-:S07]  /*318e0*/  IMAD.MOV.U32 R13, RZ, RZ, R2 ;  /* 0x000000ffff0d7224 */ /* 0x000fce00078e0002 */
[----:B------:R-:W-:Y:S05]  /*318f0*/  WARPSYNC.COLLECTIVE R15, `(.L_x_913) ;  /* 0x000000000f087348 */ /* 0x000fea0003c00000 */
[----:B------:R0:W1:Y:S02]  /*31900*/  SHFL.UP P6, R14, R13, R12, R11 ;  /* 0x0400000c0d0e7389 */ /* 0x00006400000c000b */
[----:B01----:R-:W-:Y:S01]  /*31910*/  ENDCOLLECTIVE ;  /* 0x000000000000791b */ /* 0x003fe20003800000 */
.L_x_913:
        /* <DEDUP_REMOVED lines=8> */
.L_x_914:
        /* <DEDUP_REMOVED lines=8> */
.L_x_915:
[----:B------:R-:W-:Y:S02]  /*31a20*/  IMAD.MOV.U32 R12, RZ, RZ, 0x1f ;  /* 0x0000001fff0c7424 */ /* 0x000fe400078e00ff */
[----:B------:R-:W-:Y:S02]  /*31a30*/  IMAD.MOV.U32 R11, RZ, RZ, 0x1f ;  /* 0x0000001fff0b7424 */ /* 0x000fe400078e00ff */
[----:B------:R-:W-:-:S05]  /*31a40*/  IMAD.MOV.U32 R3, RZ, RZ, R14 ;  /* 0x000000ffff037224 */ /* 0x000fca00078e000e */
[----:B------:R-:W-:-:S04]  /*31a50*/  SEL R3, R3, RZ, P5 ;  /* 0x000000ff03037207 */ /* 0x000fc80002800000 */
[----:B------:R-:W-:-:S05]  /*31a60*/  IADD3 R3, R2, R3, RZ ;  /* 0x0000000302037210 */ /* 0x000fca0007ffe0ff */
[----:B------:R-:W-:-:S07]  /*31a70*/  IMAD.MOV.U32 R13, RZ, RZ, R3 ;  /* 0x000000ffff0d7224 */ /* 0x000fce00078e0003 */
[----:B------:R-:W-:Y:S05]  /*31a80*/  WARPSYNC.COLLECTIVE R15, `(.L_x_916) ;  /* 0x000000000f087348 */ /* 0x000fea0003c00000 */
[----:B------:R0:W1:Y:S02]  /*31a90*/  SHFL.IDX P6, R14, R13, R12, R11 ;  /* 0x0000000c0d0e7389 */ /* 0x00006400000c000b */
[----:B01----:R-:W-:Y:S01]  /*31aa0*/  ENDCOLLECTIVE ;  /* 0x000000000000791b */ /* 0x003fe20003800000 */
.L_x_916:
[----:B------:R-:W-:Y:S01]  /*31ab0*/  MOV R9, R14 ;  /* 0x0000000e00097202 */ /* 0x000fe20000000f00 */
[----:B------:R-:W-:Y:S06]  /*31ac0*/  BRA `(.L_x_917) ;  /* 0xffffff8c00107947 */ /* 0x000fec000383ffff */
.L_x_652:
[----:B------:R-:W-:Y:S01]  /*31ad0*/  BSSY B0, `(.L_x_918) ;  /* 0x0000006000007945 */ /* 0x000fe20003800000 */
[----:B------:R-:W-:Y:S01]  /*31ae0*/  PLOP3.LUT P6, PT, P6, PT, PT, 0x8, 0x0 ;  /* 0x000000000000781c */ /* 0x000fe200037ce170 */
[----:B------:R-:W-:-:S12]  /*31af0*/  IMAD.MOV.U32 R15, RZ, RZ, -0x1 ;  /* 0xffffffffff0f7424 */ /* 0x000fd800078e00ff */
[----:B0-----:R-:W-:Y:S05]  /*31b00*/  WARPSYNC.COLLECTIVE R15, `(.L_x_919) ;  /* 0x000000000f087348 */ /* 0x001fea0003c00000 */
[----:B------:R-:W-:Y:S01]  /*31b10*/  VOTE.ANY R14, PT, P6 ;  /* 0x00000000000e7806 */ /* 0x000fe200030e0100 */
[----:B0-----:R-:W-:Y:S06]  /*31b20*/  ENDCOLLECTIVE ;  /* 0x000000000000791b */ /* 0x001fec0003800000 */
.L_x_919:
[----:B------:R-:W-:Y:S05]  /*31b30*/  BSYNC B0 ;  /* 0x0000000000007941 */ /* 0x000fea0003800000 */
.L_x_918:
[----:B------:R-:W-:Y:S02]  /*31b40*/  IMAD.MOV.U32 R3, RZ, RZ, R14 ;  /* 0x000000ffff037224 */ /* 0x000fe400078e000e */
[----:B------:R-:W-:Y:S02]  /*31b50*/  IMAD.MOV.U32 R13, RZ, RZ, R4 ;  /* 0x000000ffff0d7224 */ /* 0x000fe400078e0004 */
[----:B------:R-:W0:Y:S01]  /*31b60*/  POPC R0, R3 ;  /* 0x0000000300007309 */ /* 0x000e220000000000 */
[----:B------:R-:W-:Y:S02]  /*31b70*/  IMAD.MOV.U32 R11, RZ, RZ, 0x1f ;  /* 0x0000001fff0b7424 */ /* 0x000fe400078e00ff */
[----:B------:R-:W-:Y:S01]  /*31b80*/  IMAD.MOV.U32 R15, RZ, RZ, -0x1 ;  /* 0xffffffffff0f7424 */ /* 0x000fe200078e00ff */
[----:B0-----:R-:W-:-:S07]  /*31b90*/  MOV R12, R0 ;  /* 0x00000000000c7202 */ /* 0x001fce0000000f00 */
[----:B------:R-:W-:Y:S05]  /*31ba0*/  WARPSYNC.COLLECTIVE R15, `(.L_x_920) ;  /* 0x000000000f087348 */ /* 0x000fea0003c00000 */
[----:B------:R0:W1:Y:S02]  /*31bb0*/  SHFL.IDX P6, R14, R13, R12, R11 ;  /* 0x0000000c0d0e7389 */ /* 0x00006400000c000b */
[----:B01----:R-:W-:Y:S01]  /*31bc0*/  ENDCOLLECTIVE ;  /* 0x000000000000791b */ /* 0x003fe20003800000 */
.L_x_920:
[----:B------:R-:W-:Y:S01]  /*31bd0*/  MOV R13, R6 ;  /* 0x00000006000d7202 */ /* 0x000fe20000000f00 */
[----:B------:R-:W-:-:S07]  /*31be0*/  IMAD.MOV.U32 R4, RZ, RZ, R14 ;  /* 0x000000ffff047224 */ /* 0x000fce00078e000e */
[----:B------:R-:W-:Y:S05]  /*31bf0*/  WARPSYNC.COLLECTIVE R15, `(.L_x_921) ;  /* 0x000000000f087348 */ /* 0x000fea0003c00000 */
[----:B------:R0:W1:Y:S02]  /*31c00*/  SHFL.IDX P6, R14, R13, R12, R11 ;  /* 0x0000000c0d0e7389 */ /* 0x00006400000c000b */
[----:B01----:R-:W-:Y:S01]  /*31c10*/  ENDCOLLECTIVE ;  /* 0x000000000000791b */ /* 0x003fe20003800000 */
.L_x_921:
[----:B------:R-:W-:Y:S01]  /*31c20*/  IMAD.MOV.U32 R6, RZ, RZ, R14 ;  /* 0x000000ffff067224 */ /* 0x000fe200078e000e */
[----:B------:R-:W-:Y:S06]  /*31c30*/  BRA `(.L_x_922) ;  /* 0xffffff8800f47947 */ /* 0x000fec000383ffff */
.L_x_654:
[----:B------:R-:W-:Y:S01]  /*31c40*/  BSSY B0, `(.L_x_923) ;  /* 0x0000007000007945 */ /* 0x000fe20003800000 */
[----:B------:R-:W-:Y:S01]  /*31c50*/  IMAD.MOV.U32 R13, RZ, RZ, R7 ;  /* 0x000000ffff0d7224 */ /* 0x000fe200078e0007 */
[----:B------:R-:W-:Y:S01]  /*31c60*/  MOV R15, 0xffffffff ;  /* 0xffffffff000f7802 */ /* 0x000fe20000000f00 */
[----:B------:R-:W-:-:S07]  /*31c70*/  IMAD.MOV.U32 R11, RZ, RZ, 0x1f ;  /* 0x0000001fff0b7424 */ /* 0x000fce00078e00ff */
[----:B012---:R-:W-:Y:S05]  /*31c80*/  WARPSYNC.COLLECTIVE R15, `(.L_x_924) ;  /* 0x000000000f087348 */ /* 0x007fea0003c00000 */
[----:B------:R3:W4:Y:S02]  /*31c90*/  SHFL.IDX P6, R14, R13, R12, R11 ;  /* 0x0000000c0d0e7389 */ /* 0x00072400000c000b */
[----:B01234-:R-:W-:Y:S01]  /*31ca0*/  ENDCOLLECTIVE ;  /* 0x000000000000791b */ /* 0x01ffe20003800000 */
.L_x_924:
[----:B------:R-:W-:Y:S05]  /*31cb0*/  BSYNC B0 ;  /* 0x0000000000007941 */ /* 0x000fea0003800000 */
.L_x_923:
[----:B------:R-:W-:Y:S01]  /*31cc0*/  IMAD.MOV.U32 R7, RZ, RZ, R14 ;  /* 0x000000ffff077224 */ /* 0x000fe200078e000e */
[----:B------:R-:W-:Y:S06]  /*31cd0*/  BRA `(.L_x_925) ;  /* 0xffffff8800e47947 */ /* 0x000fec000383ffff */
.L_x_658:
[----:B0-----:R0:W1:Y:S02]  /*31ce0*/  SYNCS.PHASECHK.TRANS64.TRYWAIT P0, [R0+URZ+0x38820], R3 ;  /* 0x03882003000075a7 */ /* 0x001064000800017f */
[----:B-1----:R-:W-:Y:S05]  /*31cf0*/  @!P0 NANOSLEEP.SYNCS 0x989680 ;  /* 0x009896800000895d */ /* 0x002fea0003900000 */
[----:B------:R-:W1:Y:S02]  /*31d00*/  @!P0 SYNCS.PHASECHK.TRANS64 P0, [R0+URZ+0x38820], R3 ;  /* 0x03882003000085a7 */ /* 0x000e64000800007f */
[----:B-1----:R-:W-:Y:S05]  /*31d10*/  @!P0 BRA `(.L_x_658) ;  /* 0xfffffffc00f08947 */ /* 0x002fea000383ffff */
[----:B------:R-:W-:Y:S05]  /*31d20*/  BRA `(.L_x_926) ;  /* 0xffffff90007c7947 */ /* 0x000fea000383ffff */
.L_x_659:
[----:B------:R-:W1:Y:S01]  /*31d30*/  S2R R2, SR_TID.X ;  /* 0x0000000000027919 */ /* 0x000e620000002100 */
[----:B------:R-:W-:Y:S01]  /*31d40*/  BSSY B0, `(.L_x_927) ;  /* 0x000000a000007945 */ /* 0x000fe20003800000 */
[----:B------:R-:W-:Y:S01]  /*31d50*/  IMAD.MOV.U32 R12, RZ, RZ, RZ ;  /* 0x000000ffff0c7224 */ /* 0x000fe200078e00ff */
[----:B------:R-:W-:Y:S01]  /*31d60*/  MOV R11, 0x1f ;  /* 0x0000001f000b7802 */ /* 0x000fe20000000f00 */
[----:B------:R-:W-:Y:S01]  /*31d70*/  IMAD.MOV.U32 R15, RZ, RZ, -0x1 ;  /* 0xffffffffff0f7424 */ /* 0x000fe200078e00ff */
[----:B-1----:R-:W-:-:S04]  /*31d80*/  SHF.R.U32.HI R2, RZ, 0x5, R2 ;  /* 0x00000005ff027819 */ /* 0x002fc80000011602 */
[----:B------:R-:W-:-:S05]  /*31d90*/  LOP3.LUT R2, R2, 0x3, RZ, 0xc0, !PT ;  /* 0x0000000302027812 */ /* 0x000fca00078ec0ff */
[----:B------:R-:W-:-:S07]  /*31da0*/  IMAD.MOV.U32 R13, RZ, RZ, R2 ;  /* 0x000000ffff0d7224 */ /* 0x000fce00078e0002 */
[----:B0-----:R-:W-:Y:S05]  /*31db0*/  WARPSYNC.COLLECTIVE R15, `(.L_x_928) ;  /* 0x000000000f087348 */ /* 0x001fea0003c00000 */
[----:B------:R1:W2:Y:S02]  /*31dc0*/  SHFL.IDX P6, R14, R13, R12, R11 ;  /* 0x0000000c0d0e7389 */ /* 0x0002a400000c000b */
[----:B012---:R-:W-:Y:S01]  /*31dd0*/  ENDCOLLECTIVE ;  /* 0x000000000000791b */ /* 0x007fe20003800000 */
.L_x_928:
[----:B------:R-:W-:Y:S05]  /*31de0*/  BSYNC B0 ;  /* 0x0000000000007941 */ /* 0x000fea0003800000 */
.L_x_927:
[----:B------:R-:W-:Y:S05]  /*31df0*/  BRA `(.L_x_929) ;  /* 0xffffff9000647947 */ /* 0x000fea000383ffff */
.L_x_660:
[----:B------:R-:W-:Y:S01]  /*31e00*/  BSSY B0, `(.L_x_930) ;  /* 0x0000006000007945 */ /* 0x000fe20003800000 */
[----:B------:R-:W-:-:S07]  /*31e10*/  IMAD.MOV.U32 R15, RZ, RZ, -0x1 ;  /* 0xffffffffff0f7424 */ /* 0x000fce00078e00ff */
[----:B01----:R-:W-:Y:S05]  /*31e20*/  WARPSYNC.COLLECTIVE R15, `(.L_x_931) ;  /* 0x000000000f0c7348 */ /* 0x003fea0003c00000 */
[----:B------:R-:W-:Y:S02]  /*31e30*/  ELECT P6, UR62, PT ;  /* 0x00000000003e782f */ /* 0x000fe400038c0000 */
[----:B------:R-:W-:Y:S01]  /*31e40*/  MOV R14, UR62 ;  /* 0x0000003e000e7c02 */ /* 0x000fe20008000f00 */
[----:B01----:R-:W-:Y:S10]  /*31e50*/  ENDCOLLECTIVE ;  /* 0x000000000000791b */ /* 0x003ff40003800000 */
.L_x_931:
[----:B------:R-:W-:Y:S05]  /*31e60*/  BSYNC B0 ;  /* 0x0000000000007941 */ /* 0x000fea0003800000 */
.L_x_930:
[----:B------:R-:W-:Y:S05]  /*31e70*/  BRA `(.L_x_932) ;  /* 0xffffff9000587947 */ /* 0x000fea000383ffff */
.L_x_662:
[----:B0-----:R0:W1:Y:S02]  /*31e80*/  SYNCS.PHASECHK.TRANS64.TRYWAIT P1, [R6+URZ], R5 ;  /* 0x00000005060075a7 */ /* 0x001064000802017f */
[----:B-1----:R-:W-:Y:S05]  /*31e90*/  @!P1 NANOSLEEP.SYNCS 0x989680 ;  /* 0x009896800000995d */ /* 0x002fea0003900000 */
[----:B------:R-:W1:Y:S02]  /*31ea0*/  @!P1 SYNCS.PHASECHK.TRANS64 P1, [R6+URZ], R5 ;  /* 0x00000005060095a7 */ /* 0x000e64000802007f */
[----:B-1----:R-:W-:Y:S05]  /*31eb0*/  @!P1 BRA `(.L_x_662) ;  /* 0xfffffffc00f09947 */ /* 0x002fea000383ffff */
[----:B------:R-:W-:Y:S05]  /*31ec0*/  BRA `(.L_x_933) ;  /* 0xffffff9000947947 */ /* 0x000fea000383ffff */
.L_x_663:
[----:B-1----:R1:W2:Y:S02]  /*31ed0*/  SYNCS.PHASECHK.TRANS64.TRYWAIT P1, [R7+URZ], R2 ;  /* 0x00000002070075a7 */ /* 0x0022a4000802017f */
[----:B--2---:R-:W-:Y:S05]  /*31ee0*/  @!P1 NANOSLEEP.SYNCS 0x989680 ;  /* 0x009896800000995d */ /* 0x004fea0003900000 */
[----:B------:R-:W2:Y:S02]  /*31ef0*/  @!P1 SYNCS.PHASECHK.TRANS64 P1, [R7+URZ], R2 ;  /* 0x00000002070095a7 */ /* 0x000ea4000802007f */
[----:B--2---:R-:W-:Y:S05]  /*31f00*/  @!P1 BRA `(.L_x_663) ;  /* 0xfffffffc00f09947 */ /* 0x004fea000383ffff */
[----:B------:R-:W-:Y:S05]  /*31f10*/  BRA `(.L_x_934) ;  /* 0xffffff9000887947 */ /* 0x000fea000383ffff */
.L_x_665:
[----:B--2---:R2:W3:Y:S02]  /*31f20*/  SYNCS.PHASECHK.TRANS64.TRYWAIT P1, [R4+URZ+0x38860], R5 ;  /* 0x03886005040075a7 */ /* 0x0044e4000802017f */
[----:B---3--:R-:W-:Y:S05]  /*31f30*/  @!P1 NANOSLEEP.SYNCS 0x989680 ;  /* 0x009896800000995d */ /* 0x008fea0003900000 */
[----:B------:R-:W3:Y:S02]  /*31f40*/  @!P1 SYNCS.PHASECHK.TRANS64 P1, [R4+URZ+0x38860], R5 ;  /* 0x03886005040095a7 */ /* 0x000ee4000802007f */
[----:B---3--:R-:W-:Y:S05]  /*31f50*/  @!P1 BRA `(.L_x_665) ;  /* 0xfffffffc00f09947 */ /* 0x008fea000383ffff */
[----:B------:R-:W-:Y:S05]  /*31f60*/  BRA `(.L_x_935) ;  /* 0xffffff90008c7947 */ /* 0x000fea000383ffff */
.L_x_667:
[----:B---3--:R3:W4:Y:S02]  /*31f70*/  SYNCS.PHASECHK.TRANS64.TRYWAIT P1, [R3+URZ+0x38860], R2 ;  /* 0x03886002030075a7 */ /* 0x008724000802017f */
[----:B----4-:R-:W-:Y:S05]  /*31f80*/  @!P1 NANOSLEEP.SYNCS 0x989680 ;  /* 0x009896800000995d */ /* 0x010fea0003900000 */
[----:B------:R-:W4:Y:S02]  /*31f90*/  @!P1 SYNCS.PHASECHK.TRANS64 P1, [R3+URZ+0x38860], R2 ;  /* 0x03886002030095a7 */ /* 0x000f24000802007f */
[----:B----4-:R-:W-:Y:S05]  /*31fa0*/  @!P1 BRA `(.L_x_667) ;  /* 0xfffffffc00f09947 */ /* 0x010fea000383ffff */
[----:B------:R-:W-:Y:S05]  /*31fb0*/  BRA `(.L_x_936) ;  /* 0xffffff90008c7947 */ /* 0x000fea000383ffff */
.L_x_669:
[----:B----4-:R4:W0:Y:S02]  /*31fc0*/  SYNCS.PHASECHK.TRANS64.TRYWAIT P0, [R4+URZ+0x38880], R5 ;  /* 0x03888005040075a7 */ /* 0x010824000800017f */
[----:B0-----:R-:W-:Y:S05]  /*31fd0*/  @!P0 NANOSLEEP.SYNCS 0x989680 ;  /* 0x009896800000895d */ /* 0x001fea0003900000 */
[----:B------:R-:W0:Y:S02]  /*31fe0*/  @!P0 SYNCS.PHASECHK.TRANS64 P0, [R4+URZ+0x38880], R5 ;  /* 0x03888005040085a7 */ /* 0x000e24000800007f */
[----:B0-----:R-:W-:Y:S05]  /*31ff0*/  @!P0 BRA `(.L_x_669) ;  /* 0xfffffffc00f08947 */ /* 0x001fea000383ffff */
[----:B------:R-:W-:Y:S05]  /*32000*/  BRA `(.L_x_670) ;  /* 0xffffff9000887947 */ /* 0x000fea000383ffff */
.L_x_937:
        /* <DEDUP_REMOVED lines=15> */
.L_x_3136:


//--------------------- .text._ZN7cutlass13device_kernelIN5flash11enable_sm90INS1_16FlashAttnFwdSm90INS1_25CollectiveMainloopFwdSm90ILi2EN4cute5tupleIJNS5_1CILi1EEES8_S8_EEENS6_IJNS7_ILi128EEENS7_ILi64EEENS7_ILi256EEEEEELi256ENS_12float_e4m3_tEfNS_4arch4Sm90ELb0ELb1ELb1ELb0ELb0ELb0ELb0ELb1ELb1ELb1ELb1ELb0EEENS1_21CollectiveEpilogueFwdINS6_IJSA_SC_SB_EEES9_NS_10bfloat16_tESG_Li256ELb0ELb1ELb1ELb1EEENS1_19SingleTileSchedulerILb0ELb1ELb1ELi128EEEEEEEEEvNT_6ParamsE --------------------------
	.section	.text._ZN7cutlass13device_kernelIN5flash11enable_sm90INS1_16FlashAttnFwdSm90INS1_25CollectiveMainloopFwdSm90ILi2EN4cute5tupleIJNS5_1CILi1EEES8_S8_EEENS6_IJNS7_ILi128EEENS7_ILi64EEENS7_ILi256EEEEEELi256ENS_12float_e4m3_tEfNS_4arch4Sm90ELb0ELb1ELb1ELb0ELb0ELb0ELb0ELb1ELb1ELb1ELb1ELb0EEENS1_21CollectiveEpilogueFwdINS6_IJSA_SC_SB_EEES9_NS_10bfloat16_tESG_Li256ELb0ELb1ELb1ELb1EEENS1_19SingleTileSchedulerILb0ELb1ELb1ELi128EEEEEEEEEvNT_6ParamsE,"ax",@progbits
	.align	128
.text._ZN7cutlass13device_kernelIN5flash11enable_sm90INS1_16FlashAttnFwdSm90INS1_25CollectiveMainloopFwdSm90ILi2EN4cute5tupleIJNS5_1CILi1EEES8_S8_EEENS6_IJNS7_ILi128EEENS7_ILi64EEENS7_ILi256EEEEEELi256ENS_12float_e4m3_tEfNS_4arch4Sm90ELb0ELb1ELb1ELb0ELb0ELb0ELb0ELb1ELb1ELb1ELb1ELb0EEENS1_21CollectiveEpilogueFwdINS6_IJSA_SC_SB_EEES9_NS_10bfloat16_tESG_Li256ELb0ELb1ELb1ELb1EEENS1_19SingleTileSchedulerILb0ELb1ELb1ELi128EEEEEEEEEvNT_6ParamsE:
        .type           _ZN7cutlass13device_kernelIN5flash11enable_sm90INS1_16FlashAttnFwdSm90INS1_25CollectiveMainloopFwdSm90ILi2EN4cute5tupleIJNS5_1CILi1EEES8_S8_EEENS6_IJNS7_ILi128EEENS7_ILi64EEENS7_ILi256EEEEEELi256ENS_12float_e4m3_tEfNS_4arch4Sm90ELb0ELb1ELb1ELb0ELb0ELb0ELb0ELb1ELb1ELb1ELb1ELb0EEENS1_21CollectiveEpilogueFwdINS6_IJSA_SC_SB_EEES9_NS_10bfloat16_tESG_Li256ELb0ELb1ELb1ELb1EEENS1_19SingleTileSchedulerILb0ELb1ELb1ELi128EEEEEEEEEvNT_6ParamsE,@function
        .size           _ZN7cutlass13device_kernelIN5flash11enable_sm90INS1_16FlashAttnFwdSm90INS1_25CollectiveMainloopFwdSm90ILi2EN4cute5tupleIJNS5_1CILi1EEES8_S8_EEENS6_IJNS7_ILi128EEENS7_ILi64EEENS7_ILi256EEEEEELi256ENS_12float_e4m3_tEfNS_4arch4Sm90ELb0ELb1ELb1ELb0ELb0ELb0ELb0ELb1ELb1ELb1ELb1ELb0EEENS1_21CollectiveEpilogueFwdINS6_IJSA_SC_SB_EEES9_NS_10bfloat16_tESG_Li256ELb0ELb1ELb1ELb1EEENS1_19SingleTileSchedulerILb0ELb1ELb1ELi128EEEEEEEEEvNT_6ParamsE,(.L_x_3137 - _ZN7cutlass13device_kernelIN5flash11enable_sm90INS1_16FlashAttnFwdSm90INS1_25CollectiveMainloopFwdSm90ILi2EN4cute5tupleIJNS5_1CILi1EEES8_S8_EEENS6_IJNS7_ILi128EEENS7_ILi64EEENS7_ILi256EEEEEELi256ENS_12float_e4m3_tEfNS_4arch4Sm90ELb0ELb1ELb1ELb0ELb0ELb0ELb0ELb1ELb1ELb1ELb1ELb0EEENS1_21CollectiveEpilogueFwdINS6_IJSA_SC_SB_EEES9_NS_10bfloat16_tESG_Li256ELb0ELb1ELb1ELb1EEENS1_19SingleTileSchedulerILb0ELb1ELb1ELi128EEEEEEEEEvNT_6ParamsE)
        .other          _ZN7cutlass13device_kernelIN5flash11enable_sm90INS1_16FlashAttnFwdSm90INS1_25CollectiveMainloopFwdSm90ILi2EN4cute5tupleIJNS5_1CILi1EEES8_S8_EEENS6_IJNS7_ILi128EEENS7_ILi64EEENS7_ILi256EEEEEELi256ENS_12float_e4m3_tEfNS_4arch4Sm90ELb0ELb1ELb1ELb0ELb0ELb0ELb0ELb1ELb1ELb1ELb1ELb0EEENS1_21CollectiveEpilogueFwdINS6_IJSA_SC_SB_EEES9_NS_10bfloat16_tESG_Li256ELb0ELb1ELb1ELb1EEENS1_19SingleTileSchedulerILb0ELb1ELb1ELi128EEEEEEEEEvNT_6ParamsE,@"STO_CUDA_ENTRY STV_DEFAULT"
_ZN7cutlass13device_kernelIN5flash11enable_sm90INS1_16FlashAttnFwdSm90INS1_25CollectiveMainloopFwdSm90ILi2EN4cute5tupleIJNS5_1CILi1EEES8_S8_EEENS6_IJNS7_ILi128EEENS7_ILi64EEENS7_ILi256EEEEEELi256ENS_12float_e4m3_tEfNS_4arch4Sm90ELb0ELb1ELb1ELb0ELb0ELb0ELb0ELb1ELb1ELb1ELb1ELb0EEENS1_21CollectiveEpilogueFwdINS6_IJSA_SC_SB_EEES9_NS_10bfloat16_tESG_Li256ELb0ELb1ELb1ELb1EEENS1_19SingleTileSchedulerILb0ELb1ELb1ELi128EEEEEEEEEvNT_6ParamsE:
        /* <DEDUP_REMOVED lines=18> */
.L_x_939:
[----:B------:R-:W-:Y:S05]  /*0120*/  BSYNC B0 ;  /* 0x0000000000007941 */ /* 0x000fea0003800000 */
.L_x_938:
        /* <DEDUP_REMOVED lines=41> */
.L_x_940:
        /* <DEDUP_REMOVED lines=22> */
.L_x_941:
        /* <DEDUP_REMOVED lines=18> */
.L_x_942:
        /* <DEDUP_REMOVED lines=22> */
.L_x_943:
        /* <DEDUP_REMOVED lines=22> */
.L_x_944:
        /* <DEDUP_REMOVED lines=8> */
.L_x_947:
[----:B------:R-:W-:-:S08]  /*0980*/  NOP ;  /* 0x0000000000007918 */ /* 0x000fd00000000000 */
[----:B------:R-:W0:Y:S02]  /*0990*/  USETMAXREG.TRY_ALLOC.CTAPOOL UP0, 0xf0 ;  /* 0x000000f0000079c8 */ /* 0x000e240008000600 */
[----:B0-----:R-:W-:-:S13]  /*09a0*/  PLOP3.LUT P0, PT, PT, PT, UP0, 0x80, 0x0 ;  /* 0x000000000000781c */ /* 0x001fda0003f0f008 */
[----:B------:R-:W-:Y:S05]  /*09b0*/  @!P0 BRA `(.L_x_947) ;  /* 0xfffffffc00f08947 */ /* 0x000fea000383ffff */
[----:B------:R-:W0:Y:S01]  /*09c0*/  S2UR UR6, SR_CTAID.Y ;  /* 0x00000000000679c3 */ /* 0x000e220000002600 */
[----:B------:R-:W-:Y:S01]  /*09d0*/  LOP3.LUT R0, R19, 0xffffff80, RZ, 0xc0, !PT ;  /* 0xffffff8013007812 */ /* 0x000fe200078ec0ff */
[----:B------:R-:W-:Y:S02]  /*09e0*/  ULDC UR7, c[0x0][0xc50] ;  /* 0x0003140000077ab9 */ /* 0x000fe40000000800 */
[----:B------:R-:W-:-:S04]  /*09f0*/  UISETP.NE.AND UP0, UPT, UR7, 0x1, UPT ;  /* 0x000000010700788c */ /* 0x000fc8000bf05270 */
[----:B------:R-:W-:Y:S08]  /*0a00*/  BAR.ARV 0x8, 0x180 ;  /* 0x0206000000007b1d */ /* 0x000ff00000002000 */
[----:B------:R-:W1:Y:S01]  /*0a10*/  S2UR UR36, SR_CTAID.Z ;  /* 0x00000000002479c3 */ /* 0x000e620000002700 */
[----:B------:R-:W-:Y:S01]  /*0a20*/  ISETP.NE.AND P0, PT, R0, 0x80, PT ;  /* 0x000000800000780c */ /* 0x000fe20003f05270 */
[----:B------:R-:W-:Y:S01]  /*0a30*/  @UP0 ULDC UR4, c[0x0][0xc54] ;  /* 0x0003150000040ab9 */ /* 0x000fe20000000800 */
[----:B------:R-:W-:Y:S01]  /*0a40*/  @UP0 ULDC UR8, c[0x0][0xc58] ;  /* 0x0003160000080ab9 */ /* 0x000fe20000000800 */
[----:B0-----:R-:W-:-:S10]  /*0a50*/  UIMAD.WIDE.U32 UR4, UR6, UR4, URZ ;  /* 0x00000004060472a5 */ /* 0x001fd4000f8e003f */
[----:B------:R-:W-:Y:S06]  /*0a60*/  @!P0 BAR.ARV 0x9, 0x100 ;  /* 0x0244000000008b1d */ /* 0x000fec0000002000 */
[----:B------:R-:W-:Y:S01]  /*0a70*/  UMOV UR42, UR6 ;  /* 0x00000006002a7c82 */ /* 0x000fe20008000000 */
[----:B------:R-:W-:Y:S01]  /*0a80*/  @UP0 USHF.R.U32.HI UR42, URZ, UR8, UR5 ;  /* 0x000000083f2a0299 */ /* 0x000fe20008011605 */
[----:B-1----:R-:W-:-:S03]  /*0a90*/  ISETP.LE.AND P0, PT, RZ, UR36, PT ;  /* 0x00000024ff007c0c */ /* 0x002fc6000bf03270 */
[----:B------:R-:W-:-:S04]  /*0aa0*/  UIADD3 UR4, -UR42, URZ, URZ ;  /* 0x0000003f2a047290 */ /* 0x000fc8000fffe13f */
[----:B------:R-:W-:-:S06]  /*0ab0*/  UIMAD UR6, UR7, UR4, UR6 ;  /* 0x00000004070672a4 */ /* 0x000fcc000f8e0206 */
[----:B------:R-:W-:Y:S06]  /*0ac0*/  @!P0 BRA `(.L_x_948) ;  /* 0x0000013400dc8947 */ /* 0x000fec0003800000 */
[----:B------:R-:W0:Y:S01]  /*0ad0*/  S2UR UR47, SR_CTAID.X ;  /* 0x00000000002f79c3 */ /* 0x000e220000002500 */
[----:B------:R-:W-:Y:S01]  /*0ae0*/  ULDC UR7, c[0x0][0x448] ;  /* 0x0001120000077ab9 */ /* 0x000fe20000000800 */
[----:B------:R-:W-:Y:S01]  /*0af0*/  ULDC.64 UR4, c[0x0][0x418] ;  /* 0x0001060000047ab9 */ /* 0x000fe20000000a00 */
[----:B------:R-:W-:Y:S01]  /*0b00*/  UISETP.NE.AND UP1, UPT, UR7, 0x1, UPT ;  /* 0x000000010700788c */ /* 0x000fe2000bf25270 */
[----:B------:R-:W-:Y:S01]  /*0b10*/  VIADD R19, R19, 0xffffff80 ;  /* 0xffffff8013137836 */ /* 0x000fe20000000000 */
[----:B------:R-:W-:Y:S01]  /*0b20*/  UISETP.NE.U32.AND UP0, UPT, UR4, URZ, UPT ;  /* 0x0000003f0400728c */ /* 0x000fe2000bf05070 */
[----:B------:R-:W-:Y:S01]  /*0b30*/  ULDC UR37, c[0x0][0x424] ;  /* 0x0001090000257ab9 */ /* 0x000fe20000000800 */
[----:B------:R-:W-:Y:S02]  /*0b40*/  ULDC UR43, c[0x0][0x288] ;  /* 0x0000a200002b7ab9 */ /* 0x000fe40000000800 */
[----:B------:R-:W-:Y:S02]  /*0b50*/  UISETP.NE.AND.EX UP0, UPT, UR5, URZ, UPT, UP0 ;  /* 0x0000003f0500728c */ /* 0x000fe4000bf05300 */
[----:B------:R-:W-:Y:S01]  /*0b60*/  UIADD3 UR10, -UR43, 0x1, URZ ;  /* 0x000000012b0a7890 */ /* 0x000fe2000fffe13f */
[----:B------:R-:W-:Y:S01]  /*0b70*/  ULDC.64 UR4, c[0x0][0x9e0] ;  /* 0x0002780000047ab9 */ /* 0x000fe20000000a00 */
[----:B------:R-:W-:-:S02]  /*0b80*/  USEL UR37, UR37, 0x1, UP0 ;  /* 0x0000000125257887 */ /* 0x000fc40008000000 */
[----:B------:R-:W-:Y:S01]  /*0b90*/  UISETP.GE.AND UP0, UPT, UR5, 0x1, UPT ;  /* 0x000000010500788c */ /* 0x000fe2000bf06270 */
[----:B------:R-:W-:Y:S01]  /*0ba0*/  @UP1 ULDC UR9, c[0x0][0x44c] ;  /* 0x0001130000091ab9 */ /* 0x000fe20000000800 */
[----:B------:R-:W-:Y:S01]  /*0bb0*/  ULDC UR13, c[0x0][0x2f0] ;  /* 0x0000bc00000d7ab9 */ /* 0x000fe20000000800 */
[----:B------:R-:W-:Y:S01]  /*0bc0*/  @UP1 ULDC UR11, c[0x0][0x450] ;  /* 0x00011400000b1ab9 */ /* 0x000fe20000000800 */
[----:B------:R-:W-:Y:S02]  /*0bd0*/  UIMAD UR10, UR37, UR13, UR10 ;  /* 0x0000000d250a72a4 */ /* 0x000fe4000f8e020a */
[----:B------:R-:W-:Y:S01]  /*0be0*/  PLOP3.LUT P1, PT, PT, PT, UP0, 0x80, 0x0 ;  /* 0x000000000000781c */ /* 0x000fe20003f2f008 */
[----:B------:R-:W-:Y:S02]  /*0bf0*/  USHF.R.S32.HI UR39, URZ, 0x1f, UR36 ;  /* 0x0000001f3f277899 */ /* 0x000fe40008011424 */
[----:B0-----:R-:W-:-:S04]  /*0c00*/  USHF.L.U32 UR47, UR47, 0x7, URZ ;  /* 0x000000072f2f7899 */ /* 0x001fc8000800063f */
[----:B------:R-:W-:Y:S02]  /*0c10*/  @UP1 UIADD3 UR8, UR47, 0x7f, URZ ;  /* 0x0000007f2f081890 */ /* 0x000fe4000fffe03f */
[----:B------:R-:W-:Y:S02]  /*0c20*/  UIADD3 UR7, UR47, 0x7f, URZ ;  /* 0x0000007f2f077890 */ /* 0x000fe4000fffe03f */
[----:B------:R-:W-:-:S04]  /*0c30*/  UIMAD.WIDE.U32 UR8, UR8, UR9, URZ ;  /* 0x00000009080872a5 */ /* 0x000fc8000f8e003f */
[----:B------:R-:W-:-:S04]  /*0c40*/  @UP1 USHF.R.U32.HI UR7, URZ, UR11, UR9 ;  /* 0x0000000b3f071299 */ /* 0x000fc80008011609 */
[----:B------:R-:W-:-:S04]  /*0c50*/  UIADD3 UR10, UR10, UR7, URZ ;  /* 0x000000070a0a7290 */ /* 0x000fc8000fffe03f */
[----:B------:R-:W-:Y:S01]  /*0c60*/  UIADD3 UR4, UR10, UR4, URZ ;  /* 0x000000040a047290 */ /* 0x000fe2000fffe03f */
[----:B------:R-:W-:Y:S11]  /*0c70*/  @!P1 BRA `(.L_x_949) ;  /* 0x0000000000449947 */ /* 0x000ff60003800000 */
[----:B------:R-:W-:Y:S01]  /*0c80*/  ISETP.LT.AND P0, PT, RZ, UR10, PT ;  /* 0x0000000aff007c0c */ /* 0x000fe2000bf01270 */
[----:B------:R-:W-:-:S12]  /*0c90*/  UIADD3 UR7, UR10, -0x1, URZ ;  /* 0xffffffff0a077890 */ /* 0x000fd8000fffe03f */
[----:B------:R-:W-:Y:S05]  /*0ca0*/  @P0 BRA `(.L_x_950) ;  /* 0x00000000001c0947 */ /* 0x000fea0003800000 */
[----:B------:R-:W-:Y:S02]  /*0cb0*/  UISETP.NE.AND UP0, UPT, UR5, 0x1, UPT ;  /* 0x000000010500788c */ /* 0x000fe4000bf05270 */
[----:B------:R-:W-:-:S09]  /*0cc0*/  UIADD3 UR7, -UR10, URZ, URZ ;  /* 0x0000003f0a077290 */ /* 0x000fd2000fffe13f */
[----:B------:R-:W-:Y:S02]  /*0cd0*/  @UP0 ULDC.64 UR10, c[0x0][0x9e8] ;  /* 0x00027a00000a0ab9 */ /* 0x000fe40000000a00 */
[----:B------:R-:W-:-:S04]  /*0ce0*/  UIMAD.WIDE.U32 UR8, UR7, UR10, URZ ;  /* 0x0000000a070872a5 */ /* 0x000fc8000f8e003f */
[----:B------:R-:W-:-:S04]  /*0cf0*/  @UP0 USHF.R.U32.HI UR7, URZ, UR11, UR9 ;  /* 0x0000000b3f070299 */ /* 0x000fc80008011609 */
[----:B------:R-:W-:Y:S01]  /*0d00*/  ULOP3.LUT UR7, URZ, UR7, URZ, 0x33, !UPT ;  /* 0x000000073f077292 */ /* 0x000fe2000f8e333f */
[----:B------:R-:W-:Y:S11]  /*0d10*/  BRA `(.L_x_951) ;  /* 0x0000000000107947 */ /* 0x000ff60003800000 */
.L_x_950:
[----:B------:R-:W-:-:S11]  /*0d20*/  UISETP.NE.AND UP0, UPT, UR5, 0x1, UPT ;  /* 0x000000010500788c */ /* 0x000fd6000bf05270 */
[----:B------:R-:W-:Y:S02]  /*0d30*/  @UP0 ULDC.64 UR10, c[0x0][0x9e8] ;  /* 0x00027a00000a0ab9 */ /* 0x000fe40000000a00 */
[----:B------:R-:W-:-:S04]  /*0d40*/  UIMAD.WIDE.U32 UR8, UR7, UR10, URZ ;  /* 0x0000000a070872a5 */ /* 0x000fc8000f8e003f */
[----:B------:R-:W-:-:S12]  /*0d50*/  @UP0 USHF.R.U32.HI UR7, URZ, UR11, UR9 ;  /* 0x0000000b3f070299 */ /* 0x000fd80008011609 */
.L_x_951:
[----:B------:R-:W-:-:S04]  /*0d60*/  UIMAD UR7, UR7, UR5, UR5 ;  /* 0x00000005070772a4 */ /* 0x000fc8000f8e0205 */
[----:B------:R-:W-:-:S04]  /*0d70*/  UISETP.LT.AND UP0, UPT, UR4, UR7, UPT ;  /* 0x000000070400728c */ /* 0x000fc8000bf01270 */
[----:B------:R-:W-:-:S12]  /*0d80*/  USEL UR4, UR4, UR7, UP0 ;  /* 0x0000000704047287 */ /* 0x000fd80008000000 */
.L_x_949:
[----:B------:R-:W-:Y:S02]  /*0d90*/  UIMAD UR7, UR37, UR13, 0x3f ;  /* 0x0000003f250774a4 */ /* 0x000fe4000f8e020d */
[----:B------:R-:W-:Y:S01]  /*0da0*/  UIADD3 UR10, UR4, 0x3f, URZ ;  /* 0x0000003f040a7890 */ /* 0x000fe2000fffe03f */
[----:B------:R-:W-:Y:S01]  /*0db0*/  @UP1 ULDC UR8, c[0x0][0x44c] ;  /* 0x0001130000081ab9 */ /* 0x000fe20000000800 */
[----:B------:R-:W-:Y:S01]  /*0dc0*/  @UP1 ULDC UR14, c[0x0][0x450] ;  /* 0x00011400000e1ab9 */ /* 0x000fe20000000800 */
[----:B------:R-:W-:Y:S02]  /*0dd0*/  UIMAD.WIDE.U32 UR8, UR47, UR8, URZ ;  /* 0x000000082f0872a5 */ /* 0x000fe4000f8e003f */
[----:B------:R-:W-:Y:S02]  /*0de0*/  USHF.R.S32.HI UR4, URZ, 0x1f, UR7 ;  /* 0x0000001f3f047899 */ /* 0x000fe40008011407 */
[----:B------:R-:W-:Y:S01]  /*0df0*/  USHF.R.S32.HI UR11, URZ, 0x1f, UR10 ;  /* 0x0000001f3f0b7899 */ /* 0x000fe2000801140a */
[----:B------:R-:W-:Y:S01]  /*0e00*/  UMOV UR12, UR47 ;  /* 0x0000002f000c7c82 */ /* 0x000fe20008000000 */
[----:B------:R-:W-:-:S02]  /*0e10*/  UIMAD UR43, UR37, UR13, -UR43 ;  /* 0x0000000d252b72a4 */ /* 0x000fc4000f8e0a2b */
[----:B------:R-:W-:Y:S02]  /*0e20*/  @UP1 USHF.R.U32.HI UR12, URZ, UR14, UR9 ;  /* 0x0000000e3f0c1299 */ /* 0x000fe40008011609 */
[----:B------:R-:W-:Y:S02]  /*0e30*/  ULEA.HI UR4, UR4, UR7, URZ, 0x6 ;  /* 0x0000000704047291 */ /* 0x000fe4000f8f303f */
[----:B------:R-:W-:Y:S02]  /*0e40*/  ULEA.HI UR11, UR11, UR10, URZ, 0x6 ;  /* 0x0000000a0b0b7291 */ /* 0x000fe4000f8f303f */
[----:B------:R-:W-:Y:S02]  /*0e50*/  UIADD3 UR7, UR43, UR12, URZ ;  /* 0x0000000c2b077290 */ /* 0x000fe4000fffe03f */
[----:B------:R-:W-:Y:S02]  /*0e60*/  USHF.R.S32.HI UR4, URZ, 0x6, UR4 ;  /* 0x000000063f047899 */ /* 0x000fe40008011404 */
[----:B------:R-:W-:Y:S01]  /*0e70*/  USHF.R.S32.HI UR11, URZ, 0x6, UR11 ;  /* 0x000000063f0b7899 */ /* 0x000fe2000801140b */
[----:B------:R-:W-:-:S02]  /*0e80*/  ULDC UR8, c[0x0][0x9dc] ;  /* 0x0002770000087ab9 */ /* 0x000fc40000000800 */
[----:B------:R-:W-:Y:S02]  /*0e90*/  UIADD3 UR8, UR7, -UR8, URZ ;  /* 0x8000000807087290 */ /* 0x000fe4000fffe03f */
[----:B------:R-:W-:-:S04]  /*0ea0*/  UISETP.LT.AND UP0, UPT, UR4, UR11, UPT ;  /* 0x0000000b0400728c */ /* 0x000fc8000bf01270 */
[----:B------:R-:W-:Y:S01]  /*0eb0*/  USEL UR4, UR4, UR11, UP0 ;  /* 0x0000000b04047287 */ /* 0x000fe20008000000 */
[----:B------:R-:W-:Y:S01]  /*0ec0*/  IMAD.U32 R0, RZ, RZ, UR8 ;  /* 0x00000008ff007e24 */ /* 0x000fe2000f8e00ff */
[----:B------:R-:W-:Y:S10]  /*0ed0*/  @!P1 BRA `(.L_x_952) ;  /* 0x0000000000409947 */ /* 0x000ff40003800000 */
[----:B------:R-:W-:-:S06]  /*0ee0*/  UISETP.GT.AND UP0, UPT, UR7, -0x1, UPT ;  /* 0xffffffff0700788c */ /* 0x000fcc000bf04270 */
[----:B------:R-:W-:-:S13]  /*0ef0*/  PLOP3.LUT P0, PT, PT, PT, UP0, 0x80, 0x0 ;  /* 0x000000000000781c */ /* 0x000fda0003f0f008 */
[----:B------:R-:W-:Y:S05]  /*0f00*/  @P0 BRA `(.L_x_953) ;  /* 0x00000000001c0947 */ /* 0x000fea0003800000 */
[----:B------:R-:W-:Y:S02]  /*0f10*/  UISETP.NE.AND UP0, UPT, UR5, 0x1, UPT ;  /* 0x000000010500788c */ /* 0x000fe4000bf05270 */
[----:B------:R-:W-:-:S09]  /*0f20*/  ULOP3.LUT UR7, URZ, UR7, URZ, 0x33, !UPT ;  /* 0x000000073f077292 */ /* 0x000fd2000f8e333f */
[----:B------:R-:W-:Y:S02]  /*0f30*/  @UP0 ULDC.64 UR10, c[0x0][0x9e8] ;  /* 0x00027a00000a0ab9 */ /* 0x000fe40000000a00 */
[----:B------:R-:W-:-:S04]  /*0f40*/  UIMAD.WIDE.U32 UR8, UR7, UR10, URZ ;  /* 0x0000000a070872a5 */ /* 0x000fc8000f8e003f */
[----:B------:R-:W-:-:S04]  /*0f50*/  @UP0 USHF.R.U32.HI UR7, URZ, UR11, UR9 ;  /* 0x0000000b3f070299 */ /* 0x000fc80008011609 */
[----:B------:R-:W-:Y:S01]  /*0f60*/  ULOP3.LUT UR7, URZ, UR7, URZ, 0x33, !UPT ;  /* 0x000000073f077292 */ /* 0x000fe2000f8e333f */
[----:B------:R-:W-:Y:S11]  /*0f70*/  BRA `(.L_x_954) ;  /* 0x0000000000107947 */ /* 0x000ff60003800000 */
.L_x_953:
[----:B------:R-:W-:-:S11]  /*0f80*/  UISETP.NE.AND UP0, UPT, UR5, 0x1, UPT ;  /* 0x000000010500788c */ /* 0x000fd6000bf05270 */
[----:B------:R-:W-:Y:S02]  /*0f90*/  @UP0 ULDC.64 UR10, c[0x0][0x9e8] ;  /* 0x00027a00000a0ab9 */ /* 0x000fe40000000a00 */
[----:B------:R-:W-:-:S04]  /*0fa0*/  UIMAD.WIDE.U32 UR8, UR7, UR10, URZ ;  /* 0x0000000a070872a5 */ /* 0x000fc8000f8e003f */
[----:B------:R-:W-:-:S12]  /*0fb0*/  @UP0 USHF.R.U32.HI UR7, URZ, UR11, UR9 ;  /* 0x0000000b3f070299 */ /* 0x000fd80008011609 */
.L_x_954:
[----:B------:R-:W-:-:S06]  /*0fc0*/  UIMAD UR5, UR7, UR5, URZ ;  /* 0x00000005070572a4 */ /* 0x000fcc000f8e023f */
[----:B------:R-:W-:-:S07]  /*0fd0*/  VIMNMX R0, R0, UR5, !PT ;  /* 0x0000000500007c48 */ /* 0x000fce000ffe0100 */
.L_x_952:
[----:B------:R-:W-:Y:S01]  /*0fe0*/  SHF.R.S32.HI R3, RZ, 0x1f, R0 ;  /* 0x0000001fff037819 */ /* 0x000fe20000011400 */
[----:B------:R-:W-:Y:S02]  /*0ff0*/  USHF.R.U32.HI UR5, URZ, 0x10, UR6 ;  /* 0x000000103f057899 */ /* 0x000fe40008011606 */
[----:B------:R-:W-:Y:S01]  /*1000*/  ULOP3.LUT UR6, UR6, 0xffff, URZ, 0xc0, !UPT ;  /* 0x0000ffff06067892 */ /* 0x000fe2000f8ec03f */
[----:B------:R-:W-:Y:S01]  /*1010*/  LEA.HI R3, R3, R0, RZ, 0x6 ;  /* 0x0000000003037211 */ /* 0x000fe200078f30ff */
[----:B------:R-:W-:-:S03]  /*1020*/  UISETP.NE.AND UP0, UPT, UR5, URZ, UPT ;  /* 0x0000003f0500728c */ /* 0x000fc6000bf05270 */
[----:B------:R-:W-:-:S04]  /*1030*/  SHF.R.S32.HI R3, RZ, 0x6, R3 ;  /* 0x00000006ff037819 */ /* 0x000fc80000011403 */
[----:B------:R-:W-:Y:S01]  /*1040*/  VIMNMX R16, RZ, R3, !PT ;  /* 0x00000003ff107248 */ /* 0x000fe20007fe0100 */
[----:B------:R-:W-:-:S03]  /*1050*/  IMAD.MOV.U32 R3, RZ, RZ, RZ ;  /* 0x000000ffff037224 */ /* 0x000fc600078e00ff */
[----:B------:R-:W-:Y:S01]  /*1060*/  ISETP.LT.AND P0, PT, R16, UR4, PT ;  /* 0x0000000410007c0c */ /* 0x000fe2000bf01270 */
[----:B------:R-:W-:-:S12]  /*1070*/  @!UP0 ULDC UR5, c[0x0][0x9f0] ;  /* 0x00027c0000058ab9 */ /* 0x000fd80000000800 */
[----:B------:R-:W-:Y:S05]  /*1080*/  @!P0 BRA `(.L_x_955) ;  /* 0x0000000000708947 */ /* 0x000fea0003800000 */
[----:B------:R-:W-:Y:S01]  /*1090*/  IMAD.U32 R6, RZ, RZ, UR5 ;  /* 0x00000005ff067e24 */ /* 0x000fe2000f8e00ff */
[----:B------:R-:W-:-:S04]  /*10a0*/  UIADD3 UR7, UR5, -0x1, UR4 ;  /* 0xffffffff05077890 */ /* 0x000fc8000fffe004 */
[-C--:B------:R-:W-:Y:S02]  /*10b0*/  IABS R5, R6.reuse ;  /* 0x0000000600057213 */ /* 0x080fe40000000000 */
[----:B------:R-:W-:Y:S02]  /*10c0*/  IADD3 R0, -R16, UR7, RZ ;  /* 0x0000000710007c10 */ /* 0x000fe4000fffe1ff */
[----:B------:R-:W0:Y:S01]  /*10d0*/  I2F.RP R4, R5 ;  /* 0x0000000500047306 */ /* 0x000e220000209400 */
[----:B------:R-:W-:Y:S02]  /*10e0*/  IABS R9, R6 ;  /* 0x0000000600097213 */ /* 0x000fe40000000000 */
[----:B------:R-:W-:Y:S02]  /*10f0*/  IABS R6, R0 ;  /* 0x0000000000067213 */ /* 0x000fe40000000000 */
[----:B------:R-:W-:-:S04]  /*1100*/  LOP3.LUT R0, R0, UR5, RZ, 0x3c, !PT ;  /* 0x0000000500007c12 */ /* 0x000fc8000f8e3cff */
[----:B------:R-:W-:Y:S01]  /*1110*/  ISETP.GE.AND P2, PT, R0, RZ, PT ;  /* 0x000000ff0000720c */ /* 0x000fe20003f46270 */
[----:B0-----:R-:W0:Y:S02]  /*1120*/  MUFU.RCP R4, R4 ;  /* 0x0000000400047308 */ /* 0x001e240000001000 */
[----:B0-----:R-:W-:Y:S02]  /*1130*/  VIADD R2, R4, 0xffffffe ;  /* 0x0ffffffe04027836 */ /* 0x001fe40000000000 */
[----:B------:R-:W-:-:S04]  /*1140*/  IMAD.MOV R4, RZ, RZ, -R9 ;  /* 0x000000ffff047224 */ /* 0x000fc800078e0a09 */
[----:B------:R0:W1:Y:S02]  /*1150*/  F2I.FTZ.U32.TRUNC.NTZ R3, R2 ;  /* 0x0000000200037305 */ /* 0x000064000021f000 */
[----:B0-----:R-:W-:Y:S02]  /*1160*/  IMAD.MOV.U32 R2, RZ, RZ, RZ ;  /* 0x000000ffff027224 */ /* 0x001fe400078e00ff */
[----:B-1----:R-:W-:-:S04]  /*1170*/  IMAD.MOV R8, RZ, RZ, -R3 ;  /* 0x000000ffff087224 */ /* 0x002fc800078e0a03 */
[----:B------:R-:W-:-:S04]  /*1180*/  IMAD R7, R8, R5, RZ ;  /* 0x0000000508077224 */ /* 0x000fc800078e02ff */
[----:B------:R-:W-:-:S04]  /*1190*/  IMAD.HI.U32 R3, R3, R7, R2 ;  /* 0x0000000703037227 */ /* 0x000fc800078e0002 */
[----:B------:R-:W-:-:S04]  /*11a0*/  IMAD.MOV.U32 R2, RZ, RZ, R6 ;  /* 0x000000ffff027224 */ /* 0x000fc800078e0006 */
        /* <DEDUP_REMOVED lines=9> */
[----:B------:R-:W-:-:S07]  /*1240*/  @!P1 LOP3.LUT R3, RZ, UR5, RZ, 0x33, !PT ;  /* 0x00000005ff039c12 */ /* 0x000fce000f8e33ff */
.L_x_955:
[----:B------:R-:W-:Y:S01]  /*1250*/  IMAD R16, R3, UR6, R16 ;  /* 0x0000000603107c24 */ /* 0x000fe2000f8e0210 */
[----:B------:R-:W-:Y:S02]  /*1260*/  PLOP3.LUT P0, PT, PT, PT, PT, 0x80, 0x0 ;  /* 0x000000000000781c */ /* 0x000fe40003f0f070 */
[----:B------:R-:W-:Y:S01]  /*1270*/  CS2R R28, SRZ ;  /* 0x00000000001c7805 */ /* 0x000fe2000001ff00 */
[----:B------:R-:W-:Y:S01]  /*1280*/  IMAD.MOV.U32 R0, RZ, RZ, RZ ;  /* 0x000000ffff007224 */ /* 0x000fe200078e00ff */
[----:B------:R-:W-:Y:S02]  /*1290*/  CS2R R24, SRZ ;  /* 0x0000000000187805 */ /* 0x000fe4000001ff00 */
[----:B------:R-:W-:Y:S01]  /*12a0*/  VIADDMNMX R3, R16, R3, UR4, PT ;  /* 0x0000000410037e46 */ /* 0x000fe2000b800103 */
[----:B------:R-:W-:Y:S01]  /*12b0*/  IMAD.MOV.U32 R2, RZ, RZ, RZ ;  /* 0x000000ffff027224 */ /* 0x000fe200078e00ff */
[----:B------:R-:W-:Y:S01]  /*12c0*/  CS2R R26, SRZ ;  /* 0x00000000001a7805 */ /* 0x000fe2000001ff00 */
[----:B------:R-:W-:Y:S01]  /*12d0*/  IMAD.MOV.U32 R10, RZ, RZ, RZ ;  /* 0x000000ffff0a7224 */ /* 0x000fe200078e00ff */
[----:B------:R-:W-:Y:S01]  /*12e0*/  R2UR UR50, R3 ;  /* 0x00000000033272ca */ /* 0x000fe200000e0000 */
[----:B------:R-:W-:Y:S01]  /*12f0*/  IMAD.MOV.U32 R31, RZ, RZ, RZ ;  /* 0x000000ffff1f7224 */ /* 0x000fe200078e00ff */
[----:B------:R-:W-:-:S02]  /*1300*/  CS2R R36, SRZ ;  /* 0x0000000000247805 */ /* 0x000fc4000001ff00 */
[----:B------:R-:W-:Y:S02]  /*1310*/  CS2R R32, SRZ ;  /* 0x0000000000207805 */ /* 0x000fe4000001ff00 */
        /* <DEDUP_REMOVED lines=9> */
[----:B------:R-:W-:Y:S02]  /*13b0*/  ISETP.LT.AND P1, PT, R16, UR50, PT ;  /* 0x0000003210007c0c */ /* 0x000fe4000bf21270 */
        /* <DEDUP_REMOVED lines=49> */
[----:B------:R-:W-:Y:S02]  /*16d0*/  IMAD.MOV.U32 R8, RZ, RZ, RZ ;  /* 0x000000ffff087224 */ /* 0x000fe400078e00ff */
[----:B------:R-:W-:Y:S01]  /*16e0*/  IMAD.MOV.U32 R147, RZ, RZ, RZ ;  /* 0x000000ffff937224 */ /* 0x000fe200078e00ff */
[----:B------:R-:W-:Y:S06]  /*16f0*/  @!P1 BRA `(.L_x_956) ;  /* 0x000000b000689947 */ /* 0x000fec0003800000 */
[----:B------:R-:W-:Y:S01]  /*1700*/  SHF.R.S32.HI R18, RZ, 0x1f, R19 ;  /* 0x0000001fff127819 */ /* 0x000fe20000011413 */
[----:B------:R-:W0:Y:S01]  /*1710*/  S2UR UR5, SR_CgaCtaId ;  /* 0x00000000000579c3 */ /* 0x000e220000008800 */
[----:B------:R-:W-:Y:S02]  /*1720*/  UMOV UR41, 0x400 ;  /* 0x0000040000297882 */ /* 0x000fe40000000000 */
[----:B------:R-:W-:-:S04]  /*1730*/  LEA.HI R22, R18, R19, RZ, 0x7 ;  /* 0x0000001312167211 */ /* 0x000fc800078f38ff */
[----:B------:R-:W-:-:S05]  /*1740*/  SHF.R.S32.HI R23, RZ, 0x7, R22 ;  /* 0x00000007ff177819 */ /* 0x000fca0000011416 */
        /* <DEDUP_REMOVED lines=29> */
.L_x_957:
[----:B------:R-:W-:Y:S01]  /*1920*/  ULDC.64 UR6, c[0x0][0x990] ;  /* 0x0002640000067ab9 */ /* 0x000fe20000000a00 */
[----:B------:R-:W-:Y:S01]  /*1930*/  ULDC.64 UR4, c[0x0][0x998] ;  /* 0x0002660000047ab9 */ /* 0x000fe20000000a00 */
[----:B------:R-:W-:Y:S01]  /*1940*/  UISETP.NE.U32.AND UP0, UPT, UR6, URZ, UPT ;  /* 0x0000003f0600728c */ /* 0x000fe2000bf05070 */
[----:B------:R-:W-:Y:S01]  /*1950*/  IMAD.MOV.U32 R7, RZ, RZ, 0x3f800000 ;  /* 0x3f800000ff077424 */ /* 0x000fe200078e00ff */
[----:B------:R-:W-:Y:S01]  /*1960*/  UISETP.NE.U32.AND UP1, UPT, UR4, URZ, UPT ;  /* 0x0000003f0400728c */ /* 0x000fe2000bf25070 */
[----:B------:R-:W-:Y:S01]  /*1970*/  IMAD.MOV.U32 R0, RZ, RZ, 0x3f800000 ;  /* 0x3f800000ff007424 */ /* 0x000fe200078e00ff */
[----:B------:R-:W-:Y:S02]  /*1980*/  UISETP.NE.AND.EX UP0, UPT, UR7, URZ, UPT, UP0 ;  /* 0x0000003f0700728c */ /* 0x000fe4000bf05300 */
[----:B------:R-:W-:-:S04]  /*1990*/  UISETP.NE.AND.EX UP1, UPT, UR5, URZ, UPT, UP1 ;  /* 0x0000003f0500728c */ /* 0x000fc8000bf25310 */
[----:B------:R-:W-:Y:S02]  /*19a0*/  PLOP3.LUT P0, PT, PT, PT, UP0, 0x80, 0x0 ;  /* 0x000000000000781c */ /* 0x000fe40003f0f008 */
[----:B------:R-:W-:-:S03]  /*19b0*/  PLOP3.LUT P1, PT, PT, PT, UP1, 0x80, 0x0 ;  /* 0x000000000000781c */ /* 0x000fc60003f2f018 */
[----:B------:R-:W-:Y:S01]  /*19c0*/  @UP0 ULDC.64 UR12, c[0x0][0x9a8] ;  /* 0x00026a00000c0ab9 */ /* 0x000fe20000000a00 */
[----:B------:R-:W-:Y:S01]  /*19d0*/  @UP0 ULDC.64 UR16, c[0x0][0x9b0] ;  /* 0x00026c0000100ab9 */ /* 0x000fe20000000a00 */
[----:B------:R-:W-:Y:S01]  /*19e0*/  @UP1 ULDC.64 UR14, c[0x0][0x9b8] ;  /* 0x00026e00000e1ab9 */ /* 0x000fe20000000a00 */
[----:B------:R-:W-:Y:S02]  /*19f0*/  @UP0 UIMAD UR8, UR39, UR12, URZ ;  /* 0x0000000c270802a4 */ /* 0x000fe4000f8e023f */
[----:B------:R-:W-:Y:S02]  /*1a00*/  @UP0 UIMAD.WIDE.U32 UR10, UR36, UR12, URZ ;  /* 0x0000000c240a02a5 */ /* 0x000fe4000f8e003f */
[----:B------:R-:W-:Y:S02]  /*1a10*/  @UP1 UIMAD UR12, UR39, UR14, URZ ;  /* 0x0000000e270c12a4 */ /* 0x000fe4000f8e023f */
[----:B------:R-:W-:Y:S02]  /*1a20*/  @UP0 UIMAD UR13, UR36, UR13, UR8 ;  /* 0x0000000d240d02a4 */ /* 0x000fe4000f8e0208 */
[----:B------:R-:W-:-:S02]  /*1a30*/  @UP1 UIMAD.WIDE.U32 UR8, UR36, UR14, URZ ;  /* 0x0000000e240812a5 */ /* 0x000fc4000f8e003f */
[----:B------:R-:W-:Y:S02]  /*1a40*/  @UP1 UIMAD UR14, UR36, UR15, UR12 ;  /* 0x0000000f240e12a4 */ /* 0x000fe4000f8e020c */
[----:B------:R-:W-:Y:S02]  /*1a50*/  @UP0 USHF.R.S32.HI UR12, URZ, 0x1f, UR42 ;  /* 0x0000001f3f0c0899 */ /* 0x000fe4000801142a */
[----:B------:R-:W-:Y:S01]  /*1a60*/  @UP1 USHF.R.S32.HI UR15, URZ, 0x1f, UR42 ;  /* 0x0000001f3f0f1899 */ /* 0x000fe2000801142a */
[----:B------:R-:W-:Y:S01]  /*1a70*/  @UP1 ULDC.64 UR18, c[0x0][0x9c0] ;  /* 0x0002700000121ab9 */ /* 0x000fe20000000a00 */
[----:B------:R-:W-:Y:S02]  /*1a80*/  @UP0 UIADD3 UR11, UR11, UR13, URZ ;  /* 0x0000000d0b0b0290 */ /* 0x000fe4000fffe03f */
[----:B------:R-:W-:Y:S02]  /*1a90*/  @UP0 UIMAD UR12, UR12, UR16, URZ ;  /* 0x000000100c0c02a4 */ /* 0x000fe4000f8e023f */
[----:B------:R-:W-:-:S02]  /*1aa0*/  @UP1 UIMAD UR13, UR15, UR18, URZ ;  /* 0x000000120f0d12a4 */ /* 0x000fc4000f8e023f */
[----:B------:R-:W-:Y:S02]  /*1ab0*/  @UP1 UIADD3 UR9, UR9, UR14, URZ ;  /* 0x0000000e09091290 */ /* 0x000fe4000fffe03f */
[----:B------:R-:W-:Y:S02]  /*1ac0*/  @UP0 UIMAD UR12, UR42, UR17, UR12 ;  /* 0x000000112a0c02a4 */ /* 0x000fe4000f8e020c */
[----:B------:R-:W-:Y:S02]  /*1ad0*/  @UP0 UIMAD.WIDE.U32 UR10, UR42, UR16, UR10 ;  /* 0x000000102a0a02a5 */ /* 0x000fe4000f8e000a */
[----:B------:R-:W-:Y:S02]  /*1ae0*/  @UP1 UIMAD UR13, UR42, UR19, UR13 ;  /* 0x000000132a0d12a4 */ /* 0x000fe4000f8e020d */
[----:B------:R-:W-:Y:S02]  /*1af0*/  @UP1 UIMAD.WIDE.U32 UR8, UR42, UR18, UR8 ;  /* 0x000000122a0812a5 */ /* 0x000fe4000f8e0008 */
[----:B------:R-:W-:-:S02]  /*1b00*/  @UP0 UIADD3 UR11, UR11, UR12, URZ ;  /* 0x0000000c0b0b0290 */ /* 0x000fc4000fffe03f */
[----:B------:R-:W-:Y:S02]  /*1b10*/  @UP0 ULEA UR6, UP2, UR10, UR6, 0x2 ;  /* 0x000000060a060291 */ /* 0x000fe4000f84103f */
[----:B------:R-:W-:Y:S02]  /*1b20*/  @UP1 UIADD3 UR9, UR9, UR13, URZ ;  /* 0x0000000d09091290 */ /* 0x000fe4000fffe03f */
[----:B------:R-:W-:Y:S02]  /*1b30*/  @UP1 ULEA UR4, UP3, UR8, UR4, 0x2 ;  /* 0x0000000408041291 */ /* 0x000fe4000f86103f */
[----:B------:R-:W-:Y:S01]  /*1b40*/  @UP0 ULEA.HI.X UR7, UR10, UR7, UR11, 0x2, UP2 ;  /* 0x000000070a070291 */ /* 0x000fe200090f140b */
[----:B------:R-:W-:Y:S01]  /*1b50*/  IMAD.U32 R2, RZ, RZ, UR6 ;  /* 0x00000006ff027e24 */ /* 0x000fe2000f8e00ff */
[----:B------:R-:W-:Y:S02]  /*1b60*/  @UP1 ULEA.HI.X UR5, UR8, UR5, UR9, 0x2, UP3 ;  /* 0x0000000508051291 */ /* 0x000fe400098f1409 */
[----:B------:R-:W-:Y:S01]  /*1b70*/  IMAD.U32 R4, RZ, RZ, UR4 ;  /* 0x00000004ff047e24 */ /* 0x000fe2000f8e00ff */
[----:B------:R-:W-:Y:S01]  /*1b80*/  SHF.L.U32 R8, RZ, 0x1f, RZ ;  /* 0x0000001fff087819 */ /* 0x000fe200000006ff */
[----:B------:R-:W-:Y:S01]  /*1b90*/  IMAD.U32 R3, RZ, RZ, UR7 ;  /* 0x00000007ff037e24 */ /* 0x000fe2000f8e00ff */
[----:B------:R-:W-:Y:S01]  /*1ba0*/  ULDC UR4, c[0x0][0x9d8] ;  /* 0x0002760000047ab9 */ /* 0x000fe20000000800 */
[----:B------:R-:W-:-:S03]  /*1bb0*/  IMAD.U32 R5, RZ, RZ, UR5 ;  /* 0x00000005ff057e24 */ /* 0x000fc6000f8e00ff */
[----:B------:R-:W2:Y:S04]  /*1bc0*/  @P0 LDG.E R7, desc[UR44][R2.64] ;  /* 0x0000002c02070981 */ /* 0x000ea8000c1e1900 */
[----:B------:R-:W2:Y:S01]  /*1bd0*/  @P1 LDG.E R0, desc[UR44][R4.64] ;  /* 0x0000002c04001981 */ /* 0x000ea2000c1e1900 */
[----:B------:R-:W0:Y:S01]  /*1be0*/  SYNCS.PHASECHK.TRANS64.TRYWAIT P0, [UR41+0x20800], R8 ;  /* 0x02080008ff0075a7 */ /* 0x000e220008000169 */
[----:B--2---:R-:W-:-:S04]  /*1bf0*/  FMUL.FTZ R0, R7, R0 ;  /* 0x0000000007007220 */ /* 0x004fc80000410000 */
[----:B------:R-:W-:Y:S01]  /*1c00*/  FMUL.FTZ R0, R0, UR4 ;  /* 0x0000000400007c20 */ /* 0x000fe20008410000 */
[----:B0-----:R-:W-:Y:S06]  /*1c10*/  @!P0 BRA `(.L_x_958) ;  /* 0x0000012400908947 */ /* 0x001fec0003800000 */
.L_x_1099:
[----:B------:R-:W-:-:S06]  /*1c20*/  ULOP3.LUT UR4, UR38, 0x1, URZ, 0xfc, !UPT ;  /* 0x0000000126047892 */ /* 0x000fcc000f8efc3f */
[----:B------:R-:W-:-:S05]  /*1c30*/  IMAD.U32 R2, RZ, RZ, UR4 ;  /* 0x00000004ff027e24 */ /* 0x000fca000f8e00ff */
[----:B------:R-:W-:-:S13]  /*1c40*/  ISETP.NE.AND P4, PT, R2, 0x3, PT ;  /* 0x000000030200780c */ /* 0x000fda0003f85270 */
[----:B------:R-:W-:Y:S05]  /*1c50*/  @!P4 BRA `(.L_x_959) ;  /* 0x000000000004c947 */ /* 0x000fea0003800000 */
[----:B------:R-:W-:Y:S01]  /*1c60*/  BPT.TRAP 0x1 ;  /* 0x000000040000795c */ /* 0x000fe20000300000 */
.L_x_959:
[----:B------:R1:W2:Y:S01]  /*1c70*/  SYNCS.PHASECHK.TRANS64.TRYWAIT P0, [UR41+0x20830], R8 ;  /* 0x02083008ff0075a7 */ /* 0x0002a20008000169 */
[----:B------:R-:W-:Y:S05]  /*1c80*/  @!P4 BRA `(.L_x_960) ;  /* 0x000000000004c947 */ /* 0x000fea0003800000 */
[----:B------:R-:W-:Y:S01]  /*1c90*/  BPT.TRAP 0x1 ;  /* 0x000000040000795c */ /* 0x000fe20000300000 */
.L_x_960:
[----:B------:R-:W3:Y:S01]  /*1ca0*/  S2R R2, SR_TID.X ;  /* 0x0000000000027919 */ /* 0x000ee20000002100 */
[----:B------:R-:W-:-:S05]  /*1cb0*/  IMAD.U32 R6, RZ, RZ, UR46 ;  /* 0x0000002eff067e24 */ /* 0x000fca000f8e00ff */
[----:B------:R-:W-:Y:S02]  /*1cc0*/  LOP3.LUT R6, R6, 0x10000, RZ, 0xfc, !PT ;  /* 0x0001000006067812 */ /* 0x000fe400078efcff */
[----:B---3--:R-:W-:-:S04]  /*1cd0*/  LOP3.LUT R2, R2, 0x7f, RZ, 0xc0, !PT ;  /* 0x0000007f02027812 */ /* 0x008fc800078ec0ff */
[----:B------:R-:W-:Y:S01]  /*1ce0*/  ISETP.NE.AND P5, PT, R2, RZ, PT ;  /* 0x000000ff0200720c */ /* 0x000fe20003fa5270 */
[----:B--2---:R-:W-:-:S12]  /*1cf0*/  @P0 BRA `(.L_x_961) ;  /* 0x0000000000080947 */ /* 0x004fd80003800000 */
[----:B------:R-:W2:Y:S02]  /*1d00*/  SYNCS.PHASECHK.TRANS64.TRYWAIT P0, [UR41+0x20830], R8 ;  /* 0x02083008ff0075a7 */ /* 0x000ea40008000169 */
[----:B--2---:R-:W-:Y:S05]  /*1d10*/  @!P0 BRA `(.L_x_962) ;  /* 0x0000012400688947 */ /* 0x004fea0003800000 */
.L_x_961:
[----:B------:R-:W-:Y:S05]  /*1d20*/  WARPSYNC.ALL ;  /* 0x0000000000007948 */ /* 0x000fea0003800000 */
[----:B------:R-:W-:Y:S01]  /*1d30*/  IMAD.MOV.U32 R7, RZ, RZ, 0x40000040 ;  /* 0x40000040ff077424 */ /* 0x000fe200078e00ff */
[----:B------:R-:W-:Y:S01]  /*1d40*/  UIADD3 UR4, UR41, 0x18400, URZ ;  /* 0x0001840029047890 */ /* 0x000fe2000fffe03f */
[C---:B------:R-:W-:Y:S01]  /*1d50*/  R2UR UR8, R6.reuse ;  /* 0x00000000060872ca */ /* 0x040fe200000e0000 */
[----:B------:R-:W-:Y:S02]  /*1d60*/  WARPGROUP.ARRIVE ;  /* 0x00000000000079c5 */ /* 0x000fe40000000000 */
        /* <DEDUP_REMOVED lines=10> */
[----:B------:R-:W-:Y:S01]  /*1e10*/  LEA.HI R18, R18, R19, RZ, 0x2 ;  /* 0x0000001312127211 */ /* 0x000fe200078f10ff */
[----:B------:R-:W-:Y:S01]  /*1e20*/  UMOV UR15, 0x40000040 ;  /* 0x40000040000f7882 */ /* 0x000fe20000000000 */
[----:B------:R-:W-:Y:S01]  /*1e30*/  UMOV UR17, 0x40000040 ;  /* 0x4000004000117882 */ /* 0x000fe20000000000 */
[----:B------:R-:W-:Y:S01]  /*1e40*/  UIADD3 UR6, UR46, 0x2, URZ ;  /* 0x000000022e067890 */ /* 0x000fe2000fffe03f */
[----:B------:R-:W-:Y:S01]  /*1e50*/  IMAD.IADD R22, R19, 0x1, -R22 ;  /* 0x0000000113167824 */ /* 0x000fe200078e0a16 */
[----:B------:R-:W-:Y:S01]  /*1e60*/  UIADD3 UR4, UR28, 0x2, URZ ;  /* 0x000000021c047890 */ /* 0x000fe2000fffe03f */
[----:B------:R-:W-:Y:S01]  /*1e70*/  LEA.HI R4, R23, R23, RZ, 0x1 ;  /* 0x0000001717047211 */ /* 0x000fe200078f08ff */
[----:B------:R-:W-:Y:S01]  /*1e80*/  UMOV UR10, UR46 ;  /* 0x0000002e000a7c82 */ /* 0x000fe20008000000 */
[----:B------:R-:W-:Y:S01]  /*1e90*/  UIADD3 UR12, UR28, 0x6, URZ ;  /* 0x000000061c0c7890 */ /* 0x000fe2000fffe03f */
[----:B------:R-:W-:Y:S01]  /*1ea0*/  QGMMA.64x64x32.F32.E4M3.E4M3 R24, gdesc[UR8], RZ, !UPT, gsb0 ;  /* 0x00e00000081879f3 */ /* 0x000fe2000c0008ff */
[----:B------:R-:W-:Y:S01]  /*1eb0*/  UIADD3 UR8, UR28, 0x4, URZ ;  /* 0x000000041c087890 */ /* 0x000fe2000fffe03f */
[----:B0-----:R-:W-:Y:S01]  /*1ec0*/  SHF.R.S32.HI R3, RZ, 0x1f, R22 ;  /* 0x0000001fff037819 */ /* 0x001fe20000011416 */
[----:B------:R-:W-:Y:S01]  /*1ed0*/  UIADD3 UR10, UR46, 0x4, URZ ;  /* 0x000000042e0a7890 */ /* 0x000fe2000fffe03f */
[----:B------:R-:W-:Y:S01]  /*1ee0*/  LOP3.LUT R18, R18, 0xfffffffc, RZ, 0xc0, !PT ;  /* 0xfffffffc12127812 */ /* 0x000fe200078ec0ff */
[----:B------:R-:W-:Y:S01]  /*1ef0*/  UMOV UR9, 0x40000040 ;  /* 0x4000004000097882 */ /* 0x000fe20000000000 */
[----:B------:R-:W-:Y:S01]  /*1f00*/  UMOV UR11, 0x40000040 ;  /* 0x40000040000b7882 */ /* 0x000fe20000000000 */
[----:B------:R-:W-:Y:S01]  /*1f10*/  UIADD3 UR14, UR46, 0x6, URZ ;  /* 0x000000062e0e7890 */ /* 0x000fe2000fffe03f */
[CC--:B------:R-:W-:Y:S01]  /*1f20*/  LEA.HI R2, R3.reuse, R22.reuse, RZ, 0x2 ;  /* 0x0000001603027211 */ /* 0x0c0fe200078f10ff */
[----:B------:R-:W-:Y:S01]  /*1f30*/  UIADD3 UR16, UR28, 0x400, URZ ;  /* 0x000004001c107890 */ /* 0x000fe2000fffe03f */
[----:B------:R-:W-:Y:S01]  /*1f40*/  LOP3.LUT R10, R4, 0x3fffffe, RZ, 0xc0, !PT ;  /* 0x03fffffe040a7812 */ /* 0x000fe200078ec0ff */
[----:B------:R-:W-:Y:S01]  /*1f50*/  UIADD3 UR18, UR46, 0x200, URZ ;  /* 0x000002002e127890 */ /* 0x000fe2000fffe03f */
[----:B------:R-:W-:Y:S01]  /*1f60*/  LEA.HI R4, R3, R22, RZ, 0x5 ;  /* 0x0000001603047211 */ /* 0x000fe200078f28ff */
[----:B------:R-:W-:Y:S01]  /*1f70*/  UMOV UR19, 0x40000040 ;  /* 0x4000004000137882 */ /* 0x000fe20000000000 */
[----:B------:R-:W-:Y:S01]  /*1f80*/  UIADD3 UR20, UR28, 0x402, URZ ;  /* 0x000004021c147890 */ /* 0x000fe2000fffe03f */
[--C-:B------:R-:W-:Y:S01]  /*1f90*/  SHF.R.S32.HI R3, RZ, 0x2, R2.reuse ;  /* 0x00000002ff037819 */ /* 0x100fe20000011402 */
[----:B------:R-:W-:Y:S01]  /*1fa0*/  UIADD3 UR22, UR46, 0x202, URZ ;  /* 0x000002022e167890 */ /* 0x000fe2000fffe03f */
[----:B-1----:R-:W-:Y:S01]  /*1fb0*/  SHF.R.S32.HI R8, RZ, 0x1f, R2 ;  /* 0x0000001fff087819 */ /* 0x002fe20000011402 */
[----:B------:R-:W-:Y:S01]  /*1fc0*/  UMOV UR21, 0x40000040 ;  /* 0x4000004000157882 */ /* 0x000fe20000000000 */
[----:B------:R-:W-:Y:S01]  /*1fd0*/  UMOV UR23, 0x40000040 ;  /* 0x4000004000177882 */ /* 0x000fe20000000000 */
[----:B------:R-:W-:Y:S01]  /*1fe0*/  UIADD3 UR24, UR28, 0x404, URZ ;  /* 0x000004041c187890 */ /* 0x000fe2000fffe03f */
[----:B------:R-:W-:Y:S01]  /*1ff0*/  IMAD.IADD R18, R19, 0x1, -R18 ;  /* 0x0000000113127824 */ /* 0x000fe200078e0a12 */
[----:B------:R-:W-:Y:S01]  /*2000*/  UIADD3 UR26, UR46, 0x204, URZ ;  /* 0x000002042e1a7890 */ /* 0x000fe2000fffe03f */
[----:B------:R-:W-:Y:S01]  /*2010*/  SHF.R.S32.HI R4, RZ, 0x5, R4 ;  /* 0x00000005ff047819 */ /* 0x000fe20000011404 */
[----:B------:R-:W-:Y:S01]  /*2020*/  UMOV UR25, 0x40000040 ;  /* 0x4000004000197882 */ /* 0x000fe20000000000 */
[----:B------:R-:W-:Y:S01]  /*2030*/  UMOV UR27, 0x40000040 ;  /* 0x40000040001b7882 */ /* 0x000fe20000000000 */
[----:B------:R-:W-:Y:S01]  /*2040*/  UIADD3 UR28, UR28, 0x406, URZ ;  /* 0x000004061c1c7890 */ /* 0x000fe2000fffe03f */
[-C--:B------:R-:W-:Y:S01]  /*2050*/  LEA.HI R8, R8, R3.reuse, RZ, 0x3 ;  /* 0x0000000308087211 */ /* 0x080fe200078f18ff */
[----:B------:R-:W-:Y:S01]  /*2060*/  UIADD3 UR30, UR46, 0x206, URZ ;  /* 0x000002062e1e7890 */ /* 0x000fe2000fffe03f */
[----:B------:R-:W-:Y:S01]  /*2070*/  LEA.HI R5, R18, R18, RZ, 0x1 ;  /* 0x0000001212057211 */ /* 0x000fe200078f08ff */
[----:B------:R-:W-:Y:S01]  /*2080*/  UMOV UR29, 0x40000040 ;  /* 0x40000040001d7882 */ /* 0x000fe20000000000 */
[----:B------:R-:W-:Y:S01]  /*2090*/  UMOV UR31, 0x40000040 ;  /* 0x40000040001f7882 */ /* 0x000fe20000000000 */
[----:B------:R-:W-:Y:S01]  /*20a0*/  LEA R4, R4, UR47, 0x4 ;  /* 0x0000002f04047c11 */ /* 0x000fe2000f8e20ff */
[----:B------:R-:W-:Y:S01]  /*20b0*/  IMAD.IADD R10, R23, 0x1, -R10 ;  /* 0x00000001170a7824 */ /* 0x000fe200078e0a0a */
[----:B------:R-:W-:Y:S01]  /*20c0*/  LOP3.LUT R8, R8, 0xfffffff8, RZ, 0xc0, !PT ;  /* 0xfffffff808087812 */ /* 0x000fe200078ec0ff */
[----:B------:R-:W0:Y:S01]  /*20d0*/  LDC.64 R12, c[0x0][0x9e0] ;  /* 0x00027800ff0c7b82 */ /* 0x000e220000000a00 */
[----:B------:R-:W-:Y:S01]  /*20e0*/  LOP3.LUT R5, R5, 0x1ffffffe, RZ, 0xc0, !PT ;  /* 0x1ffffffe05057812 */ /* 0x000fe200078ec0ff */
[----:B------:R-:W-:Y:S01]  /*20f0*/  ULDC UR54, c[0x0][0x2f0] ;  /* 0x0000bc0000367ab9 */ /* 0x000fe20000000800 */
[----:B------:R-:W-:Y:S01]  /*2100*/  IADD3 R3, R4, R3, -R8 ;  /* 0x0000000304037210 */ /* 0x000fe20007ffe808 */
[----:B------:R-:W-:Y:S01]  /*2110*/  IMAD.U32 R19, RZ, RZ, UR54 ;  /* 0x00000036ff137e24 */ /* 0x000fe2000f8e00ff */
[----:B------:R-:W-:Y:S01]  /*2120*/  ULDC UR48, c[0x0][0x9dc] ;  /* 0x0002770000307ab9 */ /* 0x000fe20000000800 */
[----:B------:R-:W-:Y:S01]  /*2130*/  IMAD.IADD R5, R18, 0x1, -R5 ;  /* 0x0000000112057824 */ /* 0x000fe200078e0a05 */
[----:B------:R-:W-:Y:S01]  /*2140*/  ULDC UR53, c[0x0][0x288] ;  /* 0x0000a20000357ab9 */ /* 0x000fe20000000800 */
[----:B------:R-:W-:Y:S01]  /*2150*/  IMAD R10, R10, 0x40, R3 ;  /* 0x000000400a0a7824 */ /* 0x000fe200078e0203 */
[----:B------:R-:W-:Y:S01]  /*2160*/  LOP3.LUT R3, R2, 0x7ffffffc, RZ, 0xc0, !PT ;  /* 0x7ffffffc02037812 */ /* 0x000fe200078ec0ff */
[----:B------:R-:W-:-:S02]  /*2170*/  ULOP3.LUT UR48, URZ, UR48, URZ, 0x33, !UPT ;  /* 0x000000303f307292 */ /* 0x000fc4000f8e333f */
[----:B------:R-:W-:Y:S02]  /*2180*/  IMAD R5, R5, 0x8, R10 ;  /* 0x0000000805057824 */ /* 0x000fe400078e020a */
[----:B------:R-:W-:Y:S02]  /*2190*/  IMAD.IADD R2, R22, 0x1, -R3 ;  /* 0x0000000116027824 */ /* 0x000fe400078e0a03 */
[----:B------:R-:W-:Y:S02]  /*21a0*/  IMAD.MOV.U32 R4, RZ, RZ, R5 ;  /* 0x000000ffff047224 */ /* 0x000fe400078e0005 */
[----:B------:R-:W-:-:S04]  /*21b0*/  IMAD.U32 R3, RZ, RZ, UR41 ;  /* 0x00000029ff037e24 */ /* 0x000fc8000f8e00ff */
[----:B------:R-:W-:Y:S01]  /*21c0*/  @!P5 VIADD R3, R3, 0x20840 ;  /* 0x000208400303d836 */ /* 0x000fe20000000000 */
[----:B0-----:R-:W-:-:S04]  /*21d0*/  ISETP.GE.AND P6, PT, R13, 0x1, PT ;  /* 0x000000010d00780c */ /* 0x001fc80003fc6270 */
[----:B------:R-:W-:Y:S01]  /*21e0*/  @!P5 PRMT R3, RZ, 0x654, R3 ;  /* 0x00000654ff03d816 */ /* 0x000fe20000000003 */
[----:B------:R-:W-:Y:S02]  /*21f0*/  WARPGROUP.DEPBAR.LE gsb0, 0x0 ;  /* 0x00008000000079c5 */ /* 0x000fe40000010000 */
[----:B------:R-:W-:-:S06]  /*2200*/  WARPGROUP.ARRIVE ;  /* 0x00000000000079c5 */ /* 0x000fcc0000000000 */
[----:B------:R-:W-:Y:S01]  /*2210*/  QGMMA.64x64x32.F32.E4M3.E4M3 R24, gdesc[UR4], R24, gsb0 ;  /* 0x00e00000041879f3 */ /* 0x000fe20008000818 */
[----:B------:R-:W-:Y:S02]  /*2220*/  ULDC UR6, c[0x0][0x448] ;  /* 0x0001120000067ab9 */ /* 0x000fe40000000800 */
[----:B------:R-:W-:-:S03]  /*2230*/  UISETP.NE.AND UP0, UPT, UR6, 0x1, UPT ;  /* 0x000000010600788c */ /* 0x000fc6000bf05270 */
[----:B------:R-:W-:Y:S02]  /*2240*/  UMOV UR6, 0xffffffc0 ;  /* 0xffffffc000067882 */ /* 0x000fe40000000000 */
[----:B------:R-:W-:Y:S01]  /*2250*/  UIMAD UR6, UR50, UR6, 0x40 ;  /* 0x00000040320674a4 */ /* 0x000fe2000f8e0206 */
[----:B------:R-:W-:Y:S02]  /*2260*/  PLOP3.LUT P0, PT, PT, PT, UP0, 0x80, 0x0 ;  /* 0x000000000000781c */ /* 0x000fe40003f0f008 */
[----:B------:R-:W-:-:S03]  /*2270*/  PLOP3.LUT P1, PT, PT, PT, UP0, 0x80, 0x0 ;  /* 0x000000000000781c */ /* 0x000fc60003f2f008 */
[----:B------:R-:W-:-:S08]  /*2280*/  @UP0 ULDC UR7, c[0x0][0x44c] ;  /* 0x0001130000070ab9 */ /* 0x000fd00000000800 */
[----:B------:R-:W-:Y:S01]  /*2290*/  @P0 IMAD.HI.U32 R8, R5, UR7, RZ ;  /* 0x0000000705080c27 */ /* 0x000fe2000f8e00ff */
[----:B------:R-:W-:-:S04]  /*22a0*/  @UP0 ULDC UR7, c[0x0][0x450] ;  /* 0x0001140000070ab9 */ /* 0x000fc80000000800 */
[----:B------:R-:W-:Y:S01]  /*22b0*/  @P1 SHF.R.U32.HI R4, RZ, UR7, R8 ;  /* 0x00000007ff041c19 */ /* 0x000fe20008011608 */
[----:B------:R-:W-:-:S04]  /*22c0*/  UIADD3 UR7, UR6, 0x1, URZ ;  /* 0x0000000106077890 */ /* 0x000fc8000fffe03f */
[----:B------:R-:W0:Y:S02]  /*22d0*/  SHFL.IDX PT, R9, R4, RZ, 0x1c1f ;  /* 0x001c1fff04097589 */ /* 0x000e2400000e0000 */
[----:B------:R-:W-:Y:S01]  /*22e0*/  IMAD.U32 R11, RZ, RZ, UR7 ;  /* 0x00000007ff0b7e24 */ /* 0x000fe2000f8e00ff */
[----:B------:R-:W-:-:S03]  /*22f0*/  UIMAD UR7, UR37, UR54, UR6 ;  /* 0x00000036250772a4 */ /* 0x000fc6000f8e0206 */
[----:B------:R-:W-:-:S03]  /*2300*/  IMAD R8, R2, -0x2, R11 ;  /* 0xfffffffe02087824 */ /* 0x000fc600078e020b */
[----:B------:R-:W-:Y:S02]  /*2310*/  IMAD.U32 R11, RZ, RZ, UR7 ;  /* 0x00000007ff0b7e24 */ /* 0x000fe4000f8e00ff */
[----:B------:R-:W-:Y:S02]  /*2320*/  IMAD R8, R19, UR37, R8 ;  /* 0x0000002513087c24 */ /* 0x000fe4000f8e0208 */
[----:B------:R-:W-:Y:S01]  /*2330*/  IMAD R11, R2, -0x2, R11 ;  /* 0xfffffffe020b7824 */ /* 0x000fe200078e020b */
[----:B------:R-:W-:Y:S02]  /*2340*/  WARPGROUP.DEPBAR.LE gsb0, 0x0 ;  /* 0x00008000000079c5 */ /* 0x000fe40000010000 */
[----:B------:R-:W-:-:S06]  /*2350*/  WARPGROUP.ARRIVE ;  /* 0x00000000000079c5 */ /* 0x000fcc0000000000 */
[----:B------:R-:W-:Y:S03]  /*2360*/  QGMMA.64x64x32.F32.E4M3.E4M3 R24, gdesc[UR8], R24, gsb0 ;  /* 0x00e00000081879f3 */ /* 0x000fe60008000818 */
[----:B------:R-:W-:Y:S02]  /*2370*/  WARPGROUP.DEPBAR.LE gsb0, 0x0 ;  /* 0x00008000000079c5 */ /* 0x000fe40000010000 */
[----:B------:R-:W-:-:S06]  /*2380*/  WARPGROUP.ARRIVE ;  /* 0x00000000000079c5 */ /* 0x000fcc0000000000 */
[----:B------:R-:W-:Y:S01]  /*2390*/  QGMMA.64x64x32.F32.E4M3.E4M3 R24, gdesc[UR12], R24, gsb0 ;  /* 0x00e000000c1879f3 */ /* 0x000fe20008000818 */
[----:B------:R-:W-:Y:S02]  /*23a0*/  ULEA UR14, UR50, 0xffffffc0, 0x6 ;  /* 0xffffffc0320e7891 */ /* 0x000fe4000f8e303f */
[----:B------:R-:W-:Y:S02]  /*23b0*/  WARPGROUP.DEPBAR.LE gsb0, 0x0 ;  /* 0x00008000000079c5 */ /* 0x000fe40000010000 */
[----:B------:R-:W-:-:S06]  /*23c0*/  WARPGROUP.ARRIVE ;  /* 0x00000000000079c5 */ /* 0x000fcc0000000000 */
[----:B------:R-:W-:Y:S03]  /*23d0*/  QGMMA.64x64x32.F32.E4M3.E4M3 R24, gdesc[UR16], R24, gsb0 ;  /* 0x00e00000101879f3 */ /* 0x000fe60008000818 */
        /* <DEDUP_REMOVED lines=10> */
[C---:B------:R-:W-:Y:S01]  /*2480*/  FMUL.FTZ R24, R0.reuse, R24 ;  /* 0x0000001800187220 */ /* 0x040fe20000410000 */
        /* <DEDUP_REMOVED lines=30> */
[----:B------:R-:W-:Y:S01]  /*2670*/  FMUL.FTZ R46, R0, R46 ;  /* 0x0000002e002e7220 */ /* 0x000fe20000410000 */
[----:B------:R-:W1:Y:S01]  /*2680*/  MUFU.TANH R24, R24 ;  /* 0x0000001800187308 */ /* 0x000e620000002400 */
[----:B------:R2:W-:Y:S07]  /*2690*/  @!P5 SYNCS.ARRIVE.TRANS64.RED.A1T0 RZ, [R3+URZ], RZ ;  /* 0x000000ff03ffd9a7 */ /* 0x0005ee000810043f */
[----:B------:R-:W3:Y:S01]  /*26a0*/  MUFU.TANH R25, R25 ;  /* 0x0000001900197308 */ /* 0x000ee20000002400 */
[----:B--2---:R-:W-:-:S04]  /*26b0*/  VIADD R3, R8, -UR53 ;  /* 0x8000003508037c36 */ /* 0x004fc80008000000 */
[C---:B------:R-:W-:Y:S02]  /*26c0*/  IMAD.IADD R14, R3.reuse, 0x1, R12 ;  /* 0x00000001030e7824 */ /* 0x040fe400078e020c */
[----:B------:R-:W-:Y:S01]  /*26d0*/  VIADD R18, R3, UR48 ;  /* 0x0000003003127c36 */ /* 0x000fe20008000000 */
[----:B------:R-:W2:Y:S02]  /*26e0*/  MUFU.TANH R26, R26 ;  /* 0x0000001a001a7308 */ /* 0x000ea40000002400 */
[----:B0-----:R-:W-:Y:S01]  /*26f0*/  VIADDMNMX R8, R9, R14, R11, PT ;  /* 0x0000000e09087246 */ /* 0x001fe2000380010b */
[----:B------:R-:W-:-:S05]  /*2700*/  IMAD.IADD R3, R18, 0x1, R9 ;  /* 0x0000000112037824 */ /* 0x000fca00078e0209 */
[----:B------:R-:W0:Y:S08]  /*2710*/  MUFU.TANH R27, R27 ;  /* 0x0000001b001b7308 */ /* 0x000e300000002400 */
[----:B------:R-:W4:Y:S08]  /*2720*/  MUFU.TANH R28, R28 ;  /* 0x0000001c001c7308 */ /* 0x000f300000002400 */
[----:B------:R-:W0:Y:S08]  /*2730*/  MUFU.TANH R29, R29 ;  /* 0x0000001d001d7308 */ /* 0x000e300000002400 */
[----:B------:R-:W0:Y:S08]  /*2740*/  MUFU.TANH R30, R30 ;  /* 0x0000001e001e7308 */ /* 0x000e300000002400 */
[----:B------:R0:W0:Y:S08]  /*2750*/  MUFU.TANH R20, R31 ;  /* 0x0000001f00147308 */ /* 0x0000300000002400 */
[----:B------:R-:W0:Y:S08]  /*2760*/  MUFU.TANH R32, R32 ;  /* 0x0000002000207308 */ /* 0x000e300000002400 */
        /* <DEDUP_REMOVED lines=22> */
[----:B------:R-:W0:Y:S01]  /*28d0*/  MUFU.TANH R55, R55 ;  /* 0x0000003700377308 */ /* 0x000e220000002400 */
[----:B-1234-:R-:W-:Y:S05]  /*28e0*/  @!P6 BRA `(.L_x_963) ;  /* 0x000000000058e947 */ /* 0x01efea0003800000 */
[----:B------:R-:W-:Y:S01]  /*28f0*/  IMAD.U32 R10, RZ, RZ, UR54 ;  /* 0x00000036ff0a7e24 */ /* 0x000fe2000f8e00ff */
[----:B------:R-:W-:Y:S03]  /*2900*/  BSSY B0, `(.L_x_964) ;  /* 0x0000010000007945 */ /* 0x000fe60003800000 */
[----:B------:R-:W-:-:S04]  /*2910*/  IMAD R9, R10, UR37, R9 ;  /* 0x000000250a097c24 */ /* 0x000fc8000f8e0209 */
[----:B------:R-:W-:-:S05]  /*2920*/  VIADD R9, R9, -UR53 ;  /* 0x8000003509097c36 */ /* 0x000fca0008000000 */
[----:B------:R-:W-:-:S13]  /*2930*/  ISETP.GT.AND P0, PT, R9, -0x1, PT ;  /* 0xffffffff0900780c */ /* 0x000fda0003f04270 */
[----:B------:R-:W-:Y:S05]  /*2940*/  @P0 BRA `(.L_x_965) ;  /* 0x00000000001c0947 */ /* 0x000fea0003800000 */
[----:B------:R-:W-:Y:S02]  /*2950*/  ISETP.NE.AND P0, PT, R13, 0x1, PT ;  /* 0x000000010d00780c */ /* 0x000fe40003f05270 */
[----:B------:R-:W-:-:S11]  /*2960*/  LOP3.LUT R9, RZ, R9, RZ, 0x33, !PT ;  /* 0x00000009ff097212 */ /* 0x000fd600078e33ff */
[----:B------:R-:W1:Y:S02]  /*2970*/  @P0 LDC.64 R22, c[0x0][0x9e8] ;  /* 0x00027a00ff160b82 */ /* 0x000e640000000a00 */
[----:B-1----:R-:W-:-:S05]  /*2980*/  @P0 IMAD.HI.U32 R10, R9, R22, RZ ;  /* 0x00000016090a0227 */ /* 0x002fca00078e00ff */
[----:B------:R-:W-:-:S04]  /*2990*/  @P0 SHF.R.U32.HI R9, RZ, R23, R10 ;  /* 0x00000017ff090219 */ /* 0x000fc8000001160a */
[----:B------:R-:W-:Y:S01]  /*29a0*/  LOP3.LUT R9, RZ, R9, RZ, 0x33, !PT ;  /* 0x00000009ff097212 */ /* 0x000fe200078e33ff */
[----:B------:R-:W-:Y:S06]  /*29b0*/  BRA `(.L_x_966) ;  /* 0x0000000000107947 */ /* 0x000fec0003800000 */
.L_x_965:
[----:B------:R-:W-:-:S13]  /*29c0*/  ISETP.NE.AND P0, PT, R13, 0x1, PT ;  /* 0x000000010d00780c */ /* 0x000fda0003f05270 */
[----:B------:R-:W1:Y:S02]  /*29d0*/  @P0 LDC.64 R22, c[0x0][0x9e8] ;  /* 0x00027a00ff160b82 */ /* 0x000e640000000a00 */
[----:B-1----:R-:W-:-:S05]  /*29e0*/  @P0 IMAD.HI.U32 R10, R9, R22, RZ ;  /* 0x00000016090a0227 */ /* 0x002fca00078e00ff */
[----:B------:R-:W-:-:S07]  /*29f0*/  @P0 SHF.R.U32.HI R9, RZ, R23, R10 ;  /* 0x00000017ff090219 */ /* 0x000fce000001160a */
.L_x_966:
[----:B------:R-:W-:Y:S05]  /*2a00*/  BSYNC B0 ;  /* 0x0000000000007941 */ /* 0x000fea0003800000 */
.L_x_964:
[----:B------:R-:W-:-:S04]  /*2a10*/  IMAD R9, R9, R13, -UR14 ;  /* 0x8000000e09097e24 */ /* 0x000fc8000f8e020d */
[----:B------:R-:W-:-:S05]  /*2a20*/  IMAD R10, R2, -0x2, R9 ;  /* 0xfffffffe020a7824 */ /* 0x000fca00078e0209 */
[----:B------:R-:W-:Y:S02]  /*2a30*/  VIMNMX R3, R3, R10, !PT ;  /* 0x0000000a03037248 */ /* 0x000fe40007fe0100 */
[----:B------:R-:W-:-:S07]  /*2a40*/  VIADDMNMX R8, R10, R13, R8, PT ;  /* 0x0000000d0a087246 */ /* 0x000fce0003800108 */
.L_x_963:
[----:B------:R-:W-:Y:S01]  /*2a50*/  UISETP.GE.AND UP1, UPT, UR6, 0x2, UPT ;  /* 0x000000020600788c */ /* 0x000fe2000bf26270 */
[----:B------:R-:W1:Y:S01]  /*2a60*/  SHFL.IDX PT, R9, R4, 0x1, 0x1c1f ;  /* 0x003c1f0004097f89 */ /* 0x000e6200000e0000 */
[----:B------:R-:W-:Y:S02]  /*2a70*/  UISETP.GE.AND UP4, UPT, UR6, 0x9, UPT ;  /* 0x000000090600788c */ /* 0x000fe4000bf86270 */
[----:B------:R-:W-:Y:S02]  /*2a80*/  UISETP.GE.AND UP2, UPT, UR6, 0x1, UPT ;  /* 0x000000010600788c */ /* 0x000fe4000bf46270 */
[----:B------:R-:W-:Y:S01]  /*2a90*/  PLOP3.LUT P1, PT, PT, PT, UP1, 0x40, 0x0 ;  /* 0x000000000000781c */ /* 0x000fe20003f2e818 */
[----:B------:R-:W-:Y:S01]  /*2aa0*/  UP2UR UR10, UPR, URZ, 0x2 ;  /* 0x000000023f0a7883 */ /* 0x000fe20008000000 */
[----:B------:R-:W-:Y:S01]  /*2ab0*/  PLOP3.LUT P0, PT, PT, PT, UP4, 0x40, 0x0 ;  /* 0x000000000000781c */ /* 0x000fe20003f0e848 */
[----:B------:R-:W-:Y:S01]  /*2ac0*/  UISETP.GE.AND UP1, UPT, UR6, 0x12, UPT ;  /* 0x000000120600788c */ /* 0x000fe2000bf26270 */
[C---:B------:R-:W-:Y:S01]  /*2ad0*/  ISETP.GT.AND P1, PT, R3.reuse, 0x1, P1 ;  /* 0x000000010300780c */ /* 0x040fe20000f24270 */
[----:B------:R-:W-:Y:S01]  /*2ae0*/  UISETP.GE.AND UP3, UPT, UR6, 0xa, UPT ;  /* 0x0000000a0600788c */ /* 0x000fe2000bf66270 */
[----:B------:R-:W-:Y:S01]  /*2af0*/  PLOP3.LUT P2, PT, PT, PT, UP2, 0x40, 0x0 ;  /* 0x000000000000781c */ /* 0x000fe20003f4e828 */
[----:B------:R-:W-:Y:S01]  /*2b00*/  UP2UR UR19, UPR, URZ, 0x2 ;  /* 0x000000023f137883 */ /* 0x000fe20008000000 */
[C---:B------:R-:W-:Y:S01]  /*2b10*/  ISETP.LT.OR P1, PT, R8.reuse, 0x2, P1 ;  /* 0x000000020800780c */ /* 0x040fe20000f21670 */
[----:B------:R-:W-:Y:S01]  /*2b20*/  UP2UR UR11, UPR, URZ, 0x4 ;  /* 0x000000043f0b7883 */ /* 0x000fe20008000000 */
[C---:B------:R-:W-:Y:S01]  /*2b30*/  ISETP.GT.AND P0, PT, R3.reuse, 0x8, P0 ;  /* 0x000000080300780c */ /* 0x040fe20000704270 */
[----:B------:R-:W-:Y:S01]  /*2b40*/  UISETP.GE.AND UP2, UPT, UR6, 0x11, UPT ;  /* 0x000000110600788c */ /* 0x000fe2000bf46270 */
[----:B------:R-:W-:Y:S01]  /*2b50*/  ISETP.GT.AND P2, PT, R3, RZ, P2 ;  /* 0x000000ff0300720c */ /* 0x000fe20001744270 */
[----:B------:R-:W-:Y:S01]  /*2b60*/  UP2UR UR7, UPR, URZ, 0x10 ;  /* 0x000000103f077883 */ /* 0x000fe20008000000 */
[----:B------:R-:W-:Y:S01]  /*2b70*/  FSEL R25, R25, -INF , !P1 ;  /* 0xff80000019197808 */ /* 0x000fe20004800000 */
[----:B------:R-:W-:Y:S01]  /*2b80*/  UP2UR UR18, UPR, URZ, 0x4 ;  /* 0x000000043f127883 */ /* 0x000fe20008000000 */
[----:B------:R-:W-:Y:S01]  /*2b90*/  PLOP3.LUT P1, PT, PT, PT, UP1, 0x40, 0x0 ;  /* 0x000000000000781c */ /* 0x000fe20003f2e818 */
[----:B------:R-:W-:Y:S01]  /*2ba0*/  UISETP.GE.AND UP1, UPT, UR6, 0x19, UPT ;  /* 0x000000190600788c */ /* 0x000fe2000bf26270 */
[----:B------:R-:W-:Y:S01]  /*2bb0*/  PLOP3.LUT P3, PT, PT, PT, UP3, 0x40, 0x0 ;  /* 0x000000000000781c */ /* 0x000fe20003f6e838 */
[----:B------:R-:W-:Y:S01]  /*2bc0*/  UP2UR UR15, UPR, URZ, 0x8 ;  /* 0x000000083f0f7883 */ /* 0x000fe20008000000 */
[C---:B------:R-:W-:Y:S01]  /*2bd0*/  ISETP.LT.OR P0, PT, R8.reuse, 0x9, P0 ;  /* 0x000000090800780c */ /* 0x040fe20000701670 */
[----:B------:R-:W-:Y:S01]  /*2be0*/  UP2UR UR22, UPR, URZ, 0x2 ;  /* 0x000000023f167883 */ /* 0x000fe20008000000 */
[----:B------:R-:W-:Y:S01]  /*2bf0*/  ISETP.LT.OR P2, PT, R8, 0x1, P2 ;  /* 0x000000010800780c */ /* 0x000fe20001741670 */
[----:B------:R-:W-:Y:S01]  /*2c00*/  UISETP.GE.AND UP3, UPT, UR6, 0x31, UPT ;  /* 0x000000310600788c */ /* 0x000fe2000bf66270 */
[C---:B------:R-:W-:Y:S01]  /*2c10*/  ISETP.GT.AND P3, PT, R3.reuse, 0x9, P3 ;  /* 0x000000090300780c */ /* 0x040fe20001f64270 */
[----:B------:R-:W-:Y:S01]  /*2c20*/  UISETP.GE.AND UP4, UPT, UR6, 0x32, UPT ;  /* 0x000000320600788c */ /* 0x000fe2000bf86270 */
[----:B------:R-:W-:Y:S01]  /*2c30*/  FSEL R21, R28, -INF , !P0 ;  /* 0xff8000001c157808 */ /* 0x000fe20004000000 */
[----:B------:R-:W-:Y:S01]  /*2c40*/  UISETP.GE.AND UP5, UPT, UR6, 0x39, UPT ;  /* 0x000000390600788c */ /* 0x000fe2000bfa6270 */
[----:B------:R-:W-:Y:S01]  /*2c50*/  FSEL R19, R24, -INF , !P2 ;  /* 0xff80000018137808 */ /* 0x000fe20005000000 */
[----:B------:R-:W-:Y:S01]  /*2c60*/  UISETP.GE.AND UP6, UPT, UR6, 0x3a, UPT ;  /* 0x0000003a0600788c */ /* 0x000fe2000bfc6270 */
[----:B------:R-:W-:Y:S01]  /*2c70*/  PLOP3.LUT P0, PT, PT, PT, UP1, 0x40, 0x0 ;  /* 0x000000000000781c */ /* 0x000fe20003f0e818 */
[----:B------:R-:W-:Y:S01]  /*2c80*/  UISETP.GE.AND UP1, UPT, UR6, 0x1a, UPT ;  /* 0x0000001a0600788c */ /* 0x000fe2000bf26270 */
[----:B------:R-:W-:Y:S01]  /*2c90*/  PLOP3.LUT P2, PT, PT, PT, UP2, 0x40, 0x0 ;  /* 0x000000000000781c */ /* 0x000fe20003f4e828 */
[----:B------:R-:W-:Y:S01]  /*2ca0*/  UISETP.GE.AND UP2, UPT, UR6, 0x2a, UPT ;  /* 0x0000002a0600788c */ /* 0x000fe2000bf46270 */
[----:B------:R-:W-:Y:S01]  /*2cb0*/  ISETP.LT.OR P3, PT, R8, 0xa, P3 ;  /* 0x0000000a0800780c */ /* 0x000fe20001f61670 */
[----:B------:R-:W-:Y:S01]  /*2cc0*/  UP2UR UR23, UPR, URZ, 0x2 ;  /* 0x000000023f177883 */ /* 0x000fe20008000000 */
[----:B------:R-:W-:-:S02]  /*2cd0*/  ISETP.GT.AND P2, PT, R3, 0x10, P2 ;  /* 0x000000100300780c */ /* 0x000fc40001744270 */
[----:B0-----:R-:W-:Y:S02]  /*2ce0*/  FSEL R29, R29, -INF , !P3 ;  /* 0xff8000001d1d7808 */ /* 0x001fe40005800000 */
[----:B------:R-:W-:Y:S01]  /*2cf0*/  PLOP3.LUT P3, PT, PT, PT, UP1, 0x40, 0x0 ;  /* 0x000000000000781c */ /* 0x000fe20003f6e818 */
[----:B------:R-:W-:Y:S01]  /*2d00*/  UISETP.GE.AND UP1, UPT, UR6, 0x21, UPT ;  /* 0x000000210600788c */ /* 0x000fe2000bf26270 */
[----:B------:R-:W-:Y:S02]  /*2d10*/  ISETP.LT.OR P2, PT, R8, 0x11, P2 ;  /* 0x000000110800780c */ /* 0x000fe40001741670 */
[----:B------:R-:W-:Y:S01]  /*2d20*/  ISETP.GT.AND P1, PT, R3, 0x11, P1 ;  /* 0x000000110300780c */ /* 0x000fe20000f24270 */
[----:B------:R-:W-:Y:S01]  /*2d30*/  UP2UR UR26, UPR, URZ, 0x2 ;  /* 0x000000023f1a7883 */ /* 0x000fe20008000000 */
[----:B------:R-:W-:Y:S02]  /*2d40*/  FSEL R23, R32, -INF , !P2 ;  /* 0xff80000020177808 */ /* 0x000fe40005000000 */
[----:B------:R-:W-:Y:S01]  /*2d50*/  PLOP3.LUT P2, PT, PT, PT, UP1, 0x40, 0x0 ;  /* 0x000000000000781c */ /* 0x000fe20003f4e818 */
[----:B------:R-:W-:Y:S01]  /*2d60*/  UISETP.GE.AND UP1, UPT, UR6, 0x22, UPT ;  /* 0x000000220600788c */ /* 0x000fe2000bf26270 */
[----:B------:R-:W-:-:S02]  /*2d70*/  ISETP.LT.OR P1, PT, R8, 0x12, P1 ;  /* 0x000000120800780c */ /* 0x000fc40000f21670 */
[C---:B------:R-:W-:Y:S01]  /*2d80*/  ISETP.GT.AND P0, PT, R3.reuse, 0x18, P0 ;  /* 0x000000180300780c */ /* 0x040fe20000704270 */
[----:B------:R-:W-:Y:S01]  /*2d90*/  UP2UR UR27, UPR, URZ, 0x2 ;  /* 0x000000023f1b7883 */ /* 0x000fe20008000000 */
[----:B------:R-:W-:Y:S02]  /*2da0*/  ISETP.GT.AND P3, PT, R3, 0x19, P3 ;  /* 0x000000190300780c */ /* 0x000fe40001f64270 */
[----:B------:R-:W-:Y:S02]  /*2db0*/  FSEL R33, R33, -INF , !P1 ;  /* 0xff80000021217808 */ /* 0x000fe40004800000 */
[----:B------:R-:W-:Y:S01]  /*2dc0*/  PLOP3.LUT P1, PT, PT, PT, UP1, 0x40, 0x0 ;  /* 0x000000000000781c */ /* 0x000fe20003f2e818 */
[----:B------:R-:W-:Y:S01]  /*2dd0*/  UISETP.GE.AND UP1, UPT, UR6, 0x29, UPT ;  /* 0x000000290600788c */ /* 0x000fe2000bf26270 */
[C---:B------:R-:W-:Y:S02]  /*2de0*/  ISETP.LT.OR P0, PT, R8.reuse, 0x19, P0 ;  /* 0x000000190800780c */ /* 0x040fe40000701670 */
[----:B------:R-:W-:-:S02]  /*2df0*/  ISETP.LT.OR P3, PT, R8, 0x1a, P3 ;  /* 0x0000001a0800780c */ /* 0x000fc40001f61670 */
[----:B------:R-:W-:Y:S02]  /*2e00*/  FSEL R31, R36, -INF , !P0 ;  /* 0xff800000241f7808 */ /* 0x000fe40004000000 */
[----:B------:R-:W-:Y:S02]  /*2e10*/  FSEL R37, R37, -INF , !P3 ;  /* 0xff80000025257808 */ /* 0x000fe40005800000 */
[----:B------:R-:W-:Y:S02]  /*2e20*/  PLOP3.LUT P0, PT, PT, PT, UP1, 0x40, 0x0 ;  /* 0x000000000000781c */ /* 0x000fe40003f0e818 */
[----:B------:R-:W-:Y:S02]  /*2e30*/  PLOP3.LUT P3, PT, PT, PT, UP2, 0x40, 0x0 ;  /* 0x000000000000781c */ /* 0x000fe40003f6e828 */
[C---:B------:R-:W-:Y:S02]  /*2e40*/  ISETP.GT.AND P2, PT, R3.reuse, 0x20, P2 ;  /* 0x000000200300780c */ /* 0x040fe40001744270 */
[----:B------:R-:W-:-:S02]  /*2e50*/  ISETP.GT.AND P1, PT, R3, 0x21, P1 ;  /* 0x000000210300780c */ /* 0x000fc40000f24270 */
[C---:B------:R-:W-:Y:S02]  /*2e60*/  ISETP.GT.AND P0, PT, R3.reuse, 0x28, P0 ;  /* 0x000000280300780c */ /* 0x040fe40000704270 */
[----:B------:R-:W-:Y:S02]  /*2e70*/  ISETP.GT.AND P3, PT, R3, 0x29, P3 ;  /* 0x000000290300780c */ /* 0x000fe40001f64270 */
[C---:B------:R-:W-:Y:S02]  /*2e80*/  ISETP.LT.OR P2, PT, R8.reuse, 0x21, P2 ;  /* 0x000000210800780c */ /* 0x040fe40001741670 */
[C---:B------:R-:W-:Y:S02]  /*2e90*/  ISETP.LT.OR P1, PT, R8.reuse, 0x22, P1 ;  /* 0x000000220800780c */ /* 0x040fe40000f21670 */
[C---:B------:R-:W-:Y:S02]  /*2ea0*/  ISETP.LT.OR P0, PT, R8.reuse, 0x29, P0 ;  /* 0x000000290800780c */ /* 0x040fe40000701670 */
[----:B------:R-:W-:-:S02]  /*2eb0*/  ISETP.LT.OR P3, PT, R8, 0x2a, P3 ;  /* 0x0000002a0800780c */ /* 0x000fc40001f61670 */
[----:B------:R-:W-:Y:S02]  /*2ec0*/  FSEL R57, R40, -INF , !P2 ;  /* 0xff80000028397808 */ /* 0x000fe40005000000 */
[----:B------:R-:W-:Y:S02]  /*2ed0*/  FSEL R41, R41, -INF , !P1 ;  /* 0xff80000029297808 */ /* 0x000fe40004800000 */
[----:B------:R-:W-:Y:S02]  /*2ee0*/  FSEL R59, R44, -INF , !P0 ;  /* 0xff8000002c3b7808 */ /* 0x000fe40004000000 */
[----:B------:R-:W-:Y:S02]  /*2ef0*/  FSEL R45, R45, -INF , !P3 ;  /* 0xff8000002d2d7808 */ /* 0x000fe40005800000 */
[----:B------:R-:W-:Y:S02]  /*2f00*/  PLOP3.LUT P2, PT, PT, PT, UP3, 0x40, 0x0 ;  /* 0x000000000000781c */ /* 0x000fe40003f4e838 */
[----:B------:R-:W-:-:S02]  /*2f10*/  PLOP3.LUT P1, PT, PT, PT, UP4, 0x40, 0x0 ;  /* 0x000000000000781c */ /* 0x000fc40003f2e848 */
[----:B------:R-:W-:Y:S02]  /*2f20*/  PLOP3.LUT P0, PT, PT, PT, UP5, 0x40, 0x0 ;  /* 0x000000000000781c */ /* 0x000fe40003f0e858 */
[----:B------:R-:W-:Y:S02]  /*2f30*/  PLOP3.LUT P3, PT, PT, PT, UP6, 0x40, 0x0 ;  /* 0x000000000000781c */ /* 0x000fe40003f6e868 */
[C---:B------:R-:W-:Y:S02]  /*2f40*/  ISETP.GT.AND P2, PT, R3.reuse, 0x30, P2 ;  /* 0x000000300300780c */ /* 0x040fe40001744270 */
[C---:B------:R-:W-:Y:S02]  /*2f50*/  ISETP.GT.AND P1, PT, R3.reuse, 0x31, P1 ;  /* 0x000000310300780c */ /* 0x040fe40000f24270 */
[C---:B------:R-:W-:Y:S02]  /*2f60*/  ISETP.GT.AND P0, PT, R3.reuse, 0x38, P0 ;  /* 0x000000380300780c */ /* 0x040fe40000704270 */
[----:B------:R-:W-:Y:S01]  /*2f70*/  ISETP.GT.AND P3, PT, R3, 0x39, P3 ;  /* 0x000000390300780c */ /* 0x000fe20001f64270 */
[----:B-1----:R-:W-:Y:S01]  /*2f80*/  IMAD.IADD R3, R18, 0x1, R9 ;  /* 0x0000000112037824 */ /* 0x002fe200078e0209 */
[----:B------:R-:W-:-:S02]  /*2f90*/  ISETP.LT.OR P2, PT, R8, 0x31, P2 ;  /* 0x000000310800780c */ /* 0x000fc40001741670 */
[C---:B------:R-:W-:Y:S02]  /*2fa0*/  ISETP.LT.OR P1, PT, R8.reuse, 0x32, P1 ;  /* 0x000000320800780c */ /* 0x040fe40000f21670 */
[C---:B------:R-:W-:Y:S02]  /*2fb0*/  ISETP.LT.OR P0, PT, R8.reuse, 0x39, P0 ;  /* 0x000000390800780c */ /* 0x040fe40000701670 */
[----:B------:R-:W-:Y:S02]  /*2fc0*/  ISETP.LT.OR P3, PT, R8, 0x3a, P3 ;  /* 0x0000003a0800780c */ /* 0x000fe40001f61670 */
[----:B------:R-:W-:Y:S02]  /*2fd0*/  VIADDMNMX R4, R9, R14, R11, PT ;  /* 0x0000000e09047246 */ /* 0x000fe4000380010b */
[----:B------:R-:W-:Y:S02]  /*2fe0*/  FSEL R61, R48, -INF , !P2 ;  /* 0xff800000303d7808 */ /* 0x000fe40005000000 */
[----:B------:R-:W-:-:S02]  /*2ff0*/  FSEL R49, R49, -INF , !P1 ;  /* 0xff80000031317808 */ /* 0x000fc40004800000 */
[----:B------:R-:W-:Y:S02]  /*3000*/  FSEL R63, R52, -INF , !P0 ;  /* 0xff800000343f7808 */ /* 0x000fe40004000000 */
[----:B------:R-:W-:Y:S01]  /*3010*/  FSEL R53, R53, -INF , !P3 ;  /* 0xff80000035357808 */ /* 0x000fe20005800000 */
[----:B------:R-:W-:Y:S06]  /*3020*/  @!P6 BRA `(.L_x_967) ;  /* 0x000000000058e947 */ /* 0x000fec0003800000 */
        /* <DEDUP_REMOVED lines=8> */
[----:B------:R-:W0:Y:S02]  /*30b0*/  @P0 LDC.64 R10, c[0x0][0x9e8] ;  /* 0x00027a00ff0a0b82 */ /* 0x000e240000000a00 */
[----:B0-----:R-:W-:-:S05]  /*30c0*/  @P0 IMAD.HI.U32 R8, R9, R10, RZ ;  /* 0x0000000a09080227 */ /* 0x001fca00078e00ff */
[----:B------:R-:W-:-:S04]  /*30d0*/  @P0 SHF.R.U32.HI R9, RZ, R11, R8 ;  /* 0x0000000bff090219 */ /* 0x000fc80000011608 */
[----:B------:R-:W-:Y:S01]  /*30e0*/  LOP3.LUT R8, RZ, R9, RZ, 0x33, !PT ;  /* 0x00000009ff087212 */ /* 0x000fe200078e33ff */
[----:B------:R-:W-:Y:S06]  /*30f0*/  BRA `(.L_x_970) ;  /* 0x0000000000107947 */ /* 0x000fec0003800000 */
.L_x_969:
[----:B------:R-:W-:-:S13]  /*3100*/  ISETP.NE.AND P0, PT, R13, 0x1, PT ;  /* 0x000000010d00780c */ /* 0x000fda0003f05270 */
[----:B------:R-:W0:Y:S02]  /*3110*/  @P0 LDC.64 R10, c[0x0][0x9e8] ;  /* 0x00027a00ff0a0b82 */ /* 0x000e240000000a00 */
[----:B0-----:R-:W-:-:S05]  /*3120*/  @P0 IMAD.HI.U32 R10, R8, R10, RZ ;  /* 0x0000000a080a0227 */ /* 0x001fca00078e00ff */
[----:B------:R-:W-:-:S07]  /*3130*/  @P0 SHF.R.U32.HI R8, RZ, R11, R10 ;  /* 0x0000000bff080219 */ /* 0x000fce000001160a */
.L_x_970:
[----:B------:R-:W-:Y:S05]  /*3140*/  BSYNC B0 ;  /* 0x0000000000007941 */ /* 0x000fea0003800000 */
.L_x_968:
[----:B------:R-:W-:-:S04]  /*3150*/  IMAD R9, R8, R13, -UR14 ;  /* 0x8000000e08097e24 */ /* 0x000fc8000f8e020d */
[----:B------:R-:W-:-:S05]  /*3160*/  IMAD R8, R2, -0x2, R9 ;  /* 0xfffffffe02087824 */ /* 0x000fca00078e0209 */
[----:B------:R-:W-:Y:S02]  /*3170*/  VIMNMX R3, R3, R8, !PT ;  /* 0x0000000803037248 */ /* 0x000fe40007fe0100 */
[----:B------:R-:W-:-:S07]  /*3180*/  VIADDMNMX R4, R8, R13, R4, PT ;  /* 0x0000000d08047246 */ /* 0x000fce0003800104 */
.L_x_967:
[----:B------:R-:W-:Y:S01]  /*3190*/  FMNMX.FTZ R8, R19, R25, !PT ;  /* 0x0000001913087209 */ /* 0x000fe20007810000 */
[----:B------:R-:W-:Y:S02]  /*31a0*/  UP2UR UR6, UPR, URZ, 0x8 ;  /* 0x000000083f067883 */ /* 0x000fe40008000000 */
[----:B------:R-:W-:Y:S01]  /*31b0*/  UISETP.NE.AND UP3, UPT, UR7, URZ, UPT ;  /* 0x0000003f0700728c */ /* 0x000fe2000bf65270 */
[----:B------:R-:W-:Y:S01]  /*31c0*/  FMNMX.FTZ R8, R21, R8, !PT ;  /* 0x0000000815087209 */ /* 0x000fe20007810000 */
[----:B------:R-:W-:Y:S02]  /*31d0*/  UP2UR UR7, UPR, URZ, 0x10 ;  /* 0x000000103f077883 */ /* 0x000fe40008000000 */
[----:B------:R-:W-:Y:S01]  /*31e0*/  UISETP.NE.AND UP4, UPT, UR10, URZ, UPT ;  /* 0x0000003f0a00728c */ /* 0x000fe2000bf85270 */
[----:B------:R-:W-:Y:S01]  /*31f0*/  FMNMX.FTZ R8, R29, R8, !PT ;  /* 0x000000081d087209 */ /* 0x000fe20007810000 */
[----:B------:R-:W-:Y:S01]  /*3200*/  UP2UR UR10, UPR, URZ, 0x20 ;  /* 0x000000203f0a7883 */ /* 0x000fe20008000000 */
[----:B------:R-:W-:Y:S01]  /*3210*/  PLOP3.LUT P2, PT, PT, PT, UP3, 0x40, 0x0 ;  /* 0x000000000000781c */ /* 0x000fe20003f4e838 */
[----:B------:R-:W-:Y:S01]  /*3220*/  UISETP.NE.AND UP5, UPT, UR11, URZ, UPT ;  /* 0x0000003f0b00728c */ /* 0x000fe2000bfa5270 */
[----:B------:R-:W-:Y:S01]  /*3230*/  FMNMX.FTZ R8, R23, R8, !PT ;  /* 0x0000000817087209 */ /* 0x000fe20007810000 */
[----:B------:R-:W-:Y:S01]  /*3240*/  UP2UR UR14, UPR, URZ, 0x1 ;  /* 0x000000013f0e7883 */ /* 0x000fe20008000000 */
[----:B------:R-:W-:Y:S01]  /*3250*/  PLOP3.LUT P1, PT, PT, PT, UP4, 0x40, 0x0 ;  /* 0x000000000000781c */ /* 0x000fe20003f2e848 */
[----:B------:R-:W-:Y:S01]  /*3260*/  UISETP.NE.AND UP0, UPT, UR18, URZ, UPT ;  /* 0x0000003f1200728c */ /* 0x000fe2000bf05270 */
[----:B------:R-:W-:Y:S01]  /*3270*/  FMNMX.FTZ R8, R33, R8, !PT ;  /* 0x0000000821087209 */ /* 0x000fe20007810000 */
[----:B------:R-:W-:Y:S01]  /*3280*/  UISETP.NE.AND UP3, UPT, UR19, URZ, UPT ;  /* 0x0000003f1300728c */ /* 0x000fe2000bf65270 */
[----:B------:R-:W-:Y:S01]  /*3290*/  PLOP3.LUT P3, PT, PT, PT, UP5, 0x40, 0x0 ;  /* 0x000000000000781c */ /* 0x000fe20003f6e858 */
[----:B------:R-:W-:Y:S01]  /*32a0*/  UISETP.NE.AND UP5, UPT, UR15, URZ, UPT ;  /* 0x0000003f0f00728c */ /* 0x000fe2000bfa5270 */
[----:B------:R-:W-:Y:S01]  /*32b0*/  FMNMX.FTZ R8, R31, R8, !PT ;  /* 0x000000081f087209 */ /* 0x000fe20007810000 */
[----:B------:R-:W-:Y:S01]  /*32c0*/  UISETP.NE.AND UP4, UPT, UR22, URZ, UPT ;  /* 0x0000003f1600728c */ /* 0x000fe2000bf85270 */
[----:B------:R-:W-:Y:S01]  /*32d0*/  ISETP.GT.AND P3, PT, R3, RZ, P3 ;  /* 0x000000ff0300720c */ /* 0x000fe20001f64270 */
[----:B------:R-:W-:Y:S01]  /*32e0*/  ULDC UR15, c[0x0][0x988] ;  /* 0x00026200000f7ab9 */ /* 0x000fe20000000800 */
[----:B------:R-:W-:Y:S01]  /*32f0*/  FMNMX.FTZ R8, R37, R8, !PT ;  /* 0x0000000825087209 */ /* 0x000fe20007810000 */
[----:B------:R-:W-:Y:S01]  /*3300*/  UP2UR UR11, UPR, URZ, 0x40 ;  /* 0x000000403f0b7883 */ /* 0x000fe20008000000 */
[----:B------:R-:W-:Y:S01]  /*3310*/  ISETP.GT.AND P1, PT, R3, 0x1, P1 ;  /* 0x000000010300780c */ /* 0x000fe20000f24270 */
[----:B------:R-:W-:Y:S01]  /*3320*/  UISETP.NE.AND UP6, UPT, UR26, URZ, UPT ;  /* 0x0000003f1a00728c */ /* 0x000fe2000bfc5270 */
[----:B------:R-:W-:Y:S01]  /*3330*/  FMNMX.FTZ R8, R57, R8, !PT ;  /* 0x0000000839087209 */ /* 0x000fe20007810000 */
[----:B------:R-:W-:Y:S01]  /*3340*/  UIADD3 UR50, UR50, -0x2, URZ ;  /* 0xfffffffe32327890 */ /* 0x000fe2000fffe03f */
[----:B------:R-:W-:-:S02]  /*3350*/  ISETP.LT.OR P3, PT, R4, 0x1, P3 ;  /* 0x000000010400780c */ /* 0x000fc40001f61670 */
[----:B------:R-:W-:Y:S02]  /*3360*/  FMNMX.FTZ R8, R41, R8, !PT ;  /* 0x0000000829087209 */ /* 0x000fe40007810000 */
[C---:B------:R-:W-:Y:S02]  /*3370*/  ISETP.LT.OR P1, PT, R4.reuse, 0x2, P1 ;  /* 0x000000020400780c */ /* 0x040fe40000f21670 */
[----:B------:R-:W-:Y:S02]  /*3380*/  FMNMX.FTZ R8, R59, R8, !PT ;  /* 0x000000083b087209 */ /* 0x000fe40007810000 */
[----:B------:R-:W-:Y:S02]  /*3390*/  ISETP.GT.AND P2, PT, R3, 0x8, P2 ;  /* 0x000000080300780c */ /* 0x000fe40001744270 */
[----:B------:R-:W-:Y:S02]  /*33a0*/  FMNMX.FTZ R8, R45, R8, !PT ;  /* 0x000000082d087209 */ /* 0x000fe40007810000 */
[----:B------:R-:W-:-:S02]  /*33b0*/  ISETP.LT.OR P2, PT, R4, 0x9, P2 ;  /* 0x000000090400780c */ /* 0x000fc40001741670 */
[----:B------:R-:W-:Y:S02]  /*33c0*/  FMNMX.FTZ R8, R61, R8, !PT ;  /* 0x000000083d087209 */ /* 0x000fe40007810000 */
[----:B------:R-:W-:Y:S02]  /*33d0*/  FSEL R18, R30, -INF , !P2 ;  /* 0xff8000001e127808 */ /* 0x000fe40005000000 */
[----:B------:R-:W-:Y:S02]  /*33e0*/  FMNMX.FTZ R8, R49, R8, !PT ;  /* 0x0000000831087209 */ /* 0x000fe40007810000 */
[----:B------:R-:W-:Y:S01]  /*33f0*/  PLOP3.LUT P2, PT, PT, PT, UP4, 0x40, 0x0 ;  /* 0x000000000000781c */ /* 0x000fe20003f4e848 */
[----:B------:R-:W-:Y:S01]  /*3400*/  UISETP.NE.AND UP4, UPT, UR7, URZ, UPT ;  /* 0x0000003f0700728c */ /* 0x000fe2000bf85270 */
[----:B------:R-:W-:Y:S02]  /*3410*/  FMNMX.FTZ R8, R63, R8, !PT ;  /* 0x000000083f087209 */ /* 0x000fe40007810000 */
[----:B------:R-:W-:-:S02]  /*3420*/  ISETP.GT.AND P2, PT, R3, 0x18, P2 ;  /* 0x000000180300780c */ /* 0x000fc40001744270 */
[----:B------:R-:W-:Y:S02]  /*3430*/  FMNMX.FTZ R9, R53, R8, !PT ;  /* 0x0000000835097209 */ /* 0x000fe40007810000 */
[----:B------:R-:W-:-:S03]  /*3440*/  ISETP.LT.OR P2, PT, R4, 0x19, P2 ;  /* 0x000000190400780c */ /* 0x000fc60001741670 */
[----:B------:R-:W0:Y:S02]  /*3450*/  SHFL.BFLY PT, R8, R9, 0x2, 0x1f ;  /* 0x0c401f0009087f89 */ /* 0x000e2400000e0000 */
[----:B0-----:R-:W-:-:S05]  /*3460*/  FMNMX.FTZ R14, R9, R8, !PT ;  /* 0x00000008090e7209 */ /* 0x001fca0007810000 */
[----:B------:R-:W0:Y:S02]  /*3470*/  SHFL.BFLY PT, R11, R14, 0x1, 0x1f ;  /* 0x0c201f000e0b7f89 */ /* 0x000e2400000e0000 */
[----:B0-----:R-:W-:Y:S01]  /*3480*/  FMNMX.FTZ R8, R14, R11, !PT ;  /* 0x0000000b0e087209 */ /* 0x001fe20007810000 */
[----:B------:R-:W-:Y:S01]  /*3490*/  IMAD.U32 R11, RZ, RZ, UR15 ;  /* 0x0000000fff0b7e24 */ /* 0x000fe2000f8e00ff */
[----:B------:R-:W-:Y:S02]  /*34a0*/  FSEL R14, R27, -INF , !P1 ;  /* 0xff8000001b0e7808 */ /* 0x000fe40004800000 */
[C---:B------:R-:W-:Y:S01]  /*34b0*/  FSETP.NEU.FTZ.AND P0, PT, R8.reuse, -INF , PT ;  /* 0xff8000000800780b */ /* 0x040fe20003f1d000 */
[----:B------:R-:W-:Y:S01]  /*34c0*/  FFMA.FTZ R10, R8, R11, -8 ;  /* 0xc1000000080a7423 */ /* 0x000fe2000001000b */
[----:B------:R-:W-:Y:S01]  /*34d0*/  PLOP3.LUT P1, PT, PT, PT, UP3, 0x40, 0x0 ;  /* 0x000000000000781c */ /* 0x000fe20003f2e838 */
[----:B------:R-:W-:-:S03]  /*34e0*/  UISETP.NE.AND UP3, UPT, UR6, URZ, UPT ;  /* 0x0000003f0600728c */ /* 0x000fc6000bf65270 */
[----:B------:R-:W-:Y:S02]  /*34f0*/  FSEL R46, R10, RZ, P0 ;  /* 0x000000ff0a2e7208 */ /* 0x000fe40000000000 */
[----:B------:R-:W-:Y:S01]  /*3500*/  PLOP3.LUT P0, PT, PT, PT, UP5, 0x40, 0x0 ;  /* 0x000000000000781c */ /* 0x000fe20003f0e858 */
[----:B------:R-:W-:Y:S01]  /*3510*/  UISETP.NE.AND UP5, UPT, UR23, URZ, UPT ;  /* 0x0000003f1700728c */ /* 0x000fe2000bfa5270 */
[----:B------:R-:W-:Y:S01]  /*3520*/  FSEL R10, R26, -INF , !P3 ;  /* 0xff8000001a0a7808 */ /* 0x000fe20005800000 */
[-CC-:B------:R-:W-:Y:S01]  /*3530*/  FFMA.FTZ R23, R23, R11.reuse, -R46.reuse ;  /* 0x0000000b17177223 */ /* 0x180fe2000001082e */
[----:B------:R-:W-:Y:S01]  /*3540*/  PLOP3.LUT P3, PT, PT, PT, UP0, 0x40, 0x0 ;  /* 0x000000000000781c */ /* 0x000fe20003f6e808 */
[----:B------:R-:W-:Y:S01]  /*3550*/  UISETP.NE.AND UP0, UPT, UR27, URZ, UPT ;  /* 0x0000003f1b00728c */ /* 0x000fe2000bf05270 */
[----:B------:R-:W-:Y:S01]  /*3560*/  ISETP.GT.AND P0, PT, R3, 0x9, P0 ;  /* 0x000000090300780c */ /* 0x000fe20000704270 */
[----:B------:R-:W-:Y:S01]  /*3570*/  FFMA.FTZ R27, R37, R11, -R46 ;  /* 0x0000000b251b7223 */ /* 0x000fe2000001082e */
[----:B------:R-:W-:Y:S01]  /*3580*/  ISETP.GT.AND P3, PT, R3, 0x10, P3 ;  /* 0x000000100300780c */ /* 0x000fe20001f64270 */
[----:B------:R-:W-:Y:S01]  /*3590*/  MUFU.EX2 R23, R23 ;  /* 0x0000001700177308 */ /* 0x000fe20000000800 */
[----:B------:R-:W-:-:S02]  /*35a0*/  ISETP.LT.OR P0, PT, R4, 0xa, P0 ;  /* 0x0000000a0400780c */ /* 0x000fc40000701670 */
[----:B------:R-:W-:Y:S02]  /*35b0*/  FMNMX.FTZ R9, R10, R14, !PT ;  /* 0x0000000e0a097209 */ /* 0x000fe40007810000 */
[----:B------:R-:W-:Y:S02]  /*35c0*/  FSEL R20, R20, -INF , !P0 ;  /* 0xff80000014147808 */ /* 0x000fe40004000000 */
[----:B------:R-:W-:Y:S02]  /*35d0*/  ISETP.LT.OR P3, PT, R4, 0x11, P3 ;  /* 0x000000110400780c */ /* 0x000fe40001f61670 */
[----:B------:R-:W-:Y:S02]  /*35e0*/  ISETP.GT.AND P1, PT, R3, 0x11, P1 ;  /* 0x000000110300780c */ /* 0x000fe40000f24270 */
[----:B------:R-:W-:Y:S02]  /*35f0*/  FMNMX.FTZ R9, R18, R9, !PT ;  /* 0x0000000912097209 */ /* 0x000fe40007810000 */
[----:B------:R-:W-:Y:S01]  /*3600*/  PLOP3.LUT P0, PT, PT, PT, UP5, 0x40, 0x0 ;  /* 0x000000000000781c */ /* 0x000fe20003f0e858 */
[----:B------:R-:W-:Y:S01]  /*3610*/  UISETP.NE.AND UP5, UPT, UR10, URZ, UPT ;  /* 0x0000003f0a00728c */ /* 0x000fe2000bfa5270 */
[----:B------:R-:W-:-:S02]  /*3620*/  FSEL R22, R34, -INF , !P3 ;  /* 0xff80000022167808 */ /* 0x000fc40005800000 */
[----:B------:R-:W-:Y:S02]  /*3630*/  ISETP.LT.OR P1, PT, R4, 0x12, P1 ;  /* 0x000000120400780c */ /* 0x000fe40000f21670 */
[----:B------:R-:W-:Y:S02]  /*3640*/  FMNMX.FTZ R9, R20, R9, !PT ;  /* 0x0000000914097209 */ /* 0x000fe40007810000 */
[----:B------:R-:W-:Y:S01]  /*3650*/  PLOP3.LUT P3, PT, PT, PT, UP6, 0x40, 0x0 ;  /* 0x000000000000781c */ /* 0x000fe20003f6e868 */
[----:B------:R-:W-:Y:S01]  /*3660*/  UISETP.NE.AND UP6, UPT, UR11, URZ, UPT ;  /* 0x0000003f0b00728c */ /* 0x000fe2000bfc5270 */
[----:B------:R-:W-:Y:S01]  /*3670*/  FSEL R24, R35, -INF , !P1 ;  /* 0xff80000023187808 */ /* 0x000fe20004800000 */
[----:B------:R-:W-:Y:S01]  /*3680*/  FFMA.FTZ R35, R63, R11, -R46 ;  /* 0x0000000b3f237223 */ /* 0x000fe2000001082e */
[----:B------:R-:W-:Y:S02]  /*3690*/  ISETP.GT.AND P0, PT, R3, 0x19, P0 ;  /* 0x000000190300780c */ /* 0x000fe40000704270 */
[----:B------:R-:W-:-:S02]  /*36a0*/  FMNMX.FTZ R9, R22, R9, !PT ;  /* 0x0000000916097209 */ /* 0x000fc40007810000 */
[----:B------:R-:W-:Y:S01]  /*36b0*/  PLOP3.LUT P1, PT, PT, PT, UP0, 0x40, 0x0 ;  /* 0x000000000000781c */ /* 0x000fe20003f2e808 */
[----:B------:R-:W-:Y:S01]  /*36c0*/  MUFU.EX2 R35, R35 ;  /* 0x0000002300237308 */ /* 0x000fe20000000800 */
[----:B------:R-:W-:Y:S01]  /*36d0*/  ISETP.GT.AND P3, PT, R3, 0x20, P3 ;  /* 0x000000200300780c */ /* 0x000fe20001f64270 */
[----:B------:R-:W-:Y:S01]  /*36e0*/  UISETP.NE.AND UP0, UPT, UR14, URZ, UPT ;  /* 0x0000003f0e00728c */ /* 0x000fe2000bf05270 */
[----:B------:R-:W-:Y:S02]  /*36f0*/  ISETP.LT.OR P0, PT, R4, 0x1a, P0 ;  /* 0x0000001a0400780c */ /* 0x000fe40000701670 */
[----:B------:R-:W-:Y:S02]  /*3700*/  FSEL R26, R38, -INF , !P2 ;  /* 0xff800000261a7808 */ /* 0x000fe40005000000 */
[----:B------:R-:W-:Y:S02]  /*3710*/  FMNMX.FTZ R9, R24, R9, !PT ;  /* 0x0000000918097209 */ /* 0x000fe40007810000 */
[----:B------:R-:W-:-:S02]  /*3720*/  PLOP3.LUT P2, PT, PT, PT, UP1, 0x40, 0x0 ;  /* 0x000000000000781c */ /* 0x000fc40003f4e818 */
[----:B------:R-:W-:Y:S02]  /*3730*/  ISETP.LT.OR P3, PT, R4, 0x21, P3 ;  /* 0x000000210400780c */ /* 0x000fe40001f61670 */
[----:B------:R-:W-:Y:S01]  /*3740*/  FSEL R28, R39, -INF , !P0 ;  /* 0xff800000271c7808 */ /* 0x000fe20004000000 */
[----:B------:R-:W-:Y:S01]  /*3750*/  @UP0 ULDC UR6, c[0x0][0x44c] ;  /* 0x0001130000060ab9 */ /* 0x000fe20000000800 */
[----:B------:R-:W-:Y:S01]  /*3760*/  ISETP.GT.AND P1, PT, R3, 0x21, P1 ;  /* 0x000000210300780c */ /* 0x000fe20000f24270 */
[----:B------:R-:W-:Y:S01]  /*3770*/  UIMAD.WIDE.U32 UR6, UR47, UR6, URZ ;  /* 0x000000062f0672a5 */ /* 0x000fe2000f8e003f */
[----:B------:R-:W-:Y:S01]  /*3780*/  FMNMX.FTZ R9, R26, R9, !PT ;  /* 0x000000091a097209 */ /* 0x000fe20007810000 */
[----:B------:R-:W-:Y:S01]  /*3790*/  @UP0 ULDC UR10, c[0x0][0x450] ;  /* 0x00011400000a0ab9 */ /* 0x000fe20000000800 */
[----:B------:R-:W-:Y:S01]  /*37a0*/  PLOP3.LUT P0, PT, PT, PT, UP2, 0x40, 0x0 ;  /* 0x000000000000781c */ /* 0x000fe20003f0e828 */
[----:B------:R-:W-:Y:S01]  /*37b0*/  @UP0 USHF.R.U32.HI UR47, URZ, UR10, UR7 ;  /* 0x0000000a3f2f0299 */ /* 0x000fe20008011607 */
[----:B------:R-:W-:-:S02]  /*37c0*/  FSEL R30, R42, -INF , !P3 ;  /* 0xff8000002a1e7808 */ /* 0x000fc40005800000 */
[C---:B------:R-:W-:Y:S01]  /*37d0*/  ISETP.GT.AND P2, PT, R3.reuse, 0x28, P2 ;  /* 0x000000280300780c */ /* 0x040fe20001744270 */
[----:B------:R-:W-:Y:S01]  /*37e0*/  UIADD3 UR43, UR43, UR47, URZ ;  /* 0x0000002f2b2b7290 */ /* 0x000fe2000fffe03f */
[----:B------:R-:W-:Y:S02]  /*37f0*/  ISETP.LT.OR P1, PT, R4, 0x22, P1 ;  /* 0x000000220400780c */ /* 0x000fe40000f21670 */
[----:B------:R-:W-:Y:S02]  /*3800*/  FMNMX.FTZ R9, R28, R9, !PT ;  /* 0x000000091c097209 */ /* 0x000fe40007810000 */
[----:B------:R-:W-:Y:S01]  /*3810*/  PLOP3.LUT P3, PT, PT, PT, UP3, 0x40, 0x0 ;  /* 0x000000000000781c */ /* 0x000fe20003f6e838 */
[----:B------:R-:W-:Y:S01]  /*3820*/  VIADD R12, R12, UR43 ;  /* 0x0000002b0c0c7c36 */ /* 0x000fe20008000000 */
[----:B------:R-:W-:Y:S02]  /*3830*/  ISETP.GT.AND P0, PT, R3, 0x29, P0 ;  /* 0x000000290300780c */ /* 0x000fe40000704270 */
[----:B------:R-:W-:-:S02]  /*3840*/  ISETP.LT.OR P2, PT, R4, 0x29, P2 ;  /* 0x000000290400780c */ /* 0x000fc40001741670 */
[----:B------:R-:W-:Y:S02]  /*3850*/  FSEL R32, R43, -INF , !P1 ;  /* 0xff8000002b207808 */ /* 0x000fe40004800000 */
[----:B------:R-:W-:Y:S02]  /*3860*/  FMNMX.FTZ R9, R30, R9, !PT ;  /* 0x000000091e097209 */ /* 0x000fe40007810000 */
[----:B------:R-:W-:Y:S02]  /*3870*/  PLOP3.LUT P1, PT, PT, PT, UP4, 0x40, 0x0 ;  /* 0x000000000000781c */ /* 0x000fe40003f2e848 */
[----:B------:R-:W-:Y:S02]  /*3880*/  ISETP.LT.OR P0, PT, R4, 0x2a, P0 ;  /* 0x0000002a0400780c */ /* 0x000fe40000701670 */
[----:B------:R-:W-:Y:S01]  /*3890*/  FSEL R34, R15, -INF , !P2 ;  /* 0xff8000000f227808 */ /* 0x000fe20005000000 */
[-CC-:B------:R-:W-:Y:S01]  /*38a0*/  FFMA.FTZ R15, R25, R11.reuse, -R46.reuse ;  /* 0x0000000b190f7223 */ /* 0x180fe2000001082e */
[----:B------:R-:W-:Y:S01]  /*38b0*/  ISETP.GT.AND P3, PT, R3, 0x30, P3 ;  /* 0x000000300300780c */ /* 0x000fe20001f64270 */
[--C-:B------:R-:W-:Y:S01]  /*38c0*/  FFMA.FTZ R25, R31, R11, -R46.reuse ;  /* 0x0000000b1f197223 */ /* 0x100fe2000001082e */
[----:B------:R-:W-:Y:S01]  /*38d0*/  FMNMX.FTZ R9, R32, R9, !PT ;  /* 0x0000000920097209 */ /* 0x000fe20007810000 */
[----:B------:R0:W-:Y:S01]  /*38e0*/  MUFU.EX2 R48, R15 ;  /* 0x0000000f00307308 */ /* 0x0001e20000000800 */
[----:B------:R-:W-:Y:S01]  /*38f0*/  PLOP3.LUT P2, PT, PT, PT, UP5, 0x40, 0x0 ;  /* 0x000000000000781c */ /* 0x000fe20003f4e858 */
[----:B------:R-:W-:Y:S01]  /*3900*/  FFMA.FTZ R31, R45, R11, -R46 ;  /* 0x0000000b2d1f7223 */ /* 0x000fe2000001082e */
[----:B------:R-:W-:-:S02]  /*3910*/  FSEL R36, R47, -INF , !P0 ;  /* 0xff8000002f247808 */ /* 0x000fc40004000000 */
[----:B------:R-:W-:Y:S02]  /*3920*/  ISETP.GT.AND P1, PT, R3, 0x31, P1 ;  /* 0x000000310300780c */ /* 0x000fe40000f24270 */
[----:B------:R-:W-:Y:S01]  /*3930*/  ISETP.LT.OR P3, PT, R4, 0x31, P3 ;  /* 0x000000310400780c */ /* 0x000fe20001f61670 */
[----:B------:R-:W-:Y:S01]  /*3940*/  MUFU.EX2 R58, R31 ;  /* 0x0000001f003a7308 */ /* 0x000fe20000000800 */
[----:B------:R-:W-:Y:S01]  /*3950*/  FMNMX.FTZ R9, R34, R9, !PT ;  /* 0x0000000922097209 */ /* 0x000fe20007810000 */
[-CC-:B0-----:R-:W-:Y:S01]  /*3960*/  FFMA.FTZ R15, R33, R11.reuse, -R46.reuse ;  /* 0x0000000b210f7223 */ /* 0x181fe2000001082e */
[----:B------:R-:W-:Y:S01]  /*3970*/  PLOP3.LUT P0, PT, PT, PT, UP6, 0x40, 0x0 ;  /* 0x000000000000781c */ /* 0x000fe20003f0e868 */
[----:B------:R-:W-:Y:S01]  /*3980*/  FFMA.FTZ R33, R49, R11, -R46 ;  /* 0x0000000b31217223 */ /* 0x000fe2000001082e */
[----:B------:R-:W-:Y:S02]  /*3990*/  ISETP.GT.AND P2, PT, R3, 0x38, P2 ;  /* 0x000000380300780c */ /* 0x000fe40001744270 */
[----:B------:R-:W-:Y:S01]  /*39a0*/  ISETP.LT.OR P1, PT, R4, 0x32, P1 ;  /* 0x000000320400780c */ /* 0x000fe20000f21670 */
[----:B------:R-:W-:Y:S01]  /*39b0*/  MUFU.EX2 R60, R33 ;  /* 0x00000021003c7308 */ /* 0x000fe20000000800 */
[----:B------:R-:W-:-:S02]  /*39c0*/  FSEL R38, R50, -INF , !P3 ;  /* 0xff80000032267808 */ /* 0x000fc40005800000 */
[----:B------:R-:W-:Y:S02]  /*39d0*/  FMNMX.FTZ R9, R36, R9, !PT ;  /* 0x0000000924097209 */ /* 0x000fe40007810000 */
[----:B------:R-:W-:Y:S01]  /*39e0*/  ISETP.GT.AND P0, PT, R3, 0x39, P0 ;  /* 0x000000390300780c */ /* 0x000fe20000704270 */
[-CC-:B------:R-:W-:Y:S01]  /*39f0*/  FFMA.FTZ R3, R19, R11.reuse, -R46.reuse ;  /* 0x0000000b13037223 */ /* 0x180fe2000001082e */
[----:B------:R-:W-:Y:S01]  /*3a00*/  ISETP.LT.OR P2, PT, R4, 0x39, P2 ;  /* 0x000000390400780c */ /* 0x000fe20001741670 */
[-CC-:B------:R-:W-:Y:S01]  /*3a10*/  FFMA.FTZ R19, R21, R11.reuse, -R46.reuse ;  /* 0x0000000b15137223 */ /* 0x180fe2000001082e */
[----:B------:R-:W-:Y:S01]  /*3a20*/  FSEL R40, R51, -INF , !P1 ;  /* 0xff80000033287808 */ /* 0x000fe20004800000 */
[--C-:B------:R-:W-:Y:S01]  /*3a30*/  FFMA.FTZ R21, R29, R11, -R46.reuse ;  /* 0x0000000b1d157223 */ /* 0x100fe2000001082e */
[----:B------:R-:W-:Y:S01]  /*3a40*/  FMNMX.FTZ R9, R38, R9, !PT ;  /* 0x0000000926097209 */ /* 0x000fe20007810000 */
[----:B------:R-:W0:Y:S01]  /*3a50*/  MUFU.EX2 R3, R3 ;  /* 0x0000000300037308 */ /* 0x000e220000000800 */
[----:B------:R-:W-:Y:S01]  /*3a60*/  ISETP.LT.OR P0, PT, R4, 0x3a, P0 ;  /* 0x0000003a0400780c */ /* 0x000fe20000701670 */
[----:B------:R-:W-:Y:S01]  /*3a70*/  FFMA.FTZ R29, R57, R11, -R46 ;  /* 0x0000000b391d7223 */ /* 0x000fe2000001082e */
[----:B------:R-:W-:-:S02]  /*3a80*/  FSEL R4, R54, -INF , !P2 ;  /* 0xff80000036047808 */ /* 0x000fc40005000000 */
[----:B------:R-:W-:Y:S02]  /*3a90*/  FMNMX.FTZ R9, R40, R9, !PT ;  /* 0x0000000928097209 */ /* 0x000fe40007810000 */
[----:B------:R-:W-:Y:S01]  /*3aa0*/  FSEL R42, R55, -INF , !P0 ;  /* 0xff800000372a7808 */ /* 0x000fe20004000000 */
[----:B------:R1:W-:Y:S01]  /*3ab0*/  MUFU.EX2 R50, R21 ;  /* 0x0000001500327308 */ /* 0x0003e20000000800 */
[----:B------:R-:W-:-:S04]  /*3ac0*/  FMNMX.FTZ R9, R4, R9, !PT ;  /* 0x0000000904097209 */ /* 0x000fc80007810000 */
[----:B------:R-:W-:-:S03]  /*3ad0*/  FMNMX.FTZ R9, R42, R9, !PT ;  /* 0x000000092a097209 */ /* 0x000fc60007810000 */
[----:B------:R-:W2:Y:S01]  /*3ae0*/  MUFU.EX2 R19, R19 ;  /* 0x0000001300137308 */ /* 0x000ea20000000800 */
[-CC-:B-1----:R-:W-:Y:S01]  /*3af0*/  FFMA.FTZ R21, R41, R11.reuse, -R46.reuse ;  /* 0x0000000b29157223 */ /* 0x182fe2000001082e */
[----:B------:R-:W1:Y:S06]  /*3b00*/  SHFL.BFLY PT, R44, R9, 0x2, 0x1f ;  /* 0x0c401f00092c7f89 */ /* 0x000e6c00000e0000 */
[----:B------:R-:W-:Y:S08]  /*3b10*/  MUFU.EX2 R56, R21 ;  /* 0x0000001500387308 */ /* 0x000ff00000000800 */
[----:B------:R3:W-:Y:S08]  /*3b20*/  MUFU.EX2 R52, R15 ;  /* 0x0000000f00347308 */ /* 0x0007f00000000800 */
[----:B------:R-:W-:Y:S01]  /*3b30*/  MUFU.EX2 R25, R25 ;  /* 0x0000001900197308 */ /* 0x000fe20000000800 */
[----:B---3--:R-:W-:Y:S01]  /*3b40*/  FFMA.FTZ R15, R59, R11, -R46 ;  /* 0x0000000b3b0f7223 */ /* 0x008fe2000001082e */
[----:B-1----:R-:W-:-:S05]  /*3b50*/  FMNMX.FTZ R44, R9, R44, !PT ;  /* 0x0000002c092c7209 */ /* 0x002fca0007810000 */
[----:B------:R-:W1:Y:S01]  /*3b60*/  SHFL.BFLY PT, R9, R44, 0x1, 0x1f ;  /* 0x0c201f002c097f89 */ /* 0x000e6200000e0000 */
[----:B------:R3:W-:Y:S08]  /*3b70*/  MUFU.EX2 R54, R27 ;  /* 0x0000001b00367308 */ /* 0x0007f00000000800 */
[----:B------:R-:W-:Y:S01]  /*3b80*/  MUFU.EX2 R15, R15 ;  /* 0x0000000f000f7308 */ /* 0x000fe20000000800 */
[-CC-:B---3--:R-:W-:Y:S01]  /*3b90*/  FFMA.FTZ R27, R61, R11.reuse, -R46.reuse ;  /* 0x0000000b3d1b7223 */ /* 0x188fe2000001082e */
[----:B------:R-:W-:-:S06]  /*3ba0*/  FFMA.FTZ R46, R53, R11, -R46 ;  /* 0x0000000b352e7223 */ /* 0x000fcc000001082e */
[----:B------:R-:W-:Y:S01]  /*3bb0*/  MUFU.EX2 R29, R29 ;  /* 0x0000001d001d7308 */ /* 0x000fe20000000800 */
[----:B-1----:R-:W-:-:S07]  /*3bc0*/  FMNMX.FTZ R9, R44, R9, !PT ;  /* 0x000000092c097209 */ /* 0x002fce0007810000 */
[----:B------:R-:W-:Y:S01]  /*3bd0*/  MUFU.EX2 R46, R46 ;  /* 0x0000002e002e7308 */ /* 0x000fe20000000800 */
[C---:B------:R-:W-:Y:S01]  /*3be0*/  FSETP.NEU.FTZ.AND P0, PT, R9.reuse, -INF , PT ;  /* 0xff8000000900780b */ /* 0x040fe20003f1d000 */
[----:B------:R-:W-:-:S06]  /*3bf0*/  FFMA.FTZ R21, R9, R11, -8 ;  /* 0xc100000009157423 */ /* 0x000fcc000001000b */
[----:B------:R-:W-:Y:S01]  /*3c00*/  MUFU.EX2 R27, R27 ;  /* 0x0000001b001b7308 */ /* 0x000fe20000000800 */
[----:B------:R-:W-:-:S05]  /*3c10*/  FSEL R21, R21, RZ, P0 ;  /* 0x000000ff15157208 */ /* 0x000fca0000000000 */
        /* <DEDUP_REMOVED lines=13> */
[----:B------:R-:W1:Y:S01]  /*3cf0*/  MUFU.EX2 R10, R10 ;  /* 0x0000000a000a7308 */ /* 0x000e620000000800 */
[----:B0-----:R-:W-:Y:S01]  /*3d00*/  FADD.FTZ R14, R3, R48 ;  /* 0x00000030030e7221 */ /* 0x001fe20000010000 */
[-CC-:B------:R-:W-:Y:S01]  /*3d10*/  FFMA.FTZ R38, R38, R11.reuse, -R21.reuse ;  /* 0x0000000b26267223 */ /* 0x180fe20000010815 */
[-CC-:B------:R-:W-:Y:S01]  /*3d20*/  FFMA.FTZ R40, R40, R11.reuse, -R21.reuse ;  /* 0x0000000b28287223 */ /* 0x180fe20000010815 */
[--C-:B------:R-:W-:Y:S01]  /*3d30*/  FFMA.FTZ R4, R4, R11, -R21.reuse ;  /* 0x0000000b04047223 */ /* 0x100fe20000010815 */
[----:B--2---:R-:W-:Y:S01]  /*3d40*/  FADD.FTZ R45, R19, R14 ;  /* 0x0000000e132d7221 */ /* 0x004fe20000010000 */
[----:B------:R-:W-:Y:S01]  /*3d50*/  F2FP.SATFINITE.E4M3.F32.PACK_AB_MERGE_C R14, R50, R19, RZ ;  /* 0x00000013320e723e */ /* 0x000fe200048070ff */
[----:B------:R-:W-:Y:S01]  /*3d60*/  FFMA.FTZ R21, R42, R11, -R21 ;  /* 0x0000000b2a157223 */ /* 0x000fe20000010815 */
[----:B------:R-:W0:Y:S01]  /*3d70*/  MUFU.EX2 R18, R18 ;  /* 0x0000001200127308 */ /* 0x000e220000000800 */
[----:B------:R-:W-:Y:S01]  /*3d80*/  FADD.FTZ R50, R50, R45 ;  /* 0x0000002d32327221 */ /* 0x000fe20000010000 */
[----:B------:R-:W-:-:S06]  /*3d90*/  F2FP.SATFINITE.E4M3.F32.PACK_AB_MERGE_C R188, R48, R3, R14 ;  /* 0x0000000330bc723e */ /* 0x000fcc000480700e */
[----:B------:R2:W3:Y:S01]  /*3da0*/  MUFU.EX2 R33, R20 ;  /* 0x0000001400217308 */ /* 0x0004e20000000800 */
[----:B-1----:R-:W-:-:S07]  /*3db0*/  FADD.FTZ R43, R10, R31 ;  /* 0x0000001f0a2b7221 */ /* 0x002fce0000010000 */
[----:B------:R-:W1:Y:S01]  /*3dc0*/  MUFU.EX2 R22, R22 ;  /* 0x0000001600167308 */ /* 0x000e620000000800 */
[----:B0-----:R-:W-:Y:S01]  /*3dd0*/  FADD.FTZ R14, R18, R43 ;  /* 0x0000002b120e7221 */ /* 0x001fe20000010000 */
[----:B------:R-:W-:-:S04]  /*3de0*/  FADD.FTZ R43, R23, R50 ;  /* 0x00000032172b7221 */ /* 0x000fc80000010000 */
[----:B--2---:R-:W-:Y:S02]  /*3df0*/  FADD.FTZ R20, R52, R43 ;  /* 0x0000002b34147221 */ /* 0x004fe40000010000 */
[----:B------:R0:W2:Y:S01]  /*3e00*/  MUFU.EX2 R37, R24 ;  /* 0x0000001800257308 */ /* 0x0000a20000000800 */
[C---:B---3--:R-:W-:Y:S01]  /*3e10*/  FADD.FTZ R3, R33.reuse, R14 ;  /* 0x0000000e21037221 */ /* 0x048fe20000010000 */
[----:B------:R-:W-:-:S04]  /*3e20*/  F2FP.SATFINITE.E4M3.F32.PACK_AB_MERGE_C R18, R33, R18, RZ ;  /* 0x000000122112723e */ /* 0x000fc800048070ff */
[----:B------:R-:W-:Y:S02]  /*3e30*/  F2FP.SATFINITE.E4M3.F32.PACK_AB_MERGE_C R189, R31, R10, R18 ;  /* 0x0000000a1fbd723e */ /* 0x000fe40004807012 */
[----:B------:R-:W3:Y:S01]  /*3e40*/  MUFU.EX2 R26, R26 ;  /* 0x0000001a001a7308 */ /* 0x000ee20000000800 */
[----:B0-----:R-:W-:Y:S01]  /*3e50*/  F2FP.SATFINITE.E4M3.F32.PACK_AB_MERGE_C R24, R54, R25, RZ ;  /* 0x000000193618723e */ /* 0x001fe200048070ff */
[----:B-1----:R-:W-:Y:S01]  /*3e60*/  FADD.FTZ R14, R22, R3 ;  /* 0x00000003160e7221 */ /* 0x002fe20000010000 */
[----:B------:R-:W-:Y:S01]  /*3e70*/  FADD.FTZ R25, R25, R20 ;  /* 0x0000001419197221 */ /* 0x000fe20000010000 */
[----:B------:R-:W-:Y:S02]  /*3e80*/  F2FP.SATFINITE.E4M3.F32.PACK_AB_MERGE_C R20, R58, R15, RZ ;  /* 0x0000000f3a14723e */ /* 0x000fe400048070ff */
[----:B------:R-:W-:Y:S01]  /*3e90*/  F2FP.SATFINITE.E4M3.F32.PACK_AB_MERGE_C R190, R52, R23, R24 ;  /* 0x0000001734be723e */ /* 0x000fe20004807018 */
[----:B------:R-:W-:Y:S01]  /*3ea0*/  FADD.FTZ R54, R54, R25 ;  /* 0x0000001936367221 */ /* 0x000fe20000010000 */
[----:B------:R-:W0:Y:S01]  /*3eb0*/  MUFU.EX2 R39, R28 ;  /* 0x0000001c00277308 */ /* 0x000e220000000800 */
[----:B--2---:R-:W-:Y:S01]  /*3ec0*/  FADD.FTZ R23, R37, R14 ;  /* 0x0000000e25177221 */ /* 0x004fe20000010000 */
[----:B------:R-:W-:Y:S01]  /*3ed0*/  F2FP.SATFINITE.E4M3.F32.PACK_AB_MERGE_C R184, R56, R29, R20 ;  /* 0x0000001d38b8723e */ /* 0x000fe20004807014 */
[----:B------:R-:W-:Y:S01]  /*3ee0*/  FADD.FTZ R29, R29, R54 ;  /* 0x000000361d1d7221 */ /* 0x000fe20000010000 */
[----:B------:R-:W-:-:S03]  /*3ef0*/  F2FP.SATFINITE.E4M3.F32.PACK_AB_MERGE_C R20, R46, R35, RZ ;  /* 0x000000232e14723e */ /* 0x000fc600048070ff */
[----:B------:R-:W-:Y:S01]  /*3f00*/  FADD.FTZ R56, R56, R29 ;  /* 0x0000001d38387221 */ /* 0x000fe20000010000 */
[----:B------:R-:W1:Y:S01]  /*3f10*/  MUFU.EX2 R30, R30 ;  /* 0x0000001e001e7308 */ /* 0x000e620000000800 */
[----:B---3--:R-:W-:Y:S01]  /*3f20*/  FADD.FTZ R14, R26, R23 ;  /* 0x000000171a0e7221 */ /* 0x008fe20000010000 */
[----:B------:R-:W-:-:S06]  /*3f30*/  F2FP.SATFINITE.E4M3.F32.PACK_AB_MERGE_C R186, R60, R27, R20 ;  /* 0x0000001b3cba723e */ /* 0x000fcc0004807014 */
[----:B------:R-:W2:Y:S01]  /*3f40*/  MUFU.EX2 R41, R32 ;  /* 0x0000002000297308 */ /* 0x000ea20000000800 */
[C---:B0-----:R-:W-:Y:S01]  /*3f50*/  FADD.FTZ R23, R39.reuse, R14 ;  /* 0x0000000e27177221 */ /* 0x041fe20000010000 */
[----:B------:R-:W-:-:S04]  /*3f60*/  F2FP.SATFINITE.E4M3.F32.PACK_AB_MERGE_C R26, R39, R26, RZ ;  /* 0x0000001a271a723e */ /* 0x000fc800048070ff */
[----:B------:R-:W-:Y:S02]  /*3f70*/  F2FP.SATFINITE.E4M3.F32.PACK_AB_MERGE_C R191, R37, R22, R26 ;  /* 0x0000001625bf723e */ /* 0x000fe4000480701a */
[----:B------:R-:W0:Y:S01]  /*3f80*/  MUFU.EX2 R34, R34 ;  /* 0x0000002200227308 */ /* 0x000e220000000800 */
[----:B-1----:R-:W-:Y:S01]  /*3f90*/  FADD.FTZ R14, R30, R23 ;  /* 0x000000171e0e7221 */ /* 0x002fe20000010000 */
[----:B------:R-:W-:-:S04]  /*3fa0*/  FADD.FTZ R23, R15, R56 ;  /* 0x000000380f177221 */ /* 0x000fc80000010000 */
[----:B------:R-:W-:Y:S02]  /*3fb0*/  FADD.FTZ R58, R58, R23 ;  /* 0x000000173a3a7221 */ /* 0x000fe40000010000 */
[----:B------:R-:W1:Y:S01]  /*3fc0*/  MUFU.EX2 R19, R36 ;  /* 0x0000002400137308 */ /* 0x000e620000000800 */
[----:B--2---:R-:W-:Y:S01]  /*3fd0*/  FADD.FTZ R15, R41, R14 ;  /* 0x0000000e290f7221 */ /* 0x004fe20000010000 */
[----:B------:R-:W-:-:S04]  /*3fe0*/  FADD.FTZ R27, R27, R58 ;  /* 0x0000003a1b1b7221 */ /* 0x000fc80000010000 */
[----:B------:R-:W-:Y:S02]  /*3ff0*/  FADD.FTZ R60, R60, R27 ;  /* 0x0000001b3c3c7221 */ /* 0x000fe40000010000 */
[----:B------:R-:W2:Y:S01]  /*4000*/  MUFU.EX2 R38, R38 ;  /* 0x0000002600267308 */ /* 0x000ea20000000800 */
[----:B0-----:R-:W-:Y:S01]  /*4010*/  FADD.FTZ R14, R34, R15 ;  /* 0x0000000f220e7221 */ /* 0x001fe20000010000 */
[----:B------:R-:W-:-:S06]  /*4020*/  FADD.FTZ R35, R35, R60 ;  /* 0x0000003c23237221 */ /* 0x000fcc0000010000 */
[----:B------:R-:W0:Y:S01]  /*4030*/  MUFU.EX2 R3, R40 ;  /* 0x0000002800037308 */ /* 0x000e220000000800 */
[C---:B-1----:R-:W-:Y:S01]  /*4040*/  F2FP.SATFINITE.E4M3.F32.PACK_AB_MERGE_C R34, R19.reuse, R34, RZ ;  /* 0x000000221322723e */ /* 0x042fe200048070ff */
[----:B------:R-:W-:-:S03]  /*4050*/  FADD.FTZ R19, R19, R14 ;  /* 0x0000000e13137221 */ /* 0x000fc60000010000 */
[----:B------:R-:W-:-:S03]  /*4060*/  F2FP.SATFINITE.E4M3.F32.PACK_AB_MERGE_C R185, R41, R30, R34 ;  /* 0x0000001e29b9723e */ /* 0x000fc60004807022 */
[----:B------:R-:W-:Y:S01]  /*4070*/  MUFU.EX2 R4, R4 ;  /* 0x0000000400047308 */ /* 0x000fe20000000800 */
[----:B--2---:R-:W-:-:S07]  /*4080*/  FADD.FTZ R10, R38, R19 ;  /* 0x00000013260a7221 */ /* 0x004fce0000010000 */
[----:B------:R-:W1:Y:S01]  /*4090*/  MUFU.EX2 R21, R21 ;  /* 0x0000001500157308 */ /* 0x000e620000000800 */
[----:B0-----:R-:W-:Y:S01]  /*40a0*/  FADD.FTZ R15, R3, R10 ;  /* 0x0000000a030f7221 */ /* 0x001fe20000010000 */
[----:B-1----:R-:W-:-:S03]  /*40b0*/  F2FP.SATFINITE.E4M3.F32.PACK_AB_MERGE_C R10, R21, R4, RZ ;  /* 0x00000004150a723e */ /* 0x002fc600048070ff */
[----:B------:R-:W-:Y:S01]  /*40c0*/  FADD.FTZ R4, R4, R15 ;  /* 0x0000000f04047221 */ /* 0x000fe20000010000 */
[----:B------:R-:W-:Y:S01]  /*40d0*/  F2FP.SATFINITE.E4M3.F32.PACK_AB_MERGE_C R187, R3, R38, R10 ;  /* 0x0000002603bb723e */ /* 0x000fe2000480700a */
[----:B------:R-:W-:Y:S02]  /*40e0*/  FADD.FTZ R3, R46, R35 ;  /* 0x000000232e037221 */ /* 0x000fe40000010000 */
[----:B------:R-:W-:Y:S01]  /*40f0*/  FADD.FTZ R4, R21, R4 ;  /* 0x0000000415047221 */ /* 0x000fe20000010000 */
[----:B------:R-:W-:Y:S06]  /*4100*/  @!P6 BRA `(.L_x_971) ;  /* 0x000000000044e947 */ /* 0x000fec0003800000 */
[----:B------:R-:W-:Y:S01]  /*4110*/  ISETP.LT.AND P0, PT, RZ, UR43, PT ;  /* 0x0000002bff007c0c */ /* 0x000fe2000bf01270 */
[----:B------:R-:W-:-:S06]  /*4120*/  UIADD3 UR6, UR43, -0x1, URZ ;  /* 0xffffffff2b067890 */ /* 0x000fcc000fffe03f */
[----:B------:R-:W-:-:S06]  /*4130*/  IMAD.U32 R10, RZ, RZ, UR6 ;  /* 0x00000006ff0a7e24 */ /* 0x000fcc000f8e00ff */
[----:B------:R-:W-:Y:S05]  /*4140*/  @P0 BRA `(.L_x_972) ;  /* 0x00000000001c0947 */ /* 0x000fea0003800000 */
[----:B------:R-:W-:Y:S01]  /*4150*/  ISETP.NE.AND P0, PT, R13, 0x1, PT ;  /* 0x000000010d00780c */ /* 0x000fe20003f05270 */
[----:B------:R-:W-:-:S12]  /*4160*/  IMAD R15, RZ, RZ, -UR43 ;  /* 0x8000002bff0f7e24 */ /* 0x000fd8000f8e02ff */
[----:B------:R-:W0:Y:S02]  /*4170*/  @P0 LDC.64 R18, c[0x0][0x9e8] ;  /* 0x00027a00ff120b82 */ /* 0x000e240000000a00 */
[----:B0-----:R-:W-:-:S05]  /*4180*/  @P0 IMAD.HI.U32 R10, R15, R18, RZ ;  /* 0x000000120f0a0227 */ /* 0x001fca00078e00ff */
[----:B------:R-:W-:-:S04]  /*4190*/  @P0 SHF.R.U32.HI R15, RZ, R19, R10 ;  /* 0x00000013ff0f0219 */ /* 0x000fc8000001160a */
[----:B------:R-:W-:Y:S01]  /*41a0*/  LOP3.LUT R10, RZ, R15, RZ, 0x33, !PT ;  /* 0x0000000fff0a7212 */ /* 0x000fe200078e33ff */
[----:B------:R-:W-:Y:S06]  /*41b0*/  BRA `(.L_x_973) ;  /* 0x0000000000107947 */ /* 0x000fec0003800000 */
.L_x_972:
[----:B------:R-:W-:-:S13]  /*41c0*/  ISETP.NE.AND P0, PT, R13, 0x1, PT ;  /* 0x000000010d00780c */ /* 0x000fda0003f05270 */
[----:B------:R-:W0:Y:S02]  /*41d0*/  @P0 LDC.64 R14, c[0x0][0x9e8] ;  /* 0x00027a00ff0e0b82 */ /* 0x000e240000000a00 */
[----:B0-----:R-:W-:-:S05]  /*41e0*/  @P0 IMAD.HI.U32 R14, R10, R14, RZ ;  /* 0x0000000e0a0e0227 */ /* 0x001fca00078e00ff */
[----:B------:R-:W-:-:S07]  /*41f0*/  @P0 SHF.R.U32.HI R10, RZ, R15, R14 ;  /* 0x0000000fff0a0219 */ /* 0x000fce000001160e */
.L_x_973:
[----:B------:R-:W-:-:S05]  /*4200*/  IMAD R13, R10, R13, R13 ;  /* 0x0000000d0a0d7224 */ /* 0x000fca00078e020d */
[----:B------:R-:W-:-:S07]  /*4210*/  VIMNMX R12, R12, R13, PT ;  /* 0x0000000d0c0c7248 */ /* 0x000fce0003fe0100 */
.L_x_971:
[----:B------:R-:W-:Y:S01]  /*4220*/  SHF.R.S32.HI R13, RZ, 0x1f, R12 ;  /* 0x0000001fff0d7819 */ /* 0x000fe2000001140c */
[----:B------:R-:W0:Y:S01]  /*4230*/  S2UR UR43, SR_CgaCtaId ;  /* 0x00000000002b79c3 */ /* 0x000e220000008800 */
[----:B------:R-:W-:Y:S01]  /*4240*/  UMOV UR49, URZ ;  /* 0x0000003f00317c82 */ /* 0x000fe20008000000 */
[----:B------:R-:W-:Y:S01]  /*4250*/  UMOV UR47, URZ ;  /* 0x0000003f002f7c82 */ /* 0x000fe20008000000 */
[----:B------:R-:W-:Y:S02]  /*4260*/  LEA.HI R13, R13, R12, RZ, 0x6 ;  /* 0x0000000c0d0d7211 */ /* 0x000fe400078f30ff */
[----:B------:R-:W-:Y:S02]  /*4270*/  CS2R R24, SRZ ;  /* 0x0000000000187805 */ /* 0x000fe4000001ff00 */
[----:B------:R-:W-:Y:S02]  /*4280*/  CS2R R26, SRZ ;  /* 0x00000000001a7805 */ /* 0x000fe4000001ff00 */
[----:B------:R-:W-:-:S02]  /*4290*/  CS2R R28, SRZ ;  /* 0x00000000001c7805 */ /* 0x000fc4000001ff00 */
[----:B------:R-:W-:Y:S02]  /*42a0*/  SHF.R.S32.HI R13, RZ, 0x6, R13 ;  /* 0x00000006ff0d7819 */ /* 0x000fe4000001140d */
[----:B------:R-:W-:Y:S02]  /*42b0*/  CS2R R30, SRZ ;  /* 0x00000000001e7805 */ /* 0x000fe4000001ff00 */
[----:B------:R-:W-:Y:S02]  /*42c0*/  CS2R R32, SRZ ;  /* 0x0000000000207805 */ /* 0x000fe4000001ff00 */
[----:B------:R-:W-:Y:S02]  /*42d0*/  CS2R R34, SRZ ;  /* 0x0000000000227805 */ /* 0x000fe4000001ff00 */
[----:B------:R-:W-:Y:S02]  /*42e0*/  VIMNMX R10, R16, R13, !PT ;  /* 0x0000000d100a7248 */ /* 0x000fe40007fe0100 */
[----:B------:R-:W-:-:S02]  /*42f0*/  CS2R R36, SRZ ;  /* 0x0000000000247805 */ /* 0x000fc4000001ff00 */
[----:B------:R-:W-:Y:S02]  /*4300*/  CS2R R38, SRZ ;  /* 0x0000000000267805 */ /* 0x000fe4000001ff00 */
[----:B------:R-:W-:Y:S02]  /*4310*/  CS2R R40, SRZ ;  /* 0x0000000000287805 */ /* 0x000fe4000001ff00 */
[----:B------:R-:W-:Y:S02]  /*4320*/  ISETP.LE.AND P0, PT, R10, UR50, PT ;  /* 0x000000320a007c0c */ /* 0x000fe4000bf03270 */
        /* <DEDUP_REMOVED lines=55> */
[----:B0-----:R-:W-:Y:S06]  /*46a0*/  @!P0 BRA `(.L_x_974) ;  /* 0x0000002c001c8947 */ /* 0x001fec0003800000 */
        /* <DEDUP_REMOVED lines=64> */
[----:B------:R-:W-:Y:S01]  /*4ab0*/  UMOV UR52, URZ ;  /* 0x0000003f00347c82 */ /* 0x000fe20008000000 */
[----:B------:R-:W-:Y:S01]  /*4ac0*/  UMOV UR51, URZ ;  /* 0x0000003f00337c82 */ /* 0x000fe20008000000 */
[----:B------:R-:W-:Y:S01]  /*4ad0*/  ULDC UR55, c[0x0][0x9e4] ;  /* 0x0002790000377ab9 */ /* 0x000fe20000000800 */
[----:B------:R-:W-:Y:S01]  /*4ae0*/  ULDC UR53, c[0x0][0x288] ;  /* 0x0000a20000357ab9 */ /* 0x000fe20000000800 */
[----:B------:R-:W-:Y:S01]  /*4af0*/  ULDC UR54, c[0x0][0x2f0] ;  /* 0x0000bc0000367ab9 */ /* 0x000fe20000000800 */
[----:B------:R-:W-:-:S05]  /*4b00*/  ULDC UR56, c[0x0][0x9e0] ;  /* 0x0002780000387ab9 */ /* 0x000fca0000000800 */
.L_x_992:
[----:B------:R-:W-:Y:S01]  /*4b10*/  UIADD3 UR49, UR51, 0x1, URZ ;  /* 0x0000000133317890 */ /* 0x000fe2000fffe03f */
[----:B------:R-:W-:-:S03]  /*4b20*/  ISETP.NE.AND P1, PT, RZ, UR40, PT ;  /* 0x00000028ff007c0c */ /* 0x000fc6000bf25270 */
[----:B------:R-:W-:-:S04]  /*4b30*/  UISETP.NE.AND UP1, UPT, UR49, 0x2, UPT ;  /* 0x000000023100788c */ /* 0x000fc8000bf25270 */
[----:B------:R-:W-:Y:S02]  /*4b40*/  USEL UR47, URZ, 0x1, UP1 ;  /* 0x000000013f2f7887 */ /* 0x000fe40008800000 */
[----:B------:R-:W-:Y:S02]  /*4b50*/  USEL UR49, UR49, URZ, UP1 ;  /* 0x0000003f31317287 */ /* 0x000fe40008800000 */
[----:B------:R-:W-:Y:S02]  /*4b60*/  ULOP3.LUT UR47, UR52, UR47, URZ, 0x3c, !UPT ;  /* 0x0000002f342f7292 */ /* 0x000fe4000f8e3c3f */
[----:B------:R-:W-:Y:S10]  /*4b70*/  @P1 BRA `(.L_x_975) ;  /* 0x00000000002c1947 */ /* 0x000ff40003800000 */
[----:B------:R-:W-:Y:S05]  /*4b80*/  @!P4 BRA `(.L_x_976) ;  /* 0x000000000004c947 */ /* 0x000fea0003800000 */
[----:B------:R-:W-:Y:S01]  /*4b90*/  BPT.TRAP 0x1 ;  /* 0x000000040000795c */ /* 0x000fe20000300000 */
.L_x_976:
[----:B------:R-:W-:Y:S01]  /*4ba0*/  ULEA UR6, UR49, UR41, 0x3 ;  /* 0x0000002931067291 */ /* 0x000fe2000f8e183f */
[----:B------:R-:W-:-:S05]  /*4bb0*/  IMAD.U32 R11, RZ, RZ, UR47 ;  /* 0x0000002fff0b7e24 */ /* 0x000fca000f8e00ff */
[----:B------:R-:W-:-:S04]  /*4bc0*/  SHF.L.U32 R11, R11, 0x1f, RZ ;  /* 0x0000001f0b0b7819 */ /* 0x000fc800000006ff */
[----:B------:R0:W1:Y:S01]  /*4bd0*/  SYNCS.PHASECHK.TRANS64.TRYWAIT P0, [UR6+0x20830], R11 ;  /* 0x0208300bff0075a7 */ /* 0x0000620008000146 */
[----:B------:R-:W-:Y:S05]  /*4be0*/  @!P4 BRA `(.L_x_977) ;  /* 0x000000000004c947 */ /* 0x000fea0003800000 */
[----:B------:R-:W-:Y:S01]  /*4bf0*/  BPT.TRAP 0x1 ;  /* 0x000000040000795c */ /* 0x000fe20000300000 */
.L_x_977:
[----:B-1----:R-:W-:Y:S05]  /*4c00*/  @P0 BRA `(.L_x_975) ;  /* 0x0000000000080947 */ /* 0x002fea0003800000 */
[----:B------:R-:W1:Y:S02]  /*4c10*/  SYNCS.PHASECHK.TRANS64.TRYWAIT P0, [UR6+0x20830], R11 ;  /* 0x0208300bff0075a7 */ /* 0x000e640008000146 */
[----:B-1----:R-:W-:Y:S05]  /*4c20*/  @!P0 BRA `(.L_x_978) ;  /* 0x000000f400bc8947 */ /* 0x002fea0003800000 */
.L_x_975:
[----:B01----:R-:W-:Y:S01]  /*4c30*/  VIADD R11, R17, 0x8 ;  /* 0x00000008110b7836 */ /* 0x003fe20000000000 */
[----:B------:R-:W-:Y:S01]  /*4c40*/  R2UR UR32, R6 ;  /* 0x00000000062072ca */ /* 0x000fe200000e0000 */
[----:B------:R-:W-:Y:S01]  /*4c50*/  ULEA UR34, UR49, UR46, 0xa ;  /* 0x0000002e31227291 */ /* 0x000fe2000f8e503f */
[----:B------:R-:W-:Y:S01]  /*4c60*/  R2UR UR33, R7 ;  /* 0x00000000072172ca */ /* 0x000fe200000e0000 */
[----:B------:R-:W-:Y:S01]  /*4c70*/  UMOV UR35, 0x40000040 ;  /* 0x4000004000237882 */ /* 0x000fe20000000000 */
[----:B------:R0:W-:Y:S01]  /*4c80*/  BAR.SYNC.DEFER_BLOCKING R11, 0x100 ;  /* 0x0004000b0000751d */ /* 0x0001e20000010000 */
[----:B------:R-:W-:Y:S02]  /*4c90*/  UIADD3 UR6, UR34, 0x2, URZ ;  /* 0x0000000222067890 */ /* 0x000fe4000fffe03f */
[----:B------:R-:W-:Y:S02]  /*4ca0*/  UIADD3 UR10, UR34, 0x4, URZ ;  /* 0x00000004220a7890 */ /* 0x000fe4000fffe03f */
[----:B------:R-:W-:Y:S01]  /*4cb0*/  UIADD3 UR14, UR34, 0x6, URZ ;  /* 0x00000006220e7890 */ /* 0x000fe2000fffe03f */
[----:B------:R-:W-:Y:S01]  /*4cc0*/  UMOV UR7, 0x40000040 ;  /* 0x4000004000077882 */ /* 0x000fe20000000000 */
[----:B------:R-:W-:Y:S01]  /*4cd0*/  UMOV UR11, 0x40000040 ;  /* 0x40000040000b7882 */ /* 0x000fe20000000000 */
[----:B------:R-:W-:Y:S01]  /*4ce0*/  UMOV UR15, 0x40000040 ;  /* 0x40000040000f7882 */ /* 0x000fe20000000000 */
[----:B------:R-:W-:Y:S01]  /*4cf0*/  UIADD3 UR18, UR34, 0x200, URZ ;  /* 0x0000020022127890 */ /* 0x000fe2000fffe03f */
[----:B------:R-:W-:Y:S01]  /*4d00*/  UMOV UR19, 0x40000040 ;  /* 0x4000004000137882 */ /* 0x000fe20000000000 */
[----:B------:R-:W-:Y:S01]  /*4d10*/  UIADD3 UR22, UR34, 0x202, URZ ;  /* 0x0000020222167890 */ /* 0x000fe2000fffe03f */
[----:B------:R-:W-:Y:S01]  /*4d20*/  UMOV UR23, 0x40000040 ;  /* 0x4000004000177882 */ /* 0x000fe20000000000 */
[----:B------:R-:W-:Y:S01]  /*4d30*/  UIADD3 UR26, UR34, 0x204, URZ ;  /* 0x00000204221a7890 */ /* 0x000fe2000fffe03f */
[----:B------:R-:W-:Y:S01]  /*4d40*/  UMOV UR27, 0x40000040 ;  /* 0x40000040001b7882 */ /* 0x000fe20000000000 */
[----:B------:R-:W-:Y:S01]  /*4d50*/  UIADD3 UR30, UR34, 0x206, URZ ;  /* 0x00000206221e7890 */ /* 0x000fe2000fffe03f */
[----:B------:R-:W-:Y:S01]  /*4d60*/  UMOV UR31, 0x40000040 ;  /* 0x40000040001f7882 */ /* 0x000fe20000000000 */
[----:B------:R-:W-:-:S06]  /*4d70*/  WARPGROUP.ARRIVE ;  /* 0x00000000000079c5 */ /* 0x000fcc0000000000 */
[----:B------:R-:W-:Y:S03]  /*4d80*/  QGMMA.64x64x32.F32.E4M3.E4M3 R152, gdesc[UR32], RZ, !UPT, gsb0 ;  /* 0x00e00000209879f3 */ /* 0x000fe6000c0008ff */
        /* <DEDUP_REMOVED lines=22> */
[----:B0-----:R-:W-:Y:S05]  /*4ef0*/  @P1 BRA `(.L_x_979) ;  /* 0x00000000002c1947 */ /* 0x001fea0003800000 */
[----:B------:R-:W-:Y:S05]  /*4f00*/  @!P4 BRA `(.L_x_980) ;  /* 0x000000000004c947 */ /* 0x000fea0003800000 */
[----:B------:R-:W-:Y:S01]  /*4f10*/  BPT.TRAP 0x1 ;  /* 0x000000040000795c */ /* 0x000fe20000300000 */
.L_x_980:
[----:B------:R-:W-:Y:S01]  /*4f20*/  ULEA UR6, UR51, UR41, 0x3 ;  /* 0x0000002933067291 */ /* 0x000fe2000f8e183f */
[----:B------:R-:W-:-:S05]  /*4f30*/  IMAD.U32 R11, RZ, RZ, UR52 ;  /* 0x00000034ff0b7e24 */ /* 0x000fca000f8e00ff */
[----:B------:R-:W-:-:S04]  /*4f40*/  SHF.L.U32 R11, R11, 0x1f, RZ ;  /* 0x0000001f0b0b7819 */ /* 0x000fc800000006ff */
[----:B------:R0:W1:Y:S01]  /*4f50*/  SYNCS.PHASECHK.TRANS64.TRYWAIT P0, [UR6+0x20850], R11 ;  /* 0x0208500bff0075a7 */ /* 0x0000620008000146 */
[----:B------:R-:W-:Y:S05]  /*4f60*/  @!P4 BRA `(.L_x_981) ;  /* 0x000000000004c947 */ /* 0x000fea0003800000 */
[----:B------:R-:W-:Y:S01]  /*4f70*/  BPT.TRAP 0x1 ;  /* 0x000000040000795c */ /* 0x000fe20000300000 */
.L_x_981:
[----:B-1----:R-:W-:Y:S05]  /*4f80*/  @P0 BRA `(.L_x_979) ;  /* 0x0000000000080947 */ /* 0x002fea0003800000 */
[----:B------:R-:W1:Y:S02]  /*4f90*/  SYNCS.PHASECHK.TRANS64.TRYWAIT P0, [UR6+0x20850], R11 ;  /* 0x0208500bff0075a7 */ /* 0x000e640008000146 */
[----:B-1----:R-:W-:Y:S05]  /*4fa0*/  @!P0 BRA `(.L_x_982) ;  /* 0x000000f000f48947 */ /* 0x002fea0003800000 */
.L_x_979:
[----:B------:R-:W-:Y:S01]  /*4fb0*/  UIADD3 UR6, UR41, 0x400, URZ ;  /* 0x0000040029067890 */ /* 0x000fe2000fffe03f */
[----:B------:R-:W-:Y:S01]  /*4fc0*/  WARPGROUP.ARRIVE ;  /* 0x00000000000079c5 */ /* 0x000fe20000000000 */
[----:B------:R-:W-:Y:S01]  /*4fd0*/  UMOV UR7, 0x80000020 ;  /* 0x8000002000077882 */ /* 0x000fe20000000000 */
[----:B------:R-:W-:Y:S01]  /*4fe0*/  PLOP3.LUT P0, PT, PT, PT, UP0, 0x80, 0x0 ;  /* 0x000000000000781c */ /* 0x000fe20003f0f008 */
[----:B------:R-:W-:Y:S01]  /*4ff0*/  USHF.R.U32.HI UR6, URZ, 0x4, UR6 ;  /* 0x000000043f067899 */ /* 0x000fe20008011606 */
[----:B------:R-:W-:Y:S01]  /*5000*/  PLOP3.LUT P1, PT, PT, PT, UP0, 0x80, 0x0 ;  /* 0x000000000000781c */ /* 0x000fe20003f2f008 */
[C---:B------:R-:W-:Y:S01]  /*5010*/  FMUL.FTZ R14, R0.reuse, R159 ;  /* 0x0000009f000e7220 */ /* 0x040fe20000410000 */
[C---:B------:R-:W-:Y:S01]  /*5020*/  FMUL.FTZ R22, R0.reuse, R166 ;  /* 0x000000a600167220 */ /* 0x040fe20000410000 */
[----:B------:R-:W-:Y:S01]  /*5030*/  ULOP3.LUT UR6, UR6, 0x3fff, URZ, 0xc0, !UPT ;  /* 0x00003fff06067892 */ /* 0x000fe2000f8ec03f */
[----:B------:R-:W-:Y:S02]  /*5040*/  IMAD.MOV.U32 R166, RZ, RZ, R5 ;  /* 0x000000ffffa67224 */ /* 0x000fe400078e0005 */
[C---:B------:R-:W-:Y:S01]  /*5050*/  FMUL.FTZ R20, R0.reuse, R163 ;  /* 0x000000a300147220 */ /* 0x040fe20000410000 */
[C---:B------:R-:W-:Y:S01]  /*5060*/  FMUL.FTZ R163, R0.reuse, R164 ;  /* 0x000000a400a37220 */ /* 0x040fe20000410000 */
[----:B------:R-:W-:Y:S01]  /*5070*/  ULOP3.LUT UR6, UR6, 0x10000, URZ, 0xfc, !UPT ;  /* 0x0001000006067892 */ /* 0x000fe2000f8efc3f */
[C---:B------:R-:W-:Y:S01]  /*5080*/  FMUL.FTZ R164, R0.reuse, R168 ;  /* 0x000000a800a47220 */ /* 0x040fe20000410000 */
[C---:B------:R-:W-:Y:S01]  /*5090*/  FMUL.FTZ R15, R0.reuse, R152 ;  /* 0x00000098000f7220 */ /* 0x040fe20000410000 */
[C---:B------:R-:W-:Y:S01]  /*50a0*/  FMUL.FTZ R152, R0.reuse, R167 ;  /* 0x000000a700987220 */ /* 0x040fe20000410000 */
[----:B------:R-:W-:Y:S01]  /*50b0*/  ULEA UR6, UR51, UR6, 0xa ;  /* 0x0000000633067291 */ /* 0x000fe2000f8e503f */
[C---:B------:R-:W-:Y:S01]  /*50c0*/  FMUL.FTZ R172, R0.reuse, R172 ;  /* 0x000000ac00ac7220 */ /* 0x040fe20000410000 */
[C---:B------:R-:W-:Y:S01]  /*50d0*/  FMUL.FTZ R19, R0.reuse, R153 ;  /* 0x0000009900137220 */ /* 0x040fe20000410000 */
[C---:B01----:R-:W-:Y:S01]  /*50e0*/  FMUL.FTZ R11, R0.reuse, R154 ;  /* 0x0000009a000b7220 */ /* 0x043fe20000410000 */
[C---:B------:R-:W-:Y:S01]  /*50f0*/  FMUL.FTZ R12, R0.reuse, R155 ;  /* 0x0000009b000c7220 */ /* 0x040fe20000410000 */
[C---:B------:R-:W-:Y:S01]  /*5100*/  FMUL.FTZ R21, R0.reuse, R156 ;  /* 0x0000009c00157220 */ /* 0x040fe20000410000 */
[C---:B------:R-:W-:Y:S01]  /*5110*/  FMUL.FTZ R23, R0.reuse, R157 ;  /* 0x0000009d00177220 */ /* 0x040fe20000410000 */
[C---:B------:R-:W-:Y:S01]  /*5120*/  FMUL.FTZ R13, R0.reuse, R158 ;  /* 0x0000009e000d7220 */ /* 0x040fe20000410000 */
[C---:B------:R-:W-:Y:S01]  /*5130*/  FMUL.FTZ R18, R0.reuse, R162 ;  /* 0x000000a200127220 */ /* 0x040fe20000410000 */
[----:B------:R-:W-:Y:S01]  /*5140*/  QGMMA.64x256x32.F32.E4M3.E4M3 R24, R188, gdesc[UR4], R24, gsb0 ;  /* 0x03e00004bc187df3 */ /* 0x000fe20008000818 */
[----:B------:R-:W-:Y:S01]  /*5150*/  UIADD3 UR6, UR6, 0x2, URZ ;  /* 0x0000000206067890 */ /* 0x000fe2000fffe03f */
[C---:B------:R-:W-:Y:S01]  /*5160*/  FMUL.FTZ R161, R0.reuse, R161 ;  /* 0x000000a100a17220 */ /* 0x040fe20000410000 */
[----:B------:R-:W-:Y:S01]  /*5170*/  UMOV UR7, 0x80000020 ;  /* 0x8000002000077882 */ /* 0x000fe20000000000 */
        /* <DEDUP_REMOVED lines=10> */
[----:B------:R0:W1:Y:S01]  /*5220*/  MUFU.TANH R170, R172 ;  /* 0x000000ac00aa7308 */ /* 0x0000620000002400 */
[C---:B------:R-:W-:Y:S01]  /*5230*/  FMUL.FTZ R176, R0.reuse, R176 ;  /* 0x000000b000b07220 */ /* 0x040fe20000410000 */
[C---:B------:R-:W-:Y:S01]  /*5240*/  FMUL.FTZ R180, R0.reuse, R180 ;  /* 0x000000b400b47220 */ /* 0x040fe20000410000 */
[----:B------:R-:W-:-:S05]  /*5250*/  FMUL.FTZ R182, R0, R182 ;  /* 0x000000b600b67220 */ /* 0x000fca0000410000 */
[----:B------:R-:W2:Y:S01]  /*5260*/  MUFU.TANH R15, R15 ;  /* 0x0000000f000f7308 */ /* 0x000ea20000002400 */
[----:B0-----:R-:W-:-:S07]  /*5270*/  IMAD.U32 R172, RZ, RZ, UR54 ;  /* 0x00000036ffac7e24 */ /* 0x001fce000f8e00ff */
[----:B------:R-:W0:Y:S08]  /*5280*/  MUFU.TANH R19, R19 ;  /* 0x0000001300137308 */ /* 0x000e300000002400 */
[----:B------:R-:W3:Y:S08]  /*5290*/  MUFU.TANH R11, R11 ;  /* 0x0000000b000b7308 */ /* 0x000ef00000002400 */
[----:B------:R-:W4:Y:S08]  /*52a0*/  MUFU.TANH R12, R12 ;  /* 0x0000000c000c7308 */ /* 0x000f300000002400 */
        /* <DEDUP_REMOVED lines=21> */
[----:B------:R0:W0:Y:S08]  /*5400*/  MUFU.TANH R175, R180 ;  /* 0x000000b400af7308 */ /* 0x0000300000002400 */
[----:B------:R-:W0:Y:S01]  /*5410*/  MUFU.TANH R181, R181 ;  /* 0x000000b500b57308 */ /* 0x000e220000002400 */
[----:B------:R-:W-:-:S02]  /*5420*/  WARPGROUP.DEPBAR.LE gsb0, 0x0 ;  /* 0x00008000000079c5 */ /* 0x000fc40000010000 */
[----:B------:R-:W-:-:S06]  /*5430*/  WARPGROUP.ARRIVE ;  /* 0x00000000000079c5 */ /* 0x000fcc0000000000 */
[----:B------:R-:W-:Y:S01]  /*5440*/  QGMMA.64x256x32.F32.E4M3.E4M3 R24, R184, gdesc[UR4], R24, gsb0 ;  /* 0x03e00004b8187df3 */ /* 0x000fe20008000818 */
[----:B------:R-:W-:Y:S01]  /*5450*/  @UP0 ULDC UR6, c[0x0][0x44c] ;  /* 0x0001130000060ab9 */ /* 0x000fe20000000800 */
[----:B------:R-:W-:Y:S01]  /*5460*/  USHF.L.U32 UR7, UR50, 0x6, URZ ;  /* 0x0000000632077899 */ /* 0x000fe2000800063f */
[----:B------:R-:W-:Y:S01]  /*5470*/  @P0 IMAD.HI.U32 R159, R5, UR6, RZ ;  /* 0x00000006059f0c27 */ /* 0x000fe2000f8e00ff */
[----:B------:R-:W-:-:S04]  /*5480*/  @UP0 ULDC UR6, c[0x0][0x450] ;  /* 0x0001140000060ab9 */ /* 0x000fc80000000800 */
[----:B------:R-:W-:Y:S01]  /*5490*/  @P1 SHF.R.U32.HI R166, RZ, UR6, R159 ;  /* 0x00000006ffa61c19 */ /* 0x000fe2000801169f */
[----:B------:R-:W-:Y:S01]  /*54a0*/  IMAD.U32 R159, RZ, RZ, UR49 ;  /* 0x00000031ff9f7e24 */ /* 0x000fe2000f8e00ff */
[----:B------:R-:W-:-:S03]  /*54b0*/  UIADD3 UR6, -UR7, 0x1, URZ ;  /* 0x0000000107067890 */ /* 0x000fc6000fffe13f */
[----:B------:R-:W5:Y:S01]  /*54c0*/  SHFL.IDX PT, R168, R166, RZ, 0x1c1f ;  /* 0x001c1fffa6a87589 */ /* 0x000f6200000e0000 */
[----:B------:R-:W-:Y:S02]  /*54d0*/  @!P5 LEA R159, R159, UR41, 0x3 ;  /* 0x000000299f9fdc11 */ /* 0x000fe4000f8e18ff */
[----:B------:R-:W-:-:S03]  /*54e0*/  IMAD.U32 R167, RZ, RZ, UR6 ;  /* 0x00000006ffa77e24 */ /* 0x000fc6000f8e00ff */
[----:B------:R-:W-:Y:S02]  /*54f0*/  @!P5 VIADD R159, R159, 0x20840 ;  /* 0x000208409f9fd836 */ /* 0x000fe40000000000 */
[----:B------:R-:W-:-:S03]  /*5500*/  IMAD R167, R2, -0x2, R167 ;  /* 0xfffffffe02a77824 */ /* 0x000fc600078e02a7 */
[----:B------:R-:W-:Y:S01]  /*5510*/  @!P5 PRMT R165, RZ, 0x654, R159 ;  /* 0x00000654ffa5d816 */ /* 0x000fe2000000009f */
[----:B------:R-:W-:Y:S01]  /*5520*/  IMAD R167, R172, UR37, R167 ;  /* 0x00000025aca77c24 */ /* 0x000fe2000f8e02a7 */
[----:B------:R0:W0:Y:S03]  /*5530*/  MUFU.TANH R159, R182 ;  /* 0x000000b6009f7308 */ /* 0x0000260000002400 */
[----:B------:R-:W-:-:S04]  /*5540*/  VIADD R167, R167, -UR53 ;  /* 0x80000035a7a77c36 */ /* 0x000fc80008000000 */
[----:B------:R-:W-:Y:S01]  /*5550*/  VIADD R179, R167, UR56 ;  /* 0x00000038a7b37c36 */ /* 0x000fe20008000000 */
[----:B------:R-:W-:Y:S02]  /*5560*/  WARPGROUP.DEPBAR.LE gsb0, 0x0 ;  /* 0x00008000000079c5 */ /* 0x000fe40000010000 */
[C---:B------:R-:W-:Y:S01]  /*5570*/  FMUL.FTZ R184, R0.reuse, R160 ;  /* 0x000000a000b87220 */ /* 0x040fe20000410000 */
[----:B------:R-:W-:Y:S01]  /*5580*/  IADD3 R160, -R17, 0xb, RZ ;  /* 0x0000000b11a07810 */ /* 0x000fe20007ffe1ff */
[----:B------:R-:W-:-:S04]  /*5590*/  FMUL.FTZ R186, R0, R169 ;  /* 0x000000a900ba7220 */ /* 0x000fc80000410000 */
[----:B------:R1:W-:Y:S06]  /*55a0*/  BAR.ARV R160, 0x100 ;  /* 0x000400a00000751d */ /* 0x0003ec0000002000 */
[----:B------:R-:W0:Y:S01]  /*55b0*/  MUFU.TANH R184, R184 ;  /* 0x000000b800b87308 */ /* 0x000e220000002400 */
[----:B------:R2:W-:Y:S01]  /*55c0*/  @!P5 SYNCS.ARRIVE.TRANS64.RED.A1T0 RZ, [R165+URZ], RZ ;  /* 0x000000ffa5ffd9a7 */ /* 0x0005e2000810043f */
[----:B-1----:R-:W-:Y:S01]  /*55d0*/  FMUL.FTZ R160, R0, R183 ;  /* 0x000000b700a07220 */ /* 0x002fe20000410000 */
[----:B------:R-:W-:-:S04]  /*55e0*/  VIADD R183, R167, UR48 ;  /* 0x00000030a7b77c36 */ /* 0x000fc80008000000 */
[--C-:B-----5:R-:W-:Y:S01]  /*55f0*/  IMAD.IADD R167, R183, 0x1, R168.reuse ;  /* 0x00000001b7a77824 */ /* 0x120fe200078e02a8 */
[----:B------:R-:W1:Y:S01]  /*5600*/  MUFU.TANH R186, R186 ;  /* 0x000000ba00ba7308 */ /* 0x000e620000002400 */
[----:B--2---:R-:W-:-:S07]  /*5610*/  IMAD.IADD R165, R179, 0x1, R168 ;  /* 0x00000001b3a57824 */ /* 0x004fce00078e02a8 */
[----:B------:R-:W2:Y:S01]  /*5620*/  MUFU.TANH R160, R160 ;  /* 0x000000a000a07308 */ /* 0x000ea20000002400 */
[----:B0--34-:R-:W-:Y:S05]  /*5630*/  @!P6 BRA `(.L_x_983) ;  /* 0x000000000060e947 */ /* 0x019fea0003800000 */
[----:B------:R-:W-:Y:S01]  /*5640*/  IMAD.U32 R169, RZ, RZ, UR54 ;  /* 0x00000036ffa97e24 */ /* 0x000fe2000f8e00ff */
[----:B------:R-:W-:Y:S03]  /*5650*/  BSSY B0, `(.L_x_984) ;  /* 0x0000012000007945 */ /* 0x000fe60003800000 */
[----:B------:R-:W-:-:S04]  /*5660*/  IMAD R168, R169, UR37, R168 ;  /* 0x00000025a9a87c24 */ /* 0x000fc8000f8e02a8 */
[----:B------:R-:W-:-:S05]  /*5670*/  VIADD R169, R168, -UR53 ;  /* 0x80000035a8a97c36 */ /* 0x000fca0008000000 */
[----:B------:R-:W-:-:S13]  /*5680*/  ISETP.GT.AND P0, PT, R169, -0x1, PT ;  /* 0xffffffffa900780c */ /* 0x000fda0003f04270 */
[----:B------:R-:W-:Y:S05]  /*5690*/  @P0 BRA `(.L_x_985) ;  /* 0x0000000000200947 */ /* 0x000fea0003800000 */
[----:B------:R-:W-:Y:S01]  /*56a0*/  IMAD.U32 R172, RZ, RZ, UR55 ;  /* 0x00000037ffac7e24 */ /* 0x000fe2000f8e00ff */
[----:B------:R-:W-:-:S04]  /*56b0*/  LOP3.LUT R169, RZ, R169, RZ, 0x33, !PT ;  /* 0x000000a9ffa97212 */ /* 0x000fc800078e33ff */
[----:B------:R-:W-:-:S13]  /*56c0*/  ISETP.NE.AND P0, PT, R172, 0x1, PT ;  /* 0x00000001ac00780c */ /* 0x000fda0003f05270 */
[----:B------:R-:W0:Y:S02]  /*56d0*/  @P0 LDC.64 R188, c[0x0][0x9e8] ;  /* 0x00027a00ffbc0b82 */ /* 0x000e240000000a00 */
[----:B0-----:R-:W-:-:S05]  /*56e0*/  @P0 IMAD.HI.U32 R168, R169, R188, RZ ;  /* 0x000000bca9a80227 */ /* 0x001fca00078e00ff */
[----:B------:R-:W-:-:S04]  /*56f0*/  @P0 SHF.R.U32.HI R169, RZ, R189, R168 ;  /* 0x000000bdffa90219 */ /* 0x000fc800000116a8 */
[----:B------:R-:W-:Y:S01]  /*5700*/  LOP3.LUT R169, RZ, R169, RZ, 0x33, !PT ;  /* 0x000000a9ffa97212 */ /* 0x000fe200078e33ff */
[----:B------:R-:W-:Y:S06]  /*5710*/  BRA `(.L_x_986) ;  /* 0x0000000000147947 */ /* 0x000fec0003800000 */
.L_x_985:
[----:B------:R-:W-:-:S05]  /*5720*/  IMAD.U32 R172, RZ, RZ, UR55 ;  /* 0x00000037ffac7e24 */ /* 0x000fca000f8e00ff */
[----:B------:R-:W-:-:S13]  /*5730*/  ISETP.NE.AND P0, PT, R172, 0x1, PT ;  /* 0x00000001ac00780c */ /* 0x000fda0003f05270 */
[----:B------:R-:W0:Y:S02]  /*5740*/  @P0 LDC.64 R188, c[0x0][0x9e8] ;  /* 0x00027a00ffbc0b82 */ /* 0x000e240000000a00 */
[----:B0-----:R-:W-:-:S05]  /*5750*/  @P0 IMAD.HI.U32 R168, R169, R188, RZ ;  /* 0x000000bca9a80227 */ /* 0x001fca00078e00ff */
[----:B------:R-:W-:-:S07]  /*5760*/  @P0 SHF.R.U32.HI R169, RZ, R189, R168 ;  /* 0x000000bdffa90219 */ /* 0x000fce00000116a8 */
.L_x_986:
[----:B------:R-:W-:Y:S05]  /*5770*/  BSYNC B0 ;  /* 0x0000000000007941 */ /* 0x000fea0003800000 */
.L_x_984:
[----:B------:R-:W-:-:S04]  /*5780*/  IMAD R169, R169, R172, -UR7 ;  /* 0x80000007a9a97e24 */ /* 0x000fc8000f8e02ac */
[----:B------:R-:W-:-:S05]  /*5790*/  IMAD R168, R2, -0x2, R169 ;  /* 0xfffffffe02a87824 */ /* 0x000fca00078e02a9 */
[----:B------:R-:W-:Y:S02]  /*57a0*/  VIADDMNMX R165, R168, R172, R165, PT ;  /* 0x000000aca8a57246 */ /* 0x000fe400038001a5 */
[----:B------:R-:W-:-:S07]  /*57b0*/  VIMNMX R167, R167, R168, !PT ;  /* 0x000000a8a7a77248 */ /* 0x000fce0007fe0100 */
.L_x_983:
[----:B------:R-:W-:Y:S01]  /*57c0*/  UISETP.GT.AND UP1, UPT, UR50, -0x1, UPT ;  /* 0xffffffff3200788c */ /* 0x000fe2000bf24270 */
[----:B------:R-:W0:Y:S05]  /*57d0*/  SHFL.IDX PT, R192, R166, 0x1, 0x1c1f ;  /* 0x003c1f00a6c07f89 */ /* 0x000e2a00000e0000 */
[----:B------:R-:W-:-:S04]  /*57e0*/  PLOP3.LUT P0, PT, PT, PT, UP1, 0x80, 0x0 ;  /* 0x000000000000781c */ /* 0x000fc80003f0f018 */
[C---:B------:R-:W-:Y:S02]  /*57f0*/  ISETP.GT.AND P1, PT, R167.reuse, RZ, P0 ;  /* 0x000000ffa700720c */ /* 0x040fe40000724270 */
[----:B------:R-:W-:Y:S02]  /*5800*/  ISETP.GT.AND P3, PT, R167, 0x1, P0 ;  /* 0x00000001a700780c */ /* 0x000fe40000764270 */
[----:B------:R-:W-:Y:S02]  /*5810*/  ISETP.LT.OR P2, PT, R165, 0x1, P1 ;  /* 0x00000001a500780c */ /* 0x000fe40000f41670 */
[----:B------:R-:W-:Y:S02]  /*5820*/  ISETP.GT.AND P1, PT, R167, 0x8, P0 ;  /* 0x00000008a700780c */ /* 0x000fe40000724270 */
[----:B------:R-:W-:Y:S02]  /*5830*/  FSEL R15, R15, -INF , !P2 ;  /* 0xff8000000f0f7808 */ /* 0x000fe40005000000 */
[----:B------:R-:W-:-:S02]  /*5840*/  ISETP.GT.AND P2, PT, R167, 0x9, P0 ;  /* 0x00000009a700780c */ /* 0x000fc40000744270 */
[C---:B------:R-:W-:Y:S02]  /*5850*/  ISETP.LT.OR P3, PT, R165.reuse, 0x2, P3 ;  /* 0x00000002a500780c */ /* 0x040fe40001f61670 */
[C---:B------:R-:W-:Y:S02]  /*5860*/  ISETP.LT.OR P1, PT, R165.reuse, 0x9, P1 ;  /* 0x00000009a500780c */ /* 0x040fe40000f21670 */
[----:B------:R-:W-:Y:S02]  /*5870*/  ISETP.LT.OR P2, PT, R165, 0xa, P2 ;  /* 0x0000000aa500780c */ /* 0x000fe40001741670 */
[----:B------:R-:W-:Y:S01]  /*5880*/  FSEL R190, R19, -INF , !P3 ;  /* 0xff80000013be7808 */ /* 0x000fe20005800000 */
[--C-:B0-----:R-:W-:Y:S01]  /*5890*/  IMAD.IADD R19, R179, 0x1, R192.reuse ;  /* 0x00000001b3137824 */ /* 0x101fe200078e02c0 */
[----:B------:R-:W-:Y:S01]  /*58a0*/  FSEL R188, R21, -INF , !P1 ;  /* 0xff80000015bc7808 */ /* 0x000fe20004800000 */
[----:B------:R-:W-:Y:S01]  /*58b0*/  IMAD.IADD R21, R183, 0x1, R192 ;  /* 0x00000001b7157824 */ /* 0x000fe200078e02c0 */
[----:B------:R-:W-:-:S02]  /*58c0*/  FSEL R178, R23, -INF , !P2 ;  /* 0xff80000017b27808 */ /* 0x000fc40005000000 */
[C---:B------:R-:W-:Y:S02]  /*58d0*/  ISETP.GT.AND P3, PT, R167.reuse, 0x10, P0 ;  /* 0x00000010a700780c */ /* 0x040fe40000764270 */
[C---:B------:R-:W-:Y:S02]  /*58e0*/  ISETP.GT.AND P1, PT, R167.reuse, 0x11, P0 ;  /* 0x00000011a700780c */ /* 0x040fe40000724270 */
[----:B------:R-:W-:Y:S02]  /*58f0*/  ISETP.GT.AND P2, PT, R167, 0x18, P0 ;  /* 0x00000018a700780c */ /* 0x000fe40000744270 */
[C---:B------:R-:W-:Y:S02]  /*5900*/  ISETP.LT.OR P3, PT, R165.reuse, 0x11, P3 ;  /* 0x00000011a500780c */ /* 0x040fe40001f61670 */
[C---:B------:R-:W-:Y:S02]  /*5910*/  ISETP.LT.OR P1, PT, R165.reuse, 0x12, P1 ;  /* 0x00000012a500780c */ /* 0x040fe40000f21670 */
[----:B------:R-:W-:-:S02]  /*5920*/  ISETP.LT.OR P2, PT, R165, 0x19, P2 ;  /* 0x00000019a500780c */ /* 0x000fc40001741670 */
[----:B------:R-:W-:Y:S02]  /*5930*/  FSEL R172, R184, -INF , !P3 ;  /* 0xff800000b8ac7808 */ /* 0x000fe40005800000 */
[----:B------:R-:W-:Y:S02]  /*5940*/  FSEL R174, R161, -INF , !P1 ;  /* 0xff800000a1ae7808 */ /* 0x000fe40004800000 */
[----:B------:R-:W-:Y:S02]  /*5950*/  FSEL R176, R163, -INF , !P2 ;  /* 0xff800000a3b07808 */ /* 0x000fe40005000000 */
[C---:B------:R-:W-:Y:S02]  /*5960*/  ISETP.GT.AND P3, PT, R167.reuse, 0x19, P0 ;  /* 0x00000019a700780c */ /* 0x040fe40000764270 */
[C---:B------:R-:W-:Y:S02]  /*5970*/  ISETP.GT.AND P1, PT, R167.reuse, 0x20, P0 ;  /* 0x00000020a700780c */ /* 0x040fe40000724270 */
[----:B------:R-:W-:-:S02]  /*5980*/  ISETP.GT.AND P2, PT, R167, 0x21, P0 ;  /* 0x00000021a700780c */ /* 0x000fc40000744270 */
[C---:B------:R-:W-:Y:S02]  /*5990*/  ISETP.LT.OR P3, PT, R165.reuse, 0x1a, P3 ;  /* 0x0000001aa500780c */ /* 0x040fe40001f61670 */
[C---:B------:R-:W-:Y:S02]  /*59a0*/  ISETP.LT.OR P1, PT, R165.reuse, 0x21, P1 ;  /* 0x00000021a500780c */ /* 0x040fe40000f21670 */
[----:B------:R-:W-:Y:S02]  /*59b0*/  ISETP.LT.OR P2, PT, R165, 0x22, P2 ;  /* 0x00000022a500780c */ /* 0x000fe40001741670 */
[----:B------:R-:W-:Y:S02]  /*59c0*/  FSEL R182, R162, -INF , !P3 ;  /* 0xff800000a2b67808 */ /* 0x000fe40005800000 */
[----:B------:R-:W-:Y:S02]  /*59d0*/  FSEL R184, R164, -INF , !P1 ;  /* 0xff800000a4b87808 */ /* 0x000fe40004800000 */
[----:B-1----:R-:W-:-:S02]  /*59e0*/  FSEL R186, R186, -INF , !P2 ;  /* 0xff800000baba7808 */ /* 0x002fc40005000000 */
        /* <DEDUP_REMOVED lines=33> */
.L_x_989:
[----:B------:R-:W-:-:S05]  /*5c00*/  IMAD.U32 R194, RZ, RZ, UR55 ;  /* 0x00000037ffc27e24 */ /* 0x000fca000f8e00ff */
[----:B------:R-:W-:-:S13]  /*5c10*/  ISETP.NE.AND P1, PT, R194, 0x1, PT ;  /* 0x00000001c200780c */ /* 0x000fda0003f25270 */
[----:B------:R-:W0:Y:S02]  /*5c20*/  @P1 LDC.64 R192, c[0x0][0x9e8] ;  /* 0x00027a00ffc01b82 */ /* 0x000e240000000a00 */
[----:B0-----:R-:W-:-:S05]  /*5c30*/  @P1 IMAD.HI.U32 R192, R23, R192, RZ ;  /* 0x000000c017c01227 */ /* 0x001fca00078e00ff */
[----:B------:R-:W-:-:S07]  /*5c40*/  @P1 SHF.R.U32.HI R23, RZ, R193, R192 ;  /* 0x000000c1ff171219 */ /* 0x000fce00000116c0 */
.L_x_990:
[----:B------:R-:W-:Y:S05]  /*5c50*/  BSYNC B0 ;  /* 0x0000000000007941 */ /* 0x000fea0003800000 */
.L_x_988:
[----:B------:R-:W-:-:S04]  /*5c60*/  IMAD R23, R23, R194, -UR7 ;  /* 0x8000000717177e24 */ /* 0x000fc8000f8e02c2 */
[----:B------:R-:W-:-:S05]  /*5c70*/  IMAD R192, R2, -0x2, R23 ;  /* 0xfffffffe02c07824 */ /* 0x000fca00078e0217 */
[----:B------:R-:W-:Y:S02]  /*5c80*/  VIADDMNMX R19, R192, R194, R19, PT ;  /* 0x000000c2c0137246 */ /* 0x000fe40003800113 */
[----:B------:R-:W-:-:S07]  /*5c90*/  VIMNMX R21, R21, R192, !PT ;  /* 0x000000c015157248 */ /* 0x000fce0007fe0100 */
.L_x_987:
[----:B------:R-:W-:Y:S02]  /*5ca0*/  FMNMX.FTZ R23, R15, R8, !PT ;  /* 0x000000080f177209 */ /* 0x000fe40007810000 */
[----:B------:R-:W-:Y:S02]  /*5cb0*/  ISETP.GT.AND P1, PT, R21, 0x1, P0 ;  /* 0x000000011500780c */ /* 0x000fe40000724270 */
[----:B------:R-:W-:Y:S02]  /*5cc0*/  FMNMX.FTZ R23, R190, R23, !PT ;  /* 0x00000017be177209 */ /* 0x000fe40007810000 */
[----:B------:R-:W-:Y:S02]  /*5cd0*/  ISETP.LT.OR P3, PT, R19, 0x2, P1 ;  /* 0x000000021300780c */ /* 0x000fe40000f61670 */
[----:B------:R-:W-:Y:S02]  /*5ce0*/  FMNMX.FTZ R23, R188, R23, !PT ;  /* 0x00000017bc177209 */ /* 0x000fe40007810000 */
[----:B------:R-:W-:-:S02]  /*5cf0*/  ISETP.GT.AND P2, PT, R21, 0x8, P0 ;  /* 0x000000081500780c */ /* 0x000fc40000744270 */
[----:B------:R-:W-:Y:S02]  /*5d00*/  FMNMX.FTZ R23, R178, R23, !PT ;  /* 0x00000017b2177209 */ /* 0x000fe40007810000 */
[----:B------:R-:W-:Y:S02]  /*5d10*/  ISETP.LT.OR P2, PT, R19, 0x9, P2 ;  /* 0x000000091300780c */ /* 0x000fe40001741670 */
[----:B------:R-:W-:Y:S02]  /*5d20*/  FMNMX.FTZ R23, R172, R23, !PT ;  /* 0x00000017ac177209 */ /* 0x000fe40007810000 */
[----:B------:R-:W-:Y:S02]  /*5d30*/  ISETP.GT.AND P1, PT, R21, 0x9, P0 ;  /* 0x000000091500780c */ /* 0x000fe40000724270 */
[----:B------:R-:W-:Y:S02]  /*5d40*/  FMNMX.FTZ R23, R174, R23, !PT ;  /* 0x00000017ae177209 */ /* 0x000fe40007810000 */
[----:B------:R-:W-:-:S02]  /*5d50*/  ISETP.LT.OR P1, PT, R19, 0xa, P1 ;  /* 0x0000000a1300780c */ /* 0x000fc40000f21670 */
[----:B------:R-:W-:Y:S02]  /*5d60*/  FMNMX.FTZ R23, R176, R23, !PT ;  /* 0x00000017b0177209 */ /* 0x000fe40007810000 */
[----:B------:R-:W-:Y:S02]  /*5d70*/  FSEL R14, R14, -INF , !P1 ;  /* 0xff8000000e0e7808 */ /* 0x000fe40004800000 */
        /* <DEDUP_REMOVED lines=18> */
[----:B------:R-:W-:Y:S01]  /*5ea0*/  ISETP.GT.AND P1, PT, R21, 0x31, P0 ;  /* 0x000000311500780c */ /* 0x000fe20000724270 */
[----:B------:R-:W0:Y:S03]  /*5eb0*/  SHFL.BFLY PT, R192, R23, 0x2, 0x1f ;  /* 0x0c401f0017c07f89 */ /* 0x000e2600000e0000 */
[----:B------:R-:W-:-:S04]  /*5ec0*/  ISETP.LT.OR P1, PT, R19, 0x32, P1 ;  /* 0x000000321300780c */ /* 0x000fc80000f21670 */
[----:B------:R-:W-:Y:S02]  /*5ed0*/  FSEL R158, R158, -INF , !P1 ;  /* 0xff8000009e9e7808 */ /* 0x000fe40004800000 */
[----:B0-----:R-:W-:Y:S02]  /*5ee0*/  FMNMX.FTZ R161, R23, R192, !PT ;  /* 0x000000c017a17209 */ /* 0x001fe40007810000 */
[----:B------:R-:W-:Y:S02]  /*5ef0*/  FSEL R192, R12, -INF , !P3 ;  /* 0xff8000000cc07808 */ /* 0x000fe40005800000 */
[----:B------:R-:W-:Y:S01]  /*5f00*/  ISETP.GT.AND P3, PT, R21, RZ, P0 ;  /* 0x000000ff1500720c */ /* 0x000fe20000764270 */
[----:B------:R-:W0:Y:S03]  /*5f10*/  SHFL.BFLY PT, R194, R161, 0x1, 0x1f ;  /* 0x0c201f00a1c27f89 */ /* 0x000e2600000e0000 */
[----:B------:R-:W-:-:S04]  /*5f20*/  ISETP.LT.OR P3, PT, R19, 0x1, P3 ;  /* 0x000000011300780c */ /* 0x000fc80001f61670 */
[----:B------:R-:W-:Y:S02]  /*5f30*/  FSEL R196, R11, -INF , !P3 ;  /* 0xff8000000bc47808 */ /* 0x000fe40005800000 */
[----:B------:R-:W1:Y:S01]  /*5f40*/  LDC R11, c[0x0][0x988] ;  /* 0x00026200ff0b7b82 */ /* 0x000e620000000800 */
[----:B------:R-:W-:-:S04]  /*5f50*/  ISETP.GT.AND P3, PT, R21, 0x18, P0 ;  /* 0x000000181500780c */ /* 0x000fc80000764270 */
[----:B------:R-:W-:-:S04]  /*5f60*/  ISETP.LT.OR P3, PT, R19, 0x19, P3 ;  /* 0x000000191300780c */ /* 0x000fc80001f61670 */
[----:B------:R-:W-:Y:S02]  /*5f70*/  FSEL R22, R22, -INF , !P3 ;  /* 0xff80000016167808 */ /* 0x000fe40005800000 */
[----:B------:R-:W-:Y:S02]  /*5f80*/  ISETP.GT.AND P3, PT, R21, 0x21, P0 ;  /* 0x000000211500780c */ /* 0x000fe40000764270 */
[----:B0-----:R-:W-:Y:S02]  /*5f90*/  FMNMX.FTZ R12, R161, R194, !PT ;  /* 0x000000c2a10c7209 */ /* 0x001fe40007810000 */
[----:B------:R-:W-:Y:S02]  /*5fa0*/  FSEL R194, R13, -INF , !P2 ;  /* 0xff8000000dc27808 */ /* 0x000fe40005000000 */
[----:B------:R-:W-:Y:S02]  /*5fb0*/  FMNMX.FTZ R13, R196, R9, !PT ;  /* 0x00000009c40d7209 */ /* 0x000fe40007810000 */
[----:B------:R-:W-:-:S02]  /*5fc0*/  ISETP.GT.AND P2, PT, R21, 0x10, P0 ;  /* 0x000000101500780c */ /* 0x000fc40000744270 */
[----:B------:R-:W-:Y:S01]  /*5fd0*/  FMNMX.FTZ R13, R192, R13, !PT ;  /* 0x0000000dc00d7209 */ /* 0x000fe20007810000 */
[----:B-1----:R-:W-:-:S01]  /*5fe0*/  FFMA.FTZ R23, R12, R11, -8 ;  /* 0xc10000000c177423 */ /* 0x002fc2000001000b */
[----:B------:R-:W-:Y:S02]  /*5ff0*/  ISETP.LT.OR P2, PT, R19, 0x11, P2 ;  /* 0x000000111300780c */ /* 0x000fe40001741670 */
[----:B------:R-:W-:Y:S02]  /*6000*/  FMNMX.FTZ R13, R194, R13, !PT ;  /* 0x0000000dc20d7209 */ /* 0x000fe40007810000 */
[----:B------:R-:W-:Y:S02]  /*6010*/  FSEL R18, R18, -INF , !P2 ;  /* 0xff80000012127808 */ /* 0x000fe40005000000 */
[----:B------:R-:W-:Y:S02]  /*6020*/  FMNMX.FTZ R13, R14, R13, !PT ;  /* 0x0000000d0e0d7209 */ /* 0x000fe40007810000 */
[----:B------:R-:W-:-:S02]  /*6030*/  ISETP.GT.AND P2, PT, R21, 0x19, P0 ;  /* 0x000000191500780c */ /* 0x000fc40000744270 */
[----:B------:R-:W-:Y:S02]  /*6040*/  FMNMX.FTZ R13, R18, R13, !PT ;  /* 0x0000000d120d7209 */ /* 0x000fe40007810000 */
[----:B------:R-:W-:Y:S02]  /*6050*/  ISETP.LT.OR P2, PT, R19, 0x1a, P2 ;  /* 0x0000001a1300780c */ /* 0x000fe40001741670 */
[----:B------:R-:W-:Y:S02]  /*6060*/  FMNMX.FTZ R13, R20, R13, !PT ;  /* 0x0000000d140d7209 */ /* 0x000fe40007810000 */
[----:B------:R-:W-:Y:S02]  /*6070*/  FSEL R152, R152, -INF , !P2 ;  /* 0xff80000098987808 */ /* 0x000fe40005000000 */
[----:B------:R-:W-:Y:S02]  /*6080*/  FMNMX.FTZ R13, R22, R13, !PT ;  /* 0x0000000d160d7209 */ /* 0x000fe40007810000 */
[----:B------:R-:W-:-:S02]  /*6090*/  ISETP.GT.AND P2, PT, R21, 0x28, P0 ;  /* 0x000000281500780c */ /* 0x000fc40000744270 */
[C---:B------:R-:W-:Y:S02]  /*60a0*/  ISETP.LT.OR P3, PT, R19.reuse, 0x22, P3 ;  /* 0x000000221300780c */ /* 0x040fe40001f61670 */
[----:B------:R-:W-:Y:S02]  /*60b0*/  FMNMX.FTZ R13, R152, R13, !PT ;  /* 0x0000000d980d7209 */ /* 0x000fe40007810000 */
[----:B------:R-:W-:Y:S02]  /*60c0*/  ISETP.LT.OR P2, PT, R19, 0x29, P2 ;  /* 0x000000291300780c */ /* 0x000fe40001741670 */
[----:B------:R-:W-:Y:S02]  /*60d0*/  FSEL R154, R154, -INF , !P3 ;  /* 0xff8000009a9a7808 */ /* 0x000fe40005800000 */
[----:B------:R-:W-:Y:S02]  /*60e0*/  FMNMX.FTZ R13, R198, R13, !PT ;  /* 0x0000000dc60d7209 */ /* 0x000fe40007810000 */
[----:B------:R-:W-:-:S02]  /*60f0*/  FSEL R200, R155, -INF , !P2 ;  /* 0xff8000009bc87808 */ /* 0x000fc40005000000 */
[----:B------:R-:W-:Y:S02]  /*6100*/  FSETP.NEU.FTZ.AND P3, PT, R12, -INF , PT ;  /* 0xff8000000c00780b */ /* 0x000fe40003f7d000 */
[----:B------:R-:W-:Y:S02]  /*6110*/  ISETP.GT.AND P2, PT, R21, 0x30, P0 ;  /* 0x000000301500780c */ /* 0x000fe40000744270 */
[----:B------:R-:W-:Y:S02]  /*6120*/  FMNMX.FTZ R13, R154, R13, !PT ;  /* 0x0000000d9a0d7209 */ /* 0x000fe40007810000 */
[----:B------:R-:W-:Y:S02]  /*6130*/  FSEL R161, R23, RZ, P3 ;  /* 0x000000ff17a17208 */ /* 0x000fe40001800000 */
[----:B------:R-:W-:Y:S02]  /*6140*/  ISETP.LT.OR P2, PT, R19, 0x31, P2 ;  /* 0x000000311300780c */ /* 0x000fe40001741670 */
[----:B------:R-:W-:Y:S01]  /*6150*/  FMNMX.FTZ R13, R200, R13, !PT ;  /* 0x0000000dc80d7209 */ /* 0x000fe20007810000 */
[----:B------:R-:W-:-:S01]  /*6160*/  FFMA.FTZ R204, R15, R11, -R161 ;  /* 0x0000000b0fcc7223 */ /* 0x000fc200000108a1 */
[----:B------:R-:W-:Y:S01]  /*6170*/  FSEL R202, R157, -INF , !P2 ;  /* 0xff8000009dca7808 */ /* 0x000fe20005000000 */
[----:B------:R-:W-:-:S01]  /*6180*/  FFMA.FTZ R23, R188, R11, -R161 ;  /* 0x0000000bbc177223 */ /* 0x000fc200000108a1 */
[----:B------:R-:W-:Y:S01]  /*6190*/  ISETP.GT.AND P2, PT, R21, 0x38, P0 ;  /* 0x000000381500780c */ /* 0x000fe20000744270 */
[----:B------:R-:W-:-:S01]  /*61a0*/  FFMA.FTZ R163, R164, R11, -R161 ;  /* 0x0000000ba4a37223 */ /* 0x000fc200000108a1 */
[----:B------:R-:W-:Y:S01]  /*61b0*/  FMNMX.FTZ R15, R156, R13, !PT ;  /* 0x0000000d9c0f7209 */ /* 0x000fe20007810000 */
[----:B------:R-:W-:-:S01]  /*61c0*/  FFMA.FTZ R155, R166, R11, -R161 ;  /* 0x0000000ba69b7223 */ /* 0x000fc200000108a1 */
[----:B------:R-:W-:Y:S01]  /*61d0*/  ISETP.GT.AND P0, PT, R21, 0x39, P0 ;  /* 0x000000391500780c */ /* 0x000fe20000704270 */
[----:B------:R-:W-:-:S01]  /*61e0*/  FFMA.FTZ R21, R190, R11, -R161 ;  /* 0x0000000bbe157223 */ /* 0x000fc200000108a1 */
[----:B------:R-:W-:Y:S01]  /*61f0*/  ISETP.LT.OR P2, PT, R19, 0x39, P2 ;  /* 0x000000391300780c */ /* 0x000fe20001741670 */
[----:B------:R-:W-:-:S01]  /*6200*/  FFMA.FTZ R166, R170, R11, -R161 ;  /* 0x0000000baaa67223 */ /* 0x000fc200000108a1 */
[----:B------:R-:W-:Y:S01]  /*6210*/  FMNMX.FTZ R15, R202, R15, !PT ;  /* 0x0000000fca0f7209 */ /* 0x000fe20007810000 */
[----:B------:R0:W-:Y:S01]  /*6220*/  MUFU.EX2 R13, R21 ;  /* 0x00000015000d7308 */ /* 0x0001e20000000800 */
[----:B------:R-:W-:Y:S01]  /*6230*/  ISETP.LT.OR P0, PT, R19, 0x3a, P0 ;  /* 0x0000003a1300780c */ /* 0x000fe20000701670 */
[-CC-:B------:R-:W-:Y:S01]  /*6240*/  FFMA.FTZ R178, R178, R11.reuse, -R161.reuse ;  /* 0x0000000bb2b27223 */ /* 0x180fe200000108a1 */
[----:B------:R-:W-:Y:S01]  /*6250*/  FSEL R190, R159, -INF , !P2 ;  /* 0xff8000009fbe7808 */ /* 0x000fe20005000000 */
[----:B------:R-:W-:Y:S01]  /*6260*/  FFMA.FTZ R168, R168, R11, -R161 ;  /* 0x0000000ba8a87223 */ /* 0x000fe200000108a1 */
[----:B------:R-:W-:-:S02]  /*6270*/  FMNMX.FTZ R19, R158, R15, !PT ;  /* 0x0000000f9e137209 */ /* 0x000fc40007810000 */
[----:B--2---:R-:W-:Y:S01]  /*6280*/  FSEL R160, R160, -INF , !P0 ;  /* 0xff800000a0a07808 */ /* 0x004fe20004000000 */
[----:B------:R1:W-:Y:S01]  /*6290*/  MUFU.EX2 R15, R23 ;  /* 0x00000017000f7308 */ /* 0x0003e20000000800 */
[----:B------:R-:W-:Y:S01]  /*62a0*/  FMNMX.FTZ R19, R190, R19, !PT ;  /* 0x00000013be137209 */ /* 0x000fe20007810000 */
[-CC-:B0-----:R-:W-:Y:S01]  /*62b0*/  FFMA.FTZ R21, R176, R11.reuse, -R161.reuse ;  /* 0x0000000bb0157223 */ /* 0x181fe200000108a1 */
[----:B------:R-:W-:Y:S01]  /*62c0*/  FSEL R159, R12, RZ, P3 ;  /* 0x000000ff0c9f7208 */ /* 0x000fe20001800000 */
[--C-:B------:R-:W-:Y:S01]  /*62d0*/  FFMA.FTZ R176, R186, R11, -R161.reuse ;  /* 0x0000000bbab07223 */ /* 0x100fe200000108a1 */
[----:B------:R-:W-:Y:S01]  /*62e0*/  FMNMX.FTZ R153, R160, R19, !PT ;  /* 0x00000013a0997209 */ /* 0x000fe20007810000 */
[-CC-:B------:R-:W-:Y:S01]  /*62f0*/  FFMA.FTZ R19, R172, R11.reuse, -R161.reuse ;  /* 0x0000000bac137223 */ /* 0x180fe200000108a1 */
[----:B------:R-:W-:-:S01]  /*6300*/  FFMA.FTZ R172, R174, R11, -R161 ;  /* 0x0000000baeac7223 */ /* 0x000fc200000108a1 */
[----:B------:R-:W-:Y:S01]  /*6310*/  FADD.FTZ R170, -R159, R8 ;  /* 0x000000089faa7221 */ /* 0x000fe20000010100 */
[----:B------:R-:W-:-:S01]  /*6320*/  FFMA.FTZ R174, R182, R11, -R161 ;  /* 0x0000000bb6ae7223 */ /* 0x000fc200000108a1 */
[----:B------:R-:W0:Y:S01]  /*6330*/  SHFL.BFLY PT, R188, R153, 0x2, 0x1f ;  /* 0x0c401f0099bc7f89 */ /* 0x000e2200000e0000 */
[----:B-1----:R-:W-:-:S01]  /*6340*/  FFMA.FTZ R23, R184, R11, -R161 ;  /* 0x0000000bb8177223 */ /* 0x002fc200000108a1 */
[-CC-:B------:R-:W-:Y:S01]  /*6350*/  FFMA.FTZ R8, R162, R11.reuse, -R161.reuse ;  /* 0x0000000ba2087223 */ /* 0x180fe200000108a1 */
[-C--:B------:R-:W-:Y:S01]  /*6360*/  FMUL.FTZ R159, R170, R11.reuse ;  /* 0x0000000baa9f7220 */ /* 0x080fe20000410000 */
[----:B------:R-:W-:Y:S08]  /*6370*/  MUFU.EX2 R204, R204 ;  /* 0x000000cc00cc7308 */ /* 0x000ff00000000800 */
[----:B------:R-:W1:Y:S08]  /*6380*/  MUFU.EX2 R159, R159 ;  /* 0x0000009f009f7308 */ /* 0x000e700000000800 */
[----:B------:R-:W-:Y:S01]  /*6390*/  MUFU.EX2 R178, R178 ;  /* 0x000000b200b27308 */ /* 0x000fe20000000800 */
[----:B0-----:R-:W-:Y:S01]  /*63a0*/  FMNMX.FTZ R188, R153, R188, !PT ;  /* 0x000000bc99bc7209 */ /* 0x001fe20007810000 */
[----:B------:R-:W-:-:S06]  /*63b0*/  FFMA.FTZ R153, R180, R11, -R161 ;  /* 0x0000000bb4997223 */ /* 0x000fcc00000108a1 */
[----:B------:R-:W-:Y:S01]  /*63c0*/  MUFU.EX2 R19, R19 ;  /* 0x0000001300137308 */ /* 0x000fe20000000800 */
[----:B------:R-:W0:Y:S07]  /*63d0*/  SHFL.BFLY PT, R157, R188, 0x1, 0x1f ;  /* 0x0c201f00bc9d7f89 */ /* 0x000e2e00000e0000 */
[----:B------:R-:W-:Y:S08]  /*63e0*/  MUFU.EX2 R172, R172 ;  /* 0x000000ac00ac7308 */ /* 0x000ff00000000800 */
[----:B------:R-:W-:Y:S08]  /*63f0*/  MUFU.EX2 R21, R21 ;  /* 0x0000001500157308 */ /* 0x000ff00000000800 */
[----:B------:R-:W-:Y:S01]  /*6400*/  MUFU.EX2 R174, R174 ;  /* 0x000000ae00ae7308 */ /* 0x000fe20000000800 */
[----:B0-----:R-:W-:-:S04]  /*6410*/  FMNMX.FTZ R164, R188, R157, !PT ;  /* 0x0000009dbca47209 */ /* 0x001fc80007810000 */
[C---:B------:R-:W-:Y:S01]  /*6420*/  FSETP.NEU.FTZ.AND P0, PT, R164.reuse, -INF , PT ;  /* 0xff800000a400780b */ /* 0x040fe20003f1d000 */
[----:B------:R-:W-:-:S02]  /*6430*/  FFMA.FTZ R161, R164, R11, -8 ;  /* 0xc1000000a4a17423 */ /* 0x000fc4000001000b */
[----:B------:R0:W-:Y:S03]  /*6440*/  MUFU.EX2 R157, R163 ;  /* 0x000000a3009d7308 */ /* 0x0001e60000000800 */
[----:B------:R-:W-:-:S05]  /*6450*/  FSEL R165, R161, RZ, P0 ;  /* 0x000000ffa1a57208 */ /* 0x000fca0000000000 */
[-CC-:B------:R-:W-:Y:S01]  /*6460*/  FFMA.FTZ R167, R14, R11.reuse, -R165.reuse ;  /* 0x0000000b0ea77223 */ /* 0x180fe200000108a5 */
[----:B------:R-:W-:-:S01]  /*6470*/  FFMA.FTZ R14, R18, R11, -R165 ;  /* 0x0000000b120e7223 */ /* 0x000fc200000108a5 */
[----:B------:R-:W-:Y:S01]  /*6480*/  FSEL R18, R164, RZ, P0 ;  /* 0x000000ffa4127208 */ /* 0x000fe20000000000 */
[----:B------:R-:W-:-:S01]  /*6490*/  FFMA.FTZ R161, R196, R11, -R165 ;  /* 0x0000000bc4a17223 */ /* 0x000fc200000108a5 */
[-CC-:B------:R-:W-:Y:S01]  /*64a0*/  FFMA.FTZ R162, R192, R11.reuse, -R165.reuse ;  /* 0x0000000bc0a27223 */ /* 0x180fe200000108a5 */
[----:B------:R-:W-:-:S01]  /*64b0*/  FFMA.FTZ R194, R194, R11, -R165 ;  /* 0x0000000bc2c27223 */ /* 0x000fc200000108a5 */
[----:B------:R-:W-:Y:S01]  /*64c0*/  MUFU.EX2 R167, R167 ;  /* 0x000000a700a77308 */ /* 0x000fe20000000800 */
[----:B------:R-:W-:-:S01]  /*64d0*/  FADD.FTZ R18, -R18, R9 ;  /* 0x0000000912127221 */ /* 0x000fc20000010100 */
[----:B0-----:R-:W-:Y:S01]  /*64e0*/  FFMA.FTZ R163, R20, R11, -R165 ;  /* 0x0000000b14a37223 */ /* 0x001fe200000108a5 */
[----:B-1----:R-:W-:-:S01]  /*64f0*/  FFMA.FTZ R20, R159, R3, R204 ;  /* 0x000000039f147223 */ /* 0x002fc200000100cc */
[-CC-:B------:R-:W-:Y:S01]  /*6500*/  FFMA.FTZ R22, R22, R11.reuse, -R165.reuse ;  /* 0x0000000b16167223 */ /* 0x180fe200000108a5 */
[-C--:B------:R-:W-:Y:S01]  /*6510*/  FMUL.FTZ R18, R18, R11.reuse ;  /* 0x0000000b12127220 */ /* 0x080fe20000410000 */
[----:B------:R-:W-:Y:S01]  /*6520*/  FFMA.FTZ R152, R152, R11, -R165 ;  /* 0x0000000b98987223 */ /* 0x000fe200000108a5 */
[----:B------:R-:W-:-:S01]  /*6530*/  FADD.FTZ R20, R13, R20 ;  /* 0x000000140d147221 */ /* 0x000fc20000010000 */
[----:B------:R-:W-:Y:S01]  /*6540*/  MUFU.EX2 R161, R161 ;  /* 0x000000a100a17308 */ /* 0x000fe20000000800 */
[----:B------:R-:W-:-:S01]  /*6550*/  FFMA.FTZ R198, R198, R11, -R165 ;  /* 0x0000000bc6c67223 */ /* 0x000fc200000108a5 */
[----:B------:R-:W-:Y:S01]  /*6560*/  FFMA.FTZ R154, R154, R11, -R165 ;  /* 0x0000000b9a9a7223 */ /* 0x000fe200000108a5 */
[----:B------:R-:W-:-:S01]  /*6570*/  FADD.FTZ R9, R15, R20 ;  /* 0x000000140f097221 */ /* 0x000fc20000010000 */
[-CC-:B------:R-:W-:Y:S01]  /*6580*/  FFMA.FTZ R200, R200, R11.reuse, -R165.reuse ;  /* 0x0000000bc8c87223 */ /* 0x180fe200000108a5 */
[----:B------:R-:W-:-:S01]  /*6590*/  FFMA.FTZ R156, R156, R11, -R165 ;  /* 0x0000000b9c9c7223 */ /* 0x000fc200000108a5 */
[-CC-:B------:R-:W-:Y:S01]  /*65a0*/  FFMA.FTZ R202, R202, R11.reuse, -R165.reuse ;  /* 0x0000000bcaca7223 */ /* 0x180fe200000108a5 */
[----:B------:R-:W-:-:S01]  /*65b0*/  FFMA.FTZ R158, R158, R11, -R165 ;  /* 0x0000000b9e9e7223 */ /* 0x000fc200000108a5 */
[----:B------:R-:W0:Y:S01]  /*65c0*/  MUFU.EX2 R18, R18 ;  /* 0x0000001200127308 */ /* 0x000e220000000800 */
[----:B------:R-:W-:-:S01]  /*65d0*/  FFMA.FTZ R190, R190, R11, -R165 ;  /* 0x0000000bbebe7223 */ /* 0x000fc200000108a5 */
[----:B------:R-:W-:-:S06]  /*65e0*/  FFMA.FTZ R160, R160, R11, -R165 ;  /* 0x0000000ba0a07223 */ /* 0x000fcc00000108a5 */
[----:B------:R-:W1:Y:S08]  /*65f0*/  MUFU.EX2 R162, R162 ;  /* 0x000000a200a27308 */ /* 0x000e700000000800 */
[----:B------:R-:W2:Y:S01]  /*6600*/  MUFU.EX2 R194, R194 ;  /* 0x000000c200c27308 */ /* 0x000ea20000000800 */
[----:B0-----:R-:W-:-:S01]  /*6610*/  FFMA.FTZ R3, R18, R4, R161 ;  /* 0x0000000412037223 */ /* 0x001fc200000100a1 */
[----:B------:R-:W-:-:S04]  /*6620*/  FADD.FTZ R4, R178, R9 ;  /* 0x00000009b2047221 */ /* 0x000fc80000010000 */
[----:B------:R-:W-:Y:S02]  /*6630*/  FADD.FTZ R9, R19, R4 ;  /* 0x0000000413097221 */ /* 0x000fe40000010000 */
[----:B------:R-:W0:Y:S01]  /*6640*/  MUFU.EX2 R14, R14 ;  /* 0x0000000e000e7308 */ /* 0x000e220000000800 */
[----:B-1----:R-:W-:-:S01]  /*6650*/  FADD.FTZ R3, R162, R3 ;  /* 0x00000003a2037221 */ /* 0x002fc20000010000 */
[----:B------:R-:W-:-:S06]  /*6660*/  FADD.FTZ R20, R172, R9 ;  /* 0x00000009ac147221 */ /* 0x000fcc0000010000 */
[----:B------:R-:W1:Y:S01]  /*6670*/  MUFU.EX2 R163, R163 ;  /* 0x000000a300a37308 */ /* 0x000e620000000800 */
[----:B--2---:R-:W-:-:S04]  /*6680*/  FADD.FTZ R3, R194, R3 ;  /* 0x00000003c2037221 */ /* 0x004fc80000010000 */
[----:B------:R-:W-:-:S03]  /*6690*/  FADD.FTZ R3, R167, R3 ;  /* 0x00000003a7037221 */ /* 0x000fc60000010000 */
[----:B------:R-:W2:Y:S01]  /*66a0*/  MUFU.EX2 R169, R22 ;  /* 0x0000001600a97308 */ /* 0x000ea20000000800 */
[----:B0-----:R-:W-:-:S01]  /*66b0*/  FADD.FTZ R4, R14, R3 ;  /* 0x000000030e047221 */ /* 0x001fc20000010000 */
[----:B------:R-:W-:-:S04]  /*66c0*/  FADD.FTZ R3, R21, R20 ;  /* 0x0000001415037221 */ /* 0x000fc80000010000 */
[----:B------:R-:W-:Y:S02]  /*66d0*/  FADD.FTZ R20, R174, R3 ;  /* 0x00000003ae147221 */ /* 0x000fe40000010000 */
        /* <DEDUP_REMOVED lines=27> */
[----:B--2---:R-:W-:-:S04]  /*6890*/  FADD.FTZ R20, R166, R3 ;  /* 0x00000003a6147221 */ /* 0x004fc80000010000 */
[----:B------:R-:W-:-:S03]  /*68a0*/  FADD.FTZ R3, R157, R20 ;  /* 0x000000149d037221 */ /* 0x000fc60000010000 */
[----:B------:R-:W2:Y:S01]  /*68b0*/  MUFU.EX2 R8, R8 ;  /* 0x0000000800087308 */ /* 0x000ea20000000800 */
[----:B0-----:R-:W-:-:S07]  /*68c0*/  FADD.FTZ R4, R175, R4 ;  /* 0x00000004af047221 */ /* 0x001fce0000010000 */
[----:B------:R-:W0:Y:S01]  /*68d0*/  MUFU.EX2 R160, R160 ;  /* 0x000000a000a07308 */ /* 0x000e220000000800 */
[----:B-1----:R-:W-:-:S01]  /*68e0*/  FADD.FTZ R4, R177, R4 ;  /* 0x00000004b1047221 */ /* 0x002fc20000010000 */
[----:B--2---:R-:W-:-:S03]  /*68f0*/  FADD.FTZ R3, R8, R3 ;  /* 0x0000000308037221 */ /* 0x004fc60000010000 */
[----:B0-----:R-:W-:Y:S01]  /*6900*/  FADD.FTZ R4, R160, R4 ;  /* 0x00000004a0047221 */ /* 0x001fe20000010000 */
[----:B------:R-:W-:Y:S06]  /*6910*/  @!P4 BRA `(.L_x_991) ;  /* 0x000000000004c947 */ /* 0x000fec0003800000 */
[----:B------:R-:W-:Y:S01]  /*6920*/  BPT.TRAP 0x1 ;  /* 0x000000040000795c */ /* 0x000fe20000300000 */
.L_x_991:
[----:B------:R-:W-:Y:S01]  /*6930*/  ULEA UR6, UR51, UR41, 0x3 ;  /* 0x0000002933067291 */ /* 0x000fe2000f8e183f */
[----:B------:R-:W-:Y:S01]  /*6940*/  ISETP.LT.AND P0, PT, R10, UR50, PT ;  /* 0x000000320a007c0c */ /* 0x000fe2000bf01270 */
[----:B------:R-:W-:Y:S01]  /*6950*/  UMOV UR52, UR47 ;  /* 0x0000002f00347c82 */ /* 0x000fe20008000000 */
[----:B------:R-:W-:Y:S01]  /*6960*/  F2FP.SATFINITE.E4M3.F32.PACK_AB_MERGE_C R9, R167, R194, RZ ;  /* 0x000000c2a709723e */ /* 0x000fe200048070ff */
[----:B------:R-:W-:Y:S01]  /*6970*/  UIADD3 UR6, UR6, 0x20860, URZ ;  /* 0x0002086006067890 */ /* 0x000fe2000fffe03f */
[----:B------:R-:W-:Y:S01]  /*6980*/  F2FP.SATFINITE.E4M3.F32.PACK_AB_MERGE_C R20, R152, R169, RZ ;  /* 0x000000a99814723e */ /* 0x000fe200048070ff */
[----:B------:R-:W-:Y:S01]  /*6990*/  UMOV UR51, UR49 ;  /* 0x0000003100337c82 */ /* 0x000fe20008000000 */
[----:B------:R-:W-:Y:S01]  /*69a0*/  F2FP.SATFINITE.E4M3.F32.PACK_AB_MERGE_C R8, R8, R157, RZ ;  /* 0x0000009d0808723e */ /* 0x000fe200048070ff */
[----:B------:R-:W-:Y:S01]  /*69b0*/  UPRMT UR6, UR43, 0x654, UR6 ;  /* 0x000006542b067896 */ /* 0x000fe20008000006 */
        /* <DEDUP_REMOVED lines=8> */
[----:B------:R-:W-:Y:S01]  /*6a40*/  SYNCS.ARRIVE.TRANS64.RED.A1T0 RZ, [UR6], RZ ;  /* 0x000000ffffff79a7 */ /* 0x000fe20008100406 */
[----:B------:R-:W-:Y:S01]  /*6a50*/  UIADD3 UR6, UR50, -0x1, URZ ;  /* 0xffffffff32067890 */ /* 0x000fe2000fffe03f */
[----:B------:R-:W-:Y:S01]  /*6a60*/  F2FP.SATFINITE.E4M3.F32.PACK_AB_MERGE_C R152, R160, R177, RZ ;  /* 0x000000b1a098723e */ /* 0x000fe200048070ff */
[----:B------:R-:W-:Y:S01]  /*6a70*/  FMUL.FTZ R32, R32, R159 ;  /* 0x0000009f20207220 */ /* 0x000fe20000410000 */
[----:B------:R-:W-:Y:S01]  /*6a80*/  F2FP.SATFINITE.E4M3.F32.PACK_AB_MERGE_C R189, R162, R161, R9 ;  /* 0x000000a1a2bd723e */ /* 0x000fe20004807009 */
[----:B------:R-:W-:Y:S01]  /*6a90*/  FMUL.FTZ R33, R33, R159 ;  /* 0x0000009f21217220 */ /* 0x000fe20000410000 */
[----:B------:R-:W-:Y:S01]  /*6aa0*/  F2FP.SATFINITE.E4M3.F32.PACK_AB_MERGE_C R186, R166, R155, R8 ;  /* 0x0000009ba6ba723e */ /* 0x000fe20004807008 */
[-C--:B------:R-:W-:Y:S01]  /*6ab0*/  FMUL.FTZ R36, R36, R159.reuse ;  /* 0x0000009f24247220 */ /* 0x080fe20000410000 */
[----:B------:R-:W-:Y:S01]  /*6ac0*/  UMOV UR50, UR6 ;  /* 0x0000000600327c82 */ /* 0x000fe20008000000 */
        /* <DEDUP_REMOVED lines=127> */
[----:B------:R-:W-:-:S02]  /*72c0*/  IMAD.MOV.U32 R9, RZ, RZ, R164 ;  /* 0x000000ffff097224 */ /* 0x000fc400078e00a4 */
[----:B------:R-:W-:Y:S01]  /*72d0*/  IMAD.MOV.U32 R8, RZ, RZ, R12 ;  /* 0x000000ffff087224 */ /* 0x000fe200078e000c */
[----:B------:R-:W-:Y:S06]  /*72e0*/  @P0 BRA `(.L_x_992) ;  /* 0xffffffd800080947 */ /* 0x000fec000383ffff */
[----:B------:R-:W-:Y:S01]  /*72f0*/  IMAD.MOV.U32 R9, RZ, RZ, R164 ;  /* 0x000000ffff097224 */ /* 0x000fe200078e00a4 */
[----:B------:R-:W-:Y:S01]  /*7300*/  UMOV UR50, UR6 ;  /* 0x0000000600327c82 */ /* 0x000fe20008000000 */
[----:B------:R-:W-:-:S07]  /*7310*/  IMAD.MOV.U32 R8, RZ, RZ, R12 ;  /* 0x000000ffff087224 */ /* 0x000fce00078e000c */
.L_x_974:
[----:B------:R-:W0:Y:S01]  /*7320*/  LDC R10, c[0x0][0x448] ;  /* 0x00011200ff0a7b82 */ /* 0x000e220000000800 */
[----:B------:R-:W-:-:S04]  /*7330*/  UIADD3 UR53, -UR53, 0x1, URZ ;  /* 0x0000000135357890 */ /* 0x000fc8000fffe13f */
[----:B------:R-:W-:-:S03]  /*7340*/  UIMAD UR53, UR37, UR54, UR53 ;  /* 0x00000036253572a4 */ /* 0x000fc6000f8e0235 */
[----:B------:R-:W1:Y:S08]  /*7350*/  S2UR UR6, SR_CTAID.X ;  /* 0x00000000000679c3 */ /* 0x000e700000002500 */
[----:B------:R-:W2:Y:S01]  /*7360*/  LDC R15, c[0x0][0x9e4] ;  /* 0x00027900ff0f7b82 */ /* 0x000ea20000000800 */
[----:B0-----:R-:W-:Y:S01]  /*7370*/  ISETP.NE.AND P3, PT, R10, 0x1, PT ;  /* 0x000000010a00780c */ /* 0x001fe20003f65270 */
[----:B-1----:R-:W-:-:S12]  /*7380*/  ULEA UR6, UR6, 0x7f, 0x7 ;  /* 0x0000007f06067891 */ /* 0x002fd8000f8e383f */
[----:B------:R-:W0:Y:S01]  /*7390*/  @P3 LDC R12, c[0x0][0x44c] ;  /* 0x00011300ff0c3b82 */ /* 0x000e220000000800 */
[----:B------:R-:W-:Y:S01]  /*73a0*/  IMAD.U32 R10, RZ, RZ, UR6 ;  /* 0x00000006ff0a7e24 */ /* 0x000fe2000f8e00ff */
[----:B--2---:R-:W-:-:S06]  /*73b0*/  ISETP.GE.AND P6, PT, R15, 0x1, PT ;  /* 0x000000010f00780c */ /* 0x004fcc0003fc6270 */
[----:B------:R-:W1:Y:S01]  /*73c0*/  @P3 LDC R13, c[0x0][0x450] ;  /* 0x00011400ff0d3b82 */ /* 0x000e620000000800 */
[----:B0-----:R-:W-:Y:S01]  /*73d0*/  @P3 IMAD.HI.U32 R12, R12, UR6, RZ ;  /* 0x000000060c0c3c27 */ /* 0x001fe2000f8e00ff */
[----:B------:R-:W-:-:S04]  /*73e0*/  ULDC UR6, c[0x0][0x9dc] ;  /* 0x0002770000067ab9 */ /* 0x000fc80000000800 */
[----:B-1----:R-:W-:-:S05]  /*73f0*/  @P3 SHF.R.U32.HI R10, RZ, R13, R12 ;  /* 0x0000000dff0a3219 */ /* 0x002fca000001160c */
[----:B------:R-:W-:-:S04]  /*7400*/  VIADD R10, R10, UR53 ;  /* 0x000000350a0a7c36 */ /* 0x000fc80008000000 */
[----:B------:R-:W-:Y:S01]  /*7410*/  VIADD R12, R10, -UR6 ;  /* 0x800000060a0c7c36 */ /* 0x000fe20008000000 */
[----:B------:R-:W-:Y:S06]  /*7420*/  @!P6 BRA `(.L_x_993) ;  /* 0x00000000003ce947 */ /* 0x000fec0003800000 */
        /* <DEDUP_REMOVED lines=9> */
.L_x_994:
[----:B------:R-:W-:-:S13]  /*74c0*/  ISETP.NE.AND P0, PT, R15, 0x1, PT ;  /* 0x000000010f00780c */ /* 0x000fda0003f05270 */
[----:B------:R-:W0:Y:S02]  /*74d0*/  @P0 LDC.64 R18, c[0x0][0x9e8] ;  /* 0x00027a00ff120b82 */ /* 0x000e240000000a00 */
[----:B0-----:R-:W-:-:S05]  /*74e0*/  @P0 IMAD.HI.U32 R14, R10, R18, RZ ;  /* 0x000000120a0e0227 */ /* 0x001fca00078e00ff */
[----:B------:R-:W-:-:S07]  /*74f0*/  @P0 SHF.R.U32.HI R10, RZ, R19, R14 ;  /* 0x00000013ff0a0219 */ /* 0x000fce000001160e */
.L_x_995:
[----:B------:R-:W-:-:S05]  /*7500*/  IMAD R13, R10, R15, RZ ;  /* 0x0000000f0a0d7224 */ /* 0x000fca00078e02ff */
[----:B------:R-:W-:-:S07]  /*7510*/  VIMNMX R12, R12, R13, !PT ;  /* 0x0000000d0c0c7248 */ /* 0x000fce0007fe0100 */
.L_x_993:
[----:B------:R-:W-:-:S05]  /*7520*/  VIADD R12, R12, 0x3f ;  /* 0x0000003f0c0c7836 */ /* 0x000fca0000000000 */
[----:B------:R-:W-:-:S04]  /*7530*/  SHF.R.S32.HI R13, RZ, 0x1f, R12 ;  /* 0x0000001fff0d7819 */ /* 0x000fc8000001140c */
[----:B------:R-:W-:-:S04]  /*7540*/  LEA.HI R13, R13, R12, RZ, 0x6 ;  /* 0x0000000c0d0d7211 */ /* 0x000fc800078f30ff */
[----:B------:R-:W-:-:S04]  /*7550*/  SHF.R.S32.HI R13, RZ, 0x6, R13 ;  /* 0x00000006ff0d7819 */ /* 0x000fc8000001140d */
[----:B------:R-:W-:-:S04]  /*7560*/  VIMNMX R10, R16, R13, !PT ;  /* 0x0000000d100a7248 */ /* 0x000fc80007fe0100 */
[----:B------:R-:W-:-:S13]  /*7570*/  ISETP.LE.AND P0, PT, R10, UR50, PT ;  /* 0x000000320a007c0c */ /* 0x000fda000bf03270 */
[----:B------:R-:W-:Y:S05]  /*7580*/  @!P0 BRA `(.L_x_996) ;  /* 0x0000001c00608947 */ /* 0x000fea0003800000 */
[----:B------:R-:W-:Y:S01]  /*7590*/  IMAD.MOV.U32 R15, RZ, RZ, R9 ;  /* 0x000000ffff0f7224 */ /* 0x000fe200078e0009 */
[----:B------:R-:W-:Y:S01]  /*75a0*/  UMOV UR52, UR47 ;  /* 0x0000002f00347c82 */ /* 0x000fe20008000000 */
[----:B------:R-:W-:Y:S01]  /*75b0*/  IMAD.MOV.U32 R13, RZ, RZ, R8 ;  /* 0x000000ffff0d7224 */ /* 0x000fe200078e0008 */
[----:B------:R-:W-:-:S06]  /*75c0*/  UMOV UR51, UR49 ;  /* 0x0000003100337c82 */ /* 0x000fcc0008000000 */
.L_x_1006:
[----:B------:R-:W-:Y:S01]  /*75d0*/  ISETP.NE.AND P0, PT, RZ, UR40, PT ;  /* 0x00000028ff007c0c */ /* 0x000fe2000bf05270 */
[----:B------:R-:W-:-:S04]  /*75e0*/  UISETP.NE.AND UP0, UPT, UR51, 0x1, UPT ;  /* 0x000000013300788c */ /* 0x000fc8000bf05270 */
[----:B------:R-:W-:-:S04]  /*75f0*/  USEL UR47, URZ, 0x1, UP0 ;  /* 0x000000013f2f7887 */ /* 0x000fc80008000000 */
[----:B------:R-:W-:-:S04]  /*7600*/  ULOP3.LUT UR47, UR52, UR47, URZ, 0x3c, !UPT ;  /* 0x0000002f342f7292 */ /* 0x000fc8000f8e3c3f */
[----:B------:R-:W-:Y:S08]  /*7610*/  @P0 BRA `(.L_x_997) ;  /* 0x0000000000380947 */ /* 0x000ff00003800000 */
[----:B------:R-:W-:Y:S05]  /*7620*/  @!P4 BRA `(.L_x_998) ;  /* 0x000000000004c947 */ /* 0x000fea0003800000 */
[----:B------:R-:W-:Y:S01]  /*7630*/  BPT.TRAP 0x1 ;  /* 0x000000040000795c */ /* 0x000fe20000300000 */
.L_x_998:
[----:B------:R-:W-:Y:S01]  /*7640*/  UIADD3 UR6, UR51, 0x1, URZ ;  /* 0x0000000133067890 */ /* 0x000fe2000fffe03f */
[----:B------:R-:W-:-:S03]  /*7650*/  IMAD.U32 R8, RZ, RZ, UR47 ;  /* 0x0000002fff087e24 */ /* 0x000fc6000f8e00ff */
[----:B------:R-:W-:Y:S02]  /*7660*/  UISETP.NE.AND UP0, UPT, UR6, 0x2, UPT ;  /* 0x000000020600788c */ /* 0x000fe4000bf05270 */
[----:B------:R-:W-:Y:S02]  /*7670*/  SHF.L.U32 R8, R8, 0x1f, RZ ;  /* 0x0000001f08087819 */ /* 0x000fe400000006ff */
[----:B------:R-:W-:-:S04]  /*7680*/  USEL UR6, UR6, URZ, UP0 ;  /* 0x0000003f06067287 */ /* 0x000fc80008000000 */
[----:B------:R-:W-:-:S09]  /*7690*/  ULEA UR6, UR6, UR41, 0x3 ;  /* 0x0000002906067291 */ /* 0x000fd2000f8e183f */
[----:B------:R0:W1:Y:S01]  /*76a0*/  SYNCS.PHASECHK.TRANS64.TRYWAIT P1, [UR6+0x20830], R8 ;  /* 0x02083008ff0075a7 */ /* 0x0000620008020146 */
[----:B------:R-:W-:Y:S05]  /*76b0*/  @!P4 BRA `(.L_x_999) ;  /* 0x000000000004c947 */ /* 0x000fea0003800000 */
[----:B------:R-:W-:Y:S01]  /*76c0*/  BPT.TRAP 0x1 ;  /* 0x000000040000795c */ /* 0x000fe20000300000 */
.L_x_999:
[----:B-1----:R-:W-:Y:S05]  /*76d0*/  @P1 BRA `(.L_x_997) ;  /* 0x0000000000081947 */ /* 0x002fea0003800000 */
[----:B------:R-:W1:Y:S02]  /*76e0*/  SYNCS.PHASECHK.TRANS64.TRYWAIT P1, [UR6+0x20830], R8 ;  /* 0x02083008ff0075a7 */ /* 0x000e640008020146 */
[----:B-1----:R-:W-:Y:S05]  /*76f0*/  @!P1 BRA `(.L_x_1000) ;  /* 0x000000cc00389947 */ /* 0x002fea0003800000 */
.L_x_997:
        /* <DEDUP_REMOVED lines=23> */
[----:B------:R-:W-:Y:S01]  /*7870*/  QGMMA.64x64x32.F32.E4M3.E4M3 R152, gdesc[UR32], RZ, !UPT, gsb0 ;  /* 0x00e00000209879f3 */ /* 0x000fe2000c0008ff */
[----:B------:R-:W-:Y:S02]  /*7880*/  UMOV UR31, 0x40000040 ;  /* 0x40000040001f7882 */ /* 0x000fe40000000000 */
        /* <DEDUP_REMOVED lines=25> */
.L_x_1002:
[----:B------:R-:W-:Y:S01]  /*7a20*/  ULEA UR6, UR51, UR41, 0x3 ;  /* 0x0000002933067291 */ /* 0x000fe2000f8e183f */
[----:B------:R-:W-:-:S05]  /*7a30*/  IMAD.U32 R8, RZ, RZ, UR52 ;  /* 0x00000034ff087e24 */ /* 0x000fca000f8e00ff */
[----:B------:R-:W-:-:S04]  /*7a40*/  SHF.L.U32 R8, R8, 0x1f, RZ ;  /* 0x0000001f08087819 */ /* 0x000fc800000006ff */
[----:B------:R0:W1:Y:S01]  /*7a50*/  SYNCS.PHASECHK.TRANS64.TRYWAIT P0, [UR6+0x20850], R8 ;  /* 0x02085008ff0075a7 */ /* 0x0000620008000146 */
[----:B------:R-:W-:Y:S05]  /*7a60*/  @!P4 BRA `(.L_x_1003) ;  /* 0x000000000004c947 */ /* 0x000fea0003800000 */
[----:B------:R-:W-:Y:S01]  /*7a70*/  BPT.TRAP 0x1 ;  /* 0x000000040000795c */ /* 0x000fe20000300000 */
.L_x_1003:
[----:B-1----:R-:W-:Y:S05]  /*7a80*/  @P0 BRA `(.L_x_1001) ;  /* 0x0000000000080947 */ /* 0x002fea0003800000 */
[----:B------:R-:W1:Y:S02]  /*7a90*/  SYNCS.PHASECHK.TRANS64.TRYWAIT P0, [UR6+0x20850], R8 ;  /* 0x02085008ff0075a7 */ /* 0x000e640008000146 */
[----:B-1----:R-:W-:Y:S05]  /*7aa0*/  @!P0 BRA `(.L_x_1004) ;  /* 0x000000c800648947 */ /* 0x002fea0003800000 */
.L_x_1001:
[----:B------:R-:W-:Y:S01]  /*7ab0*/  UIADD3 UR6, UR41, 0x400, URZ ;  /* 0x0000040029067890 */ /* 0x000fe2000fffe03f */
[----:B------:R-:W-:Y:S01]  /*7ac0*/  WARPGROUP.ARRIVE ;  /* 0x00000000000079c5 */ /* 0x000fe20000000000 */
[----:B------:R-:W-:Y:S01]  /*7ad0*/  UMOV UR7, 0x80000020 ;  /* 0x8000002000077882 */ /* 0x000fe20000000000 */
[C---:B------:R-:W-:Y:S01]  /*7ae0*/  FMUL.FTZ R22, R0.reuse, R152 ;  /* 0x0000009800167220 */ /* 0x040fe20000410000 */
[----:B------:R-:W-:Y:S01]  /*7af0*/  USHF.R.U32.HI UR6, URZ, 0x4, UR6 ;  /* 0x000000043f067899 */ /* 0x000fe20008011606 */
[C---:B------:R-:W-:Y:S01]  /*7b00*/  FMUL.FTZ R12, R0.reuse, R154 ;  /* 0x0000009a000c7220 */ /* 0x040fe20000410000 */
[C---:B------:R-:W-:Y:S01]  /*7b10*/  FMUL.FTZ R192, R0.reuse, R153 ;  /* 0x0000009900c07220 */ /* 0x040fe20000410000 */
[C---:B------:R-:W-:Y:S01]  /*7b20*/  FMUL.FTZ R14, R0.reuse, R155 ;  /* 0x0000009b000e7220 */ /* 0x040fe20000410000 */
[----:B------:R-:W-:Y:S01]  /*7b30*/  ULOP3.LUT UR6, UR6, 0x3fff, URZ, 0xc0, !UPT ;  /* 0x00003fff06067892 */ /* 0x000fe2000f8ec03f */
[----:B------:R-:W1:Y:S01]  /*7b40*/  MUFU.TANH R22, R22 ;  /* 0x0000001600167308 */ /* 0x000e620000002400 */
[C---:B------:R-:W-:Y:S01]  /*7b50*/  FMUL.FTZ R156, R0.reuse, R156 ;  /* 0x0000009c009c7220 */ /* 0x040fe20000410000 */
[C---:B------:R-:W-:Y:S01]  /*7b60*/  FMUL.FTZ R18, R0.reuse, R158 ;  /* 0x0000009e00127220 */ /* 0x040fe20000410000 */
[----:B------:R-:W-:Y:S01]  /*7b70*/  ULOP3.LUT UR6, UR6, 0x10000, URZ, 0xfc, !UPT ;  /* 0x0001000006067892 */ /* 0x000fe2000f8efc3f */
[C---:B------:R-:W-:Y:S01]  /*7b80*/  FMUL.FTZ R194, R0.reuse, R157 ;  /* 0x0000009d00c27220 */ /* 0x040fe20000410000 */
[C---:B------:R-:W-:Y:S01]  /*7b90*/  FMUL.FTZ R20, R0.reuse, R159 ;  /* 0x0000009f00147220 */ /* 0x040fe20000410000 */
[C---:B------:R-:W-:Y:S01]  /*7ba0*/  FMUL.FTZ R196, R0.reuse, R160 ;  /* 0x000000a000c47220 */ /* 0x040fe20000410000 */
[----:B------:R-:W-:Y:S01]  /*7bb0*/  ULEA UR6, UR51, UR6, 0xa ;  /* 0x0000000633067291 */ /* 0x000fe2000f8e503f */
        /* <DEDUP_REMOVED lines=8> */
[----:B------:R-:W-:Y:S01]  /*7c40*/  QGMMA.64x256x32.F32.E4M3.E4M3 R24, R188, gdesc[UR4], R24, gsb0 ;  /* 0x03e00004bc187df3 */ /* 0x000fe20008000818 */
[----:B------:R-:W-:Y:S01]  /*7c50*/  UIADD3 UR6, UR6, 0x2, URZ ;  /* 0x0000000206067890 */ /* 0x000fe2000fffe03f */
[----:B------:R-:W3:Y:S01]  /*7c60*/  MUFU.TANH R192, R192 ;  /* 0x000000c000c07308 */ /* 0x000ee20000002400 */
[----:B------:R-:W-:Y:S01]  /*7c70*/  UMOV UR7, 0x80000020 ;  /* 0x8000002000077882 */ /* 0x000fe20000000000 */
[----:B-1----:R-:W-:Y:S01]  /*7c80*/  FMNMX.FTZ R9, R22, R13, !PT ;  /* 0x0000000d16097209 */ /* 0x002fe20007810000 */
[C---:B------:R-:W-:Y:S01]  /*7c90*/  FMUL.FTZ R204, R0.reuse, R168 ;  /* 0x000000a800cc7220 */ /* 0x040fe20000410000 */
[C---:B------:R-:W-:Y:S01]  /*7ca0*/  FMUL.FTZ R162, R0.reuse, R170 ;  /* 0x000000aa00a27220 */ /* 0x040fe20000410000 */
[C---:B------:R-:W-:Y:S01]  /*7cb0*/  FMUL.FTZ R206, R0.reuse, R169 ;  /* 0x000000a900ce7220 */ /* 0x040fe20000410000 */
[----:B------:R-:W-:Y:S01]  /*7cc0*/  FMUL.FTZ R164, R0, R171 ;  /* 0x000000ab00a47220 */ /* 0x000fe20000410000 */
[----:B--2---:R-:W-:Y:S01]  /*7cd0*/  FMNMX.FTZ R11, R12, R15, !PT ;  /* 0x0000000f0c0b7209 */ /* 0x004fe20007810000 */
        /* <DEDUP_REMOVED lines=9> */
[----:B---3--:R-:W-:Y:S01]  /*7d70*/  FMNMX.FTZ R9, R192, R9, !PT ;  /* 0x00000009c0097209 */ /* 0x008fe20007810000 */
[C---:B------:R-:W-:Y:S01]  /*7d80*/  FMUL.FTZ R176, R0.reuse, R179 ;  /* 0x000000b300b07220 */ /* 0x040fe20000410000 */
[C---:B------:R-:W-:Y:S01]  /*7d90*/  FMUL.FTZ R178, R0.reuse, R180 ;  /* 0x000000b400b27220 */ /* 0x040fe20000410000 */
[C---:B------:R-:W-:Y:S01]  /*7da0*/  FMUL.FTZ R180, R0.reuse, R182 ;  /* 0x000000b600b47220 */ /* 0x040fe20000410000 */
[----:B------:R-:W-:-:S03]  /*7db0*/  FMUL.FTZ R182, R0, R183 ;  /* 0x000000b700b67220 */ /* 0x000fc60000410000 */
[----:B------:R-:W3:Y:S01]  /*7dc0*/  MUFU.TANH R18, R18 ;  /* 0x0000001200127308 */ /* 0x000ee20000002400 */
[----:B-1----:R-:W-:-:S07]  /*7dd0*/  FMNMX.FTZ R11, R14, R11, !PT ;  /* 0x0000000b0e0b7209 */ /* 0x002fce0007810000 */
[----:B------:R-:W1:Y:S01]  /*7de0*/  MUFU.TANH R194, R194 ;  /* 0x000000c200c27308 */ /* 0x000e620000002400 */
[----:B--2---:R-:W-:-:S07]  /*7df0*/  FMNMX.FTZ R9, R156, R9, !PT ;  /* 0x000000099c097209 */ /* 0x004fce0007810000 */
[----:B------:R-:W2:Y:S01]  /*7e00*/  MUFU.TANH R20, R20 ;  /* 0x0000001400147308 */ /* 0x000ea20000002400 */
[----:B---3--:R-:W-:-:S07]  /*7e10*/  FMNMX.FTZ R11, R18, R11, !PT ;  /* 0x0000000b120b7209 */ /* 0x008fce0007810000 */
        /* <DEDUP_REMOVED lines=45> */
[----:B--2---:R-:W-:Y:S02]  /*80f0*/  FMNMX.FTZ R9, R178, R9, !PT ;  /* 0x00000009b2097209 */ /* 0x004fe40007810000 */
[----:B---3--:R-:W-:-:S04]  /*8100*/  FMNMX.FTZ R11, R180, R11, !PT ;  /* 0x0000000bb40b7209 */ /* 0x008fc80007810000 */
[----:B-1----:R-:W-:Y:S02]  /*8110*/  FMNMX.FTZ R21, R182, R11, !PT ;  /* 0x0000000bb6157209 */ /* 0x002fe40007810000 */
[----:B------:R-:W1:Y:S01]  /*8120*/  LDC R11, c[0x0][0x988] ;  /* 0x00026200ff0b7b82 */ /* 0x000e620000000800 */
[----:B------:R-:W-:Y:S02]  /*8130*/  WARPGROUP.DEPBAR.LE gsb0, 0x0 ;  /* 0x00008000000079c5 */ /* 0x000fe40000010000 */
[----:B------:R-:W-:Y:S01]  /*8140*/  WARPGROUP.ARRIVE ;  /* 0x00000000000079c5 */ /* 0x000fe20000000000 */
[----:B------:R-:W-:Y:S01]  /*8150*/  FMUL.FTZ R188, R0, R181 ;  /* 0x000000b500bc7220 */ /* 0x000fe20000410000 */
[----:B------:R-:W2:Y:S04]  /*8160*/  SHFL.BFLY PT, R190, R21, 0x2, 0x1f ;  /* 0x0c401f0015be7f89 */ /* 0x000ea800000e0000 */
[----:B------:R-:W-:Y:S01]  /*8170*/  QGMMA.64x256x32.F32.E4M3.E4M3 R24, R184, gdesc[UR4], R24, gsb0 ;  /* 0x03e00004b8187df3 */ /* 0x000fe20008000818 */
[----:B------:R-:W3:Y:S02]  /*8180*/  MUFU.TANH R188, R188 ;  /* 0x000000bc00bc7308 */ /* 0x000ee40000002400 */
[----:B---3--:R-:W-:-:S02]  /*8190*/  FMNMX.FTZ R19, R188, R9, !PT ;  /* 0x00000009bc137209 */ /* 0x008fc40007810000 */
[----:B--2---:R-:W-:-:S03]  /*81a0*/  FMNMX.FTZ R153, R21, R190, !PT ;  /* 0x000000be15997209 */ /* 0x004fc60007810000 */
[----:B0-----:R-:W0:Y:S04]  /*81b0*/  SHFL.BFLY PT, R8, R19, 0x2, 0x1f ;  /* 0x0c401f0013087f89 */ /* 0x001e2800000e0000 */
[----:B------:R-:W2:Y:S01]  /*81c0*/  SHFL.BFLY PT, R190, R153, 0x1, 0x1f ;  /* 0x0c201f0099be7f89 */ /* 0x000ea200000e0000 */
[----:B0-----:R-:W-:Y:S02]  /*81d0*/  FMNMX.FTZ R23, R19, R8, !PT ;  /* 0x0000000813177209 */ /* 0x001fe40007810000 */
[----:B--2---:R-:W-:-:S03]  /*81e0*/  FMNMX.FTZ R9, R153, R190, !PT ;  /* 0x000000be99097209 */ /* 0x004fc60007810000 */
[----:B------:R-:W0:Y:S02]  /*81f0*/  SHFL.BFLY PT, R8, R23, 0x1, 0x1f ;  /* 0x0c201f0017087f89 */ /* 0x000e2400000e0000 */
[----:B------:R-:W-:-:S01]  /*8200*/  FADD.FTZ R212, -R9, R15 ;  /* 0x0000000f09d47221 */ /* 0x000fc20000010100 */
[----:B-1----:R-:W-:-:S04]  /*8210*/  FFMA.FTZ R165, R9, R11, -8 ;  /* 0xc100000009a57423 */ /* 0x002fc8000001000b */
        /* <DEDUP_REMOVED lines=15> */
[----:B0-----:R-:W-:-:S02]  /*8310*/  FMNMX.FTZ R8, R23, R8, !PT ;  /* 0x0000000817087209 */ /* 0x001fc40007810000 */
[----:B------:R-:W-:-:S03]  /*8320*/  IADD3 R154, -R17, 0xb, RZ ;  /* 0x0000000b119a7810 */ /* 0x000fc60007ffe1ff */
[C---:B------:R-:W-:Y:S01]  /*8330*/  FADD.FTZ R190, -R8.reuse, R13 ;  /* 0x0000000d08be7221 */ /* 0x040fe20000010100 */
[----:B------:R-:W-:-:S01]  /*8340*/  FFMA.FTZ R161, R8, R11, -8 ;  /* 0xc100000008a17423 */ /* 0x000fc2000001000b */
[-C--:B------:R-:W-:Y:S01]  /*8350*/  FMUL.FTZ R13, R212, R11.reuse ;  /* 0x0000000bd40d7220 */ /* 0x080fe20000410000 */
[----:B------:R-:W-:Y:S01]  /*8360*/  MUFU.EX2 R169, R167 ;  /* 0x000000a700a97308 */ /* 0x000fe20000000800 */
[-C--:B------:R-:W-:Y:S01]  /*8370*/  FMUL.FTZ R190, R190, R11.reuse ;  /* 0x0000000bbebe7220 */ /* 0x080fe20000410000 */
        /* <DEDUP_REMOVED lines=14> */
[----:B------:R-:W-:Y:S01]  /*8460*/  FFMA.FTZ R178, R188, R11, -R161 ;  /* 0x0000000bbcb27223 */ /* 0x000fe200000108a1 */
[----:B------:R-:W-:Y:S08]  /*8470*/  MUFU.EX2 R190, R190 ;  /* 0x000000be00be7308 */ /* 0x000ff00000000800 */
[----:B------:R-:W0:Y:S08]  /*8480*/  MUFU.EX2 R15, R15 ;  /* 0x0000000f000f7308 */ /* 0x000e300000000800 */
[----:B------:R-:W1:Y:S08]  /*8490*/  MUFU.EX2 R13, R13 ;  /* 0x0000000d000d7308 */ /* 0x000e700000000800 */
[----:B------:R-:W2:Y:S01]  /*84a0*/  MUFU.EX2 R22, R22 ;  /* 0x0000001600167308 */ /* 0x000ea20000000800 */
[----:B0-----:R-:W-:-:S07]  /*84b0*/  FFMA.FTZ R3, R190, R3, R15 ;  /* 0x00000003be037223 */ /* 0x001fce000001000f */
[----:B------:R-:W0:Y:S01]  /*84c0*/  MUFU.EX2 R19, R19 ;  /* 0x0000001300137308 */ /* 0x000e220000000800 */
[----:B-1----:R-:W-:-:S07]  /*84d0*/  FFMA.FTZ R4, R13, R4, R12 ;  /* 0x000000040d047223 */ /* 0x002fce000001000c */
[----:B------:R-:W-:Y:S08]  /*84e0*/  MUFU.EX2 R156, R156 ;  /* 0x0000009c009c7308 */ /* 0x000ff00000000800 */
[----:B------:R-:W-:Y:S08]  /*84f0*/  MUFU.EX2 R21, R21 ;  /* 0x0000001500157308 */ /* 0x000ff00000000800 */
[----:B------:R-:W-:Y:S08]  /*8500*/  MUFU.EX2 R192, R192 ;  /* 0x000000c000c07308 */ /* 0x000ff00000000800 */
[----:B------:R-:W-:Y:S08]  /*8510*/  MUFU.EX2 R163, R163 ;  /* 0x000000a300a37308 */ /* 0x000ff00000000800 */
[----:B------:R-:W-:Y:S08]  /*8520*/  MUFU.EX2 R23, R23 ;  /* 0x0000001700177308 */ /* 0x000ff00000000800 */
[----:B------:R1:W-:Y:S08]  /*8530*/  MUFU.EX2 R171, R158 ;  /* 0x0000009e00ab7308 */ /* 0x0003f00000000800 */
[----:B------:R-:W-:Y:S01]  /*8540*/  MUFU.EX2 R194, R194 ;  /* 0x000000c200c27308 */ /* 0x000fe20000000800 */
[----:B-1----:R-:W-:-:S05]  /*8550*/  IMAD.U32 R158, RZ, RZ, UR49 ;  /* 0x00000031ff9e7e24 */ /* 0x002fca000f8e00ff */
[----:B------:R-:W-:Y:S02]  /*8560*/  @!P5 LEA R158, R158, UR41, 0x3 ;  /* 0x000000299e9edc11 */ /* 0x000fe4000f8e18ff */
[----:B------:R-:W-:Y:S08]  /*8570*/  MUFU.EX2 R160, R160 ;  /* 0x000000a000a07308 */ /* 0x000ff00000000800 */
        /* <DEDUP_REMOVED lines=8> */
[----:B------:R-:W-:Y:S01]  /*8600*/  MUFU.EX2 R175, R176 ;  /* 0x000000b000af7308 */ /* 0x000fe20000000800 */
[----:B------:R-:W-:-:S02]  /*8610*/  WARPGROUP.DEPBAR.LE gsb0, 0x0 ;  /* 0x00008000000079c5 */ /* 0x000fc40000010000 */
[-C--:B------:R-:W-:Y:S01]  /*8620*/  FFMA.FTZ R184, R206, R11.reuse, -R161 ;  /* 0x0000000bceb87223 */ /* 0x080fe200000108a1 */
[----:B------:R-:W-:-:S01]  /*8630*/  FFMA.FTZ R161, R14, R11, -R165 ;  /* 0x0000000b0ea17223 */ /* 0x000fc200000108a5 */
[----:B------:R-:W-:Y:S01]  /*8640*/  FFMA.FTZ R14, R152, R11, -R165 ;  /* 0x0000000b980e7223 */ /* 0x000fe200000108a5 */
[----:B--2---:R-:W-:-:S01]  /*8650*/  FADD.FTZ R152, R22, R3 ;  /* 0x0000000316987221 */ /* 0x004fc20000010000 */
[----:B------:R-:W-:Y:S01]  /*8660*/  FFMA.FTZ R165, R182, R11, -R165 ;  /* 0x0000000bb6a57223 */ /* 0x000fe200000108a5 */
[----:B------:R-:W-:Y:S01]  /*8670*/  MUFU.EX2 R185, R164 ;  /* 0x000000a400b97308 */ /* 0x000fe20000000800 */
[----:B------:R1:W-:Y:S06]  /*8680*/  BAR.ARV R154, 0x100 ;  /* 0x0004009a0000751d */ /* 0x0003ec0000002000 */
[----:B0-----:R-:W-:-:S01]  /*8690*/  FADD.FTZ R167, R19, R152 ;  /* 0x0000009813a77221 */ /* 0x001fc20000010000 */
[----:B------:R-:W0:Y:S08]  /*86a0*/  MUFU.EX2 R161, R161 ;  /* 0x000000a100a17308 */ /* 0x000e300000000800 */
[----:B------:R-:W2:Y:S08]  /*86b0*/  MUFU.EX2 R14, R14 ;  /* 0x0000000e000e7308 */ /* 0x000eb00000000800 */
[----:B------:R-:W3:Y:S01]  /*86c0*/  MUFU.EX2 R184, R184 ;  /* 0x000000b800b87308 */ /* 0x000ee20000000800 */
[----:B0-----:R-:W-:-:S01]  /*86d0*/  FADD.FTZ R3, R161, R4 ;  /* 0x00000004a1037221 */ /* 0x001fc20000010000 */
[----:B------:R-:W-:-:S03]  /*86e0*/  FADD.FTZ R4, R156, R167 ;  /* 0x000000a79c047221 */ /* 0x000fc60000010000 */
[----:B------:R-:W-:Y:S01]  /*86f0*/  FADD.FTZ R3, R18, R3 ;  /* 0x0000000312037221 */ /* 0x000fe20000010000 */
[----:B------:R-:W-:-:S02]  /*8700*/  FADD.FTZ R167, R21, R4 ;  /* 0x0000000415a77221 */ /* 0x000fc40000010000 */
[----:B------:R-:W0:Y:S01]  /*8710*/  MUFU.EX2 R187, R172 ;  /* 0x000000ac00bb7308 */ /* 0x000e220000000800 */
[----:B------:R-:W-:-:S01]  /*8720*/  FADD.FTZ R3, R169, R3 ;  /* 0x00000003a9037221 */ /* 0x000fc20000010000 */
[----:B------:R-:W-:-:S03]  /*8730*/  FADD.FTZ R152, R192, R167 ;  /* 0x000000a7c0987221 */ /* 0x000fc60000010000 */
[----:B--2---:R-:W-:Y:S01]  /*8740*/  FADD.FTZ R4, R14, R3 ;  /* 0x000000030e047221 */ /* 0x004fe20000010000 */
[----:B------:R-:W-:-:S02]  /*8750*/  FADD.FTZ R3, R23, R152 ;  /* 0x0000009817037221 */ /* 0x000fc40000010000 */
[----:B------:R-:W-:Y:S01]  /*8760*/  MUFU.EX2 R159, R159 ;  /* 0x0000009f009f7308 */ /* 0x000fe20000000800 */
[----:B------:R-:W-:-:S01]  /*8770*/  FADD.FTZ R4, R163, R4 ;  /* 0x00000004a3047221 */ /* 0x000fc20000010000 */
[----:B------:R-:W-:-:S03]  /*8780*/  FADD.FTZ R152, R194, R3 ;  /* 0x00000003c2987221 */ /* 0x000fc60000010000 */
[----:B------:R-:W-:Y:S01]  /*8790*/  FADD.FTZ R4, R171, R4 ;  /* 0x00000004ab047221 */ /* 0x000fe20000010000 */
[----:B------:R-:W-:-:S02]  /*87a0*/  FADD.FTZ R167, R153, R152 ;  /* 0x0000009899a77221 */ /* 0x000fc40000010000 */
[----:B------:R-:W2:Y:S01]  /*87b0*/  MUFU.EX2 R177, R180 ;  /* 0x000000b400b17308 */ /* 0x000ea20000000800 */
[----:B------:R-:W-:-:S01]  /*87c0*/  FADD.FTZ R3, R160, R4 ;  /* 0x00000004a0037221 */ /* 0x000fc20000010000 */
[----:B---3--:R-:W-:-:S03]  /*87d0*/  FADD.FTZ R152, R184, R167 ;  /* 0x000000a7b8987221 */ /* 0x008fc60000010000 */
[----:B------:R-:W-:Y:S01]  /*87e0*/  FADD.FTZ R4, R20, R3 ;  /* 0x0000000314047221 */ /* 0x000fe20000010000 */
[----:B------:R-:W-:Y:S02]  /*87f0*/  @!P5 VIADD R3, R158, 0x20840 ;  /* 0x000208409e03d836 */ /* 0x000fe40000000000 */
[----:B------:R-:W-:Y:S01]  /*8800*/  FADD.FTZ R167, R155, R152 ;  /* 0x000000989ba77221 */ /* 0x000fe20000010000 */
[----:B------:R-:W-:Y:S01]  /*8810*/  MUFU.EX2 R178, R178 ;  /* 0x000000b200b27308 */ /* 0x000fe20000000800 */
[----:B------:R-:W-:-:S01]  /*8820*/  FADD.FTZ R4, R185, R4 ;  /* 0x00000004b9047221 */ /* 0x000fc20000010000 */
[----:B------:R-:W-:Y:S01]  /*8830*/  @!P5 PRMT R3, RZ, 0x654, R3 ;  /* 0x00000654ff03d816 */ /* 0x000fe20000000003 */
[----:B------:R-:W-:-:S02]  /*8840*/  FADD.FTZ R152, R170, R167 ;  /* 0x000000a7aa987221 */ /* 0x000fc40000010000 */
[----:B------:R-:W-:Y:S01]  /*8850*/  FADD.FTZ R4, R173, R4 ;  /* 0x00000004ad047221 */ /* 0x000fe20000010000 */
[----:B------:R3:W-:Y:S02]  /*8860*/  @!P5 SYNCS.ARRIVE.TRANS64.RED.A1T0 RZ, [R3+URZ], RZ ;  /* 0x000000ff03ffd9a7 */ /* 0x0007e4000810043f */
[----:B-1----:R-:W1:Y:S01]  /*8870*/  MUFU.EX2 R154, R165 ;  /* 0x000000a5009a7308 */ /* 0x002e620000000800 */
[----:B------:R-:W-:-:S04]  /*8880*/  FADD.FTZ R4, R168, R4 ;  /* 0x00000004a8047221 */ /* 0x000fc80000010000 */
[----:B0-----:R-:W-:Y:S01]  /*8890*/  FADD.FTZ R4, R187, R4 ;  /* 0x00000004bb047221 */ /* 0x001fe20000010000 */
[----:B---3--:R-:W-:-:S03]  /*88a0*/  FADD.FTZ R3, R157, R152 ;  /* 0x000000989d037221 */ /* 0x008fc60000010000 */
[----:B------:R-:W-:Y:S01]  /*88b0*/  FADD.FTZ R4, R175, R4 ;  /* 0x00000004af047221 */ /* 0x000fe20000010000 */
[----:B------:R-:W-:-:S03]  /*88c0*/  FADD.FTZ R152, R174, R3 ;  /* 0x00000003ae987221 */ /* 0x000fc60000010000 */
[----:B--2---:R-:W-:Y:S01]  /*88d0*/  FADD.FTZ R4, R177, R4 ;  /* 0x00000004b1047221 */ /* 0x004fe20000010000 */
[----:B------:R-:W-:-:S03]  /*88e0*/  FADD.FTZ R3, R159, R152 ;  /* 0x000000989f037221 */ /* 0x000fc60000010000 */
[----:B-1----:R-:W-:Y:S01]  /*88f0*/  FADD.FTZ R4, R154, R4 ;  /* 0x000000049a047221 */ /* 0x002fe20000010000 */
[----:B------:R-:W-:-:S01]  /*8900*/  FADD.FTZ R3, R178, R3 ;  /* 0x00000003b2037221 */ /* 0x000fc20000010000 */
[----:B------:R-:W-:Y:S06]  /*8910*/  @!P4 BRA `(.L_x_1005) ;  /* 0x000000000004c947 */ /* 0x000fec0003800000 */
[----:B------:R-:W-:Y:S01]  /*8920*/  BPT.TRAP 0x1 ;  /* 0x000000040000795c */ /* 0x000fe20000300000 */
.L_x_1005:
[----:B------:R-:W-:Y:S01]  /*8930*/  ULEA UR6, UR51, UR41, 0x3 ;  /* 0x0000002933067291 */ /* 0x000fe2000f8e183f */
[----:B------:R-:W-:Y:S01]  /*8940*/  ISETP.LT.AND P0, PT, R10, UR50, PT ;  /* 0x000000320a007c0c */ /* 0x000fe2000bf01270 */
[----:B------:R-:W-:Y:S01]  /*8950*/  UMOV UR52, UR47 ;  /* 0x0000002f00347c82 */ /* 0x000fe20008000000 */
[----:B------:R-:W-:Y:S01]  /*8960*/  F2FP.SATFINITE.E4M3.F32.PACK_AB_MERGE_C R23, R194, R23, RZ ;  /* 0x00000017c217723e */ /* 0x000fe200048070ff */
[----:B------:R-:W-:Y:S01]  /*8970*/  UIADD3 UR6, UR6, 0x20860, URZ ;  /* 0x0002086006067890 */ /* 0x000fe2000fffe03f */
[----:B------:R-:W-:Y:S01]  /*8980*/  F2FP.SATFINITE.E4M3.F32.PACK_AB_MERGE_C R19, R156, R19, RZ ;  /* 0x000000139c13723e */ /* 0x000fe200048070ff */
[----:B------:R-:W-:Y:S01]  /*8990*/  UMOV UR51, UR49 ;  /* 0x0000003100337c82 */ /* 0x000fe20008000000 */
[----:B------:R-:W-:Y:S01]  /*89a0*/  F2FP.SATFINITE.E4M3.F32.PACK_AB_MERGE_C R23, R192, R21, R23 ;  /* 0x00000015c017723e */ /* 0x000fe20004807017 */
[----:B------:R-:W-:Y:S01]  /*89b0*/  UPRMT UR6, UR43, 0x654, UR6 ;  /* 0x000006542b067896 */ /* 0x000fe20008000006 */
        /* <DEDUP_REMOVED lines=8> */
[----:B------:R-:W-:Y:S01]  /*8a40*/  SYNCS.ARRIVE.TRANS64.RED.A1T0 RZ, [UR6], RZ ;  /* 0x000000ffffff79a7 */ /* 0x000fe20008100406 */
[----:B------:R-:W-:Y:S01]  /*8a50*/  UIADD3 UR6, UR50, -0x1, URZ ;  /* 0xffffffff32067890 */ /* 0x000fe2000fffe03f */
[----:B------:R-:W-:Y:S01]  /*8a60*/  F2FP.SATFINITE.E4M3.F32.PACK_AB_MERGE_C R159, R178, R159, RZ ;  /* 0x0000009fb29f723e */ /* 0x000fe200048070ff */
[-C--:B------:R-:W-:Y:S01]  /*8a70*/  FMUL.FTZ R32, R32, R190.reuse ;  /* 0x000000be20207220 */ /* 0x080fe20000410000 */
[----:B------:R-:W-:Y:S01]  /*8a80*/  F2FP.SATFINITE.E4M3.F32.PACK_AB_MERGE_C R154, R154, R177, RZ ;  /* 0x000000b19a9a723e */ /* 0x000fe200048070ff */
[-C--:B------:R-:W-:Y:S01]  /*8a90*/  FMUL.FTZ R33, R33, R190.reuse ;  /* 0x000000be21217220 */ /* 0x080fe20000410000 */
[----:B------:R-:W-:Y:S01]  /*8aa0*/  F2FP.SATFINITE.E4M3.F32.PACK_AB_MERGE_C R188, R22, R15, R19 ;  /* 0x0000000f16bc723e */ /* 0x000fe20004807013 */
[-C--:B------:R-:W-:Y:S01]  /*8ab0*/  FMUL.FTZ R36, R36, R190.reuse ;  /* 0x000000be24247220 */ /* 0x080fe20000410000 */
[----:B------:R-:W-:Y:S01]  /*8ac0*/  UMOV UR50, UR6 ;  /* 0x0000000600327c82 */ /* 0x000fe20008000000 */
        /* <DEDUP_REMOVED lines=129> */
[----:B------:R-:W-:Y:S01]  /*92e0*/  F2FP.SATFINITE.E4M3.F32.PACK_AB_MERGE_C R187, R175, R187, R154 ;  /* 0x000000bbafbb723e */ /* 0x000fe2000480709a */
[----:B------:R-:W-:Y:S06]  /*92f0*/  @P0 BRA `(.L_x_1006) ;  /* 0xffffffe000b40947 */ /* 0x000fec000383ffff */
[----:B------:R-:W-:-:S05]  /*9300*/  UMOV UR50, UR6 ;  /* 0x0000000600327c82 */ /* 0x000fca0008000000 */
.L_x_996:
[----:B------:R-:W-:-:S13]  /*9310*/  ISETP.LE.AND P0, PT, R16, UR50, PT ;  /* 0x0000003210007c0c */ /* 0x000fda000bf03270 */
[----:B------:R-:W-:Y:S05]  /*9320*/  @!P0 BRA `(.L_x_1007) ;  /* 0x0000002800088947 */ /* 0x000fea0003800000 */
[C---:B------:R-:W-:Y:S01]  /*9330*/  VIADD R10, R17.reuse, 0x8 ;  /* 0x00000008110a7836 */ /* 0x040fe20000000000 */
[----:B------:R-:W-:Y:S01]  /*9340*/  IADD3 R17, -R17, 0xb, RZ ;  /* 0x0000000b11117810 */ /* 0x000fe20007ffe1ff */
[----:B------:R-:W-:Y:S01]  /*9350*/  IMAD.MOV.U32 R13, RZ, RZ, R9 ;  /* 0x000000ffff0d7224 */ /* 0x000fe200078e0009 */
[----:B------:R-:W-:Y:S01]  /*9360*/  UMOV UR56, UR47 ;  /* 0x0000002f00387c82 */ /* 0x000fe20008000000 */
[----:B------:R-:W-:Y:S01]  /*9370*/  IMAD.MOV.U32 R12, RZ, RZ, R8 ;  /* 0x000000ffff0c7224 */ /* 0x000fe200078e0008 */
[----:B------:R-:W-:Y:S01]  /*9380*/  UMOV UR55, UR49 ;  /* 0x0000003100377c82 */ /* 0x000fe20008000000 */
[----:B------:R-:W-:Y:S01]  /*9390*/  ULDC UR51, c[0x0][0x9e4] ;  /* 0x0002790000337ab9 */ /* 0x000fe20000000800 */
[----:B------:R-:W-:Y:S01]  /*93a0*/  ULDC UR53, c[0x0][0x288] ;  /* 0x0000a20000357ab9 */ /* 0x000fe20000000800 */
[----:B------:R-:W-:Y:S01]  /*93b0*/  ULDC UR54, c[0x0][0x2f0] ;  /* 0x0000bc0000367ab9 */ /* 0x000fe20000000800 */
[----:B------:R-:W-:-:S05]  /*93c0*/  ULDC UR52, c[0x0][0x9e0] ;  /* 0x0002780000347ab9 */ /* 0x000fca0000000800 */
.L_x_1025:
        /* <DEDUP_REMOVED lines=9> */
.L_x_1009:
[----:B------:R-:W-:Y:S01]  /*9460*/  ULEA UR6, UR49, UR41, 0x3 ;  /* 0x0000002931067291 */ /* 0x000fe2000f8e183f */
[----:B------:R-:W-:-:S05]  /*9470*/  IMAD.U32 R8, RZ, RZ, UR47 ;  /* 0x0000002fff087e24 */ /* 0x000fca000f8e00ff */
[----:B------:R-:W-:-:S04]  /*9480*/  SHF.L.U32 R8, R8, 0x1f, RZ ;  /* 0x0000001f08087819 */ /* 0x000fc800000006ff */
[----:B------:R0:W1:Y:S01]  /*9490*/  SYNCS.PHASECHK.TRANS64.TRYWAIT P1, [UR6+0x20830], R8 ;  /* 0x02083008ff0075a7 */ /* 0x0000620008020146 */
[----:B------:R-:W-:Y:S05]  /*94a0*/  @!P4 BRA `(.L_x_1010) ;  /* 0x000000000004c947 */ /* 0x000fea0003800000 */
[----:B------:R-:W-:Y:S01]  /*94b0*/  BPT.TRAP 0x1 ;  /* 0x000000040000795c */ /* 0x000fe20000300000 */
.L_x_1010:
[----:B-1----:R-:W-:Y:S05]  /*94c0*/  @P1 BRA `(.L_x_1008) ;  /* 0x0000000000081947 */ /* 0x002fea0003800000 */
[----:B------:R-:W1:Y:S02]  /*94d0*/  SYNCS.PHASECHK.TRANS64.TRYWAIT P1, [UR6+0x20830], R8 ;  /* 0x02083008ff0075a7 */ /* 0x000e640008020146 */
[----:B-1----:R-:W-:Y:S05]  /*94e0*/  @!P1 BRA `(.L_x_1011) ;  /* 0x000000ac00ec9947 */ /* 0x002fea0003800000 */
.L_x_1008:
[----:B------:R2:W-:Y:S01]  /*94f0*/  BAR.SYNC.DEFER_BLOCKING R10, 0x100 ;  /* 0x0004000a0000751d */ /* 0x0005e20000010000 */
[----:B------:R-:W-:Y:S01]  /*9500*/  R2UR UR32, R6 ;  /* 0x00000000062072ca */ /* 0x000fe200000e0000 */
[----:B------:R-:W-:Y:S01]  /*9510*/  ULEA UR34, UR49, UR46, 0xa ;  /* 0x0000002e31227291 */ /* 0x000fe2000f8e503f */
[----:B------:R-:W-:-:S03]  /*9520*/  R2UR UR33, R7 ;  /* 0x00000000072172ca */ /* 0x000fc600000e0000 */
        /* <DEDUP_REMOVED lines=12> */
[----:B------:R-:W-:Y:S01]  /*95f0*/  WARPGROUP.ARRIVE ;  /* 0x00000000000079c5 */ /* 0x000fe20000000000 */
[----:B------:R-:W-:Y:S01]  /*9600*/  UMOV UR27, 0x40000040 ;  /* 0x40000040001b7882 */ /* 0x000fe20000000000 */
[----:B------:R-:W-:Y:S01]  /*9610*/  UIADD3 UR30, UR34, 0x206, URZ ;  /* 0x00000206221e7890 */ /* 0x000fe2000fffe03f */
[----:B------:R-:W-:-:S03]  /*9620*/  UMOV UR31, 0x40000040 ;  /* 0x40000040001f7882 */ /* 0x000fc60000000000 */
        /* <DEDUP_REMOVED lines=23> */
[----:B--2---:R-:W-:Y:S05]  /*97a0*/  @P0 BRA `(.L_x_1012) ;  /* 0x00000000002c0947 */ /* 0x004fea0003800000 */
[----:B------:R-:W-:Y:S05]  /*97b0*/  @!P4 BRA `(.L_x_1013) ;  /* 0x000000000004c947 */ /* 0x000fea0003800000 */
[----:B------:R-:W-:Y:S01]  /*97c0*/  BPT.TRAP 0x1 ;  /* 0x000000040000795c */ /* 0x000fe20000300000 */
.L_x_1013:
[----:B------:R-:W-:Y:S01]  /*97d0*/  ULEA UR6, UR55, UR41, 0x3 ;  /* 0x0000002937067291 */ /* 0x000fe2000f8e183f */
[----:B01----:R-:W-:-:S05]  /*97e0*/  IMAD.U32 R8, RZ, RZ, UR56 ;  /* 0x00000038ff087e24 */ /* 0x003fca000f8e00ff */
[----:B------:R-:W-:-:S04]  /*97f0*/  SHF.L.U32 R8, R8, 0x1f, RZ ;  /* 0x0000001f08087819 */ /* 0x000fc800000006ff */
[----:B------:R0:W1:Y:S01]  /*9800*/  SYNCS.PHASECHK.TRANS64.TRYWAIT P0, [UR6+0x20850], R8 ;  /* 0x02085008ff0075a7 */ /* 0x0000620008000146 */
[----:B------:R-:W-:Y:S05]  /*9810*/  @!P4 BRA `(.L_x_1014) ;  /* 0x000000000004c947 */ /* 0x000fea0003800000 */
[----:B------:R-:W-:Y:S01]  /*9820*/  BPT.TRAP 0x1 ;  /* 0x000000040000795c */ /* 0x000fe20000300000 */
.L_x_1014:
[----:B-1----:R-:W-:Y:S05]  /*9830*/  @P0 BRA `(.L_x_1012) ;  /* 0x0000000000080947 */ /* 0x002fea0003800000 */
[----:B------:R-:W1:Y:S02]  /*9840*/  SYNCS.PHASECHK.TRANS64.TRYWAIT P0, [UR6+0x20850], R8 ;  /* 0x02085008ff0075a7 */ /* 0x000e640008000146 */
[----:B-1----:R-:W-:Y:S05]  /*9850*/  @!P0 BRA `(.L_x_1015) ;  /* 0x000000ac00288947 */ /* 0x002fea0003800000 */
.L_x_1012:
[----:B------:R-:W-:Y:S01]  /*9860*/  UIADD3 UR6, UR41, 0x400, URZ ;  /* 0x0000040029067890 */ /* 0x000fe2000fffe03f */
[----:B------:R-:W-:Y:S01]  /*9870*/  WARPGROUP.ARRIVE ;  /* 0x00000000000079c5 */ /* 0x000fe20000000000 */
[----:B------:R-:W-:Y:S01]  /*9880*/  UMOV UR7, 0x80000020 ;  /* 0x8000002000077882 */ /* 0x000fe20000000000 */
[C---:B------:R-:W-:Y:S01]  /*9890*/  FMUL.FTZ R23, R0.reuse, R166 ;  /* 0x000000a600177220 */ /* 0x040fe20000410000 */
[----:B------:R-:W-:Y:S01]  /*98a0*/  USHF.R.U32.HI UR6, URZ, 0x4, UR6 ;  /* 0x000000043f067899 */ /* 0x000fe20008011606 */
[----:B------:R-:W2:Y:S01]  /*98b0*/  @P3 LDC R166, c[0x0][0x450] ;  /* 0x00011400ffa63b82 */ /* 0x000ea20000000800 */
[C---:B------:R-:W-:Y:S01]  /*98c0*/  FMUL.FTZ R20, R0.reuse, R163 ;  /* 0x000000a300147220 */ /* 0x040fe20000410000 */
[C---:B------:R-:W-:Y:S01]  /*98d0*/  FMUL.FTZ R163, R0.reuse, R165 ;  /* 0x000000a500a37220 */ /* 0x040fe20000410000 */
[----:B------:R-:W-:Y:S01]  /*98e0*/  ULOP3.LUT UR6, UR6, 0x3fff, URZ, 0xc0, !UPT ;  /* 0x00003fff06067892 */ /* 0x000fe2000f8ec03f */
[----:B------:R-:W-:Y:S01]  /*98f0*/  FMUL.FTZ R165, R0, R169 ;  /* 0x000000a900a57220 */ /* 0x000fe20000410000 */
[----:B------:R-:W-:-:S02]  /*9900*/  IMAD.U32 R169, RZ, RZ, UR49 ;  /* 0x00000031ffa97e24 */ /* 0x000fc4000f8e00ff */
[C---:B------:R-:W-:Y:S01]  /*9910*/  FMUL.FTZ R14, R0.reuse, R159 ;  /* 0x0000009f000e7220 */ /* 0x040fe20000410000 */
[----:B------:R-:W-:Y:S01]  /*9920*/  ULOP3.LUT UR6, UR6, 0x10000, URZ, 0xfc, !UPT ;  /* 0x0001000006067892 */ /* 0x000fe2000f8efc3f */
[C---:B------:R-:W-:Y:S01]  /*9930*/  FMUL.FTZ R15, R0.reuse, R152 ;  /* 0x00000098000f7220 */ /* 0x040fe20000410000 */
[C---:B------:R-:W-:Y:S01]  /*9940*/  FMUL.FTZ R152, R0.reuse, R167 ;  /* 0x000000a700987220 */ /* 0x040fe20000410000 */
[----:B------:R-:W-:Y:S01]  /*9950*/  IMAD.MOV.U32 R167, RZ, RZ, R5 ;  /* 0x000000ffffa77224 */ /* 0x000fe200078e0005 */
[----:B------:R-:W-:Y:S01]  /*9960*/  ULEA UR6, UR55, UR6, 0xa ;  /* 0x0000000637067291 */ /* 0x000fe2000f8e503f */
[C---:B------:R-:W-:Y:S01]  /*9970*/  FMUL.FTZ R18, R0.reuse, R153 ;  /* 0x0000009900127220 */ /* 0x040fe20000410000 */
[C---:B------:R-:W-:Y:S01]  /*9980*/  FMUL.FTZ R153, R0.reuse, R170 ;  /* 0x000000aa00997220 */ /* 0x040fe20000410000 */
[C---:B------:R-:W-:Y:S01]  /*9990*/  FMUL.FTZ R19, R0.reuse, R162 ;  /* 0x000000a200137220 */ /* 0x040fe20000410000 */
[C---:B01----:R-:W-:Y:S01]  /*99a0*/  FMUL.FTZ R8, R0.reuse, R154 ;  /* 0x0000009a00087220 */ /* 0x043fe20000410000 */
        /* <DEDUP_REMOVED lines=21> */
[----:B------:R-:W0:Y:S08]  /*9b00*/  MUFU.TANH R15, R15 ;  /* 0x0000000f000f7308 */ /* 0x000e300000002400 */
[----:B------:R-:W1:Y:S08]  /*9b10*/  MUFU.TANH R18, R18 ;  /* 0x0000001200127308 */ /* 0x000e700000002400 */
        /* <DEDUP_REMOVED lines=27> */
[----:B------:R-:W-:Y:S01]  /*9cd0*/  WARPGROUP.ARRIVE ;  /* 0x00000000000079c5 */ /* 0x000fe20000000000 */
[----:B------:R-:W-:-:S05]  /*9ce0*/  IMAD.U32 R189, RZ, RZ, UR54 ;  /* 0x00000036ffbd7e24 */ /* 0x000fca000f8e00ff */
[----:B------:R-:W-:Y:S01]  /*9cf0*/  QGMMA.64x256x32.F32.E4M3.E4M3 R24, R184, gdesc[UR4], R24, gsb0 ;  /* 0x03e00004b8187df3 */ /* 0x000fe20008000818 */
[----:B------:R-:W-:-:S04]  /*9d00*/  USHF.L.U32 UR7, UR50, 0x6, URZ ;  /* 0x0000000632077899 */ /* 0x000fc8000800063f */
[----:B------:R-:W-:Y:S01]  /*9d10*/  UIADD3 UR6, -UR7, 0x1, URZ ;  /* 0x0000000107067890 */ /* 0x000fe2000fffe13f */
[----:B------:R-:W-:Y:S02]  /*9d20*/  WARPGROUP.DEPBAR.LE gsb0, 0x0 ;  /* 0x00008000000079c5 */ /* 0x000fe40000010000 */
[----:B------:R-:W-:Y:S01]  /*9d30*/  FMUL.FTZ R185, R0, R160 ;  /* 0x000000a000b97220 */ /* 0x000fe20000410000 */
[----:B------:R0:W0:Y:S01]  /*9d40*/  MUFU.TANH R187, R173 ;  /* 0x000000ad00bb7308 */ /* 0x0000220000002400 */
[----:B------:R-:W5:Y:S07]  /*9d50*/  @P3 LDC R160, c[0x0][0x44c] ;  /* 0x00011300ffa03b82 */ /* 0x000f6e0000000800 */
[----:B------:R-:W0:Y:S01]  /*9d60*/  MUFU.TANH R185, R185 ;  /* 0x000000b900b97308 */ /* 0x000e220000002400 */
[----:B-----5:R-:W-:Y:S01]  /*9d70*/  @P3 IMAD.HI.U32 R159, R5, R160, RZ ;  /* 0x000000a0059f3227 */ /* 0x020fe200078e00ff */
[----:B------:R-:W-:-:S03]  /*9d80*/  @!P5 LEA R160, R169, UR41, 0x3 ;  /* 0x00000029a9a0dc11 */ /* 0x000fc6000f8e18ff */
[----:B------:R-:W-:Y:S01]  /*9d90*/  IMAD.U32 R169, RZ, RZ, UR6 ;  /* 0x00000006ffa97e24 */ /* 0x000fe2000f8e00ff */
[----:B--2---:R-:W-:Y:S01]  /*9da0*/  @P3 SHF.R.U32.HI R167, RZ, R166, R159 ;  /* 0x000000a6ffa73219 */ /* 0x004fe2000001169f */
[----:B------:R-:W-:Y:S02]  /*9db0*/  @!P5 VIADD R160, R160, 0x20840 ;  /* 0x00020840a0a0d836 */ /* 0x000fe40000000000 */
[----:B------:R-:W-:Y:S01]  /*9dc0*/  FMUL.FTZ R159, R0, R182 ;  /* 0x000000b6009f7220 */ /* 0x000fe20000410000 */
[----:B------:R-:W-:Y:S01]  /*9dd0*/  IMAD R166, R2, -0x2, R169 ;  /* 0xfffffffe02a67824 */ /* 0x000fe200078e02a9 */
[----:B------:R-:W2:Y:S01]  /*9de0*/  SHFL.IDX PT, R170, R167, RZ, 0x1c1f ;  /* 0x001c1fffa7aa7589 */ /* 0x000ea200000e0000 */
[----:B------:R-:W-:Y:S02]  /*9df0*/  @!P5 PRMT R160, RZ, 0x654, R160 ;  /* 0x00000654ffa0d816 */ /* 0x000fe400000000a0 */
[----:B------:R-:W-:Y:S01]  /*9e00*/  IMAD R166, R189, UR37, R166 ;  /* 0x00000025bda67c24 */ /* 0x000fe2000f8e02a6 */
[----:B------:R-:W0:Y:S01]  /*9e10*/  MUFU.TANH R159, R159 ;  /* 0x0000009f009f7308 */ /* 0x000e220000002400 */
[----:B------:R0:W-:Y:S06]  /*9e20*/  BAR.ARV R17, 0x100 ;  /* 0x000400110000751d */ /* 0x0001ec0000002000 */
[----:B------:R5:W-:Y:S01]  /*9e30*/  @!P5 SYNCS.ARRIVE.TRANS64.RED.A1T0 RZ, [R160+URZ], RZ ;  /* 0x000000ffa0ffd9a7 */ /* 0x000be2000810043f */
[----:B------:R-:W-:-:S04]  /*9e40*/  VIADD R166, R166, -UR53 ;  /* 0x80000035a6a67c36 */ /* 0x000fc80008000000 */
[----:B------:R-:W-:Y:S02]  /*9e50*/  VIADD R188, R166, UR48 ;  /* 0x00000030a6bc7c36 */ /* 0x000fe40008000000 */
[----:B-----5:R-:W-:Y:S01]  /*9e60*/  FMUL.FTZ R160, R0, R183 ;  /* 0x000000b700a07220 */ /* 0x020fe20000410000 */
[----:B------:R-:W-:-:S05]  /*9e70*/  VIADD R183, R166, UR52 ;  /* 0x00000034a6b77c36 */ /* 0x000fca0008000000 */
[----:B------:R-:W0:Y:S01]  /*9e80*/  MUFU.TANH R160, R160 ;  /* 0x000000a000a07308 */ /* 0x000e220000002400 */
[--C-:B--2---:R-:W-:Y:S02]  /*9e90*/  IMAD.IADD R169, R183, 0x1, R170.reuse ;  /* 0x00000001b7a97824 */ /* 0x104fe400078e02aa */
[----:B------:R-:W-:Y:S01]  /*9ea0*/  IMAD.IADD R171, R188, 0x1, R170 ;  /* 0x00000001bcab7824 */ /* 0x000fe200078e02aa */
[----:B-1-34-:R-:W-:Y:S06]  /*9eb0*/  @!P6 BRA `(.L_x_1016) ;  /* 0x00000000005ce947 */ /* 0x01afec0003800000 */
[----:B------:R-:W-:Y:S01]  /*9ec0*/  IMAD R166, R189, UR37, R170 ;  /* 0x00000025bda67c24 */ /* 0x000fe2000f8e02aa */
[----:B------:R-:W-:Y:S03]  /*9ed0*/  BSSY B0, `(.L_x_1017) ;  /* 0x0000011000007945 */ /* 0x000fe60003800000 */
[----:B0-----:R-:W-:-:S05]  /*9ee0*/  VIADD R173, R166, -UR53 ;  /* 0x80000035a6ad7c36 */ /* 0x001fca0008000000 */
        /* <DEDUP_REMOVED lines=10> */
.L_x_1018:
[----:B------:R-:W-:-:S05]  /*9f90*/  IMAD.U32 R170, RZ, RZ, UR51 ;  /* 0x00000033ffaa7e24 */ /* 0x000fca000f8e00ff */
[----:B------:R-:W-:-:S13]  /*9fa0*/  ISETP.NE.AND P0, PT, R170, 0x1, PT ;  /* 0x00000001aa00780c */ /* 0x000fda0003f05270 */
[----:B------:R-:W0:Y:S02]  /*9fb0*/  @P0 LDC.64 R190, c[0x0][0x9e8] ;  /* 0x00027a00ffbe0b82 */ /* 0x000e240000000a00 */
[----:B0-----:R-:W-:-:S05]  /*9fc0*/  @P0 IMAD.HI.U32 R166, R173, R190, RZ ;  /* 0x000000beada60227 */ /* 0x001fca00078e00ff */
[----:B------:R-:W-:-:S07]  /*9fd0*/  @P0 SHF.R.U32.HI R173, RZ, R191, R166 ;  /* 0x000000bfffad0219 */ /* 0x000fce00000116a6 */
.L_x_1019:
[----:B------:R-:W-:Y:S05]  /*9fe0*/  BSYNC B0 ;  /* 0x0000000000007941 */ /* 0x000fea0003800000 */
.L_x_1017:
[----:B------:R-:W-:-:S04]  /*9ff0*/  IMAD R173, R173, R170, -UR7 ;  /* 0x80000007adad7e24 */ /* 0x000fc8000f8e02aa */
[----:B------:R-:W-:-:S05]  /*a000*/  IMAD R166, R2, -0x2, R173 ;  /* 0xfffffffe02a67824 */ /* 0x000fca00078e02ad */
[----:B------:R-:W-:Y:S02]  /*a010*/  VIADDMNMX R169, R166, R170, R169, PT ;  /* 0x000000aaa6a97246 */ /* 0x000fe400038001a9 */
[----:B------:R-:W-:-:S07]  /*a020*/  VIMNMX R171, R171, R166, !PT ;  /* 0x000000a6abab7248 */ /* 0x000fce0007fe0100 */
.L_x_1016:
[----:B------:R-:W-:-:S06]  /*a030*/  UISETP.GT.AND UP0, UPT, UR50, -0x1, UPT ;  /* 0xffffffff3200788c */ /* 0x000fcc000bf04270 */
[----:B------:R-:W-:-:S04]  /*a040*/  PLOP3.LUT P0, PT, PT, PT, UP0, 0x80, 0x0 ;  /* 0x000000000000781c */ /* 0x000fc80003f0f008 */
[C---:B------:R-:W-:Y:S02]  /*a050*/  ISETP.GT.AND P2, PT, R171.reuse, RZ, P0 ;  /* 0x000000ffab00720c */ /* 0x040fe40000744270 */
[----:B------:R-:W-:Y:S02]  /*a060*/  ISETP.GT.AND P1, PT, R171, 0x1, P0 ;  /* 0x00000001ab00780c */ /* 0x000fe40000724270 */
[C---:B------:R-:W-:Y:S02]  /*a070*/  ISETP.LT.OR P2, PT, R169.reuse, 0x1, P2 ;  /* 0x00000001a900780c */ /* 0x040fe40001741670 */
[----:B------:R-:W-:Y:S02]  /*a080*/  ISETP.LT.OR P1, PT, R169, 0x2, P1 ;  /* 0x00000002a900780c */ /* 0x000fe40000f21670 */
[----:B0-----:R-:W-:Y:S02]  /*a090*/  FSEL R15, R15, -INF , !P2 ;  /* 0xff8000000f0f7808 */ /* 0x001fe40005000000 */
[----:B------:R-:W-:-:S02]  /*a0a0*/  FSEL R186, R18, -INF , !P1 ;  /* 0xff80000012ba7808 */ /* 0x000fc40004800000 */
[C---:B------:R-:W-:Y:S02]  /*a0b0*/  ISETP.GT.AND P2, PT, R171.reuse, 0x8, P0 ;  /* 0x00000008ab00780c */ /* 0x040fe40000744270 */
[----:B------:R-:W-:Y:S02]  /*a0c0*/  ISETP.GT.AND P1, PT, R171, 0x9, P0 ;  /* 0x00000009ab00780c */ /* 0x000fe40000724270 */
[C---:B------:R-:W-:Y:S02]  /*a0d0*/  ISETP.LT.OR P2, PT, R169.reuse, 0x9, P2 ;  /* 0x00000009a900780c */ /* 0x040fe40001741670 */
[----:B------:R-:W-:Y:S02]  /*a0e0*/  ISETP.LT.OR P1, PT, R169, 0xa, P1 ;  /* 0x0000000aa900780c */ /* 0x000fe40000f21670 */
[----:B------:R-:W-:Y:S02]  /*a0f0*/  FSEL R184, R21, -INF , !P2 ;  /* 0xff80000015b87808 */ /* 0x000fe40005000000 */
        /* <DEDUP_REMOVED lines=13> */
[C---:B------:R-:W-:Y:S01]  /*a1d0*/  ISETP.GT.AND P2, PT, R171.reuse, 0x20, P0 ;  /* 0x00000020ab00780c */ /* 0x040fe20000744270 */
[----:B------:R-:W0:Y:S01]  /*a1e0*/  SHFL.IDX PT, R163, R167, 0x1, 0x1c1f ;  /* 0x003c1f00a7a37f89 */ /* 0x000e2200000e0000 */
        /* <DEDUP_REMOVED lines=11> */
[----:B------:R-:W-:Y:S01]  /*a2a0*/  ISETP.GT.AND P2, PT, R171, 0x30, P0 ;  /* 0x00000030ab00780c */ /* 0x000fe20000744270 */
[--C-:B0-----:R-:W-:Y:S01]  /*a2b0*/  IMAD.IADD R21, R183, 0x1, R163.reuse ;  /* 0x00000001b7157824 */ /* 0x101fe200078e02a3 */
[----:B------:R-:W-:Y:S01]  /*a2c0*/  ISETP.GT.AND P1, PT, R171, 0x31, P0 ;  /* 0x00000031ab00780c */ /* 0x000fe20000724270 */
[----:B------:R-:W-:Y:S01]  /*a2d0*/  IMAD.IADD R161, R188, 0x1, R163 ;  /* 0x00000001bca17824 */ /* 0x000fe200078e02a3 */
        /* <DEDUP_REMOVED lines=9> */
[----:B------:R-:W-:Y:S01]  /*a370*/  FSEL R18, R181, -INF , !P1 ;  /* 0xff800000b5127808 */ /* 0x000fe20004800000 */
[----:B------:R-:W-:Y:S08]  /*a380*/  @!P6 BRA `(.L_x_1020) ;  /* 0x00000000005ce947 */ /* 0x000ff00003800000 */
[----:B------:R-:W-:Y:S01]  /*a390*/  IMAD R163, R189, UR37, R163 ;  /* 0x00000025bda37c24 */ /* 0x000fe2000f8e02a3 */
[----:B------:R-:W-:Y:S03]  /*a3a0*/  BSSY B0, `(.L_x_1021) ;  /* 0x0000011000007945 */ /* 0x000fe60003800000 */
        /* <DEDUP_REMOVED lines=11> */
.L_x_1022:
[----:B------:R-:W-:-:S05]  /*a460*/  IMAD.U32 R190, RZ, RZ, UR51 ;  /* 0x00000033ffbe7e24 */ /* 0x000fca000f8e00ff */
[----:B------:R-:W-:-:S13]  /*a470*/  ISETP.NE.AND P1, PT, R190, 0x1, PT ;  /* 0x00000001be00780c */ /* 0x000fda0003f25270 */
[----:B------:R-:W0:Y:S02]  /*a480*/  @P1 LDC.64 R188, c[0x0][0x9e8] ;  /* 0x00027a00ffbc1b82 */ /* 0x000e240000000a00 */
[----:B0-----:R-:W-:-:S05]  /*a490*/  @P1 IMAD.HI.U32 R188, R163, R188, RZ ;  /* 0x000000bca3bc1227 */ /* 0x001fca00078e00ff */
[----:B------:R-:W-:-:S07]  /*a4a0*/  @P1 SHF.R.U32.HI R163, RZ, R189, R188 ;  /* 0x000000bdffa31219 */ /* 0x000fce00000116bc */
.L_x_1023:
[----:B------:R-:W-:Y:S05]  /*a4b0*/  BSYNC B0 ;  /* 0x0000000000007941 */ /* 0x000fea0003800000 */
.L_x_1021:
[----:B------:R-:W-:-:S04]  /*a4c0*/  IMAD R163, R163, R190, -UR7 ;  /* 0x80000007a3a37e24 */ /* 0x000fc8000f8e02be */
[----:B------:R-:W-:-:S05]  /*a4d0*/  IMAD R188, R2, -0x2, R163 ;  /* 0xfffffffe02bc7824 */ /* 0x000fca00078e02a3 */
[----:B------:R-:W-:Y:S02]  /*a4e0*/  VIADDMNMX R21, R188, R190, R21, PT ;  /* 0x000000bebc157246 */ /* 0x000fe40003800115 */
[----:B------:R-:W-:-:S07]  /*a4f0*/  VIMNMX R161, R161, R188, !PT ;  /* 0x000000bca1a17248 */ /* 0x000fce0007fe0100 */
.L_x_1020:
[----:B------:R-:W-:Y:S02]  /*a500*/  FMNMX.FTZ R163, R15, R12, !PT ;  /* 0x0000000c0fa37209 */ /* 0x000fe40007810000 */
[C---:B------:R-:W-:Y:S02]  /*a510*/  ISETP.GT.AND P2, PT, R161.reuse, 0x8, P0 ;  /* 0x00000008a100780c */ /* 0x040fe40000744270 */
[----:B------:R-:W-:Y:S02]  /*a520*/  FMNMX.FTZ R163, R186, R163, !PT ;  /* 0x000000a3baa37209 */ /* 0x000fe40007810000 */
[----:B------:R-:W-:Y:S02]  /*a530*/  ISETP.GT.AND P1, PT, R161, 0x1, P0 ;  /* 0x00000001a100780c */ /* 0x000fe40000724270 */
[----:B------:R-:W-:Y:S02]  /*a540*/  FMNMX.FTZ R163, R184, R163, !PT ;  /* 0x000000a3b8a37209 */ /* 0x000fe40007810000 */
[----:B------:R-:W-:-:S02]  /*a550*/  ISETP.LT.OR P2, PT, R21, 0x9, P2 ;  /* 0x000000091500780c */ /* 0x000fc40001741670 */
[----:B------:R-:W-:Y:S02]  /*a560*/  FMNMX.FTZ R163, R180, R163, !PT ;  /* 0x000000a3b4a37209 */ /* 0x000fe40007810000 */
[----:B------:R-:W-:Y:S02]  /*a570*/  ISETP.LT.OR P1, PT, R21, 0x2, P1 ;  /* 0x000000021500780c */ /* 0x000fe40000f21670 */
[----:B------:R-:W-:Y:S02]  /*a580*/  FMNMX.FTZ R163, R170, R163, !PT ;  /* 0x000000a3aaa37209 */ /* 0x000fe40007810000 */
[----:B------:R-:W-:Y:S02]  /*a590*/  FSEL R190, R11, -INF , !P2 ;  /* 0xff8000000bbe7808 */ /* 0x000fe40005000000 */
[----:B------:R-:W-:Y:S01]  /*a5a0*/  FMNMX.FTZ R163, R172, R163, !PT ;  /* 0x000000a3aca37209 */ /* 0x000fe20007810000 */
[----:B------:R-:W0:Y:S01]  /*a5b0*/  LDC R11, c[0x0][0x988] ;  /* 0x00026200ff0b7b82 */ /* 0x000e220000000800 */
[----:B------:R-:W-:-:S02]  /*a5c0*/  ISETP.GT.AND P2, PT, R161, 0x10, P0 ;  /* 0x00000010a100780c */ /* 0x000fc40000744270 */
[----:B------:R-:W-:Y:S02]  /*a5d0*/  FMNMX.FTZ R163, R174, R163, !PT ;  /* 0x000000a3aea37209 */ /* 0x000fe40007810000 */
[----:B------:R-:W-:Y:S02]  /*a5e0*/  FSEL R188, R9, -INF , !P1 ;  /* 0xff80000009bc7808 */ /* 0x000fe40004800000 */
        /* <DEDUP_REMOVED lines=8> */
[----:B------:R-:W-:Y:S02]  /*a670*/  FMNMX.FTZ R163, R166, R163, !PT ;  /* 0x000000a3a6a37209 */ /* 0x000fe40007810000 */
[----:B------:R-:W-:-:S02]  /*a680*/  ISETP.GT.AND P2, PT, R161, RZ, P0 ;  /* 0x000000ffa100720c */ /* 0x000fc40000744270 */
        /* <DEDUP_REMOVED lines=8> */
[----:B------:R-:W-:Y:S01]  /*a710*/  FSEL R198, R8, -INF , !P2 ;  /* 0xff80000008c67808 */ /* 0x000fe20005000000 */
[----:B------:R-:W1:Y:S01]  /*a720*/  SHFL.BFLY PT, R194, R163, 0x2, 0x1f ;  /* 0x0c401f00a3c27f89 */ /* 0x000e6200000e0000 */
[----:B------:R-:W-:Y:S02]  /*a730*/  FSEL R20, R20, -INF , !P1 ;  /* 0xff80000014147808 */ /* 0x000fe40004800000 */
[----:B------:R-:W-:Y:S02]  /*a740*/  ISETP.GT.AND P1, PT, R161, 0x18, P0 ;  /* 0x00000018a100780c */ /* 0x000fe40000724270 */
[----:B------:R-:W-:-:S02]  /*a750*/  FMNMX.FTZ R9, R198, R13, !PT ;  /* 0x0000000dc6097209 */ /* 0x000fc40007810000 */
[----:B------:R-:W-:Y:S02]  /*a760*/  ISETP.LT.OR P1, PT, R21, 0x19, P1 ;  /* 0x000000191500780c */ /* 0x000fe40000f21670 */
[----:B------:R-:W-:Y:S02]  /*a770*/  FMNMX.FTZ R9, R188, R9, !PT ;  /* 0x00000009bc097209 */ /* 0x000fe40007810000 */
[----:B------:R-:W-:Y:S02]  /*a780*/  ISETP.GT.AND P2, PT, R161, 0x19, P0 ;  /* 0x00000019a100780c */ /* 0x000fe40000744270 */
[----:B------:R-:W-:Y:S02]  /*a790*/  FMNMX.FTZ R9, R190, R9, !PT ;  /* 0x00000009be097209 */ /* 0x000fe40007810000 */
[----:B------:R-:W-:Y:S02]  /*a7a0*/  ISETP.LT.OR P2, PT, R21, 0x1a, P2 ;  /* 0x0000001a1500780c */ /* 0x000fe40001741670 */
[----:B------:R-:W-:-:S02]  /*a7b0*/  FMNMX.FTZ R9, R14, R9, !PT ;  /* 0x000000090e097209 */ /* 0x000fc40007810000 */
[----:B------:R-:W-:Y:S02]  /*a7c0*/  FSEL R152, R152, -INF , !P2 ;  /* 0xff80000098987808 */ /* 0x000fe40005000000 */
[----:B------:R-:W-:Y:S02]  /*a7d0*/  FMNMX.FTZ R9, R192, R9, !PT ;  /* 0x00000009c0097209 */ /* 0x000fe40007810000 */
[----:B------:R-:W-:Y:S02]  /*a7e0*/  ISETP.GT.AND P2, PT, R161, 0x21, P0 ;  /* 0x00000021a100780c */ /* 0x000fe40000744270 */
[----:B-1----:R-:W-:Y:S02]  /*a7f0*/  FMNMX.FTZ R163, R163, R194, !PT ;  /* 0x000000c2a3a37209 */ /* 0x002fe40007810000 */
[----:B------:R-:W-:Y:S02]  /*a800*/  FSEL R194, R23, -INF , !P1 ;  /* 0xff80000017c27808 */ /* 0x000fe40004800000 */
[----:B------:R-:W-:Y:S01]  /*a810*/  ISETP.GT.AND P1, PT, R161, 0x20, P0 ;  /* 0x00000020a100780c */ /* 0x000fe20000724270 */
[----:B------:R-:W1:Y:S01]  /*a820*/  SHFL.BFLY PT, R200, R163, 0x1, 0x1f ;  /* 0x0c201f00a3c87f89 */ /* 0x000e6200000e0000 */
[----:B------:R-:W-:-:S02]  /*a830*/  FMNMX.FTZ R9, R20, R9, !PT ;  /* 0x0000000914097209 */ /* 0x000fc40007810000 */
[----:B------:R-:W-:Y:S02]  /*a840*/  ISETP.LT.OR P1, PT, R21, 0x21, P1 ;  /* 0x000000211500780c */ /* 0x000fe40000f21670 */
[----:B------:R-:W-:Y:S02]  /*a850*/  FMNMX.FTZ R9, R194, R9, !PT ;  /* 0x00000009c2097209 */ /* 0x000fe40007810000 */
[----:B------:R-:W-:Y:S02]  /*a860*/  FSEL R196, R153, -INF , !P1 ;  /* 0xff80000099c47808 */ /* 0x000fe40004800000 */
[----:B------:R-:W-:Y:S02]  /*a870*/  ISETP.GT.AND P1, PT, R161, 0x28, P0 ;  /* 0x00000028a100780c */ /* 0x000fe40000724270 */
[C---:B------:R-:W-:Y:S02]  /*a880*/  ISETP.LT.OR P2, PT, R21.reuse, 0x22, P2 ;  /* 0x000000221500780c */ /* 0x040fe40001741670 */
[----:B------:R-:W-:-:S02]  /*a890*/  ISETP.LT.OR P1, PT, R21, 0x29, P1 ;  /* 0x000000291500780c */ /* 0x000fc40000f21670 */
[----:B------:R-:W-:Y:S02]  /*a8a0*/  FMNMX.FTZ R9, R152, R9, !PT ;  /* 0x0000000998097209 */ /* 0x000fe40007810000 */
[----:B------:R-:W-:Y:S02]  /*a8b0*/  FSEL R154, R154, -INF , !P2 ;  /* 0xff8000009a9a7808 */ /* 0x000fe40005000000 */
[----:B------:R-:W-:Y:S02]  /*a8c0*/  ISETP.GT.AND P2, PT, R161, 0x29, P0 ;  /* 0x00000029a100780c */ /* 0x000fe40000744270 */
[----:B------:R-:W-:Y:S02]  /*a8d0*/  FMNMX.FTZ R9, R196, R9, !PT ;  /* 0x00000009c4097209 */ /* 0x000fe40007810000 */
[----:B------:R-:W-:Y:S02]  /*a8e0*/  ISETP.LT.OR P2, PT, R21, 0x2a, P2 ;  /* 0x0000002a1500780c */ /* 0x000fe40001741670 */
[----:B-1----:R-:W-:-:S02]  /*a8f0*/  FMNMX.FTZ R8, R163, R200, !PT ;  /* 0x000000c8a3087209 */ /* 0x002fc40007810000 */
[----:B------:R-:W-:Y:S02]  /*a900*/  FSEL R200, R155, -INF , !P1 ;  /* 0xff8000009bc87808 */ /* 0x000fe40004800000 */
[----:B------:R-:W-:Y:S01]  /*a910*/  ISETP.GT.AND P1, PT, R161, 0x30, P0 ;  /* 0x00000030a100780c */ /* 0x000fe20000724270 */
[----:B0-----:R-:W-:-:S01]  /*a920*/  FFMA.FTZ R19, R8, R11, -8 ;  /* 0xc100000008137423 */ /* 0x001fc2000001000b */
[----:B------:R-:W-:Y:S02]  /*a930*/  FMNMX.FTZ R9, R154, R9, !PT ;  /* 0x000000099a097209 */ /* 0x000fe40007810000 */
[----:B------:R-:W-:Y:S02]  /*a940*/  ISETP.LT.OR P1, PT, R21, 0x31, P1 ;  /* 0x000000311500780c */ /* 0x000fe40000f21670 */
[----:B------:R-:W-:Y:S02]  /*a950*/  FSEL R156, R156, -INF , !P2 ;  /* 0xff8000009c9c7808 */ /* 0x000fe40005000000 */
[----:B------:R-:W-:-:S02]  /*a960*/  FSEL R202, R157, -INF , !P1 ;  /* 0xff8000009dca7808 */ /* 0x000fc40004800000 */
[----:B------:R-:W-:Y:S02]  /*a970*/  ISETP.GT.AND P1, PT, R161, 0x31, P0 ;  /* 0x00000031a100780c */ /* 0x000fe40000724270 */
[----:B------:R-:W-:Y:S02]  /*a980*/  FMNMX.FTZ R9, R200, R9, !PT ;  /* 0x00000009c8097209 */ /* 0x000fe40007810000 */
[----:B------:R-:W-:Y:S02]  /*a990*/  ISETP.LT.OR P1, PT, R21, 0x32, P1 ;  /* 0x000000321500780c */ /* 0x000fe40000f21670 */
[----:B------:R-:W-:Y:S02]  /*a9a0*/  FSETP.NEU.FTZ.AND P2, PT, R8, -INF , PT ;  /* 0xff8000000800780b */ /* 0x000fe40003f5d000 */
[----:B------:R-:W-:Y:S02]  /*a9b0*/  FSEL R158, R158, -INF , !P1 ;  /* 0xff8000009e9e7808 */ /* 0x000fe40004800000 */
[----:B------:R-:W-:-:S02]  /*a9c0*/  ISETP.GT.AND P1, PT, R161, 0x38, P0 ;  /* 0x00000038a100780c */ /* 0x000fc40000724270 */
[----:B------:R-:W-:Y:S02]  /*a9d0*/  FMNMX.FTZ R9, R156, R9, !PT ;  /* 0x000000099c097209 */ /* 0x000fe40007810000 */
[----:B------:R-:W-:Y:S02]  /*a9e0*/  FSEL R163, R19, RZ, P2 ;  /* 0x000000ff13a37208 */ /* 0x000fe40001000000 */
[----:B------:R-:W-:Y:S02]  /*a9f0*/  ISETP.GT.AND P0, PT, R161, 0x39, P0 ;  /* 0x00000039a100780c */ /* 0x000fe40000704270 */
[----:B------:R-:W-:Y:S01]  /*aa00*/  ISETP.LT.OR P1, PT, R21, 0x39, P1 ;  /* 0x000000391500780c */ /* 0x000fe20000f21670 */
[--C-:B------:R-:W-:Y:S01]  /*aa10*/  FFMA.FTZ R204, R15, R11, -R163.reuse ;  /* 0x0000000b0fcc7223 */ /* 0x100fe200000108a3 */
[----:B------:R-:W-:Y:S01]  /*aa20*/  FMNMX.FTZ R9, R202, R9, !PT ;  /* 0x00000009ca097209 */ /* 0x000fe20007810000 */
[-CC-:B------:R-:W-:Y:S01]  /*aa30*/  FFMA.FTZ R15, R186, R11.reuse, -R163.reuse ;  /* 0x0000000bba0f7223 */ /* 0x180fe200000108a3 */
[----:B------:R-:W-:Y:S01]  /*aa40*/  ISETP.LT.OR P0, PT, R21, 0x3a, P0 ;  /* 0x0000003a1500780c */ /* 0x000fe20000701670 */
[-CC-:B------:R-:W-:Y:S01]  /*aa50*/  FFMA.FTZ R19, R184, R11.reuse, -R163.reuse ;  /* 0x0000000bb8137223 */ /* 0x180fe200000108a3 */
[----:B------:R-:W-:Y:S01]  /*aa60*/  FSEL R186, R159, -INF , !P1 ;  /* 0xff8000009fba7808 */ /* 0x000fe20004800000 */
[--C-:B------:R-:W-:Y:S01]  /*aa70*/  FFMA.FTZ R159, R162, R11, -R163.reuse ;  /* 0x0000000ba29f7223 */ /* 0x100fe200000108a3 */
[----:B------:R-:W-:Y:S01]  /*aa80*/  FMNMX.FTZ R9, R158, R9, !PT ;  /* 0x000000099e097209 */ /* 0x000fe20007810000 */
[-CC-:B------:R-:W-:Y:S01]  /*aa90*/  FFMA.FTZ R21, R170, R11.reuse, -R163.reuse ;  /* 0x0000000baa157223 */ /* 0x180fe200000108a3 */
[----:B------:R-:W-:Y:S01]  /*aaa0*/  FSEL R160, R160, -INF , !P0 ;  /* 0xff800000a0a07808 */ /* 0x000fe20004000000 */
[--C-:B------:R-:W-:Y:S01]  /*aab0*/  FFMA.FTZ R170, R172, R11, -R163.reuse ;  /* 0x0000000bacaa7223 */ /* 0x100fe200000108a3 */
[----:B------:R-:W-:Y:S01]  /*aac0*/  FMNMX.FTZ R9, R186, R9, !PT ;  /* 0x00000009ba097209 */ /* 0x000fe20007810000 */
[-CC-:B------:R-:W-:Y:S01]  /*aad0*/  FFMA.FTZ R23, R174, R11.reuse, -R163.reuse ;  /* 0x0000000bae177223 */ /* 0x180fe200000108a3 */
        /* <DEDUP_REMOVED lines=8> */
[----:B------:R-:W-:-:S01]  /*ab60*/  FFMA.FTZ R174, R182, R11, -R163 ;  /* 0x0000000bb6ae7223 */ /* 0x000fc200000108a3 */
[-CC-:B------:R-:W-:Y:S01]  /*ab70*/  FFMA.FTZ R155, R168, R11.reuse, -R163.reuse ;  /* 0x0000000ba89b7223 */ /* 0x180fe200000108a3 */
[----:B------:R-:W-:-:S01]  /*ab80*/  FFMA.FTZ R166, R166, R11, -R163 ;  /* 0x0000000ba6a67223 */ /* 0x000fc200000108a3 */
[-CC-:B------:R-:W-:Y:S01]  /*ab90*/  FFMA.FTZ R157, R164, R11.reuse, -R163.reuse ;  /* 0x0000000ba49d7223 */ /* 0x180fe200000108a3 */
[----:B------:R-:W-:-:S01]  /*aba0*/  FFMA.FTZ R22, R22, R11, -R163 ;  /* 0x0000000b16167223 */ /* 0x000fc200000108a3 */
[----:B------:R-:W-:Y:S01]  /*abb0*/  FMUL.FTZ R161, R162, R11 ;  /* 0x0000000ba2a17220 */ /* 0x000fe20000410000 */
[----:B------:R-:W-:Y:S08]  /*abc0*/  MUFU.EX2 R204, R204 ;  /* 0x000000cc00cc7308 */ /* 0x000ff00000000800 */
[----:B------:R-:W1:Y:S08]  /*abd0*/  MUFU.EX2 R161, R161 ;  /* 0x000000a100a17308 */ /* 0x000e700000000800 */
[----:B------:R-:W-:Y:S01]  /*abe0*/  MUFU.EX2 R15, R15 ;  /* 0x0000000f000f7308 */ /* 0x000fe20000000800 */
[----:B0-----:R-:W-:-:S05]  /*abf0*/  FMNMX.FTZ R184, R9, R184, !PT ;  /* 0x000000b809b87209 */ /* 0x001fca0007810000 */
[----:B------:R-:W0:Y:S02]  /*ac00*/  SHFL.BFLY PT, R9, R184, 0x1, 0x1f ;  /* 0x0c201f00b8097f89 */ /* 0x000e2400000e0000 */
[----:B------:R-:W-:Y:S08]  /*ac10*/  MUFU.EX2 R19, R19 ;  /* 0x0000001300137308 */ /* 0x000ff00000000800 */
[----:B------:R-:W-:Y:S08]  /*ac20*/  MUFU.EX2 R180, R180 ;  /* 0x000000b400b47308 */ /* 0x000ff00000000800 */
[----:B------:R-:W-:Y:S01]  /*ac30*/  MUFU.EX2 R21, R21 ;  /* 0x0000001500157308 */ /* 0x000fe20000000800 */
[----:B0-----:R-:W-:-:S07]  /*ac40*/  FMNMX.FTZ R9, R184, R9, !PT ;  /* 0x00000009b8097209 */ /* 0x001fce0007810000 */
[----:B------:R-:W-:Y:S01]  /*ac50*/  MUFU.EX2 R170, R170 ;  /* 0x000000aa00aa7308 */ /* 0x000fe20000000800 */
[C---:B------:R-:W-:Y:S01]  /*ac60*/  FSETP.NEU.FTZ.AND P0, PT, R9.reuse, -INF , PT ;  /* 0xff8000000900780b */ /* 0x040fe20003f1d000 */
[----:B------:R-:W-:-:S05]  /*ac70*/  FFMA.FTZ R18, R9, R11, -8 ;  /* 0xc100000009127423 */ /* 0x000fca000001000b */
[----:B------:R-:W-:Y:S01]  /*ac80*/  FSEL R167, R18, RZ, P0 ;  /* 0x000000ff12a77208 */ /* 0x000fe20000000000 */
[----:B------:R-:W-:Y:S04]  /*ac90*/  MUFU.EX2 R23, R23 ;  /* 0x0000001700177308 */ /* 0x000fe80000000800 */
[----:B------:R-:W-:-:S01]  /*aca0*/  FFMA.FTZ R165, R20, R11, -R167 ;  /* 0x0000000b14a57223 */ /* 0x000fc200000108a7 */
[----:B------:R-:W-:Y:S01]  /*acb0*/  FSEL R20, R9, RZ, P0 ;  /* 0x000000ff09147208 */ /* 0x000fe20000000000 */
[----:B------:R-:W-:-:S01]  /*acc0*/  FFMA.FTZ R163, R198, R11, -R167 ;  /* 0x0000000bc6a37223 */ /* 0x000fc200000108a7 */
[-CC-:B------:R-:W-:Y:S01]  /*acd0*/  FFMA.FTZ R18, R188, R11.reuse, -R167.reuse ;  /* 0x0000000bbc127223 */ /* 0x180fe200000108a7 */
[----:B------:R-:W-:-:S01]  /*ace0*/  FFMA.FTZ R190, R190, R11, -R167 ;  /* 0x0000000bbebe7223 */ /* 0x000fc200000108a7 */
[----:B------:R-:W-:Y:S01]  /*acf0*/  FFMA.FTZ R162, R14, R11, -R167 ;  /* 0x0000000b0ea27223 */ /* 0x000fe200000108a7 */
[----:B------:R-:W-:-:S01]  /*ad00*/  FADD.FTZ R20, -R20, R13 ;  /* 0x0000000d14147221 */ /* 0x000fc20000010100 */
[-CC-:B------:R-:W-:Y:S01]  /*ad10*/  FFMA.FTZ R14, R192, R11.reuse, -R167.reuse ;  /* 0x0000000bc00e7223 */ /* 0x180fe200000108a7 */
        /* <DEDUP_REMOVED lines=12> */
[----:B------:R-:W-:-:S04]  /*ade0*/  FFMA.FTZ R160, R160, R11, -R167 ;  /* 0x0000000ba0a07223 */ /* 0x000fc800000108a7 */
[----:B------:R-:W2:Y:S08]  /*adf0*/  MUFU.EX2 R18, R18 ;  /* 0x0000001200127308 */ /* 0x000eb00000000800 */
[----:B------:R-:W3:Y:S08]  /*ae00*/  MUFU.EX2 R190, R190 ;  /* 0x000000be00be7308 */ /* 0x000ef00000000800 */
[----:B------:R1:W4:Y:S08]  /*ae10*/  MUFU.EX2 R164, R162 ;  /* 0x000000a200a47308 */ /* 0x0003300000000800 */
[----:B------:R-:W5:Y:S01]  /*ae20*/  MUFU.EX2 R14, R14 ;  /* 0x0000000e000e7308 */ /* 0x000f620000000800 */
[----:B-1----:R-:W-:-:S01]  /*ae30*/  FFMA.FTZ R162, R161, R3, R204 ;  /* 0x00000003a1a27223 */ /* 0x002fc200000100cc */
[----:B0-----:R-:W-:-:S03]  /*ae40*/  FFMA.FTZ R3, R20, R4, R163 ;  /* 0x0000000414037223 */ /* 0x001fc600000100a3 */
[----:B------:R-:W-:Y:S01]  /*ae50*/  FADD.FTZ R162, R15, R162 ;  /* 0x000000a20fa27221 */ /* 0x000fe20000010000 */
[----:B--2---:R-:W-:-:S02]  /*ae60*/  FADD.FTZ R3, R18, R3 ;  /* 0x0000000312037221 */ /* 0x004fc40000010000 */
[----:B------:R-:W0:Y:S01]  /*ae70*/  MUFU.EX2 R165, R165 ;  /* 0x000000a500a57308 */ /* 0x000e220000000800 */
[----:B------:R-:W-:-:S01]  /*ae80*/  FADD.FTZ R13, R19, R162 ;  /* 0x000000a2130d7221 */ /* 0x000fc20000010000 */
[----:B---3--:R-:W-:-:S03]  /*ae90*/  FADD.FTZ R3, R190, R3 ;  /* 0x00000003be037221 */ /* 0x008fc60000010000 */
[----:B------:R-:W-:Y:S01]  /*aea0*/  FADD.FTZ R4, R180, R13 ;  /* 0x0000000db4047221 */ /* 0x000fe20000010000 */
[----:B----4-:R-:W-:-:S02]  /*aeb0*/  FADD.FTZ R3, R164, R3 ;  /* 0x00000003a4037221 */ /* 0x010fc40000010000 */
[----:B------:R-:W1:Y:S01]  /*aec0*/  MUFU.EX2 R169, R194 ;  /* 0x000000c200a97308 */ /* 0x000e620000000800 */
[----:B------:R-:W-:-:S01]  /*aed0*/  FADD.FTZ R13, R21, R4 ;  /* 0x00000004150d7221 */ /* 0x000fc20000010000 */
[----:B-----5:R-:W-:-:S06]  /*aee0*/  FADD.FTZ R4, R14, R3 ;  /* 0x000000030e047221 */ /* 0x020fcc0000010000 */
[----:B------:R-:W2:Y:S01]  /*aef0*/  MUFU.EX2 R172, R172 ;  /* 0x000000ac00ac7308 */ /* 0x000ea20000000800 */
[----:B0-----:R-:W-:-:S07]  /*af00*/  FADD.FTZ R4, R165, R4 ;  /* 0x00000004a5047221 */ /* 0x001fce0000010000 */
[----:B------:R0:W3:Y:S01]  /*af10*/  MUFU.EX2 R168, R152 ;  /* 0x0000009800a87308 */ /* 0x0000e20000000800 */
[----:B-1----:R-:W-:-:S07]  /*af20*/  FADD.FTZ R4, R169, R4 ;  /* 0x00000004a9047221 */ /* 0x002fce0000010000 */
[----:B------:R-:W1:Y:S01]  /*af30*/  MUFU.EX2 R153, R153 ;  /* 0x0000009900997308 */ /* 0x000e620000000800 */
[----:B0-----:R-:W-:-:S04]  /*af40*/  FADD.FTZ R152, R170, R13 ;  /* 0x0000000daa987221 */ /* 0x001fc80000010000 */
[----:B------:R-:W-:-:S03]  /*af50*/  FADD.FTZ R3, R23, R152 ;  /* 0x0000009817037221 */ /* 0x000fc60000010000 */
[----:B------:R-:W0:Y:S01]  /*af60*/  MUFU.EX2 R185, R196 ;  /* 0x000000c400b97308 */ /* 0x000e220000000800 */
[----:B--2---:R-:W-:-:S01]  /*af70*/  FADD.FTZ R152, R172, R3 ;  /* 0x00000003ac987221 */ /* 0x004fc20000010000 */
[----:B---3--:R-:W-:-:S06]  /*af80*/  FADD.FTZ R4, R168, R4 ;  /* 0x00000004a8047221 */ /* 0x008fcc0000010000 */
        /* <DEDUP_REMOVED lines=28> */
[----:B--2---:R-:W-:-:S03]  /*b150*/  FADD.FTZ R3, R12, R3 ;  /* 0x000000030c037221 */ /* 0x004fc60000010000 */
[----:B-1----:R-:W-:Y:S01]  /*b160*/  FADD.FTZ R4, R160, R4 ;  /* 0x00000004a0047221 */ /* 0x002fe20000010000 */
[----:B------:R-:W-:Y:S06]  /*b170*/  @!P4 BRA `(.L_x_1024) ;  /* 0x000000000004c947 */ /* 0x000fec0003800000 */
[----:B------:R-:W-:Y:S01]  /*b180*/  BPT.TRAP 0x1 ;  /* 0x000000040000795c */ /* 0x000fe20000300000 */
.L_x_1024:
        /* <DEDUP_REMOVED lines=156> */
.L_x_1007:
[----:B------:R-:W-:Y:S06]  /*bb50*/  BAR.ARV 0x8, 0x180 ;  /* 0x0206000000007b1d */ /* 0x000fec0000002000 */
[----:B------:R-:W-:Y:S05]  /*bb60*/  @!P4 BRA `(.L_x_1026) ;  /* 0x000000000004c947 */ /* 0x000fea0003800000 */
[----:B------:R-:W-:Y:S01]  /*bb70*/  BPT.TRAP 0x1 ;  /* 0x000000040000795c */ /* 0x000fe20000300000 */
.L_x_1026:
[----:B------:R-:W-:Y:S01]  /*bb80*/  ULEA UR14, UR49, UR41, 0x3 ;  /* 0x00000029310e7291 */ /* 0x000fe2000f8e183f */
[----:B------:R-:W-:-:S05]  /*bb90*/  IMAD.U32 R0, RZ, RZ, UR47 ;  /* 0x0000002fff007e24 */ /* 0x000fca000f8e00ff */
[----:B------:R-:W-:-:S04]  /*bba0*/  SHF.L.U32 R0, R0, 0x1f, RZ ;  /* 0x0000001f00007819 */ /* 0x000fc800000006ff */
[----:B------:R0:W1:Y:S01]  /*bbb0*/  SYNCS.PHASECHK.TRANS64.TRYWAIT P0, [UR14+0x20850], R0 ;  /* 0x02085000ff0075a7 */ /* 0x000062000800014e */
[----:B------:R-:W-:Y:S05]  /*bbc0*/  @!P4 BRA `(.L_x_1027) ;  /* 0x000000000004c947 */ /* 0x000fea0003800000 */
[----:B------:R-:W-:Y:S01]  /*bbd0*/  BPT.TRAP 0x1 ;  /* 0x000000040000795c */ /* 0x000fe20000300000 */
.L_x_1027:
[----:B-1----:R-:W-:Y:S05]  /*bbe0*/  @P0 BRA `(.L_x_1028) ;  /* 0x0000000000080947 */ /* 0x002fea0003800000 */
[----:B------:R-:W1:Y:S02]  /*bbf0*/  SYNCS.PHASECHK.TRANS64.TRYWAIT P0, [UR14+0x20850], R0 ;  /* 0x02085000ff0075a7 */ /* 0x000e64000800014e */
[----:B-1----:R-:W-:Y:S05]  /*bc00*/  @!P0 BRA `(.L_x_1029) ;  /* 0x0000008800548947 */ /* 0x002fea0003800000 */
.L_x_1028:
[----:B------:R-:W-:Y:S01]  /*bc10*/  ULDC.64 UR10, c[0x0][0x9a0] ;  /* 0x00026800000a7ab9 */ /* 0x000fe20000000a00 */
[----:B------:R-:W-:Y:S01]  /*bc20*/  UIADD3 UR41, UR41, 0x400, URZ ;  /* 0x0000040029297890 */ /* 0x000fe2000fffe03f */
[----:B------:R-:W-:Y:S01]  /*bc30*/  WARPGROUP.ARRIVE ;  /* 0x00000000000079c5 */ /* 0x000fe20000000000 */
[----:B------:R-:W-:Y:S01]  /*bc40*/  UISETP.NE.U32.AND UP0, UPT, UR10, URZ, UPT ;  /* 0x0000003f0a00728c */ /* 0x000fe2000bf05070 */
[----:B-1----:R-:W-:Y:S01]  /*bc50*/  IMAD.MOV.U32 R5, RZ, RZ, 0x3f800000 ;  /* 0x3f800000ff057424 */ /* 0x002fe200078e00ff */
[----:B------:R-:W-:Y:S02]  /*bc60*/  USHF.R.U32.HI UR41, URZ, 0x4, UR41 ;  /* 0x000000043f297899 */ /* 0x000fe40008011629 */
[----:B------:R-:W-:Y:S02]  /*bc70*/  UISETP.NE.AND.EX UP0, UPT, UR11, URZ, UPT, UP0 ;  /* 0x0000003f0b00728c */ /* 0x000fe4000bf05300 */
[----:B------:R-:W-:Y:S01]  /*bc80*/  ULOP3.LUT UR41, UR41, 0x3fff, URZ, 0xc0, !UPT ;  /* 0x00003fff29297892 */ /* 0x000fe2000f8ec03f */
[----:B------:R-:W-:-:S03]  /*bc90*/  UMOV UR19, 0x80000020 ;  /* 0x8000002000137882 */ /* 0x000fc60000000000 */
[----:B------:R-:W-:-:S05]  /*bca0*/  PLOP3.LUT P0, PT, PT, PT, UP0, 0x80, 0x0 ;  /* 0x000000000000781c */ /* 0x000fca0003f0f008 */
[----:B------:R-:W-:Y:S01]  /*bcb0*/  @UP0 ULDC.64 UR8, c[0x0][0x9c8] ;  /* 0x0002720000080ab9 */ /* 0x000fe20000000a00 */
[----:B------:R-:W-:Y:S02]  /*bcc0*/  @UP0 USHF.R.S32.HI UR7, URZ, 0x1f, UR42 ;  /* 0x0000001f3f070899 */ /* 0x000fe4000801142a */
[----:B------:R-:W-:Y:S02]  /*bcd0*/  @UP0 UIMAD UR6, UR39, UR8, URZ ;  /* 0x00000008270602a4 */ /* 0x000fe4000f8e023f */
[----:B------:R-:W-:Y:S02]  /*bce0*/  @UP0 UIMAD.WIDE.U32 UR4, UR36, UR8, URZ ;  /* 0x00000008240402a5 */ /* 0x000fe4000f8e003f */
[----:B------:R-:W-:Y:S02]  /*bcf0*/  ULOP3.LUT UR8, UR41, 0x10000, URZ, 0xfc, !UPT ;  /* 0x0001000029087892 */ /* 0x000fe4000f8efc3f */
[----:B------:R-:W-:Y:S02]  /*bd00*/  @UP0 UIMAD UR6, UR36, UR9, UR6 ;  /* 0x00000009240602a4 */ /* 0x000fe4000f8e0206 */
[----:B------:R-:W-:Y:S01]  /*bd10*/  ULEA UR8, UR49, UR8, 0xa ;  /* 0x0000000831087291 */ /* 0x000fe2000f8e503f */
[----:B------:R-:W-:Y:S01]  /*bd20*/  @UP0 ULDC.64 UR12, c[0x0][0x9d0] ;  /* 0x00027400000c0ab9 */ /* 0x000fe20000000a00 */
[----:B------:R-:W-:-:S02]  /*bd30*/  @UP0 UIADD3 UR5, UR5, UR6, URZ ;  /* 0x0000000605050290 */ /* 0x000fc4000fffe03f */
[----:B------:R-:W-:-:S03]  /*bd40*/  @UP0 UIMAD UR6, UR7, UR12, URZ ;  /* 0x0000000c070602a4 */ /* 0x000fc6000f8e023f */
[----:B------:R-:W-:Y:S01]  /*bd50*/  UMOV UR18, UR8 ;  /* 0x0000000800127c82 */ /* 0x000fe20008000000 */
[----:B------:R-:W-:Y:S01]  /*bd60*/  @UP0 UIMAD.WIDE.U32 UR4, UR42, UR12, UR4 ;  /* 0x0000000c2a0402a5 */ /* 0x000fe2000f8e0004 */
[----:B------:R-:W-:Y:S01]  /*bd70*/  QGMMA.64x256x32.F32.E4M3.E4M3 R24, R188, gdesc[UR16], R24, gsb0 ;  /* 0x03e00010bc187df3 */ /* 0x000fe20008000818 */
[----:B------:R-:W-:-:S04]  /*bd80*/  @UP0 UIMAD UR6, UR42, UR13, UR6 ;  /* 0x0000000d2a0602a4 */ /* 0x000fc8000f8e0206 */
[----:B------:R-:W-:Y:S02]  /*bd90*/  @UP0 UIADD3 UR5, UR5, UR6, URZ ;  /* 0x0000000605050290 */ /* 0x000fe4000fffe03f */
[----:B------:R-:W-:-:S04]  /*bda0*/  @UP0 ULEA UR6, UP1, UR4, UR10, 0x2 ;  /* 0x0000000a04060291 */ /* 0x000fc8000f82103f */
[----:B------:R-:W-:Y:S02]  /*bdb0*/  @UP0 ULEA.HI.X UR7, UR4, UR11, UR5, 0x2, UP1 ;  /* 0x0000000b04070291 */ /* 0x000fe400088f1405 */
[----:B------:R-:W-:-:S04]  /*bdc0*/  IMAD.U32 R6, RZ, RZ, UR6 ;  /* 0x00000006ff067e24 */ /* 0x000fc8000f8e00ff */
[----:B------:R-:W-:-:S05]  /*bdd0*/  IMAD.U32 R7, RZ, RZ, UR7 ;  /* 0x00000007ff077e24 */ /* 0x000fca000f8e00ff */
[----:B------:R1:W2:Y:S01]  /*bde0*/  @P0 LDG.E R5, desc[UR44][R6.64] ;  /* 0x0000002c06050981 */ /* 0x0002a2000c1e1900 */
[----:B------:R-:W-:Y:S01]  /*bdf0*/  UIADD3 UR8, UR8, 0x2, URZ ;  /* 0x0000000208087890 */ /* 0x000fe2000fffe03f */
[----:B------:R-:W-:-:S06]  /*be00*/  UMOV UR7, 0x80000020 ;  /* 0x8000002000077882 */ /* 0x000fcc0000000000 */
[----:B------:R-:W-:Y:S01]  /*be10*/  UMOV UR6, UR8 ;  /* 0x0000000800067c82 */ /* 0x000fe20008000000 */
[----:B0-----:R-:W0:Y:S04]  /*be20*/  SHFL.BFLY PT, R0, R3, 0x2, 0x1f ;  /* 0x0c401f0003007f89 */ /* 0x001e2800000e0000 */
[----:B------:R-:W3:Y:S01]  /*be30*/  SHFL.BFLY PT, R15, R4, 0x2, 0x1f ;  /* 0x0c401f00040f7f89 */ /* 0x000ee200000e0000 */
[----:B0-----:R-:W-:Y:S01]  /*be40*/  FADD.FTZ R0, R0, R3 ;  /* 0x0000000300007221 */ /* 0x001fe20000010000 */
[----:B---3--:R-:W-:-:S04]  /*be50*/  FADD.FTZ R15, R15, R4 ;  /* 0x000000040f0f7221 */ /* 0x008fc80000010000 */
[----:B------:R-:W0:Y:S04]  /*be60*/  SHFL.BFLY PT, R13, R0, 0x1, 0x1f ;  /* 0x0c201f00000d7f89 */ /* 0x000e2800000e0000 */
[----:B------:R-:W3:Y:S01]  /*be70*/  SHFL.BFLY PT, R2, R15, 0x1, 0x1f ;  /* 0x0c201f000f027f89 */ /* 0x000ee200000e0000 */
[----:B-1----:R-:W-:Y:S02]  /*be80*/  IMAD.MOV.U32 R6, RZ, RZ, RZ ;  /* 0x000000ffff067224 */ /* 0x002fe400078e00ff */
[----:B0-----:R-:W-:Y:S01]  /*be90*/  FADD.FTZ R13, R0, R13 ;  /* 0x0000000d000d7221 */ /* 0x001fe20000010000 */
        /* <DEDUP_REMOVED lines=10> */
[----:B------:R-:W1:Y:S01]  /*bf40*/  @P2 MUFU.LG2 R7, R7 ;  /* 0x0000000700072308 */ /* 0x000e620000000c00 */
[----:B------:R-:W-:Y:S02]  /*bf50*/  WARPGROUP.DEPBAR.LE gsb0, 0x0 ;  /* 0x00008000000079c5 */ /* 0x000fe40000010000 */
[----:B------:R-:W-:-:S06]  /*bf60*/  WARPGROUP.ARRIVE ;  /* 0x00000000000079c5 */ /* 0x000fcc0000000000 */
[----:B------:R-:W-:Y:S01]  /*bf70*/  QGMMA.64x256x32.F32.E4M3.E4M3 R24, R184, gdesc[UR4], R24, gsb0 ;  /* 0x03e00004b8187df3 */ /* 0x000fe20008000818 */
[----:B------:R-:W3:Y:S01]  /*bf80*/  @P0 MUFU.RCP R10, R14 ;  /* 0x0000000e000a0308 */ /* 0x000ee20000001000 */
[C---:B------:R-:W-:Y:S01]  /*bf90*/  @P1 FMUL.FTZ R3, R11.reuse, 0.69314718246459960938 ;  /* 0x3f3172180b031820 */ /* 0x040fe20000410000 */
[----:B0-----:R-:W-:Y:S01]  /*bfa0*/  @P1 FMUL.FTZ R4, R4, 0.69314718246459960938 ;  /* 0x3f31721804041820 */ /* 0x001fe20000410000 */
[----:B------:R-:W-:Y:S01]  /*bfb0*/  @P2 FMUL.FTZ R11, R11, 0.69314718246459960938 ;  /* 0x3f3172180b0b2820 */ /* 0x000fe20000410000 */
[----:B-1----:R-:W-:Y:S01]  /*bfc0*/  @P2 FMUL.FTZ R12, R7, 0.69314718246459960938 ;  /* 0x3f317218070c2820 */ /* 0x002fe20000410000 */
[----:B------:R-:W-:Y:S02]  /*bfd0*/  IMAD.MOV.U32 R2, RZ, RZ, -0x800000 ;  /* 0xff800000ff027424 */ /* 0x000fe400078e00ff */
[----:B------:R-:W-:Y:S01]  /*bfe0*/  @P1 FFMA.FTZ R2, R3, R8, R4 ;  /* 0x0000000803021223 */ /* 0x000fe20000010004 */
[----:B------:R-:W-:Y:S02]  /*bff0*/  IMAD.MOV.U32 R0, RZ, RZ, -0x800000 ;  /* 0xff800000ff007424 */ /* 0x000fe400078e00ff */
[----:B------:R-:W-:Y:S01]  /*c000*/  @P2 FFMA.FTZ R0, R11, R9, R12 ;  /* 0x000000090b002223 */ /* 0x000fe2000001000c */
[-C--:B--2---:R-:W-:Y:S01]  /*c010*/  FMUL.FTZ R6, R6, R5.reuse ;  /* 0x0000000506067220 */ /* 0x084fe20000410000 */
[----:B---3--:R-:W-:Y:S01]  /*c020*/  FMUL.FTZ R3, R10, R5 ;  /* 0x000000050a037220 */ /* 0x008fe20000410000 */
[----:B------:R-:W-:-:S02]  /*c030*/  WARPGROUP.DEPBAR.LE gsb0, 0x0 ;  /* 0x00008000000079c5 */ /* 0x000fc40000010000 */
[----:B------:R-:W-:Y:S05]  /*c040*/  @!P4 BRA `(.L_x_1030) ;  /* 0x000000000004c947 */ /* 0x000fea0003800000 */
[----:B------:R-:W-:Y:S01]  /*c050*/  BPT.TRAP 0x1 ;  /* 0x000000040000795c */ /* 0x000fe20000300000 */
.L_x_1030:
        /* <DEDUP_REMOVED lines=132> */
.L_x_956:
[----:B------:R-:W-:Y:S05]  /*c8a0*/  @P0 BRA `(.L_x_1031) ;  /* 0x00000038006c0947 */ /* 0x000fea0003800000 */
[----:B------:R-:W0:Y:S01]  /*c8b0*/  S2R R6, SR_TID.X ;  /* 0x0000000000067919 */ /* 0x000e220000002100 */
[----:B------:R-:W-:Y:S01]  /*c8c0*/  ULDC.64 UR4, c[0x4][0x38] ;  /* 0x01000e0000047ab9 */ /* 0x000fe20000000a00 */
[----:B------:R-:W-:Y:S01]  /*c8d0*/  ULDC.64 UR8, c[0x0][0xbd0] ;  /* 0x0002f40000087ab9 */ /* 0x000fe20000000a00 */
[----:B------:R-:W-:Y:S01]  /*c8e0*/  USHF.R.S32.HI UR7, URZ, 0x1f, UR42 ;  /* 0x0000001f3f077899 */ /* 0x000fe2000801142a */
[----:B------:R-:W-:Y:S01]  /*c8f0*/  ULDC.64 UR10, c[0x0][0xb38] ;  /* 0x0002ce00000a7ab9 */ /* 0x000fe20000000a00 */
[----:B0-----:R-:W-:-:S05]  /*c900*/  IMAD.SHL.U32 R3, R6, 0x4, RZ ;  /* 0x0000000406037824 */ /* 0x001fca00078e00ff */
[----:B------:R-:W-:Y:S01]  /*c910*/  LOP3.LUT R3, R3, 0xc, RZ, 0xc0, !PT ;  /* 0x0000000c03037812 */ /* 0x000fe200078ec0ff */
[----:B------:R-:W-:Y:S03]  /*c920*/  BAR.SYNC.DEFER_BLOCKING 0x1, 0x100 ;  /* 0x0044000000007b1d */ /* 0x000fe60000010000 */
[----:B------:R-:W-:-:S05]  /*c930*/  IADD3 R4, P0, R3, UR4, RZ ;  /* 0x0000000403047c10 */ /* 0x000fca000ff1e0ff */
[----:B------:R-:W-:-:S05]  /*c940*/  IMAD.X R5, RZ, RZ, UR5, P0 ;  /* 0x00000005ff057e24 */ /* 0x000fca00080e06ff */
[----:B------:R0:W2:Y:S01]  /*c950*/  LDG.E.CONSTANT R3, desc[UR44][R4.64] ;  /* 0x0000002c04037981 */ /* 0x0000a2000c1e9900 */
[C---:B------:R-:W-:Y:S01]  /*c960*/  LOP3.LUT P0, R7, R6.reuse, 0x3, RZ, 0xc0, !PT ;  /* 0x0000000306077812 */ /* 0x040fe2000780c0ff */
[----:B------:R-:W-:Y:S01]  /*c970*/  VIADD R6, R6, 0xffffff80 ;  /* 0xffffff8006067836 */ /* 0x000fe20000000000 */
[----:B------:R-:W-:Y:S01]  /*c980*/  UIMAD.WIDE.U32 UR4, UR42, UR8, URZ ;  /* 0x000000082a0472a5 */ /* 0x000fe2000f8e003f */
[----:B------:R-:W-:Y:S01]  /*c990*/  BSSY B0, `(.L_x_1032) ;  /* 0x00002b2000007945 */ /* 0x000fe20003800000 */
[----:B------:R-:W-:Y:S01]  /*c9a0*/  ISETP.EQ.OR P0, PT, R7, 0x3, !P0 ;  /* 0x000000030700780c */ /* 0x000fe20004702670 */
[----:B------:R-:W-:Y:S02]  /*c9b0*/  UIMAD UR6, UR7, UR8, URZ ;  /* 0x00000008070672a4 */ /* 0x000fe4000f8e023f */
[----:B------:R-:W-:Y:S01]  /*c9c0*/  UIMAD UR8, UR7, UR10, URZ ;  /* 0x0000000a070872a4 */ /* 0x000fe2000f8e023f */
[----:B------:R-:W-:Y:S01]  /*c9d0*/  SEL R22, R40, R41, P0 ;  /* 0x0000002928167207 */ /* 0x000fe20000000000 */
[----:B------:R-:W-:Y:S01]  /*c9e0*/  UIMAD UR9, UR42, UR9, UR6 ;  /* 0x000000092a0972a4 */ /* 0x000fe2000f8e0206 */
[----:B0-----:R-:W-:Y:S01]  /*c9f0*/  SHF.R.S32.HI R5, RZ, 0x1f, R6 ;  /* 0x0000001fff057819 */ /* 0x001fe20000011406 */
[----:B------:R-:W-:Y:S01]  /*ca00*/  UIMAD.WIDE.U32 UR6, UR42, UR10, URZ ;  /* 0x0000000a2a0672a5 */ /* 0x000fe2000f8e003f */
[----:B------:R-:W-:Y:S01]  /*ca10*/  SEL R40, R41, R40, P0 ;  /* 0x0000002829287207 */ /* 0x000fe20000000000 */
[----:B------:R-:W-:Y:S01]  /*ca20*/  UIADD3 UR9, UR5, UR9, URZ ;  /* 0x0000000905097290 */ /* 0x000fe2000fffe03f */
[----:B------:R-:W-:Y:S01]  /*ca30*/  LEA.HI R4, R5, R6, RZ, 0x7 ;  /* 0x0000000605047211 */ /* 0x000fe200078f38ff */
[----:B------:R-:W-:Y:S01]  /*ca40*/  UIMAD UR8, UR42, UR11, UR8 ;  /* 0x0000000b2a0872a4 */ /* 0x000fe2000f8e0208 */
[----:B------:R-:W-:-:S02]  /*ca50*/  SEL R196, R10, R31, P0 ;  /* 0x0000001f0ac47207 */ /* 0x000fc40000000000 */
[----:B------:R-:W-:Y:S01]  /*ca60*/  LOP3.LUT R7, R4, 0xffffff80, RZ, 0xc0, !PT ;  /* 0xffffff8004077812 */ /* 0x000fe200078ec0ff */
[----:B------:R-:W-:Y:S01]  /*ca70*/  UIADD3 UR8, UR7, UR8, URZ ;  /* 0x0000000807087290 */ /* 0x000fe2000fffe03f */
[----:B------:R-:W-:Y:S02]  /*ca80*/  SEL R31, R31, R10, P0 ;  /* 0x0000000a1f1f7207 */ /* 0x000fe40000000000 */
[----:B------:R-:W-:Y:S01]  /*ca90*/  SHF.R.S32.HI R9, RZ, 0x7, R4 ;  /* 0x00000007ff097819 */ /* 0x000fe20000011404 */
[----:B------:R-:W-:Y:S01]  /*caa0*/  IMAD.IADD R41, R6, 0x1, -R7 ;  /* 0x0000000106297824 */ /* 0x000fe200078e0a07 */
[----:B------:R-:W-:Y:S02]  /*cab0*/  LEA.HI R5, R5, R6, RZ, 0x2 ;  /* 0x0000000605057211 */ /* 0x000fe400078f10ff */
[----:B------:R-:W-:Y:S02]  /*cac0*/  SEL R194, R26, R27, P0 ;  /* 0x0000001b1ac27207 */ /* 0x000fe40000000000 */
[----:B------:R-:W-:-:S02]  /*cad0*/  SHF.R.S32.HI R10, RZ, 0x1f, R41 ;  /* 0x0000001fff0a7819 */ /* 0x000fc40000011429 */
[----:B------:R-:W-:Y:S02]  /*cae0*/  SEL R26, R27, R26, P0 ;  /* 0x0000001a1b1a7207 */ /* 0x000fe40000000000 */
[----:B------:R-:W-:Y:S02]  /*caf0*/  LEA.HI R11, R10, R41, RZ, 0x2 ;  /* 0x000000290a0b7211 */ /* 0x000fe400078f10ff */
[----:B------:R-:W-:Y:S02]  /*cb00*/  SEL R200, R38, R39, P0 ;  /* 0x0000002726c87207 */ /* 0x000fe40000000000 */
[----:B------:R-:W-:Y:S02]  /*cb10*/  SEL R17, R39, R38, P0 ;  /* 0x0000002627117207 */ /* 0x000fe40000000000 */
[----:B------:R-:W-:Y:S01]  /*cb20*/  LEA.HI R4, R4, R9, RZ, 0x1 ;  /* 0x0000000904047211 */ /* 0x000fe200078f08ff */
[----:B------:R-:W0:Y:S01]  /*cb30*/  S2R R39, SR_CTAID.X ;  /* 0x0000000000277919 */ /* 0x000e220000002500 */
[----:B------:R-:W-:-:S02]  /*cb40*/  SEL R214, R78, R79, P0 ;  /* 0x0000004f4ed67207 */ /* 0x000fc40000000000 */
[----:B------:R-:W-:Y:S02]  /*cb50*/  SEL R27, R79, R78, P0 ;  /* 0x0000004e4f1b7207 */ /* 0x000fe40000000000 */
[----:B------:R-:W-:Y:S02]  /*cb60*/  LOP3.LUT R7, R5, 0xfffffffc, RZ, 0xc0, !PT ;  /* 0xfffffffc05077812 */ /* 0x000fe400078ec0ff */
[----:B------:R-:W-:Y:S02]  /*cb70*/  SEL R180, R124, R125, P0 ;  /* 0x0000007d7cb47207 */ /* 0x000fe40000000000 */
[----:B------:R-:W-:Y:S01]  /*cb80*/  SHF.R.S32.HI R5, RZ, 0x2, R11 ;  /* 0x00000002ff057819 */ /* 0x000fe2000001140b */
[----:B------:R-:W-:Y:S01]  /*cb90*/  IMAD.IADD R43, R6, 0x1, -R7 ;  /* 0x00000001062b7824 */ /* 0x000fe200078e0a07 */
[----:B------:R-:W-:Y:S01]  /*cba0*/  SHF.R.S32.HI R78, RZ, 0x1f, R11 ;  /* 0x0000001fff4e7819 */ /* 0x000fe2000001140b */
[----:B------:R-:W-:Y:S01]  /*cbb0*/  IMAD.U32 R7, RZ, RZ, UR7 ;  /* 0x00000007ff077e24 */ /* 0x000fe2000f8e00ff */
[----:B------:R-:W-:Y:S01]  /*cbc0*/  SEL R124, R125, R124, P0 ;  /* 0x0000007c7d7c7207 */ /* 0x000fe20000000000 */
[----:B------:R-:W-:Y:S01]  /*cbd0*/  IMAD.U32 R7, RZ, RZ, UR8 ;  /* 0x00000008ff077e24 */ /* 0x000fe2000f8e00ff */
[----:B------:R-:W-:-:S02]  /*cbe0*/  SEL R232, R122, R123, P0 ;  /* 0x0000007b7ae87207 */ /* 0x000fc40000000000 */
[----:B------:R-:W-:Y:S02]  /*cbf0*/  SEL R125, R150, R151, P0 ;  /* 0x00000097967d7207 */ /* 0x000fe40000000000 */
[----:B------:R-:W-:Y:S02]  /*cc00*/  LOP3.LUT R4, R4, 0x3fffffe, RZ, 0xc0, !PT ;  /* 0x03fffffe04047812 */ /* 0x000fe400078ec0ff */
[----:B------:R-:W-:Y:S02]  /*cc10*/  SEL R16, R28, R29, P0 ;  /* 0x0000001d1c107207 */ /* 0x000fe40000000000 */
[----:B------:R-:W-:Y:S01]  /*cc20*/  SEL R122, R123, R122, P0 ;  /* 0x0000007a7b7a7207 */ /* 0x000fe20000000000 */
[----:B------:R-:W-:Y:S01]  /*cc30*/  IMAD.IADD R9, R9, 0x1, -R4 ;  /* 0x0000000109097824 */ /* 0x000fe200078e0a04 */
[----:B------:R-:W-:Y:S02]  /*cc40*/  SEL R151, R151, R150, P0 ;  /* 0x0000009697977207 */ /* 0x000fe40000000000 */
[----:B------:R-:W-:-:S02]  /*cc50*/  SEL R14, R24, R25, P0 ;  /* 0x00000019180e7207 */ /* 0x000fc40000000000 */
[----:B------:R-:W-:Y:S02]  /*cc60*/  LEA.HI R78, R78, R5, RZ, 0x3 ;  /* 0x000000054e4e7211 */ /* 0x000fe400078f18ff */
[----:B------:R-:W-:Y:S02]  /*cc70*/  SEL R24, R25, R24, P0 ;  /* 0x0000001819187207 */ /* 0x000fe40000000000 */
[----:B------:R-:W-:Y:S02]  /*cc80*/  SEL R12, R8, R147, P0 ;  /* 0x00000093080c7207 */ /* 0x000fe40000000000 */
[----:B------:R-:W-:Y:S02]  /*cc90*/  SEL R170, R104, R105, P0 ;  /* 0x0000006968aa7207 */ /* 0x000fe40000000000 */
[----:B------:R-:W-:Y:S02]  /*cca0*/  SEL R8, R147, R8, P0 ;  /* 0x0000000893087207 */ /* 0x000fe40000000000 */
[----:B------:R-:W-:-:S02]  /*ccb0*/  SEL R104, R105, R104, P0 ;  /* 0x0000006869687207 */ /* 0x000fc40000000000 */
[----:B------:R-:W-:Y:S02]  /*ccc0*/  SEL R13, R142, R143, P0 ;  /* 0x0000008f8e0d7207 */ /* 0x000fe40000000000 */
[----:B------:R-:W-:Y:S02]  /*ccd0*/  LOP3.LUT R4, R78, 0xfffffff8, RZ, 0xc0, !PT ;  /* 0xfffffff84e047812 */ /* 0x000fe400078ec0ff */
[----:B------:R-:W-:Y:S02]  /*cce0*/  SEL R142, R143, R142, P0 ;  /* 0x0000008e8f8e7207 */ /* 0x000fe40000000000 */
[----:B------:R-:W-:Y:S01]  /*ccf0*/  SEL R20, R36, R37, P0 ;  /* 0x0000002524147207 */ /* 0x000fe20000000000 */
[----:B------:R-:W-:Y:S01]  /*cd00*/  IMAD.IADD R4, R5, 0x1, -R4 ;  /* 0x0000000105047824 */ /* 0x000fe200078e0a04 */
[----:B------:R-:W-:Y:S02]  /*cd10*/  SEL R184, R132, R133, P0 ;  /* 0x0000008584b87207 */ /* 0x000fe40000000000 */
[----:B------:R-:W-:-:S02]  /*cd20*/  LEA.HI R10, R10, R41, RZ, 0x5 ;  /* 0x000000290a0a7211 */ /* 0x000fc400078f28ff */
[----:B------:R-:W-:Y:S02]  /*cd30*/  SEL R37, R37, R36, P0 ;  /* 0x0000002425257207 */ /* 0x000fe40000000000 */
[----:B------:R-:W-:Y:S02]  /*cd40*/  SEL R132, R133, R132, P0 ;  /* 0x0000008485847207 */ /* 0x000fe40000000000 */
[----:B------:R-:W-:Y:S02]  /*cd50*/  SEL R36, R52, R53, P0 ;  /* 0x0000003534247207 */ /* 0x000fe40000000000 */
[----:B------:R-:W-:Y:S02]  /*cd60*/  SEL R53, R53, R52, P0 ;  /* 0x0000003435357207 */ /* 0x000fe40000000000 */
[----:B------:R-:W-:Y:S02]  /*cd70*/  SEL R52, R60, R61, P0 ;  /* 0x0000003d3c347207 */ /* 0x000fe40000000000 */
[----:B------:R-:W-:-:S02]  /*cd80*/  SHF.R.S32.HI R5, RZ, 0x5, R10 ;  /* 0x00000005ff057819 */ /* 0x000fc4000001140a */
[----:B------:R-:W-:Y:S02]  /*cd90*/  LEA.HI R6, R43, R43, RZ, 0x1 ;  /* 0x0000002b2b067211 */ /* 0x000fe400078f08ff */
[----:B------:R-:W-:Y:S01]  /*cda0*/  SEL R60, R61, R60, P0 ;  /* 0x0000003c3d3c7207 */ /* 0x000fe20000000000 */
[----:B------:R-:W-:Y:S01]  /*cdb0*/  IMAD R10, R5, 0x10, R4 ;  /* 0x00000010050a7824 */ /* 0x000fe200078e0204 */
[----:B------:R-:W-:Y:S01]  /*cdc0*/  SEL R146, R64, R65, P0 ;  /* 0x0000004140927207 */ /* 0x000fe20000000000 */
[----:B------:R-:W-:Y:S01]  /*cdd0*/  IMAD.U32 R4, RZ, RZ, UR4 ;  /* 0x00000004ff047e24 */ /* 0x000fe2000f8e00ff */
[----:B------:R-:W-:Y:S01]  /*cde0*/  SEL R152, R68, R69, P0 ;  /* 0x0000004544987207 */ /* 0x000fe20000000000 */
[----:B------:R-:W-:Y:S01]  /*cdf0*/  IMAD R10, R9, 0x40, R10 ;  /* 0x00000040090a7824 */ /* 0x000fe200078e020a */
[----:B------:R-:W-:Y:S01]  /*ce00*/  SEL R64, R65, R64, P0 ;  /* 0x0000004041407207 */ /* 0x000fe20000000000 */
[----:B------:R-:W1:Y:S01]  /*ce10*/  S2UR UR4, SR_CTAID.Y ;  /* 0x00000000000479c3 */ /* 0x000e620000002600 */
[----:B------:R-:W-:Y:S01]  /*ce20*/  SEL R68, R69, R68, P0 ;  /* 0x0000004445447207 */ /* 0x000fe20000000000 */
[----:B------:R-:W-:Y:S01]  /*ce30*/  IMAD.U32 R5, RZ, RZ, UR5 ;  /* 0x00000005ff057e24 */ /* 0x000fe2000f8e00ff */
[----:B------:R-:W-:Y:S01]  /*ce40*/  LOP3.LUT R78, R6, 0x1ffffffe, RZ, 0xc0, !PT ;  /* 0x1ffffffe064e7812 */ /* 0x000fe200078ec0ff */
[----:B------:R-:W-:Y:S01]  /*ce50*/  IMAD.U32 R5, RZ, RZ, UR9 ;  /* 0x00000009ff057e24 */ /* 0x000fe2000f8e00ff */
[----:B------:R-:W-:Y:S01]  /*ce60*/  SEL R176, R116, R117, P0 ;  /* 0x0000007574b07207 */ /* 0x000fe20000000000 */
[----:B------:R-:W-:Y:S01]  /*ce70*/  IMAD.U32 R6, RZ, RZ, UR6 ;  /* 0x00000006ff067e24 */ /* 0x000fe2000f8e00ff */
[----:B------:R-:W-:Y:S01]  /*ce80*/  SEL R182, R128, R129, P0 ;  /* 0x0000008180b67207 */ /* 0x000fe20000000000 */
[----:B------:R-:W-:Y:S01]  /*ce90*/  IMAD.IADD R43, R43, 0x1, -R78 ;  /* 0x000000012b2b7824 */ /* 0x000fe200078e0a4e */
[----:B------:R-:W-:Y:S01]  /*cea0*/  SEL R206, R62, R63, P0 ;  /* 0x0000003f3ece7207 */ /* 0x000fe20000000000 */
[----:B------:R-:W-:Y:S01]  /*ceb0*/  ULDC.64 UR6, c[0x0][0xb48] ;  /* 0x0002d20000067ab9 */ /* 0x000fe20000000a00 */
[----:B------:R-:W-:Y:S01]  /*cec0*/  SEL R116, R117, R116, P0 ;  /* 0x0000007475747207 */ /* 0x000fe20000000000 */
[----:B------:R-:W-:Y:S01]  /*ced0*/  ULDC.64 UR8, c[0x0][0xb28] ;  /* 0x0002ca0000087ab9 */ /* 0x000fe20000000a00 */
        /* <DEDUP_REMOVED lines=39> */
[----:B------:R-:W-:Y:S01]  /*d150*/  LOP3.LUT R78, R11, 0x7ffffffc, RZ, 0xc0, !PT ;  /* 0x7ffffffc0b4e7812 */ /* 0x000fe200078ec0ff */
[--C-:B------:R-:W-:Y:S01]  /*d160*/  IMAD R11, R43, 0x8, R10.reuse ;  /* 0x000000082b0b7824 */ /* 0x100fe200078e020a */
[----:B------:R-:W-:Y:S01]  /*d170*/  SEL R88, R89, R88, P0 ;  /* 0x0000005859587207 */ /* 0x000fe20000000000 */
[----:B0-----:R-:W-:Y:S01]  /*d180*/  IMAD R10, R39, 0x80, R10 ;  /* 0x00000080270a7824 */ /* 0x001fe200078e020a */
[----:B------:R-:W-:Y:S01]  /*d190*/  SEL R166, R96, R97, P0 ;  /* 0x0000006160a67207 */ /* 0x000fe20000000000 */
[----:B------:R-:W-:Y:S01]  /*d1a0*/  IMAD.IADD R9, R41, 0x1, -R78 ;  /* 0x0000000129097824 */ /* 0x000fe200078e0a4e */
[----:B------:R-:W-:Y:S01]  /*d1b0*/  SEL R100, R101, R100, P0 ;  /* 0x0000006465647207 */ /* 0x000fe20000000000 */
[----:B------:R-:W-:Y:S01]  /*d1c0*/  IMAD R11, R39, 0x80, R11 ;  /* 0x00000080270b7824 */ /* 0x000fe200078e020b */
[----:B------:R-:W-:Y:S01]  /*d1d0*/  SEL R186, R136, R137, P0 ;  /* 0x0000008988ba7207 */ /* 0x000fe20000000000 */
[----:B------:R-:W-:Y:S01]  /*d1e0*/  IMAD.SHL.U32 R9, R9, 0x2, RZ ;  /* 0x0000000209097824 */ /* 0x000fe200078e00ff */
        /* <DEDUP_REMOVED lines=37> */
[----:B------:R-:W-:Y:S02]  /*d440*/  LOP3.LUT P1, RZ, R41, 0x3, RZ, 0xc0, !PT ;  /* 0x0000000329ff7812 */ /* 0x000fe4000782c0ff */
[----:B------:R-:W-:Y:S02]  /*d450*/  SEL R128, R129, R128, P0 ;  /* 0x0000008081807207 */ /* 0x000fe40000000000 */
[----:B------:R-:W-:Y:S02]  /*d460*/  SEL R134, R135, R134, P0 ;  /* 0x0000008687867207 */ /* 0x000fe40000000000 */
[----:B------:R-:W-:Y:S02]  /*d470*/  SEL R136, R137, R136, P0 ;  /* 0x0000008889887207 */ /* 0x000fe40000000000 */
[----:B------:R-:W-:Y:S02]  /*d480*/  SEL R138, R139, R138, P0 ;  /* 0x0000008a8b8a7207 */ /* 0x000fe40000000000 */
[----:B------:R-:W-:Y:S01]  /*d490*/  SEL R130, R131, R130, P0 ;  /* 0x0000008283827207 */ /* 0x000fe20000000000 */
[----:B--2---:R-:W-:Y:S01]  /*d4a0*/  SHFL.IDX PT, R105, R16, R3, 0x1c1f ;  /* 0x001c1f0310697589 */ /* 0x004fe200000e0000 */
[----:B------:R-:W-:-:S02]  /*d4b0*/  LOP3.LUT R123, R3, 0x2, RZ, 0x3c, !PT ;  /* 0x00000002037b7812 */ /* 0x000fc400078e3cff */
[----:B------:R-:W-:Y:S01]  /*d4c0*/  SEL R140, R141, R140, P0 ;  /* 0x0000008c8d8c7207 */ /* 0x000fe20000000000 */
[----:B------:R-:W-:Y:S01]  /*d4d0*/  SHFL.IDX PT, R16, R125, R3, 0x1c1f ;  /* 0x001c1f037d107589 */ /* 0x000fe200000e0000 */
[----:B------:R-:W-:-:S03]  /*d4e0*/  SEL R126, R127, R126, P0 ;  /* 0x0000007e7f7e7207 */ /* 0x000fc60000000000 */
[----:B------:R-:W0:Y:S04]  /*d4f0*/  SHFL.IDX PT, R151, R151, R123, 0x1c1f ;  /* 0x001c1f7b97977589 */ /* 0x000e2800000e0000 */
[----:B------:R-:W-:Y:S04]  /*d500*/  SHFL.IDX PT, R14, R14, R3, 0x1c1f ;  /* 0x001c1f030e0e7589 */ /* 0x000fe800000e0000 */
[----:B------:R-:W2:Y:S04]  /*d510*/  SHFL.IDX PT, R143, R24, R123, 0x1c1f ;  /* 0x001c1f7b188f7589 */ /* 0x000ea800000e0000 */
[----:B------:R3:W-:Y:S04]  /*d520*/  SHFL.IDX PT, R133, R8, R123, 0x1c1f ;  /* 0x001c1f7b08857589 */ /* 0x0007e800000e0000 */
[----:B------:R-:W-:Y:S04]  /*d530*/  SHFL.IDX PT, R63, R52, R3, 0x1c1f ;  /* 0x001c1f03343f7589 */ /* 0x000fe800000e0000 */
[----:B------:R-:W-:Y:S01]  /*d540*/  SHFL.IDX PT, R60, R60, R123, 0x1c1f ;  /* 0x001c1f7b3c3c7589 */ /* 0x000fe200000e0000 */
[----:B---3--:R-:W3:Y:S03]  /*d550*/  LDC R8, c[0x0][0xbe8] ;  /* 0x0002fa00ff087b82 */ /* 0x008ee60000000800 */
[----:B------:R-:W-:Y:S04]  /*d560*/  SHFL.IDX PT, R146, R146, R3, 0x1c1f ;  /* 0x001c1f0392927589 */ /* 0x000fe800000e0000 */
[----:B------:R-:W-:Y:S04]  /*d570*/  SHFL.IDX PT, R152, R152, R3, 0x1c1f ;  /* 0x001c1f0398987589 */ /* 0x000fe800000e0000 */
[----:B------:R-:W-:Y:S04]  /*d580*/  SHFL.IDX PT, R147, R68, R123, 0x1c1f ;  /* 0x001c1f7b44937589 */ /* 0x000fe800000e0000 */
[----:B------:R-:W4:Y:S04]  /*d590*/  SHFL.IDX PT, R149, R64, R123, 0x1c1f ;  /* 0x001c1f7b40957589 */ /* 0x000f2800000e0000 */
[----:B------:R-:W-:Y:S04]  /*d5a0*/  SHFL.IDX PT, R99, R182, R3, 0x1c1f ;  /* 0x001c1f03b6637589 */ /* 0x000fe800000e0000 */
[----:B------:R-:W-:Y:S01]  /*d5b0*/  SHFL.IDX PT, R182, R116, R123, 0x1c1f ;  /* 0x001c1f7b74b67589 */ /* 0x000fe200000e0000 */
[----:B---3--:R-:W-:-:S03]  /*d5c0*/  ISETP.NE.AND P2, PT, R8, 0x1, PT ;  /* 0x000000010800780c */ /* 0x008fc60003f45270 */
        /* <DEDUP_REMOVED lines=18> */
[----:B------:R0:W-:Y:S04]  /*d6f0*/  SHFL.IDX PT, R125, R19, R123, 0x1c1f ;  /* 0x001c1f7b137d7589 */ /* 0x0001e800000e0000 */
[----:B------:R-:W-:Y:S04]  /*d700*/  SHFL.IDX PT, R12, R12, R3, 0x1c1f ;  /* 0x001c1f030c0c7589 */ /* 0x000fe800000e0000 */
[----:B------:R-:W-:Y:S01]  /*d710*/  SHFL.IDX PT, R85, R20, R3, 0x1c1f ;  /* 0x001c1f0314557589 */ /* 0x000fe200000e0000 */
[----:B0-----:R-:W-:-:S03]  /*d720*/  SEL R19, R16, R151, P0 ;  /* 0x0000009710137207 */ /* 0x001fc60000000000 */
        /* <DEDUP_REMOVED lines=47> */
[----:B------:R-:W-:Y:S01]  /*da20*/  SHFL.IDX PT, R88, R23, R123, 0x1c1f ;  /* 0x001c1f7b17587589 */ /* 0x000fe200000e0000 */
[----:B--2---:R-:W-:Y:S01]  /*da30*/  SEL R16, R14, R143, P0 ;  /* 0x0000008f0e107207 */ /* 0x004fe20000000000 */
[----:B------:R-:W0:Y:S01]  /*da40*/  @P2 LDC R151, c[0x0][0xbf0] ;  /* 0x0002fc00ff972b82 */ /* 0x000e220000000800 */
[----:B------:R-:W-:Y:S01]  /*da50*/  SEL R14, R143, R14, P0 ;  /* 0x0000000e8f0e7207 */ /* 0x000fe20000000000 */
[----:B------:R-:W2:Y:S04]  /*da60*/  SHFL.IDX PT, R176, R56, R123, 0x1c1f ;  /* 0x001c1f7b38b07589 */ /* 0x000ea800000e0000 */
[----:B------:R4:W-:Y:S04]  /*da70*/  SHFL.IDX PT, R150, R58, R123, 0x1c1f ;  /* 0x001c1f7b3a967589 */ /* 0x0009e800000e0000 */
[----:B------:R3:W-:Y:S04]  /*da80*/  SHFL.IDX PT, R56, R142, R123, 0x1c1f ;  /* 0x001c1f7b8e387589 */ /* 0x0007e800000e0000 */
[----:B------:R-:W5:Y:S01]  /*da90*/  SHFL.IDX PT, R180, R96, R123, 0x1c1f ;  /* 0x001c1f7b60b47589 */ /* 0x000f6200000e0000 */
[----:B----4-:R-:W-:-:S03]  /*daa0*/  SEL R58, R146, R149, P0 ;  /* 0x00000095923a7207 */ /* 0x010fc60000000000 */
[----:B------:R-:W-:Y:S01]  /*dab0*/  SHFL.IDX PT, R96, R62, R123, 0x1c1f ;  /* 0x001c1f7b3e607589 */ /* 0x000fe200000e0000 */
[----:B---3--:R-:W3:Y:S03]  /*dac0*/  LDC.64 R142, c[0x0][0xbd8] ;  /* 0x0002f600ff8e7b82 */ /* 0x008ee60000000a00 */
[----:B------:R-:W-:Y:S04]  /*dad0*/  SHFL.IDX PT, R166, R148, R123, 0x1c1f ;  /* 0x001c1f7b94a67589 */ /* 0x000fe800000e0000 */
[----:B------:R-:W-:Y:S01]  /*dae0*/  SHFL.IDX PT, R148, R66, R123, 0x1c1f ;  /* 0x001c1f7b42947589 */ /* 0x000fe200000e0000 */
[----:B--2---:R-:W-:-:S03]  /*daf0*/  SEL R34, R176, R67, P0 ;  /* 0x00000043b0227207 */ /* 0x004fc60000000000 */
[----:B------:R2:W-:Y:S04]  /*db00*/  SHFL.IDX PT, R135, R70, R123, 0x1c1f ;  /* 0x001c1f7b46877589 */ /* 0x0005e800000e0000 */
[----:B------:R-:W-:Y:S04]  /*db10*/  SHFL.IDX PT, R171, R144, R123, 0x1c1f ;  /* 0x001c1f7b90ab7589 */ /* 0x000fe800000e0000 */
[----:B------:R5:W-:Y:S01]  /*db20*/  SHFL.IDX PT, R144, R74, R123, 0x1c1f ;  /* 0x001c1f7b4a907589 */ /* 0x000be200000e0000 */
[----:B--2---:R-:W-:-:S03]  /*db30*/  SEL R70, R162, R161, P0 ;  /* 0x000000a1a2467207 */ /* 0x004fc60000000000 */
[----:B------:R-:W-:Y:S04]  /*db40*/  SHFL.IDX PT, R186, R132, R123, 0x1c1f ;  /* 0x001c1f7b84ba7589 */ /* 0x000fe800000e0000 */
[----:B------:R-:W2:Y:S01]  /*db50*/  SHFL.IDX PT, R170, R37, R123, 0x1c1f ;  /* 0x001c1f7b25aa7589 */ /* 0x000ea200000e0000 */
[----:B-----5:R-:W-:-:S03]  /*db60*/  SEL R74, R75, R180, P0 ;  /* 0x000000b44b4a7207 */ /* 0x020fc60000000000 */
[----:B------:R-:W-:Y:S04]  /*db70*/  SHFL.IDX PT, R188, R128, R123, 0x1c1f ;  /* 0x001c1f7b80bc7589 */ /* 0x000fe800000e0000 */
[----:B------:R4:W-:Y:S04]  /*db80*/  SHFL.IDX PT, R132, R33, R123, 0x1c1f ;  /* 0x001c1f7b21847589 */ /* 0x0009e800000e0000 */
[----:B------:R5:W-:Y:S04]  /*db90*/  SHFL.IDX PT, R139, R35, R123, 0x1c1f ;  /* 0x001c1f7b238b7589 */ /* 0x000be800000e0000 */
[----:B------:R-:W-:Y:S01]  /*dba0*/  SHFL.IDX PT, R169, R136, R123, 0x1c1f ;  /* 0x001c1f7b88a97589 */ /* 0x000fe200000e0000 */
[----:B----4-:R-:W-:-:S03]  /*dbb0*/  SEL R33, R63, R60, P0 ;  /* 0x0000003c3f217207 */ /* 0x010fc60000000000 */
[----:B------:R4:W-:Y:S01]  /*dbc0*/  SHFL.IDX PT, R128, R61, R123, 0x1c1f ;  /* 0x001c1f7b3d807589 */ /* 0x0009e200000e0000 */
[----:B-----5:R-:W-:-:S03]  /*dbd0*/  SEL R35, R60, R63, P0 ;  /* 0x0000003f3c237207 */ /* 0x020fc60000000000 */
[----:B------:R5:W-:Y:S01]  /*dbe0*/  SHFL.IDX PT, R37, R59, R123, 0x1c1f ;  /* 0x001c1f7b3b257589 */ /* 0x000be200000e0000 */
[----:B------:R-:W-:Y:S02]  /*dbf0*/  SEL R60, R149, R146, P0 ;  /* 0x00000092953c7207 */ /* 0x000fe40000000000 */
[----:B------:R-:W1:Y:S01]  /*dc00*/  LDC R149, c[0x0][0xc50] ;  /* 0x00031400ff957b82 */ /* 0x000e620000000800 */
[----:B------:R0:W-:Y:S01]  /*dc10*/  SHFL.IDX PT, R136, R27, R123, 0x1c1f ;  /* 0x001c1f7b1b887589 */ /* 0x0001e200000e0000 */
[----:B--2---:R-:W-:Y:S02]  /*dc20*/  SEL R21, R85, R170, P0 ;  /* 0x000000aa55157207 */ /* 0x004fe40000000000 */
[----:B----4-:R-:W-:Y:S01]  /*dc30*/  SEL R61, R147, R152, P0 ;  /* 0x00000098933d7207 */ /* 0x010fe20000000000 */
[----:B------:R2:W-:Y:S01]  /*dc40*/  SHFL.IDX PT, R167, R120, R123, 0x1c1f ;  /* 0x001c1f7b78a77589 */ /* 0x0005e200000e0000 */
[----:B------:R-:W-:Y:S02]  /*dc50*/  SEL R23, R170, R85, P0 ;  /* 0x00000055aa177207 */ /* 0x000fe40000000000 */
[----:B-----5:R-:W-:Y:S01]  /*dc60*/  SEL R59, R152, R147, P0 ;  /* 0x00000093983b7207 */ /* 0x020fe20000000000 */
[----:B------:R4:W-:Y:S01]  /*dc70*/  SHFL.IDX PT, R131, R138, R123, 0x1c1f ;  /* 0x001c1f7b8a837589 */ /* 0x0009e200000e0000 */
[----:B------:R-:W5:Y:S01]  /*dc80*/  LDC.64 R146, c[0x0][0xb40] ;  /* 0x0002d000ff927b82 */ /* 0x000f620000000a00 */
[----:B0-----:R-:W-:-:S02]  /*dc90*/  SEL R27, R145, R28, P0 ;  /* 0x0000001c911b7207 */ /* 0x001fc40000000000 */
[----:B------:R-:W0:Y:S01]  /*dca0*/  SHFL.IDX PT, R109, R48, R123, 0x1c1f ;  /* 0x001c1f7b306d7589 */ /* 0x000e2200000e0000 */
[----:B------:R-:W-:Y:S02]  /*dcb0*/  SEL R85, R87, R182, P0 ;  /* 0x000000b657557207 */ /* 0x000fe40000000000 */
[----:B--2---:R-:W-:Y:S01]  /*dcc0*/  SEL R120, R121, R116, P0 ;  /* 0x0000007479787207 */ /* 0x004fe20000000000 */
[----:B------:R2:W-:Y:S01]  /*dcd0*/  SHFL.IDX PT, R141, R25, R123, 0x1c1f ;  /* 0x001c1f7b198d7589 */ /* 0x0005e200000e0000 */
[----:B------:R-:W-:Y:S01]  /*dce0*/  SEL R116, R116, R121, P0 ;  /* 0x0000007974747207 */ /* 0x000fe20000000000 */
[----:B----4-:R-:W4:Y:S01]  /*dcf0*/  @P2 LDC R138, c[0x0][0xbec] ;  /* 0x0002fb00ff8a2b82 */ /* 0x010f220000000800 */
[----:B------:R-:W-:Y:S01]  /*dd00*/  SEL R121, R117, R112, P0 ;  /* 0x0000007075797207 */ /* 0x000fe20000000000 */
[----:B------:R3:W-:Y:S01]  /*dd10*/  SHFL.IDX PT, R48, R122, R123, 0x1c1f ;  /* 0x001c1f7b7a307589 */ /* 0x0007e200000e0000 */
[----:B------:R-:W-:Y:S02]  /*dd20*/  SEL R117, R112, R117, P0 ;  /* 0x0000007570757207 */ /* 0x000fe40000000000 */
[----:B------:R-:W-:Y:S01]  /*dd30*/  SEL R112, R113, R124, P0 ;  /* 0x0000007c71707207 */ /* 0x000fe20000000000 */
[----:B------:R-:W1:Y:S01]  /*dd40*/  SHFL.IDX PT, R172, R40, R123, 0x1c1f ;  /* 0x001c1f7b28ac7589 */ /* 0x000e6200000e0000 */
[----:B------:R-:W-:-:S02]  /*dd50*/  SEL R87, R182, R87, P0 ;  /* 0x00000057b6577207 */ /* 0x000fc40000000000 */
[----:B--2---:R-:W-:Y:S01]  /*dd60*/  SEL R25, R28, R145, P0 ;  /* 0x000000911c197207 */ /* 0x004fe20000000000 */
[----:B------:R-:W2:Y:S01]  /*dd70*/  SHFL.IDX PT, R174, R53, R123, 0x1c1f ;  /* 0x001c1f7b35ae7589 */ /* 0x000ea200000e0000 */
[----:B------:R-:W4:Y:S01]  /*dd80*/  @P2 LDC R145, c[0x0][0xbf0] ;  /* 0x0002fc00ff912b82 */ /* 0x000f220000000800 */
[----:B---3--:R-:W-:Y:S02]  /*dd90*/  SEL R122, R124, R113, P0 ;  /* 0x000000717c7a7207 */ /* 0x008fe40000000000 */
[----:B------:R-:W-:Y:S01]  /*dda0*/  SHFL.IDX PT, R168, R140, R123, 0x1c1f ;  /* 0x001c1f7b8ca87589 */ /* 0x000fe200000e0000 */
[----:B------:R-:W-:Y:S01]  /*ddb0*/  SEL R124, R102, R125, P0 ;  /* 0x0000007d667c7207 */ /* 0x000fe20000000000 */
[----:B-----5:R-:W-:Y:S01]  /*ddc0*/  IMAD.WIDE.U32 R6, R146, UR36, R6 ;  /* 0x0000002492067c25 */ /* 0x020fe2000f8e0006 */
[----:B------:R-:W-:Y:S01]  /*ddd0*/  SEL R113, R103, R92, P0 ;  /* 0x0000005c67717207 */ /* 0x000fe20000000000 */
[----:B------:R2:W3:Y:S01]  /*dde0*/  SHFL.IDX PT, R20, R29, R123, 0x1c1f ;  /* 0x001c1f7b1d147589 */ /* 0x0004e200000e0000 */
[----:B------:R-:W-:-:S02]  /*ddf0*/  SEL R102, R125, R102, P0 ;  /* 0x000000667d667207 */ /* 0x000fc40000000000 */
[----:B------:R-:W-:Y:S01]  /*de00*/  SEL R125, R97, R88, P0 ;  /* 0x00000058617d7207 */ /* 0x000fe20000000000 */
[----:B------:R-:W5:Y:S01]  /*de10*/  SHFL.IDX PT, R32, R32, R123, 0x1c1f ;  /* 0x001c1f7b20207589 */ /* 0x000f6200000e0000 */
[----:B0-----:R-:W-:Y:S02]  /*de20*/  SEL R28, R30, R109, P0 ;  /* 0x0000006d1e1c7207 */ /* 0x001fe40000000000 */
[----:B------:R-:W-:Y:S01]  /*de30*/  SEL R30, R109, R30, P0 ;  /* 0x0000001e6d1e7207 */ /* 0x000fe20000000000 */
[----:B------:R0:W-:Y:S01]  /*de40*/  SHFL.IDX PT, R153, R76, R123, 0x1c1f ;  /* 0x001c1f7b4c997589 */ /* 0x0001e200000e0000 */
[----:B------:R-:W-:Y:S02]  /*de50*/  SEL R109, R111, R166, P0 ;  /* 0x000000a66f6d7207 */ /* 0x000fe40000000000 */
[----:B------:R-:W-:Y:S01]  /*de60*/  SEL R111, R166, R111, P0 ;  /* 0x0000006fa66f7207 */ /* 0x000fe20000000000 */
[----:B------:R4:W5:Y:S01]  /*de70*/  SHFL.IDX PT, R155, R72, R123, 0x1c1f ;  /* 0x001c1f7b489b7589 */ /* 0x00096200000e0000 */
[----:B-1----:R-:W-:-:S03]  /*de80*/  SEL R24, R81, R172, P0 ;  /* 0x000000ac51187207 */ /* 0x002fc60000000000 */
[----:B------:R1:W-:Y:S01]  /*de90*/  SHFL.IDX PT, R157, R84, R123, 0x1c1f ;  /* 0x001c1f7b549d7589 */ /* 0x0003e200000e0000 */
[----:B--2---:R-:W-:Y:S02]  /*dea0*/  SEL R29, R69, R174, P0 ;  /* 0x000000ae451d7207 */ /* 0x004fe40000000000 */
[----:B0-----:R-:W-:Y:S01]  /*deb0*/  SEL R76, R180, R75, P0 ;  /* 0x0000004bb44c7207 */ /* 0x001fe20000000000 */
[----:B------:R-:W-:Y:S01]  /*dec0*/  SHFL.IDX PT, R159, R80, R123, 0x1c1f ;  /* 0x001c1f7b509f7589 */ /* 0x000fe200000e0000 */
[----:B----4-:R-:W-:-:S03]  /*ded0*/  SEL R72, R161, R162, P0 ;  /* 0x000000a2a1487207 */ /* 0x010fc60000000000 */
[----:B------:R-:W0:Y:S01]  /*dee0*/  SHFL.IDX PT, R100, R100, R123, 0x1c1f ;  /* 0x001c1f7b64647589 */ /* 0x000e2200000e0000 */
[----:B---3--:R-:W-:Y:S02]  /*def0*/  SEL R17, R105, R20, P0 ;  /* 0x0000001469117207 */ /* 0x008fe40000000000 */
[----:B------:R-:W-:Y:S01]  /*df00*/  SEL R15, R20, R105, P0 ;  /* 0x00000069140f7207 */ /* 0x000fe20000000000 */
[----:B------:R-:W2:Y:S01]  /*df10*/  SHFL.IDX PT, R108, R108, R123, 0x1c1f ;  /* 0x001c1f7b6c6c7589 */ /* 0x000ea200000e0000 */
[----:B-----5:R-:W-:Y:S02]  /*df20*/  SEL R20, R91, R32, P0 ;  /* 0x000000205b147207 */ /* 0x020fe40000000000 */
[----:B------:R-:W-:Y:S01]  /*df30*/  SEL R22, R32, R91, P0 ;  /* 0x0000005b20167207 */ /* 0x000fe20000000000 */
[----:B------:R3:W4:Y:S01]  /*df40*/  SHFL.IDX PT, R163, R104, R123, 0x1c1f ;  /* 0x001c1f7b68a37589 */ /* 0x00072200000e0000 */
[----:B------:R-:W-:Y:S02]  /*df50*/  SEL R32, R67, R176, P0 ;  /* 0x000000b043207207 */ /* 0x000fe40000000000 */
[----:B-1----:R-:W-:Y:S01]  /*df60*/  SEL R84, R86, R165, P0 ;  /* 0x000000a556547207 */ /* 0x002fe20000000000 */
[----:B------:R1:W-:Y:S01]  /*df70*/  SHFL.IDX PT, R164, R31, R123, 0x1c1f ;  /* 0x001c1f7b1fa47589 */ /* 0x0003e200000e0000 */
[----:B------:R-:W-:-:S02]  /*df80*/  SEL R91, R95, R184, P0 ;  /* 0x000000b85f5b7207 */ /* 0x000fc40000000000 */
[----:B------:R-:W-:Y:S01]  /*df90*/  SEL R105, R107, R168, P0 ;  /* 0x000000a86b697207 */ /* 0x000fe20000000000 */
[----:B------:R5:W4:Y:S01]  /*dfa0*/  SHFL.IDX PT, R115, R26, R123, 0x1c1f ;  /* 0x001c1f7b1a737589 */ /* 0x000b2200000e0000 */
[----:B------:R-:W-:Y:S02]  /*dfb0*/  SEL R62, R154, R155, P0 ;  /* 0x0000009b9a3e7207 */ /* 0x000fe40000000000 */
[----:B---3--:R-:W-:Y:S01]  /*dfc0*/  SEL R104, R106, R169, P0 ;  /* 0x000000a96a687207 */ /* 0x008fe20000000000 */
[----:B------:R-:W3:Y:S01]  /*dfd0*/  SHFL.IDX PT, R137, R90, R123, 0x1c1f ;  /* 0x001c1f7b5a897589 */ /* 0x000ee200000e0000 */
[----:B------:R-:W-:Y:S02]  /*dfe0*/  SEL R64, R155, R154, P0 ;  /* 0x0000009a9b407207 */ /* 0x000fe40000000000 */
[----:B-1----:R-:W-:Y:S01]  /*dff0*/  SEL R31, R174, R69, P0 ;  /* 0x00000045ae1f7207 */ /* 0x002fe20000000000 */
[----:B------:R1:W3:Y:S01]  /*e000*/  SHFL.IDX PT, R140, R98, R123, 0x1c1f ;  /* 0x001c1f7b628c7589 */ /* 0x0002e200000e0000 */
[----:B0-----:R-:W-:-:S02]  /*e010*/  SEL R75, R77, R100, P0 ;  /* 0x000000644d4b7207 */ /* 0x001fc40000000000 */
[----:B-----5:R-:W-:Y:S01]  /*e020*/  SEL R26, R172, R81, P0 ;  /* 0x00000051ac1a7207 */ /* 0x020fe20000000000 */
[----:B------:R-:W-:Y:S01]  /*e030*/  SHFL.IDX PT, R45, R65, R123, 0x1c1f ;  /* 0x001c1f7b412d7589 */ /* 0x000fe200000e0000 */
[----:B------:R-:W-:Y:S02]  /*e040*/  SEL R77, R100, R77, P0 ;  /* 0x0000004d644d7207 */ /* 0x000fe40000000000 */
[----:B--2---:R-:W-:Y:S01]  /*e050*/  SEL R81, R83, R108, P0 ;  /* 0x0000006c53517207 */ /* 0x004fe20000000000 */
[----:B------:R0:W-:Y:S01]  /*e060*/  SHFL.IDX PT, R53, R71, R123, 0x1c1f ;  /* 0x001c1f7b47357589 */ /* 0x0001e200000e0000 */
[----:B------:R-:W-:Y:S02]  /*e070*/  SEL R83, R108, R83, P0 ;  /* 0x000000536c537207 */ /* 0x000fe40000000000 */
[----:B-1----:R-:W-:Y:S01]  /*e080*/  SEL R98, R99, R188, P0 ;  /* 0x000000bc63627207 */ /* 0x002fe20000000000 */
[----:B------:R1:W-:Y:S01]  /*e090*/  SHFL.IDX PT, R40, R114, R123, 0x1c1f ;  /* 0x001c1f7b72287589 */ /* 0x0003e200000e0000 */
[----:B------:R-:W-:-:S02]  /*e0a0*/  SEL R100, R188, R99, P0 ;  /* 0x00000063bc647207 */ /* 0x000fc40000000000 */
[----:B----4-:R-:W-:Y:S01]  /*e0b0*/  SEL R80, R82, R163, P0 ;  /* 0x000000a352507207 */ /* 0x010fe20000000000 */
[----:B------:R-:W-:Y:S01]  /*e0c0*/  SHFL.IDX PT, R126, R126, R123, 0x1c1f ;  /* 0x001c1f7b7e7e7589 */ /* 0x000fe200000e0000 */
[----:B------:R-:W-:Y:S02]  /*e0d0*/  SEL R90, R94, R167, P0 ;  /* 0x000000a75e5a7207 */ /* 0x000fe40000000000 */
[----:B0-----:R-:W-:Y:S01]  /*e0e0*/  SEL R71, R73, R178, P0 ;  /* 0x000000b249477207 */ /* 0x001fe20000000000 */
[----:B------:R0:W-:Y:S01]  /*e0f0*/  SHFL.IDX PT, R129, R134, R123, 0x1c1f ;  /* 0x001c1f7b86817589 */ /* 0x0001e200000e0000 */
[----:B------:R-:W-:Y:S02]  /*e100*/  SEL R99, R101, R186, P0 ;  /* 0x000000ba65637207 */ /* 0x000fe40000000000 */
[----:B-1----:R-:W-:Y:S01]  /*e110*/  SEL R114, R118, R115, P0 ;  /* 0x0000007376727207 */ /* 0x002fe20000000000 */
[----:B------:R1:W-:Y:S01]  /*e120*/  SHFL.IDX PT, R127, R130, R123, 0x1c1f ;  /* 0x001c1f7b827f7589 */ /* 0x0003e200000e0000 */
[----:B------:R-:W-:-:S02]  /*e130*/  SEL R118, R115, R118, P0 ;  /* 0x0000007673767207 */ /* 0x000fc40000000000 */
[----:B------:R-:W-:Y:S02]  /*e140*/  SEL R108, R110, R171, P0 ;  /* 0x000000ab6e6c7207 */ /* 0x000fe40000000000 */
[----:B------:R-:W-:Y:S02]  /*e150*/  SEL R115, R119, R164, P0 ;  /* 0x000000a477737207 */ /* 0x000fe40000000000 */
[----:B0-----:R-:W-:Y:S02]  /*e160*/  SEL R134, R148, R79, P0 ;  /* 0x0000004f94867207 */ /* 0x001fe40000000000 */
[----:B------:R-:W-:Y:S01]  /*e170*/  SEL R63, R156, R153, P0 ;  /* 0x000000999c3f7207 */ /* 0x000fe20000000000 */
[----:B-1----:R-:W-:Y:S01]  /*e180*/  IMAD R130, R142, UR39, RZ ;  /* 0x000000278e827c24 */ /* 0x002fe2000f8e02ff */
[----:B------:R-:W-:Y:S02]  /*e190*/  SEL R123, R92, R103, P0 ;  /* 0x000000675c7b7207 */ /* 0x000fe40000000000 */
[----:B------:R-:W-:-:S02]  /*e1a0*/  SEL R103, R88, R97, P0 ;  /* 0x0000006158677207 */ /* 0x000fc40000000000 */
[----:B------:R-:W-:Y:S02]  /*e1b0*/  SEL R92, R93, R150, P0 ;  /* 0x000000965d5c7207 */ /* 0x000fe40000000000 */
[----:B------:R-:W-:Y:S02]  /*e1c0*/  SEL R88, R150, R93, P0 ;  /* 0x0000005d96587207 */ /* 0x000fe40000000000 */
[----:B------:R-:W0:Y:S01]  /*e1d0*/  @P2 LDC R150, c[0x0][0xbec] ;  /* 0x0002fb00ff962b82 */ /* 0x000e220000000800 */
[----:B------:R-:W-:Y:S02]  /*e1e0*/  SEL R93, R89, R96, P0 ;  /* 0x00000060595d7207 */ /* 0x000fe40000000000 */
[----:B------:R-:W-:Y:S02]  /*e1f0*/  SEL R89, R96, R89, P0 ;  /* 0x0000005960597207 */ /* 0x000fe40000000000 */
[----:B------:R-:W-:Y:S01]  /*e200*/  SEL R96, R79, R148, P0 ;  /* 0x000000944f607207 */ /* 0x000fe20000000000 */
[----:B------:R-:W-:Y:S01]  /*e210*/  IMAD R79, R143, UR36, R130 ;  /* 0x000000248f4f7c24 */ /* 0x000fe2000f8e0282 */
[----:B------:R-:W-:Y:S01]  /*e220*/  SEL R97, R78, R135, P0 ;  /* 0x000000874e617207 */ /* 0x000fe20000000000 */
[----:B------:R-:W-:Y:S01]  /*e230*/  IMAD.WIDE.U32 R142, R142, UR36, R4 ;  /* 0x000000248e8e7c25 */ /* 0x000fe2000f8e0004 */
[----:B------:R-:W-:-:S02]  /*e240*/  SEL R135, R135, R78, P0 ;  /* 0x0000004e87877207 */ /* 0x000fc40000000000 */
[----:B------:R-:W-:Y:S01]  /*e250*/  SEL R4, R47, R144, P0 ;  /* 0x000000902f047207 */ /* 0x000fe20000000000 */
[----:B------:R-:W-:Y:S01]  /*e260*/  IMAD.IADD R143, R143, 0x1, R79 ;  /* 0x000000018f8f7824 */ /* 0x000fe200078e024f */
[----:B------:R-:W-:Y:S01]  /*e270*/  SEL R78, R144, R47, P0 ;  /* 0x0000002f904e7207 */ /* 0x000fe20000000000 */
[----:B------:R-:W-:Y:S01]  /*e280*/  IMAD R144, RZ, RZ, -UR42 ;  /* 0x8000002aff907e24 */ /* 0x000fe2000f8e02ff */
[----:B------:R-:W-:Y:S01]  /*e290*/  SEL R5, R49, R136, P0 ;  /* 0x0000008831057207 */ /* 0x000fe20000000000 */
[----:B------:R-:W-:Y:S01]  /*e2a0*/  @P2 IMAD.HI.U32 R130, R11, R138, RZ ;  /* 0x0000008a0b822227 */ /* 0x000fe200078e00ff */
[----:B------:R-:W-:Y:S02]  /*e2b0*/  SEL R79, R136, R49, P0 ;  /* 0x00000031884f7207 */ /* 0x000fe40000000000 */
[----:B---3--:R-:W-:Y:S01]  /*e2c0*/  SEL R138, R137, R52, P0 ;  /* 0x00000034898a7207 */ /* 0x008fe20000000000 */
[----:B------:R-:W-:Y:S01]  /*e2d0*/  IMAD R136, R146, UR39, RZ ;  /* 0x0000002792887c24 */ /* 0x000fe2000f8e02ff */
[----:B------:R-:W-:Y:S01]  /*e2e0*/  SEL R65, R153, R156, P0 ;  /* 0x0000009c99417207 */ /* 0x000fe20000000000 */
[----:B------:R-:W-:Y:S01]  /*e2f0*/  IMAD R149, R149, R144, UR4 ;  /* 0x0000000495957e24 */ /* 0x000fe2000f8e0290 */
[----:B------:R-:W-:Y:S01]  /*e300*/  ULDC.64 UR4, c[0x0][0xbe0] ;  /* 0x0002f80000047ab9 */ /* 0x000fe20000000a00 */
[----:B------:R-:W-:Y:S01]  /*e310*/  IMAD R147, R147, UR36, R136 ;  /* 0x0000002493937c24 */ /* 0x000fe2000f8e0288 */
[----:B------:R-:W-:Y:S01]  /*e320*/  SEL R66, R158, R159, P0 ;  /* 0x0000009f9e427207 */ /* 0x000fe20000000000 */
[----:B------:R-:W-:Y:S01]  /*e330*/  IMAD.MOV.U32 R47, RZ, RZ, R11 ;  /* 0x000000ffff2f7224 */ /* 0x000fe200078e000b */
[----:B------:R-:W-:Y:S01]  /*e340*/  SHF.R.S32.HI R136, RZ, 0x1f, R149 ;  /* 0x0000001fff887819 */ /* 0x000fe20000011495 */
[----:B0-----:R-:W-:Y:S01]  /*e350*/  @P2 IMAD.HI.U32 R150, R11, R150, RZ ;  /* 0x000000960b962227 */ /* 0x001fe200078e00ff */
[----:B------:R-:W-:-:S02]  /*e360*/  @P2 SHF.R.U32.HI R47, RZ, R145, R130 ;  /* 0x00000091ff2f2219 */ /* 0x000fc40000011682 */
[----:B------:R-:W-:Y:S01]  /*e370*/  SEL R68, R159, R158, P0 ;  /* 0x0000009e9f447207 */ /* 0x000fe20000000000 */
[----:B------:R-:W-:Y:S01]  /*e380*/  IMAD.IADD R145, R7, 0x1, R147 ;  /* 0x0000000107917824 */ /* 0x000fe200078e0293 */
[----:B------:R-:W-:Y:S01]  /*e390*/  SEL R67, R160, R157, P0 ;  /* 0x0000009da0437207 */ /* 0x000fe20000000000 */
[----:B------:R-:W-:Y:S01]  /*e3a0*/  IMAD R7, R136, UR4, RZ ;  /* 0x0000000488077c24 */ /* 0x000fe2000f8e02ff */
[----:B------:R-:W-:Y:S01]  /*e3b0*/  SEL R69, R157, R160, P0 ;  /* 0x000000a09d457207 */ /* 0x000fe20000000000 */
[----:B------:R-:W-:Y:S01]  /*e3c0*/  IMAD.MOV.U32 R144, RZ, RZ, R6 ;  /* 0x000000ffff907224 */ /* 0x000fe200078e0006 */
[----:B------:R-:W-:Y:S01]  /*e3d0*/  SEL R73, R178, R73, P0 ;  /* 0x00000049b2497207 */ /* 0x000fe20000000000 */
[----:B------:R-:W-:Y:S01]  /*e3e0*/  IMAD R130, R149, UR5, R7 ;  /* 0x0000000595827c24 */ /* 0x000fe2000f8e0207 */
[----:B------:R-:W-:Y:S01]  /*e3f0*/  SEL R82, R163, R82, P0 ;  /* 0x00000052a3527207 */ /* 0x000fe20000000000 */
[----:B------:R-:W-:Y:S01]  /*e400*/  IMAD.WIDE.U32 R6, R149, UR4, R142 ;  /* 0x0000000495067c25 */ /* 0x000fe2000f8e008e */
[----:B------:R-:W-:Y:S01]  /*e410*/  SHF.R.S32.HI R143, RZ, 0x1f, R47 ;  /* 0x0000001fff8f7819 */ /* 0x000fe2000001142f */
[----:B------:R-:W-:Y:S01]  /*e420*/  ULDC.64 UR4, c[0x0][0xb30] ;  /* 0x0002cc0000047ab9 */ /* 0x000fe20000000a00 */
[----:B------:R-:W-:Y:S01]  /*e430*/  SEL R86, R165, R86, P0 ;  /* 0x00000056a5567207 */ /* 0x000fe20000000000 */
[----:B------:R-:W-:Y:S01]  /*e440*/  IMAD.MOV.U32 R49, RZ, RZ, R11 ;  /* 0x000000ffff317224 */ /* 0x000fe200078e000b */
[----:B------:R-:W-:Y:S01]  /*e450*/  @P2 SHF.R.U32.HI R49, RZ, R151, R150 ;  /* 0x00000097ff312219 */ /* 0x000fe20000011696 */
[----:B------:R-:W-:Y:S01]  /*e460*/  IMAD R136, R136, UR6, RZ ;  /* 0x0000000688887c24 */ /* 0x000fe2000f8e02ff */
[----:B------:R-:W-:Y:S01]  /*e470*/  IADD3 R142, P2, R47, R6, RZ ;  /* 0x000000062f8e7210 */ /* 0x000fe20007f5e0ff */
[----:B------:R-:W-:Y:S01]  /*e480*/  IMAD.WIDE.U32 R144, R149, UR6, R144 ;  /* 0x0000000695907c25 */ /* 0x000fe2000f8e0090 */
[----:B------:R-:W-:-:S02]  /*e490*/  SHF.R.S32.HI R6, RZ, 0x1f, R49 ;  /* 0x0000001fff067819 */ /* 0x000fc40000011431 */
[----:B------:R-:W-:Y:S01]  /*e4a0*/  IADD3.X R143, R143, R7, R130, P2, !PT ;  /* 0x000000078f8f7210 */ /* 0x000fe200017fe482 */
[----:B------:R-:W-:Y:S01]  /*e4b0*/  IMAD R147, R149, UR7, R136 ;  /* 0x0000000795937c24 */ /* 0x000fe2000f8e0288 */
[----:B------:R-:W-:Y:S01]  /*e4c0*/  ULDC.64 UR6, c[0x0][0xbc8] ;  /* 0x0002f20000067ab9 */ /* 0x000fe20000000a00 */
[----:B------:R-:W-:Y:S01]  /*e4d0*/  IMAD.MOV R47, RZ, RZ, -R47 ;  /* 0x000000ffff2f7224 */ /* 0x000fe200078e0a2f */
[----:B------:R-:W-:Y:S01]  /*e4e0*/  SEL R94, R167, R94, P0 ;  /* 0x0000005ea75e7207 */ /* 0x000fe20000000000 */
[----:B------:R-:W-:Y:S01]  /*e4f0*/  IMAD R6, R6, UR4, RZ ;  /* 0x0000000406067c24 */ /* 0x000fe2000f8e02ff */
[----:B------:R-:W-:Y:S01]  /*e500*/  SEL R95, R184, R95, P0 ;  /* 0x0000005fb85f7207 */ /* 0x000fe20000000000 */
[----:B------:R-:W-:Y:S01]  /*e510*/  IMAD.MOV R136, RZ, RZ, -R49 ;  /* 0x000000ffff887224 */ /* 0x000fe200078e0a31 */
[----:B------:R-:W-:Y:S01]  /*e520*/  SEL R101, R186, R101, P0 ;  /* 0x00000065ba657207 */ /* 0x000fe20000000000 */
[----:B------:R-:W-:Y:S01]  /*e530*/  IMAD.IADD R145, R145, 0x1, R147 ;  /* 0x0000000191917824 */ /* 0x000fe200078e0293 */
[----:B------:R-:W-:Y:S01]  /*e540*/  SEL R106, R169, R106, P0 ;  /* 0x0000006aa96a7207 */ /* 0x000fe20000000000 */
[--C-:B------:R-:W-:Y:S01]  /*e550*/  IMAD R47, R8, R47, R11.reuse ;  /* 0x0000002f082f7224 */ /* 0x100fe200078e020b */
[----:B------:R-:W-:Y:S01]  /*e560*/  SEL R107, R168, R107, P0 ;  /* 0x0000006ba86b7207 */ /* 0x000fe20000000000 */
[----:B------:R-:W-:Y:S01]  /*e570*/  IMAD R147, R49, UR5, R6 ;  /* 0x0000000531937c24 */ /* 0x000fe2000f8e0206 */
[----:B------:R-:W0:Y:S01]  /*e580*/  S2UR UR5, SR_CgaCtaId ;  /* 0x00000000000579c3 */ /* 0x000e220000008800 */
[----:B------:R-:W-:Y:S01]  /*e590*/  IMAD R11, R8, R136, R11 ;  /* 0x00000088080b7224 */ /* 0x000fe200078e020b */
[----:B------:R-:W-:Y:S01]  /*e5a0*/  SEL R110, R171, R110, P0 ;  /* 0x0000006eab6e7207 */ /* 0x000fe20000000000 */
[----:B------:R-:W-:Y:S01]  /*e5b0*/  IMAD.WIDE.U32 R6, R49, UR4, R144 ;  /* 0x0000000431067c25 */ /* 0x000fe2000f8e0090 */
[----:B------:R-:W-:Y:S01]  /*e5c0*/  SHF.R.S32.HI R49, RZ, 0x1f, R47 ;  /* 0x0000001fff317819 */ /* 0x000fe2000001142f */
[----:B------:R-:W-:Y:S01]  /*e5d0*/  UMOV UR4, 0x400 ;  /* 0x0000040000047882 */ /* 0x000fe20000000000 */
[----:B------:R-:W-:Y:S01]  /*e5e0*/  SHF.R.S32.HI R130, RZ, 0x1f, R11 ;  /* 0x0000001fff827819 */ /* 0x000fe2000001140b */
[----:B------:R-:W-:Y:S01]  /*e5f0*/  IMAD.IADD R7, R7, 0x1, R147 ;  /* 0x0000000107077824 */ /* 0x000fe200078e0293 */
[----:B------:R-:W-:Y:S01]  /*e600*/  SEL R119, R164, R119, P0 ;  /* 0x00000077a4777207 */ /* 0x000fe20000000000 */
[----:B------:R-:W-:-:S02]  /*e610*/  IMAD R136, R49, UR6, RZ ;  /* 0x0000000631887c24 */ /* 0x000fc4000f8e02ff */
[----:B------:R-:W-:Y:S02]  /*e620*/  IMAD R130, R130, UR8, RZ ;  /* 0x0000000882827c24 */ /* 0x000fe4000f8e02ff */
[C---:B------:R-:W-:Y:S01]  /*e630*/  IMAD R49, R47.reuse, UR7, R136 ;  /* 0x000000072f317c24 */ /* 0x040fe2000f8e0288 */
[----:B------:R-:W-:Y:S01]  /*e640*/  SEL R136, R52, R137, P0 ;  /* 0x0000008934887207 */ /* 0x000fe20000000000 */
[----:B------:R-:W-:Y:S01]  /*e650*/  IMAD.WIDE.U32 R142, R47, UR6, R142 ;  /* 0x000000062f8e7c25 */ /* 0x000fe2000f8e008e */
[----:B------:R-:W-:Y:S01]  /*e660*/  ULDC.64 UR6, c[0x0][0xba8] ;  /* 0x0002ea0000067ab9 */ /* 0x000fe20000000a00 */
[----:B------:R-:W-:Y:S02]  /*e670*/  SEL R137, R54, R139, P0 ;  /* 0x0000008b36897207 */ /* 0x000fe40000000000 */
[----:B------:R-:W-:Y:S01]  /*e680*/  IMAD.WIDE.U32 R144, R11, UR8, R6 ;  /* 0x000000080b907c25 */ /* 0x000fe2000f8e0006 */
[----:B------:R-:W-:Y:S02]  /*e690*/  SEL R6, R50, R141, P0 ;  /* 0x0000008d32067207 */ /* 0x000fe40000000000 */
[----:B------:R-:W-:Y:S01]  /*e6a0*/  SEL R50, R141, R50, P0 ;  /* 0x000000328d327207 */ /* 0x000fe20000000000 */
[----:B------:R-:W-:Y:S01]  /*e6b0*/  IMAD R47, R11, UR9, R130 ;  /* 0x000000090b2f7c24 */ /* 0x000fe2000f8e0282 */
[----:B------:R-:W-:Y:S01]  /*e6c0*/  LEA R130, P2, R142, UR6, 0x2 ;  /* 0x000000068e827c11 */ /* 0x000fe2000f8410ff */
[----:B------:R-:W-:Y:S01]  /*e6d0*/  IMAD.IADD R7, R143, 0x1, R49 ;  /* 0x000000018f077824 */ /* 0x000fe200078e0231 */
[----:B------:R-:W-:Y:S01]  /*e6e0*/  ULDC.64 UR8, c[0x0][0xb00] ;  /* 0x0002c00000087ab9 */ /* 0x000fe20000000a00 */
[----:B------:R-:W-:Y:S01]  /*e6f0*/  IMAD.IADD R49, R145, 0x1, R47 ;  /* 0x0000000191317824 */ /* 0x000fe200078e022f */
[----:B------:R-:W-:Y:S01]  /*e700*/  LEA R47, P3, R144, UR8, 0x2 ;  /* 0x00000008902f7c11 */ /* 0x000fe2000f8610ff */
[----:B------:R-:W-:Y:S01]  /*e710*/  SHFL.IDX PT, R146, R130, 0x1, 0x1c1f ;  /* 0x003c1f0082927f89 */ /* 0x000fe200000e0000 */
[----:B------:R-:W-:Y:S01]  /*e720*/  LEA.HI.X R141, R142, UR7, R7, 0x2, P2 ;  /* 0x000000078e8d7c11 */ /* 0x000fe200090f1407 */
[----:B------:R-:W-:Y:S01]  /*e730*/  ULDC UR6, c[0x0][0xa88] ;  /* 0x0002a20000067ab9 */ /* 0x000fe20000000800 */
[----:B------:R-:W-:Y:S01]  /*e740*/  LEA.HI.X R49, R144, UR9, R49, 0x2, P3 ;  /* 0x0000000990317c11 */ /* 0x000fe200098f1431 */
[----:B0-----:R-:W-:Y:S01]  /*e750*/  ULEA UR4, UR5, UR4, 0x18 ;  /* 0x0000000405047291 */ /* 0x001fe2000f8ec03f */
[----:B------:R-:W-:Y:S01]  /*e760*/  SHFL.IDX PT, R144, R130, RZ, 0x1c1f ;  /* 0x001c1fff82907589 */ /* 0x000fe200000e0000 */
[----:B------:R-:W-:Y:S01]  /*e770*/  IMAD R11, R8, UR6, RZ ;  /* 0x00000006080b7c24 */ /* 0x000fe2000f8e02ff */
[----:B------:R-:W-:Y:S01]  /*e780*/  SEL R139, R139, R54, P0 ;  /* 0x000000368b8b7207 */ /* 0x000fe20000000000 */
[C---:B------:R-:W-:Y:S01]  /*e790*/  VIADD R8, R10.reuse, 0x8 ;  /* 0x000000080a087836 */ /* 0x040fe20000000000 */
[----:B------:R-:W0:Y:S01]  /*e7a0*/  SHFL.IDX PT, R145, R141, RZ, 0x1c1f ;  /* 0x001c1fff8d917589 */ /* 0x000e2200000e0000 */
[----:B------:R-:W-:Y:S01]  /*e7b0*/  UIADD3 UR4, UR4, 0x20820, URZ ;  /* 0x0002082004047890 */ /* 0x000fe2000fffe03f */
[----:B------:R-:W-:-:S02]  /*e7c0*/  ISETP.GE.OR P2, PT, R10, R11, P1 ;  /* 0x0000000b0a00720c */ /* 0x000fc40000f46670 */
[----:B------:R1:W2:Y:S01]  /*e7d0*/  SHFL.IDX PT, R147, R141, 0x1, 0x1c1f ;  /* 0x003c1f008d937f89 */ /* 0x0002a200000e0000 */
[-C--:B------:R-:W-:Y:S01]  /*e7e0*/  ISETP.GE.OR P1, PT, R8, R11.reuse, P1 ;  /* 0x0000000b0800720c */ /* 0x080fe20000f26670 */
[----:B------:R-:W-:Y:S01]  /*e7f0*/  UPRMT UR4, URZ, 0x654, UR4 ;  /* 0x000006543f047896 */ /* 0x000fe20008000004 */
[----:B------:R-:W-:Y:S01]  /*e800*/  ISETP.GE.AND P3, PT, R10, R11, PT ;  /* 0x0000000b0a00720c */ /* 0x000fe20003f66270 */
[----:B------:R3:W4:Y:S01]  /*e810*/  SHFL.IDX PT, R142, R47, RZ, 0x1c1f ;  /* 0x001c1fff2f8e7589 */ /* 0x00072200000e0000 */
[----:B------:R-:W-:Y:S02]  /*e820*/  SEL R54, R55, R140, P0 ;  /* 0x0000008c37367207 */ /* 0x000fe40000000000 */
[----:B------:R-:W-:Y:S01]  /*e830*/  SEL R7, R51, R132, P0 ;  /* 0x0000008433077207 */ /* 0x000fe20000000000 */
[----:B------:R3:W3:Y:S01]  /*e840*/  SHFL.IDX PT, R143, R49, RZ, 0x1c1f ;  /* 0x001c1fff318f7589 */ /* 0x0006e200000e0000 */
[----:B------:R-:W-:Y:S02]  /*e850*/  SEL R140, R140, R55, P0 ;  /* 0x000000378c8c7207 */ /* 0x000fe40000000000 */
[----:B------:R-:W-:Y:S01]  /*e860*/  SYNCS.ARRIVE.TRANS64.RED.A1T0 RZ, [UR4], RZ ;  /* 0x000000ffffff79a7 */ /* 0x000fe20008100404 */
[----:B------:R-:W-:-:S02]  /*e870*/  SEL R51, R132, R51, P0 ;  /* 0x0000003384337207 */ /* 0x000fc40000000000 */
[----:B------:R-:W-:Y:S02]  /*e880*/  SEL R55, R57, R128, P0 ;  /* 0x0000008039377207 */ /* 0x000fe40000000000 */
[----:B-1----:R-:W-:Y:S01]  /*e890*/  SEL R141, R128, R57, P0 ;  /* 0x00000039808d7207 */ /* 0x002fe20000000000 */
[----:B0-----:R0:W-:Y:S04]  /*e8a0*/  @!P2 ST.E desc[UR44][R144.64], R2 ;  /* 0x000000029000a985 */ /* 0x0011e8000c10192c */
[----:B--2---:R0:W-:Y:S01]  /*e8b0*/  @!P1 ST.E desc[UR44][R146.64], R0 ;  /* 0x0000000092009985 */ /* 0x0041e2000c10192c */
[----:B------:R-:W-:Y:S05]  /*e8c0*/  @P3 BRA `(.L_x_1033) ;  /* 0x0000000800f83947 */ /* 0x000fea0003800000 */
[----:B------:R-:W-:Y:S01]  /*e8d0*/  ULDC UR4, c[0x0][0xac8] ;  /* 0x0002b20000047ab9 */ /* 0x000fe20000000800 */
[C---:B0-----:R-:W-:Y:S01]  /*e8e0*/  VIADD R0, R9.reuse, 0x8 ;  /* 0x0000000809007836 */ /* 0x041fe20000000000 */
[C---:B------:R-:W-:Y:S01]  /*e8f0*/  ISETP.GE.AND P1, PT, R9.reuse, UR4, PT ;  /* 0x0000000409007c0c */ /* 0x040fe2000bf26270 */
[C---:B------:R-:W-:Y:S02]  /*e900*/  VIADD R10, R9.reuse, 0x10 ;  /* 0x00000010090a7836 */ /* 0x040fe40000000000 */
[C---:B------:R-:W-:Y:S01]  /*e910*/  VIADD R52, R9.reuse, 0x18 ;  /* 0x0000001809347836 */ /* 0x040fe20000000000 */
[----:B------:R-:W-:Y:S01]  /*e920*/  ISETP.GE.AND P4, PT, R0, UR4, PT ;  /* 0x0000000400007c0c */ /* 0x000fe2000bf86270 */
[C---:B------:R-:W-:Y:S01]  /*e930*/  VIADD R128, R9.reuse, 0x20 ;  /* 0x0000002009807836 */ /* 0x040fe20000000000 */
[----:B------:R-:W-:Y:S01]  /*e940*/  ISETP.GE.AND P5, PT, R10, UR4, PT ;  /* 0x000000040a007c0c */ /* 0x000fe2000bfa6270 */
[C---:B------:R-:W-:Y:S01]  /*e950*/  VIADD R130, R9.reuse, 0x28 ;  /* 0x0000002809827836 */ /* 0x040fe20000000000 */
[----:B------:R-:W-:Y:S01]  /*e960*/  ISETP.GE.AND P6, PT, R52, UR4, PT ;  /* 0x0000000434007c0c */ /* 0x000fe2000bfc6270 */
[----:B------:R-:W-:-:S03]  /*e970*/  VIADD R132, R9, 0x30 ;  /* 0x0000003009847836 */ /* 0x000fc60000000000 */
[----:B------:R-:W-:Y:S01]  /*e980*/  ISETP.GE.AND P2, PT, R130, UR4, PT ;  /* 0x0000000482007c0c */ /* 0x000fe2000bf46270 */
[----:B---34-:R-:W-:Y:S01]  /*e990*/  @!P1 IMAD.WIDE R144, R9, 0x4, R142 ;  /* 0x0000000409909825 */ /* 0x018fe200078e028e */
[----:B------:R-:W-:-:S03]  /*e9a0*/  ISETP.GE.AND P3, PT, R132, UR4, PT ;  /* 0x0000000484007c0c */ /* 0x000fc6000bf66270 */
[----:B------:R-:W-:Y:S01]  /*e9b0*/  @!P4 LEA.HI R0, R0, R0, RZ, 0x1 ;  /* 0x000000000000c211 */ /* 0x000fe200078f08ff */
[----:B------:R0:W-:Y:S01]  /*e9c0*/  @!P1 ST.E.64 desc[UR44][R144.64], R16 ;  /* 0x0000001090009985 */ /* 0x0001e2000c101b2c */
[----:B------:R-:W-:Y:S02]  /*e9d0*/  ISETP.GE.AND P1, PT, R128, UR4, PT ;  /* 0x0000000480007c0c */ /* 0x000fe4000bf26270 */
[----:B------:R-:W-:Y:S02]  /*e9e0*/  @!P5 LEA.HI R10, R10, R10, RZ, 0x1 ;  /* 0x0000000a0a0ad211 */ /* 0x000fe400078f08ff */
[----:B------:R-:W-:Y:S01]  /*e9f0*/  @!P4 LOP3.LUT R57, R0, 0xfffffffe, RZ, 0xc0, !PT ;  /* 0xfffffffe0039c812 */ /* 0x000fe200078ec0ff */
[C---:B------:R-:W-:Y:S01]  /*ea00*/  VIADD R0, R9.reuse, 0x38 ;  /* 0x0000003809007836 */ /* 0x040fe20000000000 */
[----:B------:R-:W-:Y:S01]  /*ea10*/  @!P5 LOP3.LUT R147, R10, 0xfffffffe, RZ, 0xc0, !PT ;  /* 0xfffffffe0a93d812 */ /* 0x000fe200078ec0ff */
[----:B------:R-:W-:Y:S01]  /*ea20*/  VIADD R10, R9, 0x40 ;  /* 0x00000040090a7836 */ /* 0x000fe20000000000 */
[----:B------:R-:W-:-:S02]  /*ea30*/  @!P6 LEA.HI R52, R52, R52, RZ, 0x1 ;  /* 0x000000343434e211 */ /* 0x000fc400078f08ff */
[----:B------:R-:W-:Y:S02]  /*ea40*/  @!P2 LEA.HI R130, R130, R130, RZ, 0x1 ;  /* 0x000000828282a211 */ /* 0x000fe400078f08ff */
[----:B------:R-:W-:Y:S01]  /*ea50*/  @!P6 LOP3.LUT R149, R52, 0xfffffffe, RZ, 0xc0, !PT ;  /* 0xfffffffe3495e812 */ /* 0x000fe200078ec0ff */
[--C-:B0-----:R-:W-:Y:S01]  /*ea60*/  @!P4 IMAD.WIDE R16, R57, 0x4, R142.reuse ;  /* 0x000000043910c825 */ /* 0x101fe200078e028e */
[----:B------:R-:W-:Y:S02]  /*ea70*/  @!P1 LEA.HI R128, R128, R128, RZ, 0x1 ;  /* 0x0000008080809211 */ /* 0x000fe400078f08ff */
[----:B------:R-:W-:Y:S01]  /*ea80*/  @!P3 LEA.HI R132, R132, R132, RZ, 0x1 ;  /* 0x000000848484b211 */ /* 0x000fe200078f08ff */
[--C-:B------:R-:W-:Y:S01]  /*ea90*/  @!P5 IMAD.WIDE R144, R147, 0x4, R142.reuse ;  /* 0x000000049390d825 */ /* 0x100fe200078e028e */
[----:B------:R0:W-:Y:S01]  /*eaa0*/  @!P4 ST.E.64 desc[UR44][R16.64], R14 ;  /* 0x0000000e1000c985 */ /* 0x0001e2000c101b2c */
[----:B------:R-:W-:Y:S02]  /*eab0*/  @!P1 LOP3.LUT R57, R128, 0xfffffffe, RZ, 0xc0, !PT ;  /* 0xfffffffe80399812 */ /* 0x000fe400078ec0ff */
[----:B------:R-:W-:Y:S01]  /*eac0*/  @!P6 IMAD.WIDE R146, R149, 0x4, R142 ;  /* 0x000000049592e825 */ /* 0x000fe200078e028e */
[----:B------:R1:W-:Y:S01]  /*ead0*/  @!P5 ST.E.64 desc[UR44][R144.64], R20 ;  /* 0x000000149000d985 */ /* 0x0003e2000c101b2c */
[----:B------:R-:W-:-:S02]  /*eae0*/  ISETP.GE.AND P4, PT, R0, UR4, PT ;  /* 0x0000000400007c0c */ /* 0x000fc4000bf86270 */
[C---:B------:R-:W-:Y:S01]  /*eaf0*/  VIADD R52, R9.reuse, 0x48 ;  /* 0x0000004809347836 */ /* 0x040fe20000000000 */
[----:B------:R2:W-:Y:S01]  /*eb00*/  @!P6 ST.E.64 desc[UR44][R146.64], R22 ;  /* 0x000000169200e985 */ /* 0x0005e2000c101b2c */
[----:B------:R-:W-:Y:S01]  /*eb10*/  ISETP.GE.AND P5, PT, R10, UR4, PT ;  /* 0x000000040a007c0c */ /* 0x000fe2000bfa6270 */
[----:B------:R-:W-:Y:S02]  /*eb20*/  VIADD R128, R9, 0x60 ;  /* 0x0000006009807836 */ /* 0x000fe40000000000 */
[----:B------:R-:W-:Y:S02]  /*eb30*/  ISETP.GE.AND P6, PT, R52, UR4, PT ;  /* 0x0000000434007c0c */ /* 0x000fe4000bfc6270 */
[----:B0-----:R-:W-:Y:S01]  /*eb40*/  @!P2 LOP3.LUT R17, R130, 0xfffffffe, RZ, 0xc0, !PT ;  /* 0xfffffffe8211a812 */ /* 0x001fe200078ec0ff */
[----:B------:R-:W-:Y:S01]  /*eb50*/  @!P1 IMAD.WIDE R14, R57, 0x4, R142 ;  /* 0x00000004390e9825 */ /* 0x000fe200078e028e */
[----:B-1----:R-:W-:-:S03]  /*eb60*/  @!P3 LOP3.LUT R21, R132, 0xfffffffe, RZ, 0xc0, !PT ;  /* 0xfffffffe8415b812 */ /* 0x002fc600078ec0ff */
[--C-:B------:R-:W-:Y:S01]  /*eb70*/  @!P2 IMAD.WIDE R16, R17, 0x4, R142.reuse ;  /* 0x000000041110a825 */ /* 0x100fe200078e028e */
[----:B------:R0:W-:Y:S01]  /*eb80*/  @!P1 ST.E.64 desc[UR44][R14.64], R24 ;  /* 0x000000180e009985 */ /* 0x0001e2000c101b2c */
[----:B------:R-:W-:Y:S02]  /*eb90*/  @!P4 LEA.HI R0, R0, R0, RZ, 0x1 ;  /* 0x000000000000c211 */ /* 0x000fe400078f08ff */
[----:B------:R-:W-:Y:S01]  /*eba0*/  @!P3 IMAD.WIDE R20, R21, 0x4, R142 ;  /* 0x000000041514b825 */ /* 0x000fe200078e028e */
[----:B------:R1:W-:Y:S01]  /*ebb0*/  @!P2 ST.E.64 desc[UR44][R16.64], R26 ;  /* 0x0000001a1000a985 */ /* 0x0003e2000c101b2c */
[----:B------:R-:W-:Y:S02]  /*ebc0*/  @!P5 LEA.HI R10, R10, R10, RZ, 0x1 ;  /* 0x0000000a0a0ad211 */ /* 0x000fe400078f08ff */
[C---:B--2---:R-:W-:Y:S01]  /*ebd0*/  VIADD R22, R9.reuse, 0x50 ;  /* 0x0000005009167836 */ /* 0x044fe20000000000 */
        /* <DEDUP_REMOVED lines=11> */
[--C-:B-1----:R-:W-:Y:S01]  /*ec90*/  @!P5 IMAD.WIDE R16, R25, 0x4, R142.reuse ;  /* 0x000000041910d825 */ /* 0x102fe200078e028e */
[----:B--2---:R-:W-:Y:S01]  /*eca0*/  @!P6 LOP3.LUT R21, R52, 0xfffffffe, RZ, 0xc0, !PT ;  /* 0xfffffffe3415e812 */ /* 0x004fe200078ec0ff */
        /* <DEDUP_REMOVED lines=18> */
[----:B-1----:R-:W-:Y:S01]  /*edd0*/  @!P1 IMAD.WIDE R16, R57, 0x4, R142 ;  /* 0x0000000439109825 */ /* 0x002fe200078e028e */
[----:B------:R-:W-:-:S02]  /*ede0*/  @!P5 LEA.HI R10, R10, R10, RZ, 0x1 ;  /* 0x0000000a0a0ad211 */ /* 0x000fc400078f08ff */
[----:B--2---:R-:W-:Y:S02]  /*edf0*/  @!P2 LOP3.LUT R21, R128, 0xfffffffe, RZ, 0xc0, !PT ;  /* 0xfffffffe8015a812 */ /* 0x004fe400078ec0ff */
        /* <DEDUP_REMOVED lines=10> */
[----:B-1----:R-:W-:Y:S01]  /*eea0*/  @!P5 LOP3.LUT R17, R10, 0xfffffffe, RZ, 0xc0, !PT ;  /* 0xfffffffe0a11d812 */ /* 0x002fe200078ec0ff */
[----:B------:R-:W-:Y:S01]  /*eeb0*/  VIADD R10, R9, 0x98 ;  /* 0x00000098090a7836 */ /* 0x000fe20000000000 */
[----:B------:R0:W-:Y:S01]  /*eec0*/  @!P4 ST.E.64 desc[UR44][R14.64], R64 ;  /* 0x000000400e00c985 */ /* 0x0001e2000c101b2c */
[----:B------:R-:W-:Y:S02]  /*eed0*/  @!P6 LEA.HI R24, R24, R24, RZ, 0x1 ;  /* 0x000000181818e211 */ /* 0x000fe400078f08ff */
[--C-:B------:R-:W-:Y:S01]  /*eee0*/  @!P5 IMAD.WIDE R16, R17, 0x4, R142.reuse ;  /* 0x000000041110d825 */ /* 0x100fe200078e028e */
[----:B------:R-:W-:Y:S02]  /*eef0*/  @!P1 LEA.HI R25, R25, R25, RZ, 0x1 ;  /* 0x0000001919199211 */ /* 0x000fe400078f08ff */
[----:B------:R-:W-:Y:S01]  /*ef00*/  @!P6 LOP3.LUT R23, R24, 0xfffffffe, RZ, 0xc0, !PT ;  /* 0xfffffffe1817e812 */ /* 0x000fe200078ec0ff */
[----:B------:R-:W-:Y:S01]  /*ef10*/  VIADD R24, R9, 0xa0 ;  /* 0x000000a009187836 */ /* 0x000fe20000000000 */
[----:B--2---:R-:W-:Y:S01]  /*ef20*/  @!P3 LOP3.LUT R21, R22, 0xfffffffe, RZ, 0xc0, !PT ;  /* 0xfffffffe1615b812 */ /* 0x004fe200078ec0ff */
        /* <DEDUP_REMOVED lines=12> */
[----:B-1----:R-:W-:Y:S01]  /*eff0*/  @!P2 IMAD.WIDE R16, R25, 0x4, R142 ;  /* 0x000000041910a825 */ /* 0x002fe200078e028e */
        /* <DEDUP_REMOVED lines=9> */
[C---:B--2---:R-:W-:Y:S01]  /*f090*/  VIADD R22, R9.reuse, 0xc0 ;  /* 0x000000c009167836 */ /* 0x044fe20000000000 */
[----:B------:R-:W-:Y:S01]  /*f0a0*/  ISETP.GE.AND P6, PT, R20, UR4, PT ;  /* 0x0000000414007c0c */ /* 0x000fe2000bfc6270 */
[----:B------:R-:W-:Y:S01]  /*f0b0*/  VIADD R10, R9, 0xc8 ;  /* 0x000000c8090a7836 */ /* 0x000fe20000000000 */
[----:B------:R-:W-:Y:S01]  /*f0c0*/  @!P1 LEA.HI R0, R0, R0, RZ, 0x1 ;  /* 0x0000000000009211 */ /* 0x000fe200078f08ff */
[----:B-1----:R-:W-:Y:S01]  /*f0d0*/  @!P3 IMAD.WIDE R14, R21, 0x4, R142 ;  /* 0x00000004150eb825 */ /* 0x002fe200078e028e */
[----:B------:R-:W-:-:S02]  /*f0e0*/  ISETP.GE.AND P2, PT, R22, UR4, PT ;  /* 0x0000000416007c0c */ /* 0x000fc4000bf46270 */
[----:B------:R-:W-:Y:S02]  /*f0f0*/  @!P1 LOP3.LUT R21, R0, 0xfffffffe, RZ, 0xc0, !PT ;  /* 0xfffffffe00159812 */ /* 0x000fe400078ec0ff */
[----:B------:R0:W-:Y:S01]  /*f100*/  @!P3 ST.E.64 desc[UR44][R14.64], R76 ;  /* 0x0000004c0e00b985 */ /* 0x0001e2000c101b2c */
[----:B------:R-:W-:Y:S02]  /*f110*/  ISETP.GE.AND P3, PT, R10, UR4, PT ;  /* 0x000000040a007c0c */ /* 0x000fe4000bf66270 */
[----:B------:R-:W-:Y:S02]  /*f120*/  @!P5 LEA.HI R25, R25, R25, RZ, 0x1 ;  /* 0x000000191919d211 */ /* 0x000fe400078f08ff */
[----:B------:R-:W-:Y:S01]  /*f130*/  @!P6 LEA.HI R0, R20, R20, RZ, 0x1 ;  /* 0x000000141400e211 */ /* 0x000fe200078f08ff */
[--C-:B------:R-:W-:Y:S01]  /*f140*/  @!P1 IMAD.WIDE R20, R21, 0x4, R142.reuse ;  /* 0x0000000415149825 */ /* 0x100fe200078e028e */
[----:B---3--:R-:W-:Y:S02]  /*f150*/  @!P4 LOP3.LUT R17, R24, 0xfffffffe, RZ, 0xc0, !PT ;  /* 0xfffffffe1811c812 */ /* 0x008fe400078ec0ff */
        /* <DEDUP_REMOVED lines=18> */
[----:B-1----:R-:W-:Y:S01]  /*f280*/  @!P3 IMAD.WIDE R20, R25, 0x4, R142 ;  /* 0x000000041914b825 */ /* 0x002fe200078e028e */
[----:B------:R0:W-:Y:S01]  /*f290*/  @!P2 ST.E.64 desc[UR44][R16.64], R90 ;  /* 0x0000005a1000a985 */ /* 0x0001e2000c101b2c */
[----:B------:R-:W-:Y:S02]  /*f2a0*/  ISETP.GE.AND P2, PT, R10, UR4, PT ;  /* 0x000000040a007c0c */ /* 0x000fe4000bf46270 */
[C---:B------:R-:W-:Y:S01]  /*f2b0*/  VIADD R25, R9.reuse, 0xe8 ;  /* 0x000000e809197836 */ /* 0x040fe20000000000 */
[----:B------:R1:W-:Y:S01]  /*f2c0*/  @!P3 ST.E.64 desc[UR44][R20.64], R94 ;  /* 0x0000005e1400b985 */ /* 0x0003e2000c101b2c */
[C---:B--2---:R-:W-:Y:S01]  /*f2d0*/  VIADD R15, R9.reuse, 0xf8 ;  /* 0x000000f8090f7836 */ /* 0x044fe20000000000 */
        /* <DEDUP_REMOVED lines=13> */
[----:B-1----:R-:W-:Y:S02]  /*f3b0*/  @!P3 LOP3.LUT R21, R24, 0xfffffffe, RZ, 0xc0, !PT ;  /* 0xfffffffe1815b812 */ /* 0x002fe400078ec0ff */
        /* <DEDUP_REMOVED lines=15> */
.L_x_1033:
[----:B------:R-:W-:Y:S05]  /*f4b0*/  BSYNC B0 ;  /* 0x0000000000007941 */ /* 0x000fea0003800000 */
.L_x_1032:
[----:B------:R-:W-:Y:S01]  /*f4c0*/  ISETP.GE.AND P1, PT, R8, R11, PT ;  /* 0x0000000b0800720c */ /* 0x000fe20003f26270 */
[----:B-1----:R1:W2:Y:S01]  /*f4d0*/  SHFL.IDX PT, R15, R49, 0x1, 0x1c1f ;  /* 0x003c1f00310f7f89 */ /* 0x0022a200000e0000 */
[----:B------:R-:W-:Y:S02]  /*f4e0*/  SEL R25, R39, R126, P0 ;  /* 0x0000007e27197207 */ /* 0x000fe40000000000 */
[----:B------:R-:W-:Y:S01]  /*f4f0*/  SEL R29, R126, R39, P0 ;  /* 0x000000277e1d7207 */ /* 0x000fe20000000000 */
[----:B------:R1:W0:Y:S01]  /*f500*/  SHFL.IDX PT, R14, R47, 0x1, 0x1c1f ;  /* 0x003c1f002f0e7f89 */ /* 0x00022200000e0000 */
        /* <DEDUP_REMOVED lines=19> */
[----:B0-----:R-:W-:Y:S01]  /*f640*/  SEL R2, R133, R12, P0 ;  /* 0x0000000c85027207 */ /* 0x001fe20000000000 */
[----:B-12---:R-:W-:Y:S06]  /*f650*/  @P1 BRA `(.L_x_948) ;  /* 0x0000004800f81947 */ /* 0x006fec0003800000 */
        /* <DEDUP_REMOVED lines=12> */
[----:B------:R-:W-:Y:S01]  /*f720*/  VIADD R45, R9, 0x40 ;  /* 0x00000040092d7836 */ /* 0x000fe20000000000 */
[----:B------:R-:W-:-:S03]  /*f730*/  ISETP.GE.AND P2, PT, R42, UR4, PT ;  /* 0x000000042a007c0c */ /* 0x000fc6000bf46270 */
[C-C-:B------:R-:W-:Y:S02]  /*f740*/  @!P3 IMAD.WIDE R12, R9.reuse, 0x4, R14.reuse ;  /* 0x00000004090cb825 */ /* 0x140fe400078e020e */
[----:B------:R-:W-:Y:S02]  /*f750*/  @!P4 LEA.HI R0, R0, R0, RZ, 0x1 ;  /* 0x000000000000c211 */ /* 0x000fe400078f08ff */
[----:B------:R-:W-:Y:S01]  /*f760*/  @!P5 LEA.HI R8, R8, R8, RZ, 0x1 ;  /* 0x000000080808d211 */ /* 0x000fe200078f08ff */
[----:B------:R0:W-:Y:S01]  /*f770*/  @!P3 ST.E.64 desc[UR44][R12.64], R114 ;  /* 0x000000720c00b985 */ /* 0x0001e2000c101b2c */
[----:B------:R-:W-:Y:S02]  /*f780*/  @!P4 LOP3.LUT R35, R0, 0xfffffffe, RZ, 0xc0, !PT ;  /* 0xfffffffe0023c812 */ /* 0x000fe400078ec0ff */
[----:B------:R-:W-:Y:S01]  /*f790*/  @!P5 LOP3.LUT R37, R8, 0xfffffffe, RZ, 0xc0, !PT ;  /* 0xfffffffe0825d812 */ /* 0x000fe200078ec0ff */
[----:B------:R-:W-:Y:S01]  /*f7a0*/  VIADD R8, R9, 0x30 ;  /* 0x0000003009087836 */ /* 0x000fe20000000000 */
[----:B------:R-:W-:Y:S01]  /*f7b0*/  @!P0 LEA.HI R40, R40, R40, RZ, 0x1 ;  /* 0x0000002828288211 */ /* 0x000fe200078f08ff */
[----:B------:R-:W-:Y:S01]  /*f7c0*/  @!P4 IMAD.WIDE R34, R35, 0x4, R14 ;  /* 0x000000042322c825 */ /* 0x000fe200078e020e */
[----:B------:R-:W-:-:S02]  /*f7d0*/  @!P1 LEA.HI R0, R41, R41, RZ, 0x1 ;  /* 0x0000002929009211 */ /* 0x000fc400078f08ff */
[----:B------:R-:W-:Y:S01]  /*f7e0*/  @!P0 LOP3.LUT R41, R40, 0xfffffffe, RZ, 0xc0, !PT ;  /* 0xfffffffe28298812 */ /* 0x000fe200078ec0ff */
[--C-:B------:R-:W-:Y:S01]  /*f7f0*/  @!P5 IMAD.WIDE R36, R37, 0x4, R14.reuse ;  /* 0x000000042524d825 */ /* 0x100fe200078e020e */
[----:B------:R-:W-:Y:S01]  /*f800*/  ISETP.GE.AND P3, PT, R8, UR4, PT ;  /* 0x0000000408007c0c */ /* 0x000fe2000bf66270 */
[----:B------:R1:W-:Y:S01]  /*f810*/  @!P4 ST.E.64 desc[UR44][R34.64], R118 ;  /* 0x000000762200c985 */ /* 0x0003e2000c101b2c */
[----:B------:R-:W-:Y:S01]  /*f820*/  @!P1 LOP3.LUT R43, R0, 0xfffffffe, RZ, 0xc0, !PT ;  /* 0xfffffffe002b9812 */ /* 0x000fe200078ec0ff */
[----:B0-----:R-:W-:Y:S01]  /*f830*/  @!P0 IMAD.WIDE R12, R41, 0x4, R14 ;  /* 0x00000004290c8825 */ /* 0x001fe200078e020e */
[----:B------:R-:W-:Y:S01]  /*f840*/  ISETP.GE.AND P4, PT, R44, UR4, PT ;  /* 0x000000042c007c0c */ /* 0x000fe2000bf86270 */
[----:B------:R0:W-:Y:S01]  /*f850*/  @!P5 ST.E.64 desc[UR44][R36.64], R120 ;  /* 0x000000782400d985 */ /* 0x0001e2000c101b2c */
[----:B------:R-:W-:Y:S01]  /*f860*/  ISETP.GE.AND P5, PT, R45, UR4, PT ;  /* 0x000000042d007c0c */ /* 0x000fe2000bfa6270 */
[C---:B------:R-:W-:Y:S01]  /*f870*/  VIADD R0, R9.reuse, 0x48 ;  /* 0x0000004809007836 */ /* 0x040fe20000000000 */
[----:B------:R-:W-:Y:S01]  /*f880*/  @!P2 LEA.HI R42, R42, R42, RZ, 0x1 ;  /* 0x0000002a2a2aa211 */ /* 0x000fe200078f08ff */
[----:B------:R-:W-:Y:S01]  /*f890*/  VIADD R40, R9, 0x50 ;  /* 0x0000005009287836 */ /* 0x000fe20000000000 */
[----:B------:R2:W-:Y:S02]  /*f8a0*/  @!P0 ST.E.64 desc[UR44][R12.64], R116 ;  /* 0x000000740c008985 */ /* 0x0005e4000c101b2c */
[----:B------:R-:W-:-:S02]  /*f8b0*/  ISETP.GE.AND P0, PT, R0, UR4, PT ;  /* 0x0000000400007c0c */ /* 0x000fc4000bf06270 */
[----:B------:R-:W-:Y:S01]  /*f8c0*/  @!P3 LEA.HI R8, R8, R8, RZ, 0x1 ;  /* 0x000000080808b211 */ /* 0x000fe200078f08ff */
[--C-:B-1----:R-:W-:Y:S02]  /*f8d0*/  @!P1 IMAD.WIDE R34, R43, 0x4, R14.reuse ;  /* 0x000000042b229825 */ /* 0x102fe400078e020e */
[----:B------:R-:W-:Y:S02]  /*f8e0*/  @!P4 LEA.HI R44, R44, R44, RZ, 0x1 ;  /* 0x0000002c2c2cc211 */ /* 0x000fe400078f08ff */
[----:B0-----:R-:W-:Y:S01]  /*f8f0*/  @!P2 LOP3.LUT R37, R42, 0xfffffffe, RZ, 0xc0, !PT ;  /* 0xfffffffe2a25a812 */ /* 0x001fe200078ec0ff */
[----:B------:R0:W-:Y:S01]  /*f900*/  @!P1 ST.E.64 desc[UR44][R34.64], R112 ;  /* 0x0000007022009985 */ /* 0x0001e2000c101b2c */
[----:B------:R-:W-:Y:S01]  /*f910*/  ISETP.GE.AND P1, PT, R40, UR4, PT ;  /* 0x0000000428007c0c */ /* 0x000fe2000bf26270 */
[----:B------:R-:W-:Y:S01]  /*f920*/  VIADD R42, R9, 0x58 ;  /* 0x00000058092a7836 */ /* 0x000fe20000000000 */
[----:B------:R-:W-:Y:S01]  /*f930*/  @!P5 LEA.HI R45, R45, R45, RZ, 0x1 ;  /* 0x0000002d2d2dd211 */ /* 0x000fe200078f08ff */
[----:B------:R-:W-:Y:S01]  /*f940*/  @!P2 IMAD.WIDE R36, R37, 0x4, R14 ;  /* 0x000000042524a825 */ /* 0x000fe200078e020e */
[----:B------:R-:W-:-:S02]  /*f950*/  @!P3 LOP3.LUT R41, R8, 0xfffffffe, RZ, 0xc0, !PT ;  /* 0xfffffffe0829b812 */ /* 0x000fc400078ec0ff */
[----:B------:R-:W-:Y:S01]  /*f960*/  @!P4 LOP3.LUT R43, R44, 0xfffffffe, RZ, 0xc0, !PT ;  /* 0xfffffffe2c2bc812 */ /* 0x000fe200078ec0ff */
[----:B------:R-:W-:Y:S01]  /*f970*/  VIADD R8, R9, 0x60 ;  /* 0x0000006009087836 */ /* 0x000fe20000000000 */
[----:B------:R1:W-:Y:S01]  /*f980*/  @!P2 ST.E.64 desc[UR44][R36.64], R122 ;  /* 0x0000007a2400a985 */ /* 0x0003e2000c101b2c */
[----:B------:R-:W-:Y:S01]  /*f990*/  ISETP.GE.AND P2, PT, R42, UR4, PT ;  /* 0x000000042a007c0c */ /* 0x000fe2000bf46270 */
[--C-:B--2---:R-:W-:Y:S01]  /*f9a0*/  @!P3 IMAD.WIDE R12, R41, 0x4, R14.reuse ;  /* 0x00000004290cb825 */ /* 0x104fe200078e020e */
[----:B------:R-:W-:Y:S02]  /*f9b0*/  @!P0 LEA.HI R0, R0, R0, RZ, 0x1 ;  /* 0x0000000000008211 */ /* 0x000fe400078f08ff */
[----:B------:R-:W-:Y:S01]  /*f9c0*/  @!P1 LEA.HI R40, R40, R40, RZ, 0x1 ;  /* 0x0000002828289211 */ /* 0x000fe200078f08ff */
[----:B0-----:R-:W-:Y:S01]  /*f9d0*/  @!P4 IMAD.WIDE R34, R43, 0x4, R14 ;  /* 0x000000042b22c825 */ /* 0x001fe200078e020e */
[----:B------:R0:W-:Y:S01]  /*f9e0*/  @!P3 ST.E.64 desc[UR44][R12.64], R124 ;  /* 0x0000007c0c00b985 */ /* 0x0001e2000c101b2c */
[----:B------:R-:W-:-:S02]  /*f9f0*/  @!P0 LOP3.LUT R41, R0, 0xfffffffe, RZ, 0xc0, !PT ;  /* 0xfffffffe00298812 */ /* 0x000fc400078ec0ff */
[C---:B------:R-:W-:Y:S01]  /*fa00*/  VIADD R44, R9.reuse, 0x68 ;  /* 0x00000068092c7836 */ /* 0x040fe20000000000 */
[----:B------:R-:W-:Y:S01]  /*fa10*/  ISETP.GE.AND P3, PT, R8, UR4, PT ;  /* 0x0000000408007c0c */ /* 0x000fe2000bf66270 */
[----:B------:R2:W-:Y:S01]  /*fa20*/  @!P4 ST.E.64 desc[UR44][R34.64], R102 ;  /* 0x000000662200c985 */ /* 0x0005e2000c101b2c */
[----:B------:R-:W-:Y:S01]  /*fa30*/  @!P1 LOP3.LUT R43, R40, 0xfffffffe, RZ, 0xc0, !PT ;  /* 0xfffffffe282b9812 */ /* 0x000fe200078ec0ff */
[----:B------:R-:W-:Y:S01]  /*fa40*/  VIADD R0, R9, 0x78 ;  /* 0x0000007809007836 */ /* 0x000fe20000000000 */
[----:B-1----:R-:W-:Y:S01]  /*fa50*/  @!P5 LOP3.LUT R37, R45, 0xfffffffe, RZ, 0xc0, !PT ;  /* 0xfffffffe2d25d812 */ /* 0x002fe200078ec0ff */
[C---:B------:R-:W-:Y:S01]  /*fa60*/  VIADD R45, R9.reuse, 0x70 ;  /* 0x00000070092d7836 */ /* 0x040fe20000000000 */
[----:B------:R-:W-:Y:S01]  /*fa70*/  @!P2 LEA.HI R42, R42, R42, RZ, 0x1 ;  /* 0x0000002a2a2aa211 */ /* 0x000fe200078f08ff */
[----:B------:R-:W-:Y:S01]  /*fa80*/  VIADD R40, R9, 0x80 ;  /* 0x0000008009287836 */ /* 0x000fe20000000000 */
[----:B------:R-:W-:Y:S01]  /*fa90*/  ISETP.GE.AND P6, PT, R0, UR4, PT ;  /* 0x0000000400007c0c */ /* 0x000fe2000bfc6270 */
[----:B------:R-:W-:Y:S01]  /*faa0*/  @!P5 IMAD.WIDE R36, R37, 0x4, R14 ;  /* 0x000000042524d825 */ /* 0x000fe200078e020e */
[----:B------:R-:W-:-:S03]  /*fab0*/  ISETP.GE.AND P4, PT, R45, UR4, PT ;  /* 0x000000042d007c0c */ /* 0x000fc6000bf86270 */
[--C-:B0-----:R-:W-:Y:S01]  /*fac0*/  @!P0 IMAD.WIDE R12, R41, 0x4, R14.reuse ;  /* 0x00000004290c8825 */ /* 0x101fe200078e020e */
[----:B------:R0:W-:Y:S01]  /*fad0*/  @!P5 ST.E.64 desc[UR44][R36.64], R92 ;  /* 0x0000005c2400d985 */ /* 0x0001e2000c101b2c */
[----:B------:R-:W-:Y:S02]  /*fae0*/  ISETP.GE.AND P5, PT, R44, UR4, PT ;  /* 0x000000042c007c0c */ /* 0x000fe4000bfa6270 */
[----:B--2---:R-:W-:Y:S01]  /*faf0*/  @!P1 IMAD.WIDE R34, R43, 0x4, R14 ;  /* 0x000000042b229825 */ /* 0x004fe200078e020e */
[----:B------:R1:W-:Y:S01]  /*fb00*/  @!P0 ST.E.64 desc[UR44][R12.64], R88 ;  /* 0x000000580c008985 */ /* 0x0003e2000c101b2c */
[----:B------:R-:W-:Y:S02]  /*fb10*/  @!P3 LEA.HI R8, R8, R8, RZ, 0x1 ;  /* 0x000000080808b211 */ /* 0x000fe400078f08ff */
[----:B------:R-:W-:Y:S01]  /*fb20*/  @!P6 LEA.HI R0, R0, R0, RZ, 0x1 ;  /* 0x000000000000e211 */ /* 0x000fe200078f08ff */
[----:B------:R2:W-:Y:S01]  /*fb30*/  @!P1 ST.E.64 desc[UR44][R34.64], R96 ;  /* 0x0000006022009985 */ /* 0x0005e2000c101b2c */
[----:B------:R-:W-:-:S02]  /*fb40*/  ISETP.GE.AND P1, PT, R40, UR4, PT ;  /* 0x0000000428007c0c */ /* 0x000fc4000bf26270 */
[----:B------:R-:W-:Y:S01]  /*fb50*/  @!P3 LOP3.LUT R41, R8, 0xfffffffe, RZ, 0xc0, !PT ;  /* 0xfffffffe0829b812 */ /* 0x000fe200078ec0ff */
[----:B------:R-:W-:Y:S01]  /*fb60*/  VIADD R8, R9, 0x90 ;  /* 0x0000009009087836 */ /* 0x000fe20000000000 */
[----:B------:R-:W-:Y:S02]  /*fb70*/  @!P4 LEA.HI R45, R45, R45, RZ, 0x1 ;  /* 0x0000002d2d2dc211 */ /* 0x000fe400078f08ff */
[----:B0-----:R-:W-:Y:S01]  /*fb80*/  @!P2 LOP3.LUT R37, R42, 0xfffffffe, RZ, 0xc0, !PT ;  /* 0xfffffffe2a25a812 */ /* 0x001fe200078ec0ff */
[----:B------:R-:W-:Y:S01]  /*fb90*/  VIADD R42, R9, 0x88 ;  /* 0x00000088092a7836 */ /* 0x000fe20000000000 */
[----:B------:R-:W-:Y:S01]  /*fba0*/  @!P5 LEA.HI R44, R44, R44, RZ, 0x1 ;  /* 0x0000002c2c2cd211 */ /* 0x000fe200078f08ff */
[--C-:B-1----:R-:W-:Y:S01]  /*fbb0*/  @!P3 IMAD.WIDE R12, R41, 0x4, R14.reuse ;  /* 0x00000004290cb825 */ /* 0x102fe200078e020e */
[----:B------:R-:W-:Y:S02]  /*fbc0*/  @!P6 LOP3.LUT R41, R0, 0xfffffffe, RZ, 0xc0, !PT ;  /* 0xfffffffe0029e812 */ /* 0x000fe400078ec0ff */
[----:B------:R-:W-:Y:S01]  /*fbd0*/  ISETP.GE.AND P0, PT, R42, UR4, PT ;  /* 0x000000042a007c0c */ /* 0x000fe2000bf06270 */
[----:B------:R-:W-:Y:S01]  /*fbe0*/  @!P2 IMAD.WIDE R36, R37, 0x4, R14 ;  /* 0x000000042524a825 */ /* 0x000fe200078e020e */
[----:B------:R-:W-:-:S02]  /*fbf0*/  @!P5 LOP3.LUT R43, R44, 0xfffffffe, RZ, 0xc0, !PT ;  /* 0xfffffffe2c2bd812 */ /* 0x000fc400078ec0ff */
[----:B------:R-:W-:Y:S01]  /*fc00*/  @!P1 LEA.HI R40, R40, R40, RZ, 0x1 ;  /* 0x0000002828289211 */ /* 0x000fe200078f08ff */
[----:B------:R-:W-:Y:S01]  /*fc10*/  VIADD R0, R9, 0x98 ;  /* 0x0000009809007836 */ /* 0x000fe20000000000 */
[----:B------:R0:W-:Y:S01]  /*fc20*/  @!P2 ST.E.64 desc[UR44][R36.64], R134 ;  /* 0x000000862400a985 */ /* 0x0001e2000c101b2c */
[----:B--2---:R-:W-:Y:S01]  /*fc30*/  @!P5 IMAD.WIDE R34, R43, 0x4, R14 ;  /* 0x000000042b22d825 */ /* 0x004fe200078e020e */
[----:B------:R-:W-:Y:S02]  /*fc40*/  ISETP.GE.AND P2, PT, R8, UR4, PT ;  /* 0x0000000408007c0c */ /* 0x000fe4000bf46270 */
[----:B------:R1:W-:Y:S01]  /*fc50*/  @!P3 ST.E.64 desc[UR44][R12.64], R4 ;  /* 0x000000040c00b985 */ /* 0x0003e2000c101b2c */
[----:B------:R-:W-:Y:S01]  /*fc60*/  VIADD R43, R9, 0xa0 ;  /* 0x000000a0092b7836 */ /* 0x000fe20000000000 */
[----:B------:R-:W-:Y:S02]  /*fc70*/  ISETP.GE.AND P3, PT, R0, UR4, PT ;  /* 0x0000000400007c0c */ /* 0x000fe4000bf66270 */
[----:B------:R-:W-:Y:S01]  /*fc80*/  @!P0 LEA.HI R42, R42, R42, RZ, 0x1 ;  /* 0x0000002a2a2a8211 */ /* 0x000fe200078f08ff */
[----:B------:R2:W-:Y:S01]  /*fc90*/  @!P5 ST.E.64 desc[UR44][R34.64], R78 ;  /* 0x0000004e2200d985 */ /* 0x0005e2000c101b2c */
[----:B0-----:R-:W-:-:S05]  /*fca0*/  @!P4 LOP3.LUT R37, R45, 0xfffffffe, RZ, 0xc0, !PT ;  /* 0xfffffffe2d25c812 */ /* 0x001fca00078ec0ff */
[----:B------:R-:W-:Y:S02]  /*fcb0*/  @!P2 LEA.HI R8, R8, R8, RZ, 0x1 ;  /* 0x000000080808a211 */ /* 0x000fe400078f08ff */
[----:B-1----:R-:W-:Y:S01]  /*fcc0*/  @!P1 LOP3.LUT R13, R40, 0xfffffffe, RZ, 0xc0, !PT ;  /* 0xfffffffe280d9812 */ /* 0x002fe200078ec0ff */
[--C-:B------:R-:W-:Y:S01]  /*fcd0*/  @!P4 IMAD.WIDE R36, R37, 0x4, R14.reuse ;  /* 0x000000042524c825 */ /* 0x100fe200078e020e */
[----:B------:R-:W-:Y:S02]  /*fce0*/  @!P3 LEA.HI R0, R0, R0, RZ, 0x1 ;  /* 0x000000000000b211 */ /* 0x000fe400078f08ff */
[----:B--2---:R-:W-:Y:S02]  /*fcf0*/  @!P0 LOP3.LUT R35, R42, 0xfffffffe, RZ, 0xc0, !PT ;  /* 0xfffffffe2a238812 */ /* 0x004fe400078ec0ff */
[----:B------:R0:W-:Y:S01]  /*fd00*/  @!P4 ST.E.64 desc[UR44][R36.64], R6 ;  /* 0x000000062400c985 */ /* 0x0001e2000c101b2c */
[----:B------:R-:W-:Y:S01]  /*fd10*/  @!P6 IMAD.WIDE R4, R41, 0x4, R14 ;  /* 0x000000042904e825 */ /* 0x000fe200078e020e */
[----:B------:R-:W-:-:S03]  /*fd20*/  ISETP.GE.AND P4, PT, R43, UR4, PT ;  /* 0x000000042b007c0c */ /* 0x000fc6000bf86270 */
[----:B------:R-:W-:Y:S01]  /*fd30*/  VIADD R34, R9, 0xa8 ;  /* 0x000000a809227836 */ /* 0x000fe20000000000 */
[----:B------:R1:W-:Y:S04]  /*fd40*/  @!P6 ST.E.64 desc[UR44][R4.64], R50 ;  /* 0x000000320400e985 */ /* 0x0003e8000c101b2c */
[----:B------:R-:W-:Y:S01]  /*fd50*/  ISETP.GE.AND P5, PT, R34, UR4, PT ;  /* 0x0000000422007c0c */ /* 0x000fe2000bfa6270 */
[----:B0-----:R-:W-:-:S04]  /*fd60*/  @!P1 IMAD.WIDE R6, R13, 0x4, R14 ;  /* 0x000000040d069825 */ /* 0x001fc800078e020e */
[----:B------:R-:W-:Y:S01]  /*fd70*/  @!P4 LEA.HI R43, R43, R43, RZ, 0x1 ;  /* 0x0000002b2b2bc211 */ /* 0x000fe200078f08ff */
[----:B------:R-:W-:Y:S01]  /*fd80*/  VIADD R36, R9, 0xb0 ;  /* 0x000000b009247836 */ /* 0x000fe20000000000 */
[----:B------:R0:W-:Y:S01]  /*fd90*/  @!P1 ST.E.64 desc[UR44][R6.64], R136 ;  /* 0x0000008806009985 */ /* 0x0001e2000c101b2c */
[--C-:B------:R-:W-:Y:S01]  /*fda0*/  @!P0 IMAD.WIDE R12, R35, 0x4, R14.reuse ;  /* 0x00000004230c8825 */ /* 0x100fe200078e020e */
[----:B-1----:R-:W-:Y:S02]  /*fdb0*/  @!P2 LOP3.LUT R5, R8, 0xfffffffe, RZ, 0xc0, !PT ;  /* 0xfffffffe0805a812 */ /* 0x002fe400078ec0ff */
[----:B------:R-:W-:Y:S01]  /*fdc0*/  ISETP.GE.AND P1, PT, R36, UR4, PT ;  /* 0x0000000424007c0c */ /* 0x000fe2000bf26270 */
[----:B------:R-:W-:Y:S01]  /*fdd0*/  VIADD R37, R9, 0xb8 ;  /* 0x000000b809257836 */ /* 0x000fe20000000000 */
[----:B------:R1:W-:Y:S01]  /*fde0*/  @!P0 ST.E.64 desc[UR44][R12.64], R138 ;  /* 0x0000008a0c008985 */ /* 0x0003e2000c101b2c */
[----:B------:R-:W-:Y:S01]  /*fdf0*/  @!P5 LEA.HI R34, R34, R34, RZ, 0x1 ;  /* 0x000000222222d211 */ /* 0x000fe200078f08ff */
[----:B------:R-:W-:-:S02]  /*fe00*/  @!P2 IMAD.WIDE R4, R5, 0x4, R14 ;  /* 0x000000040504a825 */ /* 0x000fc400078e020e */
[----:B------:R-:W-:Y:S02]  /*fe10*/  ISETP.GE.AND P0, PT, R37, UR4, PT ;  /* 0x0000000425007c0c */ /* 0x000fe4000bf06270 */
[----:B------:R-:W-:Y:S01]  /*fe20*/  @!P5 LOP3.LUT R35, R34, 0xfffffffe, RZ, 0xc0, !PT ;  /* 0xfffffffe2223d812 */ /* 0x000fe200078ec0ff */
[----:B------:R-:W-:Y:S01]  /*fe30*/  VIADD R8, R9, 0xc0 ;  /* 0x000000c009087836 */ /* 0x000fe20000000000 */
[----:B0-----:R-:W-:Y:S01]  /*fe40*/  @!P3 LOP3.LUT R7, R0, 0xfffffffe, RZ, 0xc0, !PT ;  /* 0xfffffffe0007b812 */ /* 0x001fe200078ec0ff */
[----:B------:R0:W-:Y:S02]  /*fe50*/  @!P2 ST.E.64 desc[UR44][R4.64], R54 ;  /* 0x000000360400a985 */ /* 0x0001e4000c101b2c */
[----:B------:R-:W-:Y:S01]  /*fe60*/  @!P1 LEA.HI R36, R36, R36, RZ, 0x1 ;  /* 0x0000002424249211 */ /* 0x000fe200078f08ff */
[--C-:B------:R-:W-:Y:S01]  /*fe70*/  @!P5 IMAD.WIDE R34, R35, 0x4, R14.reuse ;  /* 0x000000042322d825 */ /* 0x100fe200078e020e */
[----:B------:R-:W-:Y:S02]  /*fe80*/  ISETP.GE.AND P2, PT, R8, UR4, PT ;  /* 0x0000000408007c0c */ /* 0x000fe4000bf46270 */
[----:B-1----:R-:W-:Y:S01]  /*fe90*/  @!P4 LOP3.LUT R13, R43, 0xfffffffe, RZ, 0xc0, !PT ;  /* 0xfffffffe2b0dc812 */ /* 0x002fe200078ec0ff */
[----:B------:R-:W-:Y:S01]  /*fea0*/  @!P3 IMAD.WIDE R6, R7, 0x4, R14 ;  /* 0x000000040706b825 */ /* 0x000fe200078e020e */
[----:B------:R-:W-:-:S02]  /*feb0*/  @!P0 LEA.HI R0, R37, R37, RZ, 0x1 ;  /* 0x0000002525008211 */ /* 0x000fc400078f08ff */
[----:B------:R-:W-:Y:S01]  /*fec0*/  @!P1 LOP3.LUT R37, R36, 0xfffffffe, RZ, 0xc0, !PT ;  /* 0xfffffffe24259812 */ /* 0x000fe200078ec0ff */
[--C-:B------:R-:W-:Y:S01]  /*fed0*/  @!P4 IMAD.WIDE R12, R13, 0x4, R14.reuse ;  /* 0x000000040d0cc825 */ /* 0x100fe200078e020e */
[----:B------:R-:W-:Y:S01]  /*fee0*/  @!P0 LOP3.LUT R41, R0, 0xfffffffe, RZ, 0xc0, !PT ;  /* 0xfffffffe00298812 */ /* 0x000fe200078ec0ff */
[----:B------:R1:W-:Y:S02]  /*fef0*/  @!P3 ST.E.64 desc[UR44][R6.64], R140 ;  /* 0x0000008c0600b985 */ /* 0x0003e4000c101b2c */
[----:B0-----:R-:W-:Y:S02]  /*ff00*/  @!P1 IMAD.WIDE R4, R37, 0x4, R14 ;  /* 0x0000000425049825 */ /* 0x001fe400078e020e */
[----:B------:R0:W-:Y:S01]  /*ff10*/  @!P4 ST.E.64 desc[UR44][R12.64], R16 ;  /* 0x000000100c00c985 */ /* 0x0001e2000c101b2c */
[----:B------:R-:W-:Y:S01]  /*ff20*/  @!P2 LEA.HI R8, R8, R8, RZ, 0x1 ;  /* 0x000000080808a211 */ /* 0x000fe200078f08ff */
[C---:B------:R-:W-:Y:S02]  /*ff30*/  VIADD R0, R9.reuse, 0xd0 ;  /* 0x000000d009007836 */ /* 0x040fe40000000000 */
[----:B------:R2:W-:Y:S01]  /*ff40*/  @!P5 ST.E.64 desc[UR44][R34.64], R20 ;  /* 0x000000142200d985 */ /* 0x0005e2000c101b2c */
[----:B------:R-:W-:-:S03]  /*ff50*/  VIADD R36, R9, 0xc8 ;  /* 0x000000c809247836 */ /* 0x000fc60000000000 */
[----:B------:R5:W-:Y:S01]  /*ff60*/  @!P1 ST.E.64 desc[UR44][R4.64], R22 ;  /* 0x0000001604009985 */ /* 0x000be2000c101b2c */
[----:B------:R-:W-:Y:S01]  /*ff70*/  ISETP.GE.AND P1, PT, R0, UR4, PT ;  /* 0x0000000400007c0c */ /* 0x000fe2000bf26270 */
[----:B-1----:R-:W-:Y:S01]  /*ff80*/  @!P0 IMAD.WIDE R6, R41, 0x4, R14 ;  /* 0x0000000429068825 */ /* 0x002fe200078e020e */
[----:B------:R-:W-:-:S03]  /*ff90*/  ISETP.GE.AND P3, PT, R36, UR4, PT ;  /* 0x0000000424007c0c */ /* 0x000fc6000bf66270 */
[C---:B0-----:R-:W-:Y:S01]  /*ffa0*/  VIADD R12, R9.reuse, 0xd8 ;  /* 0x000000d8090c7836 */ /* 0x041fe20000000000 */
[----:B------:R0:W-:Y:S01]  /*ffb0*/  @!P0 ST.E.64 desc[UR44][R6.64], R26 ;  /* 0x0000001a06008985 */ /* 0x0001e2000c101b2c */
[C---:B------:R-:W-:Y:S01]  /*ffc0*/  VIADD R16, R9.reuse, 0xe0 ;  /* 0x000000e009107836 */ /* 0x040fe20000000000 */
[----:B------:R-:W-:Y:S01]  /*ffd0*/  @!P2 LOP3.LUT R13, R8, 0xfffffffe, RZ, 0xc0, !PT ;  /* 0xfffffffe080da812 */ /* 0x000fe200078ec0ff */
[C---:B--2---:R-:W-:Y:S01]  /*ffe0*/  VIADD R20, R9.reuse, 0xe8 ;  /* 0x000000e809147836 */ /* 0x044fe20000000000 */
[----:B------:R-:W-:Y:S01]  /*fff0*/  ISETP.GE.AND P0, PT, R12, UR4, PT ;  /* 0x000000040c007c0c */ /* 0x000fe2000bf06270 */
[----:B------:R-:W-:Y:S01]  /*10000*/  VIADD R21, R9, 0xf0 ;  /* 0x000000f009157836 */ /* 0x000fe20000000000 */
[----:B------:R-:W-:Y:S01]  /*10010*/  ISETP.GE.AND P4, PT, R16, UR4, PT ;  /* 0x0000000410007c0c */ /* 0x000fe2000bf86270 */
[----:B-----5:R-:W-:Y:S01]  /*10020*/  @!P2 IMAD.WIDE R4, R13, 0x4, R14 ;  /* 0x000000040d04a825 */ /* 0x020fe200078e020e */
[----:B------:R-:W-:Y:S02]  /*10030*/  ISETP.GE.AND P5, PT, R20, UR4, PT ;  /* 0x0000000414007c0c */ /* 0x000fe4000bfa6270 */
[----:B------:R-:W-:Y:S01]  /*10040*/  ISETP.GE.AND P6, PT, R21, UR4, PT ;  /* 0x0000000415007c0c */ /* 0x000fe2000bfc6270 */
[----:B------:R-:W-:Y:S01]  /*10050*/  VIADD R9, R9, 0xf8 ;  /* 0x000000f809097836 */ /* 0x000fe20000000000 */
[----:B------:R-:W-:Y:S01]  /*10060*/  @!P1 LEA.HI R0, R0, R0, RZ, 0x1 ;  /* 0x0000000000009211 */ /* 0x000fe200078f08ff */
[----:B------:R1:W-:Y:S01]  /*10070*/  @!P2 ST.E.64 desc[UR44][R4.64], R24 ;  /* 0x000000180400a985 */ /* 0x0003e2000c101b2c */
[----:B------:R-:W-:-:S02]  /*10080*/  @!P3 LEA.HI R36, R36, R36, RZ, 0x1 ;  /* 0x000000242424b211 */ /* 0x000fc400078f08ff */
[----:B------:R-:W-:Y:S02]  /*10090*/  @!P1 LOP3.LUT R13, R0, 0xfffffffe, RZ, 0xc0, !PT ;  /* 0xfffffffe000d9812 */ /* 0x000fe400078ec0ff */
[----:B------:R-:W-:Y:S02]  /*100a0*/  @!P0 LEA.HI R0, R12, R12, RZ, 0x1 ;  /* 0x0000000c0c008211 */ /* 0x000fe400078f08ff */
[----:B0-----:R-:W-:Y:S01]  /*100b0*/  @!P3 LOP3.LUT R7, R36, 0xfffffffe, RZ, 0xc0, !PT ;  /* 0xfffffffe2407b812 */ /* 0x001fe200078ec0ff */
[--C-:B------:R-:W-:Y:S01]  /*100c0*/  @!P1 IMAD.WIDE R12, R13, 0x4, R14.reuse ;  /* 0x000000040d0c9825 */ /* 0x100fe200078e020e */
[----:B------:R-:W-:Y:S02]  /*100d0*/  @!P4 LEA.HI R16, R16, R16, RZ, 0x1 ;  /* 0x000000101010c211 */ /* 0x000fe400078f08ff */
[----:B------:R-:W-:Y:S01]  /*100e0*/  @!P0 LOP3.LUT R17, R0, 0xfffffffe, RZ, 0xc0, !PT ;  /* 0xfffffffe00118812 */ /* 0x000fe200078ec0ff */
[----:B------:R-:W-:Y:S01]  /*100f0*/  @!P3 IMAD.WIDE R6, R7, 0x4, R14 ;  /* 0x000000040706b825 */ /* 0x000fe200078e020e */
[----:B------:R-:W-:-:S02]  /*10100*/  @!P5 LEA.HI R20, R20, R20, RZ, 0x1 ;  /* 0x000000141414d211 */ /* 0x000fc400078f08ff */
[----:B------:R-:W-:Y:S02]  /*10110*/  @!P6 LEA.HI R0, R21, R21, RZ, 0x1 ;  /* 0x000000151500e211 */ /* 0x000fe400078f08ff */
[----:B------:R-:W-:Y:S01]  /*10120*/  @!P4 LOP3.LUT R21, R16, 0xfffffffe, RZ, 0xc0, !PT ;  /* 0xfffffffe1015c812 */ /* 0x000fe200078ec0ff */
[--C-:B------:R-:W-:Y:S01]  /*10130*/  @!P0 IMAD.WIDE R16, R17, 0x4, R14.reuse ;  /* 0x0000000411108825 */ /* 0x100fe200078e020e */
[----:B------:R-:W-:Y:S01]  /*10140*/  @!P5 LOP3.LUT R23, R20, 0xfffffffe, RZ, 0xc0, !PT ;  /* 0xfffffffe1417d812 */ /* 0x000fe200078ec0ff */
[----:B------:R0:W-:Y:S01]  /*10150*/  @!P3 ST.E.64 desc[UR44][R6.64], R28 ;  /* 0x0000001c0600b985 */ /* 0x0001e2000c101b2c */
[----:B-1----:R-:W-:Y:S01]  /*10160*/  @!P6 LOP3.LUT R25, R0, 0xfffffffe, RZ, 0xc0, !PT ;  /* 0xfffffffe0019e812 */ /* 0x002fe200078ec0ff */
[--C-:B------:R-:W-:Y:S02]  /*10170*/  @!P4 IMAD.WIDE R4, R21, 0x4, R14.reuse ;  /* 0x000000041504c825 */ /* 0x100fe400078e020e */
[----:B------:R1:W-:Y:S02]  /*10180*/  @!P1 ST.E.64 desc[UR44][R12.64], R30 ;  /* 0x0000001e0c009985 */ /* 0x0003e4000c101b2c */
[----:B------:R-:W-:-:S02]  /*10190*/  @!P6 IMAD.WIDE R20, R25, 0x4, R14 ;  /* 0x000000041914e825 */ /* 0x000fc400078e020e */
[----:B------:R1:W-:Y:S01]  /*101a0*/  @!P0 ST.E.64 desc[UR44][R16.64], R38 ;  /* 0x0000002610008985 */ /* 0x0003e2000c101b2c */
[----:B------:R-:W-:-:S03]  /*101b0*/  ISETP.GE.AND P0, PT, R9, UR4, PT ;  /* 0x0000000409007c0c */ /* 0x000fc6000bf06270 */
[----:B------:R1:W-:Y:S01]  /*101c0*/  @!P4 ST.E.64 desc[UR44][R4.64], R10 ;  /* 0x0000000a0400c985 */ /* 0x0003e2000c101b2c */
[----:B0-----:R-:W-:-:S05]  /*101d0*/  @!P5 IMAD.WIDE R6, R23, 0x4, R14 ;  /* 0x000000041706d825 */ /* 0x001fca00078e020e */
[----:B------:R1:W-:Y:S04]  /*101e0*/  @!P5 ST.E.64 desc[UR44][R6.64], R32 ;  /* 0x000000200600d985 */ /* 0x0003e8000c101b2c */
[----:B------:R1:W-:Y:S01]  /*101f0*/  @!P6 ST.E.64 desc[UR44][R20.64], R18 ;  /* 0x000000121400e985 */ /* 0x0003e2000c101b2c */
[----:B------:R-:W-:Y:S05]  /*10200*/  @P0 BRA `(.L_x_948) ;  /* 0x00000040000c0947 */ /* 0x000fea0003800000 */
[----:B------:R-:W-:-:S04]  /*10210*/  LEA.HI R9, R9, R9, RZ, 0x1 ;  /* 0x0000000909097211 */ /* 0x000fc800078f08ff */
[----:B------:R-:W-:-:S05]  /*10220*/  LOP3.LUT R9, R9, 0xfffffffe, RZ, 0xc0, !PT ;  /* 0xfffffffe09097812 */ /* 0x000fca00078ec0ff */
[----:B------:R-:W-:-:S05]  /*10230*/  IMAD.WIDE R14, R9, 0x4, R14 ;  /* 0x00000004090e7825 */ /* 0x000fca00078e020e */
[----:B------:R0:W-:Y:S01]  /*10240*/  ST.E.64 desc[UR44][R14.64], R2 ;  /* 0x000000020e007985 */ /* 0x0001e2000c101b2c */
[----:B------:R-:W-:Y:S05]  /*10250*/  BRA `(.L_x_948) ;  /* 0x0000003c00f87947 */ /* 0x000fea0003800000 */
.L_x_1031:
        /* <DEDUP_REMOVED lines=14> */
[----:B------:R-:W-:Y:S01]  /*10340*/  USHF.R.S32.HI UR6, URZ, 0x1f, UR42 ;  /* 0x0000001f3f067899 */ /* 0x000fe2000801142a */
[----:B------:R-:W-:Y:S01]  /*10350*/  IMAD.MOV.U32 R5, RZ, RZ, R0 ;  /* 0x000000ffff057224 */ /* 0x000fe200078e0000 */
[----:B------:R-:W-:Y:S02]  /*10360*/  ULDC.64 UR8, c[0x0][0xbd0] ;  /* 0x0002f40000087ab9 */ /* 0x000fe40000000a00 */
[----:B------:R-:W-:Y:S02]  /*10370*/  UIMAD UR6, UR6, UR8, URZ ;  /* 0x00000008060672a4 */ /* 0x000fe4000f8e023f */
[----:B------:R-:W-:Y:S01]  /*10380*/  UIMAD.WIDE.U32 UR4, UR42, UR8, URZ ;  /* 0x000000082a0472a5 */ /* 0x000fe2000f8e003f */
[----:B------:R-:W1:Y:S01]  /*10390*/  S2UR UR7, SR_CTAID.Y ;  /* 0x00000000000779c3 */ /* 0x000e620000002600 */
[----:B------:R-:W-:-:S04]  /*103a0*/  UIMAD UR6, UR42, UR9, UR6 ;  /* 0x000000092a0672a4 */ /* 0x000fc8000f8e0206 */
[----:B------:R-:W-:Y:S02]  /*103b0*/  UIADD3 UR6, UR5, UR6, URZ ;  /* 0x0000000605067290 */ /* 0x000fe4000fffe03f */
[----:B------:R-:W-:Y:S01]  /*103c0*/  IMAD.U32 R3, RZ, RZ, UR5 ;  /* 0x00000005ff037e24 */ /* 0x000fe2000f8e00ff */
[----:B------:R-:W2:Y:S01]  /*103d0*/  @P0 LDC R7, c[0x0][0xbec] ;  /* 0x0002fb00ff070b82 */ /* 0x000ea20000000800 */
[----:B------:R-:W-:Y:S01]  /*103e0*/  IMAD.U32 R2, RZ, RZ, UR4 ;  /* 0x00000004ff027e24 */ /* 0x000fe2000f8e00ff */
[----:B------:R-:W-:Y:S01]  /*103f0*/  ULDC.64 UR4, c[0x0][0xbe0] ;  /* 0x0002f80000047ab9 */ /* 0x000fe20000000a00 */
[----:B------:R-:W-:-:S05]  /*10400*/  IMAD.U32 R3, RZ, RZ, UR6 ;  /* 0x00000006ff037e24 */ /* 0x000fca000f8e00ff */
[----:B------:R-:W3:Y:S01]  /*10410*/  @P0 LDC R9, c[0x0][0xbf0] ;  /* 0x0002fc00ff090b82 */ /* 0x000ee20000000800 */
[C---:B0-----:R-:W-:Y:S02]  /*10420*/  IMAD R12, R10.reuse, UR39, RZ ;  /* 0x000000270a0c7c24 */ /* 0x041fe4000f8e02ff */
[----:B------:R-:W-:-:S04]  /*10430*/  IMAD.WIDE.U32 R2, R10, UR36, R2 ;  /* 0x000000240a027c25 */ /* 0x000fc8000f8e0002 */
[----:B------:R-:W-:Y:S01]  /*10440*/  IMAD R11, R11, UR36, R12 ;  /* 0x000000240b0b7c24 */ /* 0x000fe2000f8e020c */
[----:B------:R-:W1:Y:S03]  /*10450*/  LDC R8, c[0x0][0xc50] ;  /* 0x00031400ff087b82 */ /* 0x000e660000000800 */
[----:B------:R-:W-:Y:S02]  /*10460*/  IMAD.IADD R3, R11, 0x1, R3 ;  /* 0x000000010b037824 */ /* 0x000fe400078e0203 */
[----:B--2---:R-:W-:-:S04]  /*10470*/  @P0 IMAD.HI.U32 R4, R0, R7, RZ ;  /* 0x0000000700040227 */ /* 0x004fc800078e00ff */
[----:B------:R-:W-:Y:S01]  /*10480*/  IMAD R7, RZ, RZ, -UR42 ;  /* 0x8000002aff077e24 */ /* 0x000fe2000f8e02ff */
[----:B---3--:R-:W-:-:S03]  /*10490*/  @P0 SHF.R.U32.HI R5, RZ, R9, R4 ;  /* 0x00000009ff050219 */ /* 0x008fc60000011604 */
[----:B-1----:R-:W-:Y:S02]  /*104a0*/  IMAD R9, R8, R7, UR7 ;  /* 0x0000000708097e24 */ /* 0x002fe4000f8e0207 */
[----:B------:R-:W-:Y:S02]  /*104b0*/  IMAD.MOV R7, RZ, RZ, -R5 ;  /* 0x000000ffff077224 */ /* 0x000fe400078e0a05 */
[----:B------:R-:W-:Y:S01]  /*104c0*/  IMAD.WIDE.U32 R2, R9, UR4, R2 ;  /* 0x0000000409027c25 */ /* 0x000fe2000f8e0002 */
[----:B------:R-:W-:-:S03]  /*104d0*/  SHF.R.S32.HI R4, RZ, 0x1f, R9 ;  /* 0x0000001fff047819 */ /* 0x000fc60000011409 */
[----:B------:R-:W-:Y:S01]  /*104e0*/  IMAD R7, R6, R7, R0 ;  /* 0x0000000706077224 */ /* 0x000fe200078e0200 */
[----:B------:R-:W-:Y:S01]  /*104f0*/  IADD3 R2, P0, R5, R2, RZ ;  /* 0x0000000205027210 */ /* 0x000fe20007f1e0ff */
[----:B------:R-:W-:-:S03]  /*10500*/  IMAD R4, R4, UR4, RZ ;  /* 0x0000000404047c24 */ /* 0x000fc6000f8e02ff */
[----:B------:R-:W-:Y:S01]  /*10510*/  SHF.R.S32.HI R0, RZ, 0x1f, R7 ;  /* 0x0000001fff007819 */ /* 0x000fe20000011407 */
[----:B------:R-:W-:Y:S01]  /*10520*/  IMAD R4, R9, UR5, R4 ;  /* 0x0000000509047c24 */ /* 0x000fe2000f8e0204 */
[----:B------:R-:W-:Y:S01]  /*10530*/  SHF.R.S32.HI R9, RZ, 0x1f, R5 ;  /* 0x0000001fff097819 */ /* 0x000fe20000011405 */
[----:B------:R-:W-:Y:S02]  /*10540*/  ULDC.64 UR4, c[0x0][0xbc8] ;  /* 0x0002f20000047ab9 */ /* 0x000fe40000000a00 */
[----:B------:R-:W-:Y:S01]  /*10550*/  IMAD R0, R0, UR4, RZ ;  /* 0x0000000400007c24 */ /* 0x000fe2000f8e02ff */
[----:B------:R-:W-:-:S03]  /*10560*/  IADD3.X R3, R9, R3, R4, P0, !PT ;  /* 0x0000000309037210 */ /* 0x000fc600007fe404 */
[C---:B------:R-:W-:Y:S02]  /*10570*/  IMAD R5, R7.reuse, UR5, R0 ;  /* 0x0000000507057c24 */ /* 0x040fe4000f8e0200 */
[----:B------:R-:W-:Y:S01]  /*10580*/  IMAD.WIDE.U32 R2, R7, UR4, R2 ;  /* 0x0000000407027c25 */ /* 0x000fe2000f8e0002 */
[----:B------:R-:W-:-:S03]  /*10590*/  ULDC.64 UR4, c[0x0][0xba8] ;  /* 0x0002ea0000047ab9 */ /* 0x000fc60000000a00 */
[----:B------:R-:W-:Y:S01]  /*105a0*/  IMAD.IADD R3, R3, 0x1, R5 ;  /* 0x0000000103037824 */ /* 0x000fe200078e0205 */
[----:B------:R-:W-:-:S04]  /*105b0*/  LEA R4, P0, R2, UR4, 0x2 ;  /* 0x0000000402047c11 */ /* 0x000fc8000f8010ff */
[----:B------:R-:W-:Y:S01]  /*105c0*/  LEA.HI.X R5, R2, UR5, R3, 0x2, P0 ;  /* 0x0000000502057c11 */ /* 0x000fe200080f1403 */
[----:B------:R-:W-:-:S05]  /*105d0*/  IMAD.MOV.U32 R3, RZ, RZ, -0x800000 ;  /* 0xff800000ff037424 */ /* 0x000fca00078e00ff */
[----:B------:R2:W-:Y:S01]  /*105e0*/  STG.E desc[UR44][R4.64], R3 ;  /* 0x0000000304007986 */ /* 0x0005e2000c10192c */
[----:B------:R-:W-:Y:S05]  /*105f0*/  BRA `(.L_x_948) ;  /* 0x0000003c00107947 */ /* 0x000fea0003800000 */
.L_x_946:
[----:B------:R-:W-:-:S08]  /*10600*/  NOP ;  /* 0x0000000000007918 */ /* 0x000fd00000000000 */
[----:B------:R-:W0:-:S00]  /*10610*/  USETMAXREG.DEALLOC.CTAPOOL 0x18 ;  /* 0x00000018000079c8 */ /* 0x000e0000080e0500 */
        /* <DEDUP_REMOVED lines=16> */
.L_x_1034:
[----:B------:R-:W-:Y:S01]  /*10720*/  ULDC UR8, c[0x0][0xc50] ;  /* 0x0003140000087ab9 */ /* 0x000fe20000000800 */
[----:B------:R-:W-:Y:S01]  /*10730*/  UMOV UR36, UR7 ;  /* 0x0000000700247c82 */ /* 0x000fe20008000000 */
[----:B------:R-:W-:-:S11]  /*10740*/  UISETP.NE.AND UP0, UPT, UR8, 0x1, UPT ;  /* 0x000000010800788c */ /* 0x000fd6000bf05270 */
[----:B------:R-:W-:Y:S01]  /*10750*/  @UP0 ULDC UR4, c[0x0][0xc54] ;  /* 0x0003150000040ab9 */ /* 0x000fe20000000800 */
[----:B------:R-:W-:Y:S01]  /*10760*/  @UP0 ULDC UR6, c[0x0][0xc58] ;  /* 0x0003160000060ab9 */ /* 0x000fe20000000800 */
[----:B------:R-:W-:-:S04]  /*10770*/  UIMAD.WIDE.U32 UR4, UR7, UR4, URZ ;  /* 0x00000004070472a5 */ /* 0x000fc8000f8e003f */
[----:B------:R-:W-:-:S12]  /*10780*/  @UP0 USHF.R.U32.HI UR36, URZ, UR6, UR5 ;  /* 0x000000063f240299 */ /* 0x000fd80008011605 */
.L_x_1035:
[----:B------:R-:W-:Y:S01]  /*10790*/  ISETP.GE.AND P0, PT, R18, RZ, PT ;  /* 0x000000ff1200720c */ /* 0x000fe20003f06270 */
[----:B------:R-:W-:Y:S01]  /*107a0*/  UIADD3 UR6, -UR36, URZ, URZ ;  /* 0x0000003f24067290 */ /* 0x000fe2000fffe13f */
[----:B------:R-:W-:Y:S02]  /*107b0*/  IMAD.MOV.U32 R20, RZ, RZ, 0x1 ;  /* 0x00000001ff147424 */ /* 0x000fe400078e00ff */
[----:B------:R-:W-:Y:S01]  /*107c0*/  IMAD.MOV.U32 R0, RZ, RZ, RZ ;  /* 0x000000ffff007224 */ /* 0x000fe200078e00ff */
[----:B------:R-:W-:Y:S01]  /*107d0*/  UIMAD UR6, UR8, UR6, UR7 ;  /* 0x00000006080672a4 */ /* 0x000fe2000f8e0207 */
[----:B------:R-:W-:-:S07]  /*107e0*/  IMAD.MOV.U32 R2, RZ, RZ, 0x1 ;  /* 0x00000001ff027424 */ /* 0x000fce00078e00ff */
[----:B------:R-:W-:Y:S05]  /*107f0*/  @!P0 BRA `(.L_x_1036) ;  /* 0x0000003400c48947 */ /* 0x000fea0003800000 */
[----:B------:R-:W0:Y:S01]  /*10800*/  S2UR UR40, SR_CTAID.X ;  /* 0x00000000002879c3 */ /* 0x000e220000002500 */
[----:B------:R-:W-:Y:S01]  /*10810*/  ULDC.64 UR4, c[0x0][0x418] ;  /* 0x0001060000047ab9 */ /* 0x000fe20000000a00 */
[----:B------:R-:W-:Y:S01]  /*10820*/  ULDC UR7, c[0x0][0x448] ;  /* 0x0001120000077ab9 */ /* 0x000fe20000000800 */
[----:B------:R-:W-:Y:S02]  /*10830*/  UISETP.NE.U32.AND UP0, UPT, UR4, URZ, UPT ;  /* 0x0000003f0400728c */ /* 0x000fe4000bf05070 */
[----:B------:R-:W-:Y:S02]  /*10840*/  UISETP.NE.AND UP1, UPT, UR7, 0x1, UPT ;  /* 0x000000010700788c */ /* 0x000fe4000bf25270 */
[----:B------:R-:W-:Y:S01]  /*10850*/  UISETP.NE.AND.EX UP0, UPT, UR5, URZ, UPT, UP0 ;  /* 0x0000003f0500728c */ /* 0x000fe2000bf05300 */
[----:B------:R-:W-:Y:S01]  /*10860*/  ULDC UR4, c[0x0][0x424] ;  /* 0x0001090000047ab9 */ /* 0x000fe20000000800 */
[----:B------:R-:W-:Y:S02]  /*10870*/  ULDC UR12, c[0x0][0x288] ;  /* 0x0000a200000c7ab9 */ /* 0x000fe40000000800 */
[----:B------:R-:W-:-:S02]  /*10880*/  USEL UR11, UR4, 0x1, UP0 ;  /* 0x00000001040b7887 */ /* 0x000fc40008000000 */
[----:B------:R-:W-:Y:S01]  /*10890*/  UIADD3 UR10, -UR12, 0x1, URZ ;  /* 0x000000010c0a7890 */ /* 0x000fe2000fffe13f */
[----:B------:R-:W-:Y:S02]  /*108a0*/  ULDC.64 UR4, c[0x0][0x9e0] ;  /* 0x0002780000047ab9 */ /* 0x000fe40000000a00 */
[----:B------:R-:W-:Y:S01]  /*108b0*/  @UP1 ULDC UR8, c[0x0][0x44c] ;  /* 0x0001130000081ab9 */ /* 0x000fe20000000800 */
[----:B------:R-:W-:Y:S01]  /*108c0*/  UISETP.GE.AND UP0, UPT, UR5, 0x1, UPT ;  /* 0x000000010500788c */ /* 0x000fe2000bf06270 */
[----:B------:R-:W-:Y:S01]  /*108d0*/  ULDC UR13, c[0x0][0x2f0] ;  /* 0x0000bc00000d7ab9 */ /* 0x000fe20000000800 */
[----:B------:R-:W-:Y:S01]  /*108e0*/  @UP1 ULDC UR14, c[0x0][0x450] ;  /* 0x00011400000e1ab9 */ /* 0x000fe20000000800 */
[----:B------:R-:W-:-:S03]  /*108f0*/  UIMAD UR10, UR11, UR13, UR10 ;  /* 0x0000000d0b0a72a4 */ /* 0x000fc6000f8e020a */
[----:B------:R-:W-:Y:S01]  /*10900*/  PLOP3.LUT P1, PT, PT, PT, UP0, 0x80, 0x0 ;  /* 0x000000000000781c */ /* 0x000fe20003f2f008 */
[----:B0-----:R-:W-:-:S04]  /*10910*/  USHF.L.U32 UR40, UR40, 0x7, URZ ;  /* 0x0000000728287899 */ /* 0x001fc8000800063f */
[----:B------:R-:W-:-:S04]  /*10920*/  UIADD3 UR7, UR40, 0x7f, URZ ;  /* 0x0000007f28077890 */ /* 0x000fc8000fffe03f */
        /* <DEDUP_REMOVED lines=15> */
.L_x_1038:
[----:B------:R-:W-:-:S11]  /*10a20*/  UISETP.NE.AND UP0, UPT, UR5, 0x1, UPT ;  /* 0x000000010500788c */ /* 0x000fd6000bf05270 */
[----:B------:R-:W-:Y:S02]  /*10a30*/  @UP0 ULDC.64 UR14, c[0x0][0x9e8] ;  /* 0x00027a00000e0ab9 */ /* 0x000fe40000000a00 */
[----:B------:R-:W-:-:S04]  /*10a40*/  UIMAD.WIDE.U32 UR8, UR7, UR14, URZ ;  /* 0x0000000e070872a5 */ /* 0x000fc8000f8e003f */
[----:B------:R-:W-:-:S12]  /*10a50*/  @UP0 USHF.R.U32.HI UR7, URZ, UR15, UR9 ;  /* 0x0000000f3f070299 */ /* 0x000fd80008011609 */
.L_x_1039:
[----:B------:R-:W-:-:S04]  /*10a60*/  UIMAD UR7, UR7, UR5, UR5 ;  /* 0x00000005070772a4 */ /* 0x000fc8000f8e0205 */
[----:B------:R-:W-:-:S04]  /*10a70*/  UISETP.LT.AND UP0, UPT, UR4, UR7, UPT ;  /* 0x000000070400728c */ /* 0x000fc8000bf01270 */
[----:B------:R-:W-:-:S12]  /*10a80*/  USEL UR4, UR4, UR7, UP0 ;  /* 0x0000000704047287 */ /* 0x000fd80008000000 */
.L_x_1037:
[----:B------:R-:W-:Y:S02]  /*10a90*/  UIMAD UR14, UR11, UR13, 0x3f ;  /* 0x0000003f0b0e74a4 */ /* 0x000fe4000f8e020d */
[----:B------:R-:W-:Y:S02]  /*10aa0*/  UIADD3 UR4, UR4, 0x3f, URZ ;  /* 0x0000003f04047890 */ /* 0x000fe4000fffe03f */
[----:B------:R-:W-:Y:S02]  /*10ab0*/  USHF.R.S32.HI UR15, URZ, 0x1f, UR14 ;  /* 0x0000001f3f0f7899 */ /* 0x000fe4000801140e */
[----:B------:R-:W-:Y:S01]  /*10ac0*/  USHF.R.S32.HI UR7, URZ, 0x1f, UR4 ;  /* 0x0000001f3f077899 */ /* 0x000fe20008011404 */
[----:B------:R-:W-:Y:S01]  /*10ad0*/  @UP1 ULDC UR8, c[0x0][0x44c] ;  /* 0x0001130000081ab9 */ /* 0x000fe20000000800 */
[----:B------:R-:W-:Y:S02]  /*10ae0*/  ULEA.HI UR15, UR15, UR14, URZ, 0x6 ;  /* 0x0000000e0f0f7291 */ /* 0x000fe4000f8f303f */
[----:B------:R-:W-:-:S02]  /*10af0*/  ULEA.HI UR7, UR7, UR4, URZ, 0x6 ;  /* 0x0000000407077291 */ /* 0x000fc4000f8f303f */
[----:B------:R-:W-:Y:S01]  /*10b00*/  UIMAD.WIDE.U32 UR8, UR40, UR8, URZ ;  /* 0x00000008280872a5 */ /* 0x000fe2000f8e003f */
[----:B------:R-:W-:Y:S01]  /*10b10*/  @UP1 ULDC UR16, c[0x0][0x450] ;  /* 0x0001140000101ab9 */ /* 0x000fe20000000800 */
[----:B------:R-:W-:Y:S01]  /*10b20*/  UMOV UR10, UR40 ;  /* 0x00000028000a7c82 */ /* 0x000fe20008000000 */
[----:B------:R-:W-:Y:S02]  /*10b30*/  USHF.R.S32.HI UR15, URZ, 0x6, UR15 ;  /* 0x000000063f0f7899 */ /* 0x000fe4000801140f */
[----:B------:R-:W-:Y:S02]  /*10b40*/  USHF.R.S32.HI UR7, URZ, 0x6, UR7 ;  /* 0x000000063f077899 */ /* 0x000fe40008011407 */
[----:B------:R-:W-:Y:S02]  /*10b50*/  UIMAD UR4, UR11, UR13, -UR12 ;  /* 0x0000000d0b0472a4 */ /* 0x000fe4000f8e0a0c */
[----:B------:R-:W-:Y:S02]  /*10b60*/  @UP1 USHF.R.U32.HI UR10, URZ, UR16, UR9 ;  /* 0x000000103f0a1299 */ /* 0x000fe40008011609 */
[----:B------:R-:W-:-:S02]  /*10b70*/  UISETP.LT.AND UP0, UPT, UR15, UR7, UPT ;  /* 0x000000070f00728c */ /* 0x000fc4000bf01270 */
[----:B------:R-:W-:Y:S01]  /*10b80*/  UIADD3 UR4, UR4, UR10, URZ ;  /* 0x0000000a04047290 */ /* 0x000fe2000fffe03f */
[----:B------:R-:W-:Y:S01]  /*10b90*/  ULDC UR8, c[0x0][0x9dc] ;  /* 0x0002770000087ab9 */ /* 0x000fe20000000800 */
[----:B------:R-:W-:Y:S02]  /*10ba0*/  USEL UR10, UR15, UR7, UP0 ;  /* 0x000000070f0a7287 */ /* 0x000fe40008000000 */
[----:B------:R-:W-:Y:S01]  /*10bb0*/  UIADD3 UR7, UR4, -UR8, URZ ;  /* 0x8000000804077290 */ /* 0x000fe2000fffe03f */
[----:B------:R-:W-:Y:S11]  /*10bc0*/  @!P1 BRA `(.L_x_1040) ;  /* 0x0000000000449947 */ /* 0x000ff60003800000 */
        /* <DEDUP_REMOVED lines=10> */
.L_x_1041:
[----:B------:R-:W-:-:S11]  /*10c70*/  UISETP.NE.AND UP0, UPT, UR5, 0x1, UPT ;  /* 0x000000010500788c */ /* 0x000fd6000bf05270 */
[----:B------:R-:W-:Y:S02]  /*10c80*/  @UP0 ULDC.64 UR12, c[0x0][0x9e8] ;  /* 0x00027a00000c0ab9 */ /* 0x000fe40000000a00 */
[----:B------:R-:W-:-:S04]  /*10c90*/  UIMAD.WIDE.U32 UR8, UR4, UR12, URZ ;  /* 0x0000000c040872a5 */ /* 0x000fc8000f8e003f */
[----:B------:R-:W-:-:S12]  /*10ca0*/  @UP0 USHF.R.U32.HI UR4, URZ, UR13, UR9 ;  /* 0x0000000d3f040299 */ /* 0x000fd80008011609 */
.L_x_1042:
[----:B------:R-:W-:-:S04]  /*10cb0*/  UIMAD UR4, UR4, UR5, URZ ;  /* 0x00000005040472a4 */ /* 0x000fc8000f8e023f */
[----:B------:R-:W-:-:S04]  /*10cc0*/  UISETP.LT.AND UP0, UPT, UR7, UR4, UPT ;  /* 0x000000040700728c */ /* 0x000fc8000bf01270 */
[----:B------:R-:W-:-:S12]  /*10cd0*/  USEL UR7, UR7, UR4, !UP0 ;  /* 0x0000000407077287 */ /* 0x000fd8000c000000 */
.L_x_1040:
[----:B------:R-:W-:Y:S02]  /*10ce0*/  USHF.R.S32.HI UR4, URZ, 0x1f, UR7 ;  /* 0x0000001f3f047899 */ /* 0x000fe40008011407 */
[----:B------:R-:W-:Y:S02]  /*10cf0*/  USHF.R.U32.HI UR12, URZ, 0x10, UR6 ;  /* 0x000000103f0c7899 */ /* 0x000fe40008011606 */
[----:B------:R-:W-:Y:S02]  /*10d00*/  ULEA.HI UR4, UR4, UR7, URZ, 0x6 ;  /* 0x0000000704047291 */ /* 0x000fe4000f8f303f */
[----:B------:R-:W-:Y:S02]  /*10d10*/  ULOP3.LUT UR41, UR6, 0xffff, URZ, 0xc0, !UPT ;  /* 0x0000ffff06297892 */ /* 0x000fe4000f8ec03f */
[----:B------:R-:W-:-:S04]  /*10d20*/  USHF.R.S32.HI UR4, URZ, 0x6, UR4 ;  /* 0x000000063f047899 */ /* 0x000fc80008011404 */
[----:B------:R-:W-:-:S04]  /*10d30*/  UISETP.LT.AND UP0, UPT, URZ, UR4, UPT ;  /* 0x000000043f00728c */ /* 0x000fc8000bf01270 */
[----:B------:R-:W-:Y:S02]  /*10d40*/  USEL UR11, URZ, UR4, !UP0 ;  /* 0x000000043f0b7287 */ /* 0x000fe4000c000000 */
[----:B------:R-:W-:Y:S02]  /*10d50*/  UISETP.NE.AND UP0, UPT, UR12, URZ, UPT ;  /* 0x0000003f0c00728c */ /* 0x000fe4000bf05270 */
[----:B------:R-:W-:Y:S01]  /*10d60*/  UISETP.GT.AND UP1, UPT, UR10, UR11, UPT ;  /* 0x0000000b0a00728c */ /* 0x000fe2000bf24270 */
[----:B------:R-:W-:-:S05]  /*10d70*/  UMOV UR4, URZ ;  /* 0x0000003f00047c82 */ /* 0x000fca0008000000 */
[----:B------:R-:W-:-:S03]  /*10d80*/  PLOP3.LUT P0, PT, PT, PT, UP1, 0x80, 0x0 ;  /* 0x000000000000781c */ /* 0x000fc60003f0f018 */
[----:B------:R-:W-:-:S10]  /*10d90*/  @!UP0 ULDC UR12, c[0x0][0x9f0] ;  /* 0x00027c00000c8ab9 */ /* 0x000fd40000000800 */
[----:B------:R-:W-:Y:S05]  /*10da0*/  @!P0 BRA `(.L_x_1043) ;  /* 0x0000000000808947 */ /* 0x000fea0003800000 */
[----:B------:R-:W-:Y:S01]  /*10db0*/  IMAD.U32 R3, RZ, RZ, UR12 ;  /* 0x0000000cff037e24 */ /* 0x000fe2000f8e00ff */
[----:B------:R-:W-:-:S04]  /*10dc0*/  UIADD3 UR4, UR12, -0x1, UR10 ;  /* 0xffffffff0c047890 */ /* 0x000fc8000fffe00a */
[-C--:B------:R-:W-:Y:S01]  /*10dd0*/  IABS R0, R3.reuse ;  /* 0x0000000300007213 */ /* 0x080fe20000000000 */
[----:B------:R-:W-:Y:S01]  /*10de0*/  UIADD3 UR6, -UR11, UR4, URZ ;  /* 0x000000040b067290 */ /* 0x000fe2000fffe13f */
[----:B------:R-:W-:Y:S02]  /*10df0*/  IABS R3, R3 ;  /* 0x0000000300037213 */ /* 0x000fe40000000000 */
[----:B------:R-:W-:Y:S01]  /*10e00*/  R2UR UR13, R0 ;  /* 0x00000000000d72ca */ /* 0x000fe200000e0000 */
[----:B------:R-:W-:Y:S02]  /*10e10*/  UMOV UR4, URZ ;  /* 0x0000003f00047c82 */ /* 0x000fe40008000000 */
[----:B------:R-:W-:-:S05]  /*10e20*/  IMAD.MOV R3, RZ, RZ, -R3 ;  /* 0x000000ffff037224 */ /* 0x000fca00078e0a03 */
[----:B------:R-:W-:-:S05]  /*10e30*/  R2UR UR9, R3 ;  /* 0x00000000030972ca */ /* 0x000fca00000e0000 */
[----:B------:R-:W0:Y:S08]  /*10e40*/  I2F.RP R0, UR13 ;  /* 0x0000000d00007d06 */ /* 0x000e300008209400 */
[----:B0-----:R-:W0:Y:S02]  /*10e50*/  MUFU.RCP R0, R0 ;  /* 0x0000000000007308 */ /* 0x001e240000001000 */
[----:B0-----:R-:W-:Y:S01]  /*10e60*/  VIADD R2, R0, 0xffffffe ;  /* 0x0ffffffe00027836 */ /* 0x001fe20000000000 */
[----:B------:R-:W-:Y:S01]  /*10e70*/  IABS R0, UR6 ;  /* 0x0000000600007c13 */ /* 0x000fe20008000000 */
[----:B------:R-:W-:-:S03]  /*10e80*/  ULOP3.LUT UR6, UR6, UR12, URZ, 0x3c, !UPT ;  /* 0x0000000c06067292 */ /* 0x000fc6000f8e3c3f */
[----:B------:R-:W-:Y:S01]  /*10e90*/  R2UR UR8, R0 ;  /* 0x00000000000872ca */ /* 0x000fe200000e0000 */
[----:B------:R-:W0:Y:S02]  /*10ea0*/  F2I.FTZ.U32.TRUNC.NTZ R2, R2 ;  /* 0x0000000200027305 */ /* 0x000e24000021f000 */
[----:B0-----:R-:W-:-:S13]  /*10eb0*/  R2UR UR5, R2 ;  /* 0x00000000020572ca */ /* 0x001fda00000e0000 */
[----:B------:R-:W-:-:S04]  /*10ec0*/  UIADD3 UR7, URZ, -UR5, URZ ;  /* 0x800000053f077290 */ /* 0x000fc8000fffe03f */
[----:B------:R-:W-:-:S04]  /*10ed0*/  UIMAD UR7, UR7, UR13, URZ ;  /* 0x0000000d070772a4 */ /* 0x000fc8000f8e023f */
[----:B------:R-:W-:-:S04]  /*10ee0*/  UIMAD.WIDE.U32 UR4, UR5, UR7, UR4 ;  /* 0x00000007050472a5 */ /* 0x000fc8000f8e0004 */
[----:B------:R-:W-:-:S04]  /*10ef0*/  UIMAD.WIDE.U32 UR4, UR5, UR8, URZ ;  /* 0x00000008050472a5 */ /* 0x000fc8000f8e003f */
        /* <DEDUP_REMOVED lines=11> */
.L_x_1043:
[----:B------:R-:W-:Y:S01]  /*10fb0*/  UIMAD UR41, UR41, UR4, UR11 ;  /* 0x00000004292972a4 */ /* 0x000fe2000f8e020b */
[----:B------:R-:W-:Y:S02]  /*10fc0*/  IMAD.U32 R17, RZ, RZ, UR10 ;  /* 0x0000000aff117e24 */ /* 0x000fe4000f8e00ff */
[----:B------:R-:W-:Y:S02]  /*10fd0*/  IMAD.MOV.U32 R20, RZ, RZ, 0x1 ;  /* 0x00000001ff147424 */ /* 0x000fe400078e00ff */
[----:B------:R-:W-:Y:S02]  /*10fe0*/  IMAD.MOV.U32 R2, RZ, RZ, 0x1 ;  /* 0x00000001ff027424 */ /* 0x000fe400078e00ff */
[----:B------:R-:W-:-:S05]  /*10ff0*/  IMAD.U32 R0, RZ, RZ, UR41 ;  /* 0x00000029ff007e24 */ /* 0x000fca000f8e00ff */
[----:B------:R-:W-:Y:S01]  /*11000*/  VIADDMNMX R17, R0, UR4, R17, PT ;  /* 0x0000000400117c46 */ /* 0x000fe2000b800111 */
[----:B------:R-:W-:-:S03]  /*11010*/  IMAD.MOV.U32 R0, RZ, RZ, RZ ;  /* 0x000000ffff007224 */ /* 0x000fc600078e00ff */
[----:B------:R-:W-:-:S13]  /*11020*/  ISETP.GT.AND P0, PT, R17, UR41, PT ;  /* 0x0000002911007c0c */ /* 0x000fda000bf04270 */
        /* <DEDUP_REMOVED lines=24> */
.L_x_1044:
        /* <DEDUP_REMOVED lines=20> */
.L_x_1045:
        /* <DEDUP_REMOVED lines=20> */
.L_x_1046:
        /* <DEDUP_REMOVED lines=18> */
.L_x_1047:
[----:B------:R-:W0:Y:S01]  /*11550*/  LDC.64 R2, c[0x0][0x9f8] ;  /* 0x00027e00ff027b82 */ /* 0x000e220000000a00 */
[----:B------:R-:W-:Y:S01]  /*11560*/  IMAD.MOV.U32 R9, RZ, RZ, R18 ;  /* 0x000000ffff097224 */ /* 0x000fe200078e0012 */
[----:B0-----:R-:W-:-:S04]  /*11570*/  ISETP.NE.U32.AND P0, PT, R2, RZ, PT ;  /* 0x000000ff0200720c */ /* 0x001fc80003f05070 */
[----:B------:R-:W-:-:S13]  /*11580*/  ISETP.NE.AND.EX P0, PT, R3, RZ, PT, P0 ;  /* 0x000000ff0300720c */ /* 0x000fda0003f05300 */
[----:B------:R-:W0:Y:S02]  /*11590*/  @P0 LDC.64 R2, c[0x0][0x9f8] ;  /* 0x00027e00ff020b82 */ /* 0x000e240000000a00 */
[----:B0-----:R-:W-:-:S05]  /*115a0*/  @P0 IMAD.WIDE R2, R18, 0x4, R2 ;  /* 0x0000000412020825 */ /* 0x001fca00078e0202 */
[----:B------:R0:W2:Y:S01]  /*115b0*/  @P0 LDG.E R9, desc[UR44][R2.64] ;  /* 0x0000002c02090981 */ /* 0x0000a2000c1e1900 */
[C---:B------:R-:W-:Y:S01]  /*115c0*/  IMAD.SHL.U32 R0, R19.reuse, 0x40, RZ ;  /* 0x0000004013007824 */ /* 0x040fe200078e00ff */
[C---:B------:R-:W-:Y:S01]  /*115d0*/  LOP3.LUT R8, R19.reuse, 0x7f, RZ, 0xc0, !PT ;  /* 0x0000007f13087812 */ /* 0x040fe200078ec0ff */
[C---:B------:R-:W-:Y:S01]  /*115e0*/  IMAD.SHL.U32 R5, R19.reuse, 0x8, RZ ;  /* 0x0000000813057824 */ /* 0x040fe200078e00ff */
[C---:B------:R-:W-:Y:S01]  /*115f0*/  LOP3.LUT P1, RZ, R19.reuse, 0x4, RZ, 0xc0, !PT ;  /* 0x0000000413ff7812 */ /* 0x040fe2000782c0ff */
[----:B------:R-:W-:Y:S01]  /*11600*/  IMAD.SHL.U32 R18, R19, 0x10, RZ ;  /* 0x0000001013127824 */ /* 0x000fe200078e00ff */
[----:B------:R-:W-:Y:S01]  /*11610*/  LOP3.LUT R4, R0, 0x180, RZ, 0xc0, !PT ;  /* 0x0000018000047812 */ /* 0x000fe200078ec0ff */
[----:B------:R-:W-:-:S03]  /*11620*/  UMOV UR4, 0xffffffff ;  /* 0xffffffff00047882 */ /* 0x000fc60000000000 */
[----:B------:R-:W-:Y:S01]  /*11630*/  LOP3.LUT R4, R4, 0x10, R19, 0xf8, !PT ;  /* 0x0000001004047812 */ /* 0x000fe200078ef813 */
[----:B0-----:R-:W0:Y:S01]  /*11640*/  LDC.64 R2, c[0x0][0x418] ;  /* 0x00010600ff027b82 */ /* 0x001e220000000a00 */
[----:B------:R-:W-:Y:S02]  /*11650*/  LOP3.LUT R18, R18, 0x70, RZ, 0xc0, !PT ;  /* 0x0000007012127812 */ /* 0x000fe400078ec0ff */
[----:B------:R-:W-:Y:S02]  /*11660*/  LOP3.LUT R7, R4, 0x30, R5, 0x78, !PT ;  /* 0x0000003004077812 */ /* 0x000fe400078e7805 */
[----:B------:R-:W-:Y:S02]  /*11670*/  SHF.R.U32.HI R5, RZ, 0x5, R8 ;  /* 0x00000005ff057819 */ /* 0x000fe40000011608 */
[C---:B------:R-:W-:Y:S02]  /*11680*/  LOP3.LUT R4, R0.reuse, 0x40, RZ, 0xc0, !PT ;  /* 0x0000004000047812 */ /* 0x040fe400078ec0ff */
[----:B------:R-:W-:-:S03]  /*11690*/  LOP3.LUT R0, R0, 0x200, RZ, 0xc0, !PT ;  /* 0x0000020000007812 */ /* 0x000fc600078ec0ff */
[----:B------:R-:W-:-:S05]  /*116a0*/  IMAD R4, R5, 0x400, R4 ;  /* 0x0000040005047824 */ /* 0x000fca00078e0204 */
[----:B------:R-:W-:Y:S01]  /*116b0*/  IADD3 R4, R7, R4, R0 ;  /* 0x0000000407047210 */ /* 0x000fe20007ffe000 */
[----:B------:R-:W-:-:S04]  /*116c0*/  IMAD.SHL.U32 R0, R19, 0x80, RZ ;  /* 0x0000008013007824 */ /* 0x000fc800078e00ff */
[----:B------:R1:W-:Y:S01]  /*116d0*/  STL [R1+0x10], R4 ;  /* 0x0000100401007387 */ /* 0x0003e20000100800 */
[----:B0-----:R-:W-:-:S04]  /*116e0*/  ISETP.NE.U32.AND P0, PT, R2, RZ, PT ;  /* 0x000000ff0200720c */ /* 0x001fc80003f05070 */
[----:B------:R-:W-:Y:S02]  /*116f0*/  ISETP.NE.AND.EX P2, PT, R3, RZ, PT, P0 ;  /* 0x000000ff0300720c */ /* 0x000fe40003f45300 */
[----:B-1----:R-:W-:-:S05]  /*11700*/  LOP3.LUT R4, R0, 0x380, RZ, 0xc0, !PT ;  /* 0x0000038000047812 */ /* 0x002fca00078ec0ff */
[----:B------:R-:W-:Y:S02]  /*11710*/  IMAD R5, R5, 0x10, R4 ;  /* 0x0000001005057824 */ /* 0x000fe400078e0204 */
[----:B------:R-:W-:-:S03]  /*11720*/  IMAD.MOV.U32 R4, RZ, RZ, 0x20 ;  /* 0x00000020ff047424 */ /* 0x000fc600078e00ff */
[----:B------:R-:W-:-:S04]  /*11730*/  LOP3.LUT R5, R5, R18, RZ, 0x3c, !PT ;  /* 0x0000001205057212 */ /* 0x000fc800078e3cff */
[----:B------:R-:W-:Y:S02]  /*11740*/  LOP3.LUT R0, R5, 0xc00, R0, 0xf8, !PT ;  /* 0x00000c0005007812 */ /* 0x000fe400078ef800 */
[----:B------:R-:W-:-:S03]  /*11750*/  P2R R5, PR, RZ, 0x4 ;  /* 0x00000004ff057803 */ /* 0x000fc60000000000 */
[----:B------:R0:W-:Y:S02]  /*11760*/  STL [R1+0x8], R0 ;  /* 0x0000080001007387 */ /* 0x0001e40000100800 */
[----:B0-----:R-:W-:-:S05]  /*11770*/  IMAD.MOV.U32 R0, RZ, RZ, 0x40 ;  /* 0x00000040ff007424 */ /* 0x001fca00078e00ff */
[----:B------:R-:W-:Y:S02]  /*11780*/  SEL R6, R0, 0xffffffc0, !P1 ;  /* 0xffffffc000067807 */ /* 0x000fe40004800000 */
[----:B------:R-:W-:Y:S02]  /*11790*/  SHF.R.U32.HI R6, RZ, 0x5, R19 ;  /* 0x00000005ff067819 */ /* 0x000fe40000011613 */
[----:B------:R-:W-:Y:S02]  /*117a0*/  SEL R0, R4, 0xffffffe0, !P1 ;  /* 0xffffffe004007807 */ /* 0x000fe40004800000 */
[----:B------:R-:W-:Y:S02]  /*117b0*/  LOP3.LUT R6, R6, 0x3, RZ, 0xc0, !PT ;  /* 0x0000000306067812 */ /* 0x000fe400078ec0ff */
[----:B--2---:R-:W-:Y:S01]  /*117c0*/  SHF.R.S32.HI R10, RZ, 0x1f, R9 ;  /* 0x0000001fff0a7819 */ /* 0x004fe20000011409 */
[----:B------:R0:W-:Y:S01]  /*117d0*/  STL [R1], R9 ;  /* 0x0000000901007387 */ /* 0x0001e20000100800 */
[----:B------:R-:W-:-:S03]  /*117e0*/  SEL R16, R9, RZ, !P2 ;  /* 0x000000ff09107207 */ /* 0x000fc60005000000 */
[----:B------:R0:W-:Y:S04]  /*117f0*/  STL [R1+0x14], R5 ;  /* 0x0000140501007387 */ /* 0x0001e80000100800 */
[----:B------:R0:W-:Y:S01]  /*11800*/  STL [R1+0x4], R10 ;  /* 0x0000040a01007387 */ /* 0x0001e20000100800 */
[----:B------:R-:W-:Y:S05]  /*11810*/  BRA.DIV UR4, `(.L_x_1048) ;  /* 0x0000002e04687947 */ /* 0x000fea000b800000 */
[----:B------:R1:W2:Y:S02]  /*11820*/  SHFL.IDX PT, R14, R6, RZ, 0x1f ;  /* 0x00001fff060e7589 */ /* 0x0002a400000e0000 */
.L_x_1101:
[----:B------:R-:W-:Y:S02]  /*11830*/  PLOP3.LUT P1, PT, PT, PT, PT, 0x8, 0x0 ;  /* 0x000000000000781c */ /* 0x000fe40003f2e170 */
[----:B--2---:R-:W-:Y:S02]  /*11840*/  ISETP.NE.AND P0, PT, R14, RZ, PT ;  /* 0x000000ff0e00720c */ /* 0x004fe40003f05270 */
[----:B------:R-:W-:-:S05]  /*11850*/  P2R R0, PR, RZ, 0x2 ;  /* 0x00000002ff007803 */ /* 0x000fca0000000000 */
[----:B------:R2:W-:Y:S06]  /*11860*/  STL [R1+0xc], R0 ;  /* 0x00000c0001007387 */ /* 0x0005ec0000100800 */
[----:B------:R-:W-:Y:S05]  /*11870*/  @P0 BRA `(.L_x_1049) ;  /* 0x0000000400500947 */ /* 0x000fea0003800000 */
[----:B------:R-:W-:Y:S01]  /*11880*/  UMOV UR4, 0xffffffff ;  /* 0xffffffff00047882 */ /* 0x000fe20000000000 */
[----:B--2---:R-:W-:Y:S02]  /*11890*/  VIADD R0, R17, 0xffffffff ;  /* 0xffffffff11007836 */ /* 0x004fe40000000000 */
[----:B------:R-:W-:Y:S05]  /*118a0*/  BRA.DIV UR4, `(.L_x_1050) ;  /* 0x0000002e04647947 */ /* 0x000fea000b800000 */
[----:B------:R-:W-:-:S13]  /*118b0*/  ELECT P6, URZ, PT ;  /* 0x00000000003f782f */ /* 0x000fda00038c0000 */
.L_x_1104:
[----:B------:R-:W-:Y:S05]  /*118c0*/  @!P6 BRA `(.L_x_1049) ;  /* 0x00000004003ce947 */ /* 0x000fea0003800000 */
[----:B------:R-:W-:Y:S01]  /*118d0*/  IMAD.MOV.U32 R16, RZ, RZ, R9 ;  /* 0x000000ffff107224 */ /* 0x000fe200078e0009 */
[----:B------:R-:W-:Y:S06]  /*118e0*/  @!P2 BRA `(.L_x_1051) ;  /* 0x000000000044a947 */ /* 0x000fec0003800000 */
[----:B------:R-:W2:Y:S01]  /*118f0*/  LDC R7, c[0x0][0x43c] ;  /* 0x00010f00ff077b82 */ /* 0x000ea20000000800 */
[----:B------:R-:W-:Y:S01]  /*11900*/  ULDC.64 UR4, c[0x0][0x428] ;  /* 0x00010a0000047ab9 */ /* 0x000fe20000000a00 */
[----:B--2---:R-:W-:-:S13]  /*11910*/  ISETP.NE.AND P0, PT, R7, 0x1, PT ;  /* 0x000000010700780c */ /* 0x004fda0003f05270 */
[----:B0-----:R-:W1:Y:S02]  /*11920*/  @P0 LDC.64 R4, c[0x0][0x440] ;  /* 0x00011000ff040b82 */ /* 0x001e640000000a00 */
[----:B-1----:R-:W-:-:S04]  /*11930*/  @P0 IMAD.HI.U32 R6, R0, R4, RZ ;  /* 0x0000000400060227 */ /* 0x002fc800078e00ff */
        /* <DEDUP_REMOVED lines=12> */
.L_x_1051:
[----:B--2---:R-:W-:Y:S01]  /*11a00*/  IMAD.MOV.U32 R2, RZ, RZ, 0x1 ;  /* 0x00000001ff027424 */ /* 0x004fe200078e00ff */
[----:B------:R-:W-:-:S04]  /*11a10*/  ISETP.NE.AND P1, PT, R8, RZ, PT ;  /* 0x000000ff0800720c */ /* 0x000fc80003f25270 */
[----:B------:R-:W-:-:S04]  /*11a20*/  SHF.L.U32 R2, R2, 0x1f, RZ ;  /* 0x0000001f02027819 */ /* 0x000fc800000006ff */
[----:B------:R-:W2:Y:S02]  /*11a30*/  SYNCS.PHASECHK.TRANS64.TRYWAIT P0, [UR39+0x20880], R2 ;  /* 0x02088002ff0075a7 */ /* 0x000ea40008000167 */
[----:B--2---:R-:W-:Y:S05]  /*11a40*/  @!P0 BRA `(.L_x_1052) ;  /* 0x0000002c001c8947 */ /* 0x004fea0003800000 */
.L_x_1105:
[----:B------:R-:W-:Y:S05]  /*11a50*/  @P1 BRA `(.L_x_1053) ;  /* 0x0000000000141947 */ /* 0x000fea0003800000 */
[----:B------:R-:W-:Y:S01]  /*11a60*/  LOP3.LUT P0, RZ, R19, 0x1f, RZ, 0xc0, !PT ;  /* 0x0000001f13ff7812 */ /* 0x000fe2000780c0ff */
[----:B--2---:R-:W-:-:S04]  /*11a70*/  IMAD.MOV.U32 R3, RZ, RZ, 0x4000 ;  /* 0x00004000ff037424 */ /* 0x004fc800078e00ff */
[----:B------:R3:W-:Y:S08]  /*11a80*/  SYNCS.ARRIVE.TRANS64 RZ, [UR39+0x20870], R3 ;  /* 0x02087003ffff79a7 */ /* 0x0007f00008000027 */
[----:B---3--:R-:W-:Y:S05]  /*11a90*/  @!P0 BRA `(.L_x_1053) ;  /* 0x0000000000048947 */ /* 0x008fea0003800000 */
[----:B------:R-:W-:Y:S01]  /*11aa0*/  BPT.TRAP 0x1 ;  /* 0x000000040000795c */ /* 0x000fe20000300000 */
.L_x_1053:
        /* <DEDUP_REMOVED lines=19> */
[----:B------:R-:W4:Y:S02]  /*11be0*/  SYNCS.PHASECHK.TRANS64.TRYWAIT P0, [UR39+0x20840], R2 ;  /* 0x02084002ff0075a7 */ /* 0x000f240008000167 */
[----:B---34-:R-:W-:Y:S05]  /*11bf0*/  @!P0 BRA `(.L_x_1054) ;  /* 0x0000002800c88947 */ /* 0x018fea0003800000 */
.L_x_1106:
[----:B------:R-:W-:Y:S05]  /*11c00*/  @P1 BRA `(.L_x_1055) ;  /* 0x0000000000141947 */ /* 0x000fea0003800000 */
[----:B------:R-:W-:Y:S01]  /*11c10*/  LOP3.LUT P0, RZ, R19, 0x1f, RZ, 0xc0, !PT ;  /* 0x0000001f13ff7812 */ /* 0x000fe2000780c0ff */
[----:B--2---:R-:W-:-:S04]  /*11c20*/  IMAD.MOV.U32 R2, RZ, RZ, 0x4000 ;  /* 0x00004000ff027424 */ /* 0x004fc800078e00ff */
[----:B------:R3:W-:Y:S08]  /*11c30*/  SYNCS.ARRIVE.TRANS64 RZ, [UR39+0x20830], R2 ;  /* 0x02083002ffff79a7 */ /* 0x0007f00008000027 */
[----:B---3--:R-:W-:Y:S05]  /*11c40*/  @!P0 BRA `(.L_x_1055) ;  /* 0x0000000000048947 */ /* 0x008fea0003800000 */
[----:B------:R-:W-:Y:S01]  /*11c50*/  BPT.TRAP 0x1 ;  /* 0x000000040000795c */ /* 0x000fe20000300000 */
.L_x_1055:
[----:B------:R-:W-:Y:S01]  /*11c60*/  ULDC.64 UR4, c[0x0][0x198] ;  /* 0x0000660000047ab9 */ /* 0x000fe20000000a00 */
[----:B------:R-:W-:Y:S01]  /*11c70*/  R2UR UR11, R0 ;  /* 0x00000000000b72ca */ /* 0x000fe200000e0000 */
[----:B------:R-:W-:Y:S01]  /*11c80*/  UIADD3 UR4, UP0, UR4, 0x370, URZ ;  /* 0x0000037004047890 */ /* 0x000fe2000ff1e03f */
[----:B------:R-:W-:Y:S01]  /*11c90*/  R2UR UR13, R16 ;  /* 0x00000000100d72ca */ /* 0x000fe200000e0000 */
[----:B------:R-:W-:Y:S01]  /*11ca0*/  UIADD3 UR8, UR39, 0x18400, URZ ;  /* 0x0001840027087890 */ /* 0x000fe2000fffe03f */
[----:B------:R-:W-:Y:S01]  /*11cb0*/  PLOP3.LUT P0, PT, PT, PT, PT, 0x80, 0x0 ;  /* 0x000000000000781c */ /* 0x000fe20003f0f070 */
[----:B------:R-:W-:Y:S02]  /*11cc0*/  UIADD3 UR9, UR39, 0x20830, URZ ;  /* 0x0002083027097890 */ /* 0x000fe4000fffe03f */
[----:B------:R-:W-:Y:S01]  /*11cd0*/  UIADD3.X UR5, URZ, UR5, URZ, UP0, !UPT ;  /* 0x000000053f057290 */ /* 0x000fe200087fe43f */
[----:B------:R-:W-:Y:S01]  /*11ce0*/  P2R R0, PR, RZ, 0x1 ;  /* 0x00000001ff007803 */ /* 0x000fe20000000000 */
        /* <DEDUP_REMOVED lines=11> */
[----:B------:R3:W-:Y:S01]  /*11da0*/  STL [R1+0xc], R0 ;  /* 0x00000c0001007387 */ /* 0x0007e20000100800 */
[----:B------:R-:W-:Y:S01]  /*11db0*/  NOP ;  /* 0x0000000000007918 */ /* 0x000fe20000000000 */
.L_x_1049:
[----:B------:R-:W-:Y:S05]  /*11dc0*/  WARPSYNC.ALL ;  /* 0x0000000000007948 */ /* 0x000fea0003800000 */
[----:B---3--:R-:W-:Y:S01]  /*11dd0*/  UIADD3 UR4, UR39, 0x10400, URZ ;  /* 0x0001040027047890 */ /* 0x008fe2000fffe03f */
[----:B------:R-:W-:Y:S03]  /*11de0*/  BAR.SYNC.DEFER_BLOCKING 0x8, 0x180 ;  /* 0x0206000000007b1d */ /* 0x000fe60000010000 */
[----:B------:R-:W-:-:S06]  /*11df0*/  ULOP3.LUT UP0, URZ, UR4, 0x3ff, URZ, 0xc0, !UPT ;  /* 0x000003ff043f7892 */ /* 0x000fcc000f80c03f */
[----:B------:R-:W-:-:S13]  /*11e00*/  PLOP3.LUT P0, PT, PT, PT, UP0, 0x80, 0x0 ;  /* 0x000000000000781c */ /* 0x000fda0003f0f008 */
[----:B------:R-:W-:Y:S05]  /*11e10*/  @!P0 BRA `(.L_x_1056) ;  /* 0x0000000000408947 */ /* 0x000fea0003800000 */
[----:B--2---:R-:W-:Y:S01]  /*11e20*/  MOV R2, 0x0 ;  /* 0x0000000000027802 */ /* 0x004fe20000000f00 */
[----:B------:R-:W-:Y:S01]  /*11e30*/  ULDC.64 UR6, c[0x4][0xc0] ;  /* 0x0100300000067ab9 */ /* 0x000fe20000000a00 */
[----:B------:R-:W-:Y:S01]  /*11e40*/  ULDC.64 UR8, c[0x4][0xc8] ;  /* 0x0100320000087ab9 */ /* 0x000fe20000000a00 */
[----:B------:R-:W-:Y:S01]  /*11e50*/  ULDC.64 UR4, c[0x4][0x28] ;  /* 0x01000a0000047ab9 */ /* 0x000fe20000000a00 */
[----:B------:R-:W-:Y:S02]  /*11e60*/  IMAD.U32 R4, RZ, RZ, UR6 ;  /* 0x00000006ff047e24 */ /* 0x000fe4000f8e00ff */
[----:B------:R-:W2:Y:S01]  /*11e70*/  LDC.64 R2, c[0x4][R2] ;  /* 0x0100000002027b82 */ /* 0x000ea20000000a00 */
[----:B0-----:R-:W-:Y:S02]  /*11e80*/  IMAD.U32 R5, RZ, RZ, UR7 ;  /* 0x00000007ff057e24 */ /* 0x001fe4000f8e00ff */
[----:B-1----:R-:W-:Y:S02]  /*11e90*/  IMAD.U32 R6, RZ, RZ, UR8 ;  /* 0x00000008ff067e24 */ /* 0x002fe4000f8e00ff */
[----:B------:R-:W-:-:S02]  /*11ea0*/  IMAD.U32 R7, RZ, RZ, UR9 ;  /* 0x00000009ff077e24 */ /* 0x000fc4000f8e00ff */
[----:B------:R-:W-:Y:S02]  /*11eb0*/  IMAD.U32 R10, RZ, RZ, UR4 ;  /* 0x00000004ff0a7e24 */ /* 0x000fe4000f8e00ff */
[----:B------:R-:W-:Y:S02]  /*11ec0*/  IMAD.U32 R11, RZ, RZ, UR5 ;  /* 0x00000005ff0b7e24 */ /* 0x000fe4000f8e00ff */
[----:B------:R-:W-:Y:S02]  /*11ed0*/  IMAD.MOV.U32 R8, RZ, RZ, 0x70 ;  /* 0x00000070ff087424 */ /* 0x000fe400078e00ff */
[----:B------:R-:W-:Y:S02]  /*11ee0*/  IMAD.MOV.U32 R12, RZ, RZ, 0x1 ;  /* 0x00000001ff0c7424 */ /* 0x000fe400078e00ff */
[----:B------:R-:W-:-:S07]  /*11ef0*/  IMAD.MOV.U32 R13, RZ, RZ, RZ ;  /* 0x000000ffff0d7224 */ /* 0x000fce00078e00ff */
[----:B------:R-:W-:-:S07]  /*11f00*/  LEPC R20, `(.L_x_1056) ;  /* 0x000000001014794e */ /* 0x000fce0000000000 */
[----:B--2---:R-:W-:Y:S05]  /*11f10*/  CALL.ABS.NOINC R2 ;  /* 0x0000000002007343 */ /* 0x004fea0003c00000 */
.L_x_1056:
[----:B------:R-:W3:Y:S01]  /*11f20*/  S2R R4, SR_CTAID.Z ;  /* 0x0000000000047919 */ /* 0x000ee20000002700 */
[----:B------:R-:W4:Y:S01]  /*11f30*/  LDC R8, c[0x0][0x448] ;  /* 0x00011200ff087b82 */ /* 0x000f220000000800 */
[----:B------:R-:W-:Y:S01]  /*11f40*/  USHF.R.S32.HI UR4, URZ, 0x1f, UR36 ;  /* 0x0000001f3f047899 */ /* 0x000fe20008011424 */
[----:B0-----:R-:W-:Y:S01]  /*11f50*/  LOP3.LUT R9, R19, 0x7f, RZ, 0xc0, !PT ;  /* 0x0000007f13097812 */ /* 0x001fe200078ec0ff */
[----:B------:R-:W-:Y:S01]  /*11f60*/  ULDC.64 UR8, c[0x0][0x2d8] ;  /* 0x0000b60000087ab9 */ /* 0x000fe20000000a00 */
[----:B------:R-:W-:Y:S01]  /*11f70*/  SHF.R.U32.HI R7, RZ, 0x3, R19 ;  /* 0x00000003ff077819 */ /* 0x000fe20000011613 */
[----:B------:R-:W-:Y:S02]  /*11f80*/  UIMAD UR6, UR4, UR8, URZ ;  /* 0x00000008040672a4 */ /* 0x000fe4000f8e023f */
[----:B------:R-:W-:Y:S01]  /*11f90*/  UIMAD.WIDE.U32 UR4, UR36, UR8, URZ ;  /* 0x00000008240472a5 */ /* 0x000fe2000f8e003f */
[----:B--2---:R-:W0:Y:S01]  /*11fa0*/  LDC.64 R2, c[0x0][0x2e0] ;  /* 0x0000b800ff027b82 */ /* 0x004e220000000a00 */
[----:B------:R-:W-:-:S04]  /*11fb0*/  UIMAD UR6, UR36, UR9, UR6 ;  /* 0x00000009240672a4 */ /* 0x000fc8000f8e0206 */
[----:B------:R-:W-:Y:S01]  /*11fc0*/  UIADD3 UR5, UR5, UR6, URZ ;  /* 0x0000000605057290 */ /* 0x000fe2000fffe03f */
[----:B----4-:R-:W-:Y:S02]  /*11fd0*/  ISETP.NE.AND P0, PT, R8, 0x1, PT ;  /* 0x000000010800780c */ /* 0x010fe40003f05270 */
[----:B---3--:R-:W-:-:S05]  /*11fe0*/  SHF.R.S32.HI R5, RZ, 0x1f, R4 ;  /* 0x0000001fff057819 */ /* 0x008fca0000011404 */
[----:B0-----:R-:W-:-:S06]  /*11ff0*/  IMAD R0, R5, R2, RZ ;  /* 0x0000000205007224 */ /* 0x001fcc00078e02ff */
[----:B-1----:R-:W0:Y:S01]  /*12000*/  @P0 LDC R6, c[0x0][0x44c] ;  /* 0x00011300ff060b82 */ /* 0x002e220000000800 */
[C---:B------:R-:W-:Y:S02]  /*12010*/  IMAD R5, R4.reuse, R3, R0 ;  /* 0x0000000304057224 */ /* 0x040fe400078e0200 */
[----:B------:R-:W-:Y:S01]  /*12020*/  IMAD.WIDE.U32 R2, R4, R2, UR4 ;  /* 0x0000000404027e25 */ /* 0x000fe2000f8e0002 */
[----:B------:R-:W-:-:S04]  /*12030*/  ULDC.64 UR4, c[0x0][0x2d0] ;  /* 0x0000b40000047ab9 */ /* 0x000fc80000000a00 */
[----:B------:R-:W1:Y:S01]  /*12040*/  @P0 LDC R0, c[0x0][0x450] ;  /* 0x00011400ff000b82 */ /* 0x000e620000000800 */
[----:B------:R-:W-:Y:S01]  /*12050*/  IMAD.IADD R3, R3, 0x1, R5 ;  /* 0x0000000103037824 */ /* 0x000fe200078e0205 */
[----:B------:R-:W-:-:S05]  /*12060*/  LEA.HI R5, R9, R18, RZ, 0x1d ;  /* 0x0000001209057211 */ /* 0x000fca00078fe8ff */
[----:B------:R-:W-:-:S04]  /*12070*/  VIADD R5, R5, UR40 ;  /* 0x0000002805057c36 */ /* 0x000fc80008000000 */
[----:B------:R-:W-:Y:S02]  /*12080*/  IMAD.MOV.U32 R4, RZ, RZ, R5 ;  /* 0x000000ffff047224 */ /* 0x000fe400078e0005 */
[----:B0-----:R-:W-:-:S05]  /*12090*/  @P0 IMAD.HI.U32 R6, R5, R6, RZ ;  /* 0x0000000605060227 */ /* 0x001fca00078e00ff */
[----:B-1----:R-:W-:-:S05]  /*120a0*/  @P0 SHF.R.U32.HI R4, RZ, R0, R6 ;  /* 0x00000000ff040219 */ /* 0x002fca0000011606 */
        /* <DEDUP_REMOVED lines=13> */
[----:B------:R-:W-:Y:S01]  /*12180*/  IADD3 R0, P0, R2, UR4, RZ ;  /* 0x0000000402007c10 */ /* 0x000fe2000ff1e0ff */
[----:B------:R-:W-:Y:S01]  /*12190*/  IMAD.SHL.U32 R2, R7, 0x10, RZ ;  /* 0x0000001007027824 */ /* 0x000fe200078e00ff */
[----:B------:R-:W-:Y:S02]  /*121a0*/  ULDC UR4, c[0x0][0x2b8] ;  /* 0x0000ae0000047ab9 */ /* 0x000fe40000000800 */
[----:B------:R-:W-:Y:S01]  /*121b0*/  IADD3.X R5, R3, UR5, R5, P0, !PT ;  /* 0x0000000503057c10 */ /* 0x000fe200087fe405 */
[----:B------:R-:W-:Y:S01]  /*121c0*/  IMAD.SHL.U32 R3, R7, 0x80, RZ ;  /* 0x0000008007037824 */ /* 0x000fe200078e00ff */
[----:B------:R-:W-:-:S04]  /*121d0*/  ISETP.GE.AND P1, PT, R18, UR4, PT ;  /* 0x0000000412007c0c */ /* 0x000fc8000bf26270 */
[----:B------:R-:W-:-:S04]  /*121e0*/  LOP3.LUT R3, R18, 0x380, R3, 0xf8, !PT ;  /* 0x0000038012037812 */ /* 0x000fc800078ef803 */
[----:B------:R-:W-:Y:S02]  /*121f0*/  LOP3.LUT R2, R3, 0x70, R2, 0x78, !PT ;  /* 0x0000007003027812 */ /* 0x000fe400078e7802 */
[----:B------:R-:W-:-:S04]  /*12200*/  LOP3.LUT R3, R18, 0x80, RZ, 0xfc, !PT ;  /* 0x0000008012037812 */ /* 0x000fc800078efcff */
[----:B------:R-:W-:Y:S01]  /*12210*/  ISETP.GE.AND P0, PT, R3, UR4, PT ;  /* 0x0000000403007c0c */ /* 0x000fe2000bf06270 */
[----:B------:R-:W-:Y:S01]  /*12220*/  IMAD.SHL.U32 R3, R9, 0x10, RZ ;  /* 0x0000001009037824 */ /* 0x000fe200078e00ff */
[----:B------:R-:W-:-:S04]  /*12230*/  UMOV UR4, 0xffffffff ;  /* 0xffffffff00047882 */ /* 0x000fc80000000000 */
[----:B------:R-:W-:Y:S01]  /*12240*/  LOP3.LUT R4, R2, 0x400, R3, 0xf8, !PT ;  /* 0x0000040002047812 */ /* 0x000fe200078ef803 */
[----:B------:R-:W-:Y:S06]  /*12250*/  BRA.DIV UR4, `(.L_x_1057) ;  /* 0x0000002604487947 */ /* 0x000fec000b800000 */
[----:B------:R-:W0:Y:S01]  /*12260*/  SHFL.IDX PT, R7, R0, RZ, 0x181f ;  /* 0x00181fff00077589 */ /* 0x000e2200000e0000 */
[----:B------:R-:W-:Y:S01]  /*12270*/  ULDC UR4, c[0x0][0x288] ;  /* 0x0000a20000047ab9 */ /* 0x000fe20000000800 */
[----:B------:R-:W-:Y:S01]  /*12280*/  LEA.HI R2, R9, UR40, RZ, 0x1d ;  /* 0x0000002809027c11 */ /* 0x000fe2000f8fe8ff */
[----:B------:R-:W-:Y:S01]  /*12290*/  IMAD R3, R8, UR4, RZ ;  /* 0x0000000408037c24 */ /* 0x000fe2000f8e02ff */
[----:B------:R-:W1:Y:S03]  /*122a0*/  SHFL.IDX PT, R6, R5, RZ, 0x181f ;  /* 0x00181fff05067589 */ /* 0x000e6600000e0000 */
[C---:B------:R-:W-:Y:S01]  /*122b0*/  VIADD R10, R2.reuse, 0x10 ;  /* 0x00000010020a7836 */ /* 0x040fe20000000000 */
[----:B------:R-:W-:Y:S01]  /*122c0*/  ISETP.GE.AND P2, PT, R2, R3, PT ;  /* 0x000000030200720c */ /* 0x000fe20003f46270 */
[----:B------:R-:W2:-:S12]  /*122d0*/  SHFL.IDX PT, R14, R0, 0x1, 0x181f ;  /* 0x00381f00000e7f89 */ /* 0x000e9800000e0000 */
        /* <DEDUP_REMOVED lines=11> */
[----:B--2---:R-:W-:Y:S01]  /*12390*/  @!P2 IADD3 R7, P3, R18, R14, RZ ;  /* 0x0000000e1207a210 */ /* 0x004fe20007f7e0ff */
[----:B------:R-:W-:Y:S01]  /*123a0*/  @!P2 VIADD R8, R4, UR39 ;  /* 0x000000270408ac36 */ /* 0x000fe20008000000 */
[----:B------:R-:W1:Y:S03]  /*123b0*/  SHFL.IDX PT, R14, R0, 0x2, 0x181f ;  /* 0x00581f00000e7f89 */ /* 0x000e6600000e0000 */
[----:B0-----:R-:W-:-:S05]  /*123c0*/  @!P2 IMAD.X R6, RZ, RZ, R6, P3 ;  /* 0x000000ffff06a224 */ /* 0x001fca00018e0606 */
        /* <DEDUP_REMOVED lines=8> */
[----:B-1----:R-:W-:Y:S01]  /*12450*/  @!P2 IADD3 R7, P3, R18, R14, RZ ;  /* 0x0000000e1207a210 */ /* 0x002fe20007f7e0ff */
        /* <DEDUP_REMOVED lines=37> */
[----:B------:R-:W-:Y:S03]  /*126b0*/  SHFL.IDX PT, R14, R0, 0x7, 0x181f ;  /* 0x00f81f00000e7f89 */ /* 0x000fe600000e0000 */
[----:B0-----:R-:W-:-:S05]  /*126c0*/  @!P2 IMAD.X R6, RZ, RZ, R6, P3 ;  /* 0x000000ffff06a224 */ /* 0x001fca00018e0606 */
        /* <DEDUP_REMOVED lines=17> */
.L_x_1123:
[----:B------:R-:W-:Y:S01]  /*127e0*/  VIADD R2, R2, 0x70 ;  /* 0x0000007002027836 */ /* 0x000fe20000000000 */
[----:B------:R-:W-:Y:S04]  /*127f0*/  BSSY B0, `(.L_x_1058) ;  /* 0x000000b000007945 */ /* 0x000fe80003800000 */
[----:B------:R-:W-:-:S13]  /*12800*/  ISETP.GE.AND P2, PT, R2, R3, PT ;  /* 0x000000030200720c */ /* 0x000fda0003f46270 */
[----:B------:R-:W-:Y:S05]  /*12810*/  @P2 BRA `(.L_x_1059) ;  /* 0x0000000000202947 */ /* 0x000fea0003800000 */
[----:B------:R-:W-:-:S05]  /*12820*/  IADD3 R2, P2, R18, R14, RZ ;  /* 0x0000000e12027210 */ /* 0x000fca0007f5e0ff */
[----:B------:R-:W-:Y:S02]  /*12830*/  IMAD.X R3, RZ, RZ, R5, P2 ;  /* 0x000000ffff037224 */ /* 0x000fe400010e0605 */
[----:B------:R-:W-:-:S05]  /*12840*/  VIADD R5, R4, UR39 ;  /* 0x0000002704057c36 */ /* 0x000fca0008000000 */
[----:B------:R-:W-:Y:S01]  /*12850*/  @!PT LDS RZ, [RZ] ;  /* 0x00000000fffff984 */ /* 0x000fe20000000800 */
[----:B------:R-:W-:Y:S01]  /*12860*/  @!PT LDS RZ, [RZ] ;  /* 0x00000000fffff984 */ /* 0x000fe20000000800 */
[----:B------:R-:W-:Y:S01]  /*12870*/  @!PT LDS RZ, [RZ] ;  /* 0x00000000fffff984 */ /* 0x000fe20000000800 */
[----:B------:R1:W-:Y:S04]  /*12880*/  LDGSTS.E.BYPASS.LTC128B.128 [R5+0x13c00], desc[UR44][R2.64], !P1 ;  /* 0x13c0000002057fae */ /* 0x0003e8000c901d6c */
[----:B------:R1:W-:Y:S02]  /*12890*/  LDGSTS.E.BYPASS.LTC128B.128 [R5+0x17c00], desc[UR44][R2.64+0x80], !P0 ;  /* 0x17c0008002057fae */ /* 0x0003e4000c101d6c */
.L_x_1059:
[----:B------:R-:W-:Y:S05]  /*128a0*/  BSYNC B0 ;  /* 0x0000000000007941 */ /* 0x000fea0003800000 */
.L_x_1058:
[----:B------:R-:W-:Y:S01]  /*128b0*/  NOP ;  /* 0x0000000000007918 */ /* 0x000fe20000000000 */
[----:B------:R-:W-:Y:S01]  /*128c0*/  SYNCS.ARRIVE.TRANS64.RED.A0T1 RZ, [UR39+0x20800], RZ ;  /* 0x020800ffffff79a7 */ /* 0x000fe20008200427 */
[----:B-1----:R-:W-:Y:S01]  /*128d0*/  IMAD.MOV.U32 R2, RZ, RZ, 0x1 ;  /* 0x00000001ff027424 */ /* 0x002fe200078e00ff */
[----:B------:R-:W-:Y:S04]  /*128e0*/  ARRIVES.LDGSTSBAR.64.TRANSCNT [UR39+0x20800] ;  /* 0x02080000ff0079b0 */ /* 0x000fe80008000aa7 */
[----:B------:R-:W-:Y:S01]  /*128f0*/  SHF.L.U32 R2, R2, 0x1f, RZ ;  /* 0x0000001f02027819 */ /* 0x000fe200000006ff */
[----:B------:R-:W-:Y:S01]  /*12900*/  NOP ;  /* 0x0000000000007918 */ /* 0x000fe20000000000 */
[----:B------:R-:W-:Y:S01]  /*12910*/  SYNCS.ARRIVE.TRANS64.A1T0 RZ, [UR39+0x20800], RZ ;  /* 0x020800ffffff79a7 */ /* 0x000fe20008100027 */
[----:B------:R-:W-:-:S05]  /*12920*/  VIADD R0, R17, 0xfffffffe ;  /* 0xfffffffe11007836 */ /* 0x000fca0000000000 */
[----:B------:R-:W-:Y:S01]  /*12930*/  ISETP.GE.AND P1, PT, R0, UR41, PT ;  /* 0x0000002900007c0c */ /* 0x000fe2000bf26270 */
[----:B------:R-:W1:Y:S02]  /*12940*/  SYNCS.PHASECHK.TRANS64.TRYWAIT P0, [UR39+0x20820], R2 ;  /* 0x02082002ff0075a7 */ /* 0x000e640008000167 */
[----:B-1----:R-:W-:Y:S10]  /*12950*/  @!P0 BRA `(.L_x_1060) ;  /* 0x0000002800508947 */ /* 0x002ff40003800000 */
.L_x_1124:
[----:B------:R-:W-:Y:S01]  /*12960*/  IMAD.MOV.U32 R20, RZ, RZ, 0x1 ;  /* 0x00000001ff147424 */ /* 0x000fe200078e00ff */
[----:B------:R-:W-:Y:S06]  /*12970*/  @!P1 BRA `(.L_x_1061) ;  /* 0x0000000c00b49947 */ /* 0x000fec0003800000 */
[----:B------:R-:W-:Y:S01]  /*12980*/  LOP3.LUT R21, R19, 0x1f, RZ, 0xc0, !PT ;  /* 0x0000001f13157812 */ /* 0x000fe200078ec0ff */
[----:B------:R-:W-:Y:S02]  /*12990*/  IMAD.MOV.U32 R5, RZ, RZ, 0x1 ;  /* 0x00000001ff057424 */ /* 0x000fe400078e00ff */
[----:B------:R-:W-:-:S07]  /*129a0*/  IMAD.MOV.U32 R4, RZ, RZ, RZ ;  /* 0x000000ffff047224 */ /* 0x000fce00078e00ff */
.L_x_1080:
[----:B-1----:R-:W2:Y:S01]  /*129b0*/  LDL R2, [R1+0xc] ;  /* 0x00000c0001027983 */ /* 0x002ea20000100800 */
[----:B------:R-:W-:Y:S01]  /*129c0*/  VIADD R19, R4, 0x1 ;  /* 0x0000000104137836 */ /* 0x000fe20000000000 */
[----:B------:R-:W-:Y:S04]  /*129d0*/  BSSY B0, `(.L_x_1062) ;  /* 0x000007e000007945 */ /* 0x000fe80003800000 */
[----:B------:R-:W-:-:S04]  /*129e0*/  ISETP.NE.AND P0, PT, R19, 0x2, PT ;  /* 0x000000021300780c */ /* 0x000fc80003f05270 */
[----:B------:R-:W-:Y:S02]  /*129f0*/  SEL R20, RZ, 0x1, P0 ;  /* 0x00000001ff147807 */ /* 0x000fe40000000000 */
[----:B------:R-:W-:Y:S02]  /*12a00*/  SEL R19, R19, RZ, P0 ;  /* 0x000000ff13137207 */ /* 0x000fe40000000000 */
[----:B------:R-:W-:Y:S02]  /*12a10*/  LOP3.LUT R20, R5, R20, RZ, 0x3c, !PT ;  /* 0x0000001405147212 */ /* 0x000fe400078e3cff */
[----:B--2---:R-:W-:-:S13]  /*12a20*/  ISETP.NE.AND P1, PT, R2, RZ, PT ;  /* 0x000000ff0200720c */ /* 0x004fda0003f25270 */
[----:B------:R-:W-:Y:S05]  /*12a30*/  @!P1 BRA `(.L_x_1063) ;  /* 0x0000000400dc9947 */ /* 0x000fea0003800000 */
[----:B------:R-:W2:Y:S01]  /*12a40*/  LDL R2, [R1+0x14] ;  /* 0x0000140001027983 */ /* 0x000ea20000100800 */
[----:B0-----:R-:W-:Y:S01]  /*12a50*/  IMAD.MOV.U32 R6, RZ, RZ, R0 ;  /* 0x000000ffff067224 */ /* 0x001fe200078e0000 */
[----:B--2---:R-:W-:-:S13]  /*12a60*/  ISETP.NE.AND P1, PT, R2, RZ, PT ;  /* 0x000000ff0200720c */ /* 0x004fda0003f25270 */
[----:B------:R-:W-:Y:S05]  /*12a70*/  @!P1 BRA `(.L_x_1064) ;  /* 0x0000000000509947 */ /* 0x000fea0003800000 */
[----:B------:R-:W2:Y:S01]  /*12a80*/  LDL R9, [R1+0x4] ;  /* 0x0000040001097983 */ /* 0x000ea20000100800 */
[----:B------:R-:W0:Y:S01]  /*12a90*/  LDC R6, c[0x0][0x43c] ;  /* 0x00010f00ff067b82 */ /* 0x000e220000000800 */
[----:B------:R-:W-:Y:S02]  /*12aa0*/  ULDC.64 UR4, c[0x0][0x428] ;  /* 0x00010a0000047ab9 */ /* 0x000fe40000000a00 */
[----:B------:R-:W3:Y:S05]  /*12ab0*/  LDL R8, [R1] ;  /* 0x0000000001087983 */ /* 0x000eea0000100800 */
[----:B------:R-:W1:Y:S01]  /*12ac0*/  LDC.64 R16, c[0x0][0x418] ;  /* 0x00010600ff107b82 */ /* 0x000e620000000a00 */
[----:B0-----:R-:W-:-:S13]  /*12ad0*/  ISETP.NE.AND P0, PT, R6, 0x1, PT ;  /* 0x000000010600780c */ /* 0x001fda0003f05270 */
[----:B------:R-:W0:Y:S02]  /*12ae0*/  @P0 LDC.64 R2, c[0x0][0x440] ;  /* 0x00011000ff020b82 */ /* 0x000e240000000a00 */
[----:B0-----:R-:W-:-:S04]  /*12af0*/  @P0 IMAD.HI.U32 R7, R0, R2, RZ ;  /* 0x0000000200070227 */ /* 0x001fc800078e00ff */
[----:B------:R-:W-:Y:S01]  /*12b00*/  IMAD.MOV.U32 R2, RZ, RZ, R0 ;  /* 0x000000ffff027224 */ /* 0x000fe200078e0000 */
[----:B------:R-:W-:-:S05]  /*12b10*/  @P0 SHF.R.U32.HI R2, RZ, R3, R7 ;  /* 0x00000003ff020219 */ /* 0x000fca0000011607 */
[----:B------:R-:W-:-:S04]  /*12b20*/  IMAD.MOV R3, RZ, RZ, -R2 ;  /* 0x000000ffff037224 */ /* 0x000fc800078e0a02 */
[----:B------:R-:W-:Y:S01]  /*12b30*/  IMAD R6, R6, R3, R0 ;  /* 0x0000000306067224 */ /* 0x000fe200078e0200 */
[----:B------:R-:W-:Y:S01]  /*12b40*/  SHF.R.S32.HI R3, RZ, 0x1f, R2 ;  /* 0x0000001fff037819 */ /* 0x000fe20000011402 */
[----:B--2---:R-:W-:-:S04]  /*12b50*/  IMAD R7, R9, UR4, RZ ;  /* 0x0000000409077c24 */ /* 0x004fc8000f8e02ff */
[C---:B---3--:R-:W-:Y:S02]  /*12b60*/  IMAD R7, R8.reuse, UR5, R7 ;  /* 0x0000000508077c24 */ /* 0x048fe4000f8e0207 */
[----:B------:R-:W-:-:S04]  /*12b70*/  IMAD.WIDE.U32 R2, R8, UR4, R2 ;  /* 0x0000000408027c25 */ /* 0x000fc8000f8e0002 */
[----:B------:R-:W-:Y:S01]  /*12b80*/  IMAD.IADD R7, R7, 0x1, R3 ;  /* 0x0000000107077824 */ /* 0x000fe200078e0203 */
[----:B-1----:R-:W-:-:S04]  /*12b90*/  LEA R16, P0, R2, R16, 0x2 ;  /* 0x0000001002107211 */ /* 0x002fc800078010ff */
[----:B------:R-:W-:-:S05]  /*12ba0*/  LEA.HI.X R17, R2, R17, R7, 0x2, P0 ;  /* 0x0000001102117211 */ /* 0x000fca00000f1407 */
[----:B------:R0:W5:Y:S04]  /*12bb0*/  LDG.E R16, desc[UR44][R16.64] ;  /* 0x0000002c10107981 */ /* 0x000168000c1e1900 */
.L_x_1064:
[----:B------:R-:W-:Y:S01]  /*12bc0*/  LEA R8, R19, UR39, 0x3 ;  /* 0x0000002713087c11 */ /* 0x000fe2000f8e18ff */
[----:B------:R-:W1:Y:S01]  /*12bd0*/  S2R R3, SR_TID.X ;  /* 0x0000000000037919 */ /* 0x000e620000002100 */
[----:B------:R-:W-:-:S04]  /*12be0*/  SHF.L.U32 R2, R20, 0x1f, RZ ;  /* 0x0000001f14027819 */ /* 0x000fc800000006ff */
[----:B------:R-:W2:Y:S01]  /*12bf0*/  SYNCS.PHASECHK.TRANS64.TRYWAIT P0, [R8+URZ+0x20880], R2 ;  /* 0x02088002080075a7 */ /* 0x000ea2000800017f */
[----:B-1----:R-:W-:-:S04]  /*12c00*/  LOP3.LUT R3, R3, 0x7f, RZ, 0xc0, !PT ;  /* 0x0000007f03037812 */ /* 0x002fc800078ec0ff */
[----:B------:R-:W-:Y:S01]  /*12c10*/  ISETP.NE.AND P1, PT, R3, RZ, PT ;  /* 0x000000ff0300720c */ /* 0x000fe20003f25270 */
[----:B--2---:R-:W-:-:S12]  /*12c20*/  @!P0 BRA `(.L_x_1065) ;  /* 0x0000002400b48947 */ /* 0x004fd80003800000 */
.L_x_1125:
[----:B------:R-:W-:Y:S04]  /*12c30*/  BSSY B1, `(.L_x_1066) ;  /* 0x0000007000017945 */ /* 0x000fe80003800000 */
[----:B------:R-:W-:Y:S05]  /*12c40*/  @P1 BRA `(.L_x_1067) ;  /* 0x0000000000141947 */ /* 0x000fea0003800000 */
[----:B------:R-:W-:Y:S01]  /*12c50*/  ISETP.NE.AND P0, PT, R21, RZ, PT ;  /* 0x000000ff1500720c */ /* 0x000fe20003f05270 */
[----:B------:R-:W-:-:S04]  /*12c60*/  IMAD.MOV.U32 R3, RZ, RZ, 0x4000 ;  /* 0x00004000ff037424 */ /* 0x000fc800078e00ff */
[----:B------:R2:W-:Y:S08]  /*12c70*/  SYNCS.ARRIVE.TRANS64 RZ, [R8+URZ+0x20870], R3 ;  /* 0x0208700308ff79a7 */ /* 0x0005f0000800003f */
[----:B------:R-:W-:Y:S05]  /*12c80*/  @!P0 BRA `(.L_x_1067) ;  /* 0x0000000000048947 */ /* 0x000fea0003800000 */
[----:B------:R-:W-:Y:S01]  /*12c90*/  BPT.TRAP 0x1 ;  /* 0x000000040000795c */ /* 0x000fe20000300000 */
.L_x_1067:
[----:B------:R-:W-:Y:S05]  /*12ca0*/  BSYNC B1 ;  /* 0x0000000000017941 */ /* 0x000fea0003800000 */
.L_x_1066:
        /* <DEDUP_REMOVED lines=15> */
.L_x_1068:
[----:B------:R-:W-:-:S13]  /*12da0*/  @P0 ELECT P2, URZ, PT ;  /* 0x00000000003f082f */ /* 0x000fda0003840000 */
[----:B-----5:R-:W-:Y:S02]  /*12db0*/  @P2 R2UR UR37, R16 ;  /* 0x00000000102522ca */ /* 0x020fe400000e0000 */
[----:B------:R-:W-:-:S11]  /*12dc0*/  @P2 PLOP3.LUT P0, PT, P2, PT, PT, 0x8, 0x0 ;  /* 0x000000000000281c */ /* 0x000fd6000170e170 */
[----:B------:R3:W-:Y:S01]  /*12dd0*/  UTMALDG.4D [UR32], [UR4], desc[UR6] ;  /* 0x00000620040075b4 */ /* 0x0007e20008019000 */
[----:B------:R-:W-:Y:S01]  /*12de0*/  PLOP3.LUT P2, PT, PT, PT, PT, 0x8, 0x0 ;  /* 0x000000000000781c */ /* 0x000fe20003f4e170 */
[----:B---3--:R-:W-:-:S12]  /*12df0*/  @P0 BRA.U.ANY `(.L_x_1068) ;  /* 0xfffffffd00e80947 */ /* 0x008fd8000393ffff */
[----:B------:R-:W-:Y:S01]  /*12e00*/  IMAD.MOV.U32 R9, RZ, RZ, 0x80 ;  /* 0x00000080ff097424 */ /* 0x000fe200078e00ff */
[----:B------:R-:W-:Y:S01]  /*12e10*/  R2UR UR11, R6 ;  /* 0x00000000060b72ca */ /* 0x000fe200000e0000 */
[----:B------:R-:W-:Y:S01]  /*12e20*/  UIADD3 UR8, UR8, 0xa400, URZ ;  /* 0x0000a40008087890 */ /* 0x000fe2000fffe03f */
[----:B------:R-:W-:Y:S01]  /*12e30*/  PLOP3.LUT P0, PT, PT, PT, PT, 0x80, 0x0 ;  /* 0x000000000000781c */ /* 0x000fe20003f0f070 */
[----:B------:R-:W-:Y:S01]  /*12e40*/  UMOV UR6, 0x0 ;  /* 0x0000000000067882 */ /* 0x000fe20000000000 */
[----:B------:R-:W-:Y:S01]  /*12e50*/  R2UR UR10, R9 ;  /* 0x00000000090a72ca */ /* 0x000fe200000e0000 */
[----:B------:R-:W-:-:S14]  /*12e60*/  UMOV UR7, 0x14f00000 ;  /* 0x14f0000000077882 */ /* 0x000fdc0000000000 */
.L_x_1069:
[----:B------:R-:W-:-:S13]  /*12e70*/  @P0 ELECT P2, URZ, PT ;  /* 0x00000000003f082f */ /* 0x000fda0003840000 */
[----:B------:R-:W-:Y:S01]  /*12e80*/  @P2 R2UR UR13, R16 ;  /* 0x00000000100d22ca */ /* 0x000fe200000e0000 */
[----:B------:R-:W-:Y:S01]  /*12e90*/  UMOV UR9, UR33 ;  /* 0x0000002100097c82 */ /* 0x000fe20008000000 */
[----:B------:R-:W-:Y:S01]  /*12ea0*/  UMOV UR12, UR36 ;  /* 0x00000024000c7c82 */ /* 0x000fe20008000000 */
[----:B------:R-:W-:-:S10]  /*12eb0*/  @P2 PLOP3.LUT P0, PT, P2, PT, PT, 0x8, 0x0 ;  /* 0x000000000000281c */ /* 0x000fd4000170e170 */
[----:B------:R3:W-:Y:S01]  /*12ec0*/  UTMALDG.4D [UR8], [UR4], desc[UR6] ;  /* 0x00000608040075b4 */ /* 0x0007e20008019000 */
[----:B------:R-:W-:Y:S02]  /*12ed0*/  PLOP3.LUT P2, PT, PT, PT, PT, 0x8, 0x0 ;  /* 0x000000000000781c */ /* 0x000fe40003f4e170 */
[----:B---3--:R-:W-:Y:S11]  /*12ee0*/  @P0 BRA.U.ANY `(.L_x_1069) ;  /* 0xfffffffd00e00947 */ /* 0x008ff6000393ffff */
[----:B------:R-:W3:Y:S02]  /*12ef0*/  SYNCS.PHASECHK.TRANS64.TRYWAIT P0, [R8+URZ+0x20840], R2 ;  /* 0x02084002080075a7 */ /* 0x000ee4000800017f */
[----:B---3--:R-:W-:Y:S05]  /*12f00*/  @!P0 BRA `(.L_x_1070) ;  /* 0x0000002400108947 */ /* 0x008fea0003800000 */
.L_x_1126:
[----:B------:R-:W-:Y:S01]  /*12f10*/  BSSY B1, `(.L_x_1071) ;  /* 0x0000009000017945 */ /* 0x000fe20003800000 */
[----:B-1-3--:R-:W-:Y:S02]  /*12f20*/  IMAD.MOV.U32 R2, RZ, RZ, 0x0 ;  /* 0x00000000ff027424 */ /* 0x00afe400078e00ff */
[----:B--2---:R-:W-:Y:S01]  /*12f30*/  IMAD.MOV.U32 R3, RZ, RZ, 0x14f00000 ;  /* 0x14f00000ff037424 */ /* 0x004fe200078e00ff */
[----:B------:R-:W-:Y:S06]  /*12f40*/  @P1 BRA `(.L_x_1072) ;  /* 0x0000000000141947 */ /* 0x000fec0003800000 */
[----:B------:R-:W-:Y:S01]  /*12f50*/  ISETP.NE.AND P0, PT, R21, RZ, PT ;  /* 0x000000ff1500720c */ /* 0x000fe20003f05270 */
[----:B------:R-:W-:-:S04]  /*12f60*/  IMAD.MOV.U32 R11, RZ, RZ, 0x4000 ;  /* 0x00004000ff0b7424 */ /* 0x000fc800078e00ff */
[----:B------:R1:W-:Y:S08]  /*12f70*/  SYNCS.ARRIVE.TRANS64 RZ, [R8+URZ+0x20830], R11 ;  /* 0x0208300b08ff79a7 */ /* 0x0003f0000800003f */
[----:B------:R-:W-:Y:S05]  /*12f80*/  @!P0 BRA `(.L_x_1072) ;  /* 0x0000000000048947 */ /* 0x000fea0003800000 */
[----:B------:R-:W-:Y:S01]  /*12f90*/  BPT.TRAP 0x1 ;  /* 0x000000040000795c */ /* 0x000fe20000300000 */
.L_x_1072:
[----:B------:R-:W-:Y:S05]  /*12fa0*/  BSYNC B1 ;  /* 0x0000000000017941 */ /* 0x000fea0003800000 */
.L_x_1071:
        /* <DEDUP_REMOVED lines=12> */
.L_x_1073:
        /* <DEDUP_REMOVED lines=13> */
.L_x_1074:
[----:B------:R-:W-:-:S13]  /*13140*/  @P0 ELECT P1, URZ, PT ;  /* 0x00000000003f082f */ /* 0x000fda0003820000 */
[----:B------:R-:W-:Y:S01]  /*13150*/  @P1 R2UR UR13, R16 ;  /* 0x00000000100d12ca */ /* 0x000fe200000e0000 */
[----:B------:R-:W-:Y:S01]  /*13160*/  UMOV UR12, UR36 ;  /* 0x00000024000c7c82 */ /* 0x000fe20008000000 */
[----:B------:R-:W-:-:S11]  /*13170*/  @P1 PLOP3.LUT P0, PT, P1, PT, PT, 0x8, 0x0 ;  /* 0x000000000000181c */ /* 0x000fd60000f0e170 */
[----:B------:R2:W-:Y:S01]  /*13180*/  UTMALDG.4D [UR8], [UR6], desc[UR14] ;  /* 0x00000e08060075b4 */ /* 0x0005e20008019000 */
[----:B------:R-:W-:Y:S01]  /*13190*/  PLOP3.LUT P1, PT, PT, PT, PT, 0x8, 0x0 ;  /* 0x000000000000781c */ /* 0x000fe20003f2e170 */
[----:B--2---:R-:W-:-:S12]  /*131a0*/  @P0 BRA.U.ANY `(.L_x_1074) ;  /* 0xfffffffd00e40947 */ /* 0x004fd8000393ffff */
.L_x_1063:
[----:B------:R-:W-:Y:S05]  /*131b0*/  BSYNC B0 ;  /* 0x0000000000007941 */ /* 0x000fea0003800000 */
.L_x_1062:
[----:B------:R-:W-:-:S05]  /*131c0*/  IMAD.U32 R2, RZ, RZ, UR38 ;  /* 0x00000026ff027e24 */ /* 0x000fca000f8e00ff */
[----:B------:R-:W-:-:S04]  /*131d0*/  LOP3.LUT R2, R2, 0x1, RZ, 0xfc, !PT ;  /* 0x0000000102027812 */ /* 0x000fc800078efcff */
[----:B------:R-:W-:-:S13]  /*131e0*/  ISETP.NE.AND P0, PT, R2, 0x3, PT ;  /* 0x000000030200780c */ /* 0x000fda0003f05270 */
[----:B------:R-:W-:Y:S05]  /*131f0*/  @!P0 BRA `(.L_x_1075) ;  /* 0x0000000000048947 */ /* 0x000fea0003800000 */
[----:B------:R-:W-:Y:S01]  /*13200*/  BPT.TRAP 0x1 ;  /* 0x000000040000795c */ /* 0x000fe20000300000 */
.L_x_1075:
[----:B------:R-:W-:Y:S01]  /*13210*/  LOP3.LUT R3, R5, 0x1, RZ, 0x3c, !PT ;  /* 0x0000000105037812 */ /* 0x000fe200078e3cff */
[----:B------:R-:W-:Y:S01]  /*13220*/  IMAD.U32 R2, RZ, RZ, UR38 ;  /* 0x00000026ff027e24 */ /* 0x000fe2000f8e00ff */
[----:B------:R-:W-:Y:S02]  /*13230*/  LEA R18, R4, UR39, 0x3 ;  /* 0x0000002704127c11 */ /* 0x000fe4000f8e18ff */
[----:B------:R-:W-:Y:S02]  /*13240*/  SHF.L.U32 R3, R3, 0x1f, RZ ;  /* 0x0000001f03037819 */ /* 0x000fe400000006ff */
[----:B------:R-:W-:Y:S02]  /*13250*/  LOP3.LUT R2, R2, 0x2, RZ, 0xfc, !PT ;  /* 0x0000000202027812 */ /* 0x000fe400078efcff */
[----:B------:R-:W2:Y:S02]  /*13260*/  SYNCS.PHASECHK.TRANS64.TRYWAIT P0, [R18+URZ+0x20870], R3 ;  /* 0x02087003120075a7 */ /* 0x000ea4000800017f */
[----:B------:R-:W-:Y:S01]  /*13270*/  ISETP.NE.AND P1, PT, R2, 0x3, PT ;  /* 0x000000030200780c */ /* 0x000fe20003f25270 */
[----:B--2---:R-:W-:-:S12]  /*13280*/  @!P0 BRA `(.L_x_1076) ;  /* 0x0000002000448947 */ /* 0x004fd80003800000 */
.L_x_1127:
[----:B------:R-:W-:Y:S05]  /*13290*/  @!P1 BRA `(.L_x_1077) ;  /* 0x0000000000049947 */ /* 0x000fea0003800000 */
[----:B------:R-:W-:Y:S01]  /*132a0*/  BPT.TRAP 0x1 ;  /* 0x000000040000795c */ /* 0x000fe20000300000 */
.L_x_1077:
[----:B--2---:R-:W-:Y:S01]  /*132b0*/  SHF.L.U32 R3, R5, 0x1f, RZ ;  /* 0x0000001f05037819 */ /* 0x004fe200000006ff */
[----:B------:R-:W-:-:S03]  /*132c0*/  IMAD.SHL.U32 R2, R4, 0x4000, RZ ;  /* 0x0000400004027824 */ /* 0x000fc600078e00ff */
[----:B------:R-:W2:Y:S02]  /*132d0*/  SYNCS.PHASECHK.TRANS64.TRYWAIT P0, [R18+URZ+0x20860], R3 ;  /* 0x02086003120075a7 */ /* 0x000ea4000800017f */
[----:B--2---:R-:W-:Y:S05]  /*132e0*/  @!P0 BRA `(.L_x_1078) ;  /* 0x0000002000408947 */ /* 0x004fea0003800000 */
.L_x_1128:
[----:B------:R-:W2:Y:S04]  /*132f0*/  LDL R4, [R1+0x8] ;  /* 0x0000080001047983 */ /* 0x000ea80000100800 */
[----:B------:R-:W3:Y:S01]  /*13300*/  LDL R12, [R1+0x10] ;  /* 0x00001000010c7983 */ /* 0x000ee20000100800 */
[----:B------:R-:W-:Y:S05]  /*13310*/  WARPSYNC.ALL ;  /* 0x0000000000007948 */ /* 0x000fea0003800000 */
[----:B0-----:R-:W0:Y:S02]  /*13320*/  S2R R6, SR_TID.X ;  /* 0x0000000000067919 */ /* 0x001e240000002100 */
[----:B0-----:R-:W-:Y:S01]  /*13330*/  LOP3.LUT P0, RZ, R6, 0x4, RZ, 0xc0, !PT ;  /* 0x0000000406ff7812 */ /* 0x001fe2000780c0ff */
[----:B------:R-:W-:-:S05]  /*13340*/  IMAD.MOV.U32 R6, RZ, RZ, 0x40 ;  /* 0x00000040ff067424 */ /* 0x000fca00078e00ff */
[----:B------:R-:W-:Y:S02]  /*13350*/  SEL R6, R6, 0xffffffc0, !P0 ;  /* 0xffffffc006067807 */ /* 0x000fe40004000000 */
[C---:B--2---:R-:W-:Y:S02]  /*13360*/  LOP3.LUT R3, R2.reuse, R4, RZ, 0xfc, !PT ;  /* 0x0000000402037212 */ /* 0x044fe400078efcff */
[----:B---3--:R-:W-:-:S03]  /*13370*/  IADD3 R2, R2, UR39, R12 ;  /* 0x0000002702027c10 */ /* 0x008fc6000fffe00c */
[----:B-1----:R-:W0:Y:S01]  /*13380*/  LDSM.16.MT88.4 R8, [R3+UR39+0x8400] ;  /* 0x008400270308783b */ /* 0x002e220008004200 */
[----:B------:R-:W-:-:S04]  /*13390*/  VIADD R17, R3, UR39 ;  /* 0x0000002703117c36 */ /* 0x000fc80008000000 */
[----:B------:R-:W-:Y:S01]  /*133a0*/  IMAD.IADD R17, R6, 0x1, R17 ;  /* 0x0000000106117824 */ /* 0x000fe200078e0211 */
[C-C-:B0-----:R-:W-:Y:S02]  /*133b0*/  PRMT R4, R8.reuse, 0x6420, R9.reuse ;  /* 0x0000642008047816 */ /* 0x141fe40000000009 */
[----:B------:R-:W-:Y:S02]  /*133c0*/  PRMT R5, R8, 0x7531, R9 ;  /* 0x0000753108057816 */ /* 0x000fe40000000009 */
[C-C-:B------:R-:W-:Y:S02]  /*133d0*/  PRMT R6, R10.reuse, 0x6420, R11.reuse ;  /* 0x000064200a067816 */ /* 0x140fe4000000000b */
[----:B------:R-:W-:Y:S02]  /*133e0*/  PRMT R7, R10, 0x7531, R11 ;  /* 0x000075310a077816 */ /* 0x000fe4000000000b */
[----:B------:R-:W0:Y:S04]  /*133f0*/  LDSM.16.MT88.4 R8, [R17+0x8400] ;  /* 0x008400001108783b */ /* 0x000e280000004200 */
[----:B------:R-:W-:Y:S01]  /*13400*/  STSM.16.M88.4 [R2+0x400], R4 ;  /* 0x0004000402007844 */ /* 0x000fe20000000200 */
        /* <DEDUP_REMOVED lines=17> */
[----:B------:R-:W1:Y:S01]  /*13520*/  LDSM.16.MT88.4 R8, [R3+UR39+0x9400] ;  /* 0x009400270308783b */ /* 0x000e620008004200 */
[----:B0-----:R-:W0:Y:S01]  /*13530*/  S2R R15, SR_TID.X ;  /* 0x00000000000f7919 */ /* 0x001e220000002100 */
[C-C-:B-1----:R-:W-:Y:S02]  /*13540*/  PRMT R4, R8.reuse, 0x6420, R9.reuse ;  /* 0x0000642008047816 */ /* 0x142fe40000000009 */
[----:B------:R-:W-:Y:S02]  /*13550*/  PRMT R5, R8, 0x7531, R9 ;  /* 0x0000753108057816 */ /* 0x000fe40000000009 */
[----:B------:R-:W-:-:S02]  /*13560*/  PRMT R6, R10, 0x6420, R11 ;  /* 0x000064200a067816 */ /* 0x000fc4000000000b */
[----:B------:R-:W-:Y:S02]  /*13570*/  PRMT R7, R10, 0x7531, R11 ;  /* 0x000075310a077816 */ /* 0x000fe4000000000b */
[----:B------:R-:W1:Y:S01]  /*13580*/  LDSM.16.MT88.4 R8, [R17+0x9400] ;  /* 0x009400001108783b */ /* 0x000e620000004200 */
[----:B0-----:R-:W-:Y:S01]  /*13590*/  LOP3.LUT P0, RZ, R15, 0x4, RZ, 0xc0, !PT ;  /* 0x000000040fff7812 */ /* 0x001fe2000780c0ff */
[----:B------:R-:W-:-:S05]  /*135a0*/  IMAD.MOV.U32 R15, RZ, RZ, 0x20 ;  /* 0x00000020ff0f7424 */ /* 0x000fca00078e00ff */
[----:B------:R-:W-:-:S04]  /*135b0*/  SEL R15, R15, 0xffffffe0, !P0 ;  /* 0xffffffe00f0f7807 */ /* 0x000fc80004000000 */
[----:B------:R-:W-:-:S05]  /*135c0*/  IADD3 R2, R15, 0x400, R2 ;  /* 0x000004000f027810 */ /* 0x000fca0007ffe002 */
[----:B------:R-:W-:Y:S01]  /*135d0*/  STSM.16.M88.4 [R2], R4 ;  /* 0x0000000402007844 */ /* 0x000fe20000000200 */
[C-C-:B-1----:R-:W-:Y:S02]  /*135e0*/  PRMT R12, R8.reuse, 0x6420, R9.reuse ;  /* 0x00006420080c7816 */ /* 0x142fe40000000009 */
        /* <DEDUP_REMOVED lines=10> */
[----:B------:R0:W-:Y:S02]  /*13690*/  STSM.16.M88.4 [R2+0x2000], R4 ;  /* 0x0020000402007844 */ /* 0x0001e40000000200 */
[C-C-:B0-----:R-:W-:Y:S02]  /*136a0*/  PRMT R4, R8.reuse, 0x6420, R9.reuse ;  /* 0x0000642008047816 */ /* 0x141fe40000000009 */
[----:B------:R-:W-:-:S02]  /*136b0*/  PRMT R5, R8, 0x7531, R9 ;  /* 0x0000753108057816 */ /* 0x000fc40000000009 */
[C-C-:B------:R-:W-:Y:S02]  /*136c0*/  PRMT R6, R10.reuse, 0x6420, R11.reuse ;  /* 0x000064200a067816 */ /* 0x140fe4000000000b */
        /* <DEDUP_REMOVED lines=10> */
.L_x_1079:
[----:B0-----:R-:W0:Y:S01]  /*13770*/  S2R R2, SR_TID.X ;  /* 0x0000000000027919 */ /* 0x001e220000002100 */
[----:B-1----:R2:W-:Y:S01]  /*13780*/  SYNCS.ARRIVE.TRANS64.A1T0 RZ, [R18+URZ+0x20850], RZ ;  /* 0x020850ff12ff79a7 */ /* 0x0025e2000810003f */
[----:B------:R-:W-:Y:S02]  /*13790*/  IMAD.MOV.U32 R4, RZ, RZ, R19 ;  /* 0x000000ffff047224 */ /* 0x000fe400078e0013 */
[----:B------:R-:W-:Y:S01]  /*137a0*/  IMAD.MOV.U32 R5, RZ, RZ, R20 ;  /* 0x000000ffff057224 */ /* 0x000fe200078e0014 */
[----:B0-----:R-:W-:Y:S01]  /*137b0*/  LOP3.LUT R2, R2, 0x7f, RZ, 0xc0, !PT ;  /* 0x0000007f02027812 */ /* 0x001fe200078ec0ff */
[----:B------:R-:W-:Y:S03]  /*137c0*/  BAR.SYNC.DEFER_BLOCKING 0x2, 0x80 ;  /* 0x0082000000007b1d */ /* 0x000fe60000010000 */
[----:B------:R-:W-:-:S13]  /*137d0*/  ISETP.NE.AND P0, PT, R2, RZ, PT ;  /* 0x000000ff0200720c */ /* 0x000fda0003f05270 */
[----:B------:R-:W-:-:S05]  /*137e0*/  @!P0 VIADD R2, R18, 0x20880 ;  /* 0x0002088012028836 */ /* 0x000fca0000000000 */
[----:B------:R-:W-:-:S04]  /*137f0*/  @!P0 PRMT R2, RZ, 0x654, R2 ;  /* 0x00000654ff028816 */ /* 0x000fc80000000002 */
[----:B------:R2:W-:Y:S01]  /*13800*/  @!P0 SYNCS.ARRIVE.TRANS64.RED.A1T0 RZ, [R2+URZ], RZ ;  /* 0x000000ff02ff89a7 */ /* 0x0005e2000810043f */
[C---:B------:R-:W-:Y:S01]  /*13810*/  ISETP.GT.AND P0, PT, R0.reuse, UR41, PT ;  /* 0x0000002900007c0c */ /* 0x040fe2000bf04270 */
[----:B------:R-:W-:-:S12]  /*13820*/  VIADD R0, R0, 0xffffffff ;  /* 0xffffffff00007836 */ /* 0x000fd80000000000 */
[----:B--2---:R-:W-:Y:S05]  /*13830*/  @P0 BRA `(.L_x_1080) ;  /* 0xfffffff0005c0947 */ /* 0x004fea000383ffff */
[----:B------:R-:W-:Y:S05]  /*13840*/  BRA `(.L_x_1081) ;  /* 0x0000000000047947 */ /* 0x000fea0003800000 */
.L_x_1061:
[----:B------:R-:W-:-:S07]  /*13850*/  IMAD.MOV.U32 R19, RZ, RZ, RZ ;  /* 0x000000ffff137224 */ /* 0x000fce00078e00ff */
.L_x_1081:
[----:B------:R-:W-:-:S04]  /*13860*/  ULOP3.LUT UR4, UR38, 0x1, URZ, 0xfc, !UPT ;  /* 0x0000000126047892 */ /* 0x000fc8000f8efc3f */
[----:B------:R-:W-:-:S06]  /*13870*/  UISETP.NE.AND UP0, UPT, UR4, 0x3, UPT ;  /* 0x000000030400788c */ /* 0x000fcc000bf05270 */
[----:B------:R-:W-:-:S13]  /*13880*/  PLOP3.LUT P0, PT, PT, PT, UP0, 0x80, 0x0 ;  /* 0x000000000000781c */ /* 0x000fda0003f0f008 */
[----:B------:R-:W-:Y:S05]  /*13890*/  @!P0 BRA `(.L_x_1082) ;  /* 0x0000000000048947 */ /* 0x000fea0003800000 */
[----:B------:R-:W-:Y:S01]  /*138a0*/  BPT.TRAP 0x1 ;  /* 0x000000040000795c */ /* 0x000fe20000300000 */
.L_x_1082:
[----:B-1----:R-:W-:Y:S01]  /*138b0*/  LOP3.LUT R3, R20, 0x1, RZ, 0x3c, !PT ;  /* 0x0000000114037812 */ /* 0x002fe200078e3cff */
[----:B------:R-:W-:Y:S01]  /*138c0*/  BSSY B0, `(.L_x_1083) ;  /* 0x0000005000007945 */ /* 0x000fe20003800000 */
[----:B------:R-:W-:Y:S02]  /*138d0*/  LEA R16, R19, UR39, 0x3 ;  /* 0x0000002713107c11 */ /* 0x000fe4000f8e18ff */
[----:B------:R-:W-:-:S04]  /*138e0*/  SHF.L.U32 R3, R3, 0x1f, RZ ;  /* 0x0000001f03037819 */ /* 0x000fc800000006ff */
[----:B------:R-:W1:Y:S02]  /*138f0*/  SYNCS.PHASECHK.TRANS64.TRYWAIT P0, [R16+URZ+0x20870], R3 ;  /* 0x02087003100075a7 */ /* 0x000e64000800017f */
[----:B-1----:R-:W-:Y:S05]  /*13900*/  @!P0 BRA `(.L_x_1084) ;  /* 0x0000001800cc8947 */ /* 0x002fea0003800000 */
.L_x_1129:
[----:B------:R-:W-:Y:S05]  /*13910*/  BSYNC B0 ;  /* 0x0000000000007941 */ /* 0x000fea0003800000 */
.L_x_1083:
[----:B------:R-:W-:-:S06]  /*13920*/  ULOP3.LUT UR4, UR38, 0x2, URZ, 0xfc, !UPT ;  /* 0x0000000226047892 */ /* 0x000fcc000f8efc3f */
[----:B------:R-:W-:-:S05]  /*13930*/  IMAD.U32 R0, RZ, RZ, UR4 ;  /* 0x00000004ff007e24 */ /* 0x000fca000f8e00ff */
[----:B------:R-:W-:-:S13]  /*13940*/  ISETP.NE.AND P1, PT, R0, 0x3, PT ;  /* 0x000000030000780c */ /* 0x000fda0003f25270 */
[----:B------:R-:W-:Y:S05]  /*13950*/  @!P1 BRA `(.L_x_1085) ;  /* 0x0000000000049947 */ /* 0x000fea0003800000 */
[----:B------:R-:W-:Y:S01]  /*13960*/  BPT.TRAP 0x1 ;  /* 0x000000040000795c */ /* 0x000fe20000300000 */
.L_x_1085:
[----:B------:R-:W2:Y:S01]  /*13970*/  LDL.LU R2, [R1+0x8] ;  /* 0x0000080001027983 */ /* 0x000ea20000300800 */
[----:B-1----:R-:W-:Y:S01]  /*13980*/  SHF.L.U32 R3, R20, 0x1f, RZ ;  /* 0x0000001f14037819 */ /* 0x002fe200000006ff */
[----:B------:R-:W-:-:S03]  /*13990*/  IMAD.SHL.U32 R0, R19, 0x4000, RZ ;  /* 0x0000400013007824 */ /* 0x000fc600078e00ff */
[----:B------:R-:W1:Y:S02]  /*139a0*/  SYNCS.PHASECHK.TRANS64.TRYWAIT P0, [R16+URZ+0x20860], R3 ;  /* 0x02086003100075a7 */ /* 0x000e64000800017f */
[----:B--2---:R-:W-:Y:S01]  /*139b0*/  LOP3.LUT R2, R0, R2, RZ, 0xfc, !PT ;  /* 0x0000000200027212 */ /* 0x004fe200078efcff */
[----:B-1----:R-:W-:Y:S06]  /*139c0*/  @!P0 BRA `(.L_x_1086) ;  /* 0x0000001800b08947 */ /* 0x002fec0003800000 */
.L_x_1130:
[----:B------:R-:W2:Y:S01]  /*139d0*/  LDL.LU R12, [R1+0x10] ;  /* 0x00001000010c7983 */ /* 0x000ea20000300800 */
[----:B------:R-:W3:Y:S01]  /*139e0*/  S2R R4, SR_TID.X ;  /* 0x0000000000047919 */ /* 0x000ee20000002100 */
[----:B-1----:R-:W-:Y:S01]  /*139f0*/  VIADD R3, R2, UR39 ;  /* 0x0000002702037c36 */ /* 0x002fe20008000000 */
[----:B------:R-:W-:Y:S05]  /*13a00*/  WARPSYNC.ALL ;  /* 0x0000000000007948 */ /* 0x000fea0003800000 */
[----:B0-----:R-:W0:Y:S01]  /*13a10*/  LDSM.16.MT88.4 R8, [R2+UR39+0x8400] ;  /* 0x008400270208783b */ /* 0x001e220008004200 */
[----:B---3--:R-:W-:Y:S01]  /*13a20*/  LOP3.LUT P0, RZ, R4, 0x4, RZ, 0xc0, !PT ;  /* 0x0000000404ff7812 */ /* 0x008fe2000780c0ff */
[----:B------:R-:W-:-:S05]  /*13a30*/  IMAD.MOV.U32 R4, RZ, RZ, 0x40 ;  /* 0x00000040ff047424 */ /* 0x000fca00078e00ff */
[----:B------:R-:W-:-:S05]  /*13a40*/  SEL R4, R4, 0xffffffc0, !P0 ;  /* 0xffffffc004047807 */ /* 0x000fca0004000000 */
[----:B------:R-:W-:-:S05]  /*13a50*/  IMAD.IADD R3, R4, 0x1, R3 ;  /* 0x0000000104037824 */ /* 0x000fca00078e0203 */
[----:B------:R-:W1:Y:S01]  /*13a60*/  LDSM.16.MT88.4 R4, [R3+0x8400] ;  /* 0x008400000304783b */ /* 0x000e620000004200 */
[----:B0-----:R-:W-:Y:S02]  /*13a70*/  PRMT R13, R8, 0x7531, R9 ;  /* 0x00007531080d7816 */ /* 0x001fe40000000009 */
[C-C-:B------:R-:W-:Y:S02]  /*13a80*/  PRMT R14, R10.reuse, 0x6420, R11.reuse ;  /* 0x000064200a0e7816 */ /* 0x140fe4000000000b */
[----:B------:R-:W-:Y:S02]  /*13a90*/  PRMT R15, R10, 0x7531, R11 ;  /* 0x000075310a0f7816 */ /* 0x000fe4000000000b */
[C-C-:B-1----:R-:W-:Y:S02]  /*13aa0*/  PRMT R10, R6.reuse, 0x6420, R7.reuse ;  /* 0x00006420060a7816 */ /* 0x142fe40000000007 */
[----:B------:R-:W-:Y:S01]  /*13ab0*/  PRMT R11, R6, 0x7531, R7 ;  /* 0x00007531060b7816 */ /* 0x000fe20000000007 */
[----:B------:R-:W0:Y:S02]  /*13ac0*/  S2R R17, SR_TID.X ;  /* 0x0000000000117919 */ /* 0x000e240000002100 */
[----:B0-----:R-:W-:Y:S01]  /*13ad0*/  LOP3.LUT P0, RZ, R17, 0x4, RZ, 0xc0, !PT ;  /* 0x0000000411ff7812 */ /* 0x001fe2000780c0ff */
[----:B------:R-:W-:-:S05]  /*13ae0*/  IMAD.MOV.U32 R17, RZ, RZ, 0x20 ;  /* 0x00000020ff117424 */ /* 0x000fca00078e00ff */
[----:B------:R-:W-:Y:S02]  /*13af0*/  SEL R17, R17, 0xffffffe0, !P0 ;  /* 0xffffffe011117807 */ /* 0x000fe40004000000 */
[----:B--2---:R-:W-:Y:S02]  /*13b00*/  IADD3 R0, R0, UR39, R12 ;  /* 0x0000002700007c10 */ /* 0x004fe4000fffe00c */
[----:B------:R-:W-:Y:S02]  /*13b10*/  PRMT R12, R8, 0x6420, R9 ;  /* 0x00006420080c7816 */ /* 0x000fe40000000009 */
[C-C-:B------:R-:W-:Y:S02]  /*13b20*/  PRMT R8, R4.reuse, 0x6420, R5.reuse ;  /* 0x0000642004087816 */ /* 0x140fe40000000005 */
[----:B------:R-:W-:Y:S01]  /*13b30*/  PRMT R9, R4, 0x7531, R5 ;  /* 0x0000753104097816 */ /* 0x000fe20000000005 */
[----:B------:R-:W-:Y:S04]  /*13b40*/  STSM.16.M88.4 [R0+0x400], R12 ;  /* 0x0004000c00007844 */ /* 0x000fe80000000200 */
        /* <DEDUP_REMOVED lines=11> */
[----:B------:R-:W-:Y:S04]  /*13c00*/  STSM.16.M88.4 [R0+0x2400], R12 ;  /* 0x0024000c00007844 */ /* 0x000fe80000000200 */
[----:B------:R0:W-:Y:S04]  /*13c10*/  STSM.16.M88.4 [R0+0x3400], R8 ;  /* 0x0034000800007844 */ /* 0x0001e80000000200 */
[----:B------:R-:W1:Y:S04]  /*13c20*/  LDSM.16.MT88.4 R8, [R2+UR39+0x9400] ;  /* 0x009400270208783b */ /* 0x000e680008004200 */
[----:B------:R-:W2:Y:S01]  /*13c30*/  LDSM.16.MT88.4 R4, [R3+0x9400] ;  /* 0x009400000304783b */ /* 0x000ea20000004200 */
[----:B0-----:R-:W-:-:S02]  /*13c40*/  IADD3 R0, R17, 0x400, R0 ;  /* 0x0000040011007810 */ /* 0x001fc40007ffe000 */
[C-C-:B-1----:R-:W-:Y:S02]  /*13c50*/  PRMT R12, R8.reuse, 0x6420, R9.reuse ;  /* 0x00006420080c7816 */ /* 0x142fe40000000009 */
[----:B------:R-:W-:Y:S02]  /*13c60*/  PRMT R13, R8, 0x7531, R9 ;  /* 0x00007531080d7816 */ /* 0x000fe40000000009 */
[C-C-:B------:R-:W-:Y:S02]  /*13c70*/  PRMT R14, R10.reuse, 0x6420, R11.reuse ;  /* 0x000064200a0e7816 */ /* 0x140fe4000000000b */
[----:B------:R-:W-:Y:S02]  /*13c80*/  PRMT R15, R10, 0x7531, R11 ;  /* 0x000075310a0f7816 */ /* 0x000fe4000000000b */
[C-C-:B--2---:R-:W-:Y:S02]  /*13c90*/  PRMT R8, R4.reuse, 0x6420, R5.reuse ;  /* 0x0000642004087816 */ /* 0x144fe40000000005 */
[----:B------:R-:W-:-:S02]  /*13ca0*/  PRMT R9, R4, 0x7531, R5 ;  /* 0x0000753104097816 */ /* 0x000fc40000000005 */
[C-C-:B------:R-:W-:Y:S02]  /*13cb0*/  PRMT R10, R6.reuse, 0x6420, R7.reuse ;  /* 0x00006420060a7816 */ /* 0x140fe40000000007 */
        /* <DEDUP_REMOVED lines=23> */
.L_x_1087:
[----:B0-----:R-:W0:Y:S01]  /*13e30*/  S2R R0, SR_TID.X ;  /* 0x0000000000007919 */ /* 0x001e220000002100 */
[----:B-1----:R-:W-:Y:S01]  /*13e40*/  SYNCS.ARRIVE.TRANS64.A1T0 RZ, [R16+URZ+0x20850], RZ ;  /* 0x020850ff10ff79a7 */ /* 0x002fe2000810003f */
[----:B------:R-:W-:Y:S01]  /*13e50*/  IMAD.MOV.U32 R2, RZ, RZ, RZ ;  /* 0x000000ffff027224 */ /* 0x000fe200078e00ff */
[----:B0-----:R-:W-:Y:S01]  /*13e60*/  LOP3.LUT R0, R0, 0x7f, RZ, 0xc0, !PT ;  /* 0x0000007f00007812 */ /* 0x001fe200078ec0ff */
[----:B------:R-:W-:Y:S03]  /*13e70*/  BAR.SYNC.DEFER_BLOCKING 0x2, 0x80 ;  /* 0x0082000000007b1d */ /* 0x000fe60000010000 */
[----:B------:R-:W-:-:S13]  /*13e80*/  ISETP.NE.AND P0, PT, R0, RZ, PT ;  /* 0x000000ff0000720c */ /* 0x000fda0003f05270 */
[----:B------:R-:W-:-:S05]  /*13e90*/  @!P0 VIADD R0, R16, 0x20880 ;  /* 0x0002088010008836 */ /* 0x000fca0000000000 */
[----:B------:R-:W-:-:S04]  /*13ea0*/  @!P0 PRMT R0, RZ, 0x654, R0 ;  /* 0x00000654ff008816 */ /* 0x000fc80000000000 */
[----:B------:R0:W-:Y:S02]  /*13eb0*/  @!P0 SYNCS.ARRIVE.TRANS64.RED.A1T0 RZ, [R0+URZ], RZ ;  /* 0x000000ff00ff89a7 */ /* 0x0001e4000810043f */
[----:B0-----:R-:W-:-:S05]  /*13ec0*/  VIADD R0, R19, 0x1 ;  /* 0x0000000113007836 */ /* 0x001fca0000000000 */
[----:B------:R-:W-:-:S04]  /*13ed0*/  ISETP.NE.AND P0, PT, R0, 0x2, PT ;  /* 0x000000020000780c */ /* 0x000fc80003f05270 */
[----:B------:R-:W-:Y:S02]  /*13ee0*/  SEL R3, RZ, 0x1, P0 ;  /* 0x00000001ff037807 */ /* 0x000fe40000000000 */
[----:B------:R-:W-:Y:S02]  /*13ef0*/  SEL R0, R0, RZ, P0 ;  /* 0x000000ff00007207 */ /* 0x000fe40000000000 */
[----:B------:R-:W-:-:S07]  /*13f00*/  LOP3.LUT R20, R20, R3, RZ, 0x3c, !PT ;  /* 0x0000000314147212 */ /* 0x000fce00078e3cff */
.L_x_1036:
[----:B------:R-:W0:Y:S01]  /*13f10*/  S2R R4, SR_CgaCtaId ;  /* 0x0000000000047919 */ /* 0x000e220000008800 */
[----:B------:R-:W-:Y:S02]  /*13f20*/  MOV R3, 0x400 ;  /* 0x0000040000037802 */ /* 0x000fe40000000f00 */
[----:B------:R-:W-:Y:S02]  /*13f30*/  SHF.L.U32 R2, R2, 0x1f, RZ ;  /* 0x0000001f02027819 */ /* 0x000fe400000006ff */
[----:B0-----:R-:W-:-:S04]  /*13f40*/  LEA R9, R4, R3, 0x18 ;  /* 0x0000000304097211 */ /* 0x001fc800078ec0ff */
[----:B------:R-:W0:Y:S02]  /*13f50*/  SYNCS.PHASECHK.TRANS64.TRYWAIT P0, [R9+URZ+0x20820], R2 ;  /* 0x02082002090075a7 */ /* 0x000e24000800017f */
[----:B0-----:R-:W-:Y:S05]  /*13f60*/  @!P0 BRA `(.L_x_1088) ;  /* 0x00000014005c8947 */ /* 0x001fea0003800000 */
.L_x_1131:
        /* <DEDUP_REMOVED lines=8> */
[----:B------:R-:W-:-:S06]  /*13ff0*/  ULOP3.LUT UR4, UR38, 0x2, URZ, 0xfc, !UPT ;  /* 0x0000000226047892 */ /* 0x000fcc000f8efc3f */
[----:B------:R-:W-:-:S05]  /*14000*/  IMAD.U32 R2, RZ, RZ, UR4 ;  /* 0x00000004ff027e24 */ /* 0x000fca000f8e00ff */
[----:B------:R-:W-:-:S13]  /*14010*/  ISETP.NE.AND P0, PT, R2, 0x3, PT ;  /* 0x000000030200780c */ /* 0x000fda0003f05270 */
[----:B------:R-:W-:Y:S05]  /*14020*/  @!P0 BRA `(.L_x_1089) ;  /* 0x0000000000048947 */ /* 0x000fea0003800000 */
[----:B------:R-:W-:Y:S01]  /*14030*/  BPT.TRAP 0x1 ;  /* 0x000000040000795c */ /* 0x000fe20000300000 */
.L_x_1089:
        /* <DEDUP_REMOVED lines=12> */
.L_x_1132:
[----:B------:R-:W1:Y:S02]  /*14100*/  SYNCS.PHASECHK.TRANS64.TRYWAIT P1, [R7+URZ], R2 ;  /* 0x00000002070075a7 */ /* 0x000e64000802017f */
[----:B-1----:R-:W-:Y:S05]  /*14110*/  @!P1 BRA `(.L_x_1091) ;  /* 0x0000001400189947 */ /* 0x002fea0003800000 */
.L_x_1133:
[----:B------:R-:W-:Y:S05]  /*14120*/  @!P0 BRA `(.L_x_1092) ;  /* 0x0000000000048947 */ /* 0x000fea0003800000 */
[----:B------:R-:W-:Y:S01]  /*14130*/  BPT.TRAP 0x1 ;  /* 0x000000040000795c */ /* 0x000fe20000300000 */
.L_x_1092:
[----:B0-----:R-:W-:-:S04]  /*14140*/  IMAD R5, R0, 0x8, R9 ;  /* 0x0000000800057824 */ /* 0x001fc800078e0209 */
[----:B------:R-:W0:Y:S02]  /*14150*/  SYNCS.PHASECHK.TRANS64.TRYWAIT P1, [R5+URZ+0x20860], R4 ;  /* 0x02086004050075a7 */ /* 0x000e24000802017f */
[----:B0-----:R-:W-:Y:S05]  /*14160*/  @!P1 BRA `(.L_x_1093) ;  /* 0x0000001400189947 */ /* 0x001fea0003800000 */
.L_x_1134:
[----:B------:R-:W-:Y:S05]  /*14170*/  @!P0 BRA `(.L_x_1094) ;  /* 0x0000000000048947 */ /* 0x000fea0003800000 */
[----:B------:R-:W-:Y:S01]  /*14180*/  BPT.TRAP 0x1 ;  /* 0x000000040000795c */ /* 0x000fe20000300000 */
.L_x_1094:
[----:B------:R-:W-:-:S04]  /*14190*/  IMAD R3, R3, 0x8, R9 ;  /* 0x0000000803037824 */ /* 0x000fc800078e0209 */
[----:B------:R-:W2:Y:S02]  /*141a0*/  SYNCS.PHASECHK.TRANS64.TRYWAIT P1, [R3+URZ+0x20860], R2 ;  /* 0x02086002030075a7 */ /* 0x000ea4000802017f */
[----:B--2---:R-:W-:Y:S05]  /*141b0*/  @!P1 BRA `(.L_x_1095) ;  /* 0x0000001400189947 */ /* 0x004fea0003800000 */
.L_x_1135:
[----:B------:R-:W-:Y:S05]  /*141c0*/  @!P0 BRA `(.L_x_1096) ;  /* 0x0000000000048947 */ /* 0x000fea0003800000 */
[----:B------:R-:W-:Y:S01]  /*141d0*/  BPT.TRAP 0x1 ;  /* 0x000000040000795c */ /* 0x000fe20000300000 */
.L_x_1096:
[----:B------:R-:W3:Y:S02]  /*141e0*/  SYNCS.PHASECHK.TRANS64.TRYWAIT P0, [R5+URZ+0x20880], R4 ;  /* 0x02088004050075a7 */ /* 0x000ee4000800017f */
[----:B---3--:R-:W-:Y:S05]  /*141f0*/  @!P0 BRA `(.L_x_1097) ;  /* 0x00000014001c8947 */ /* 0x008fea0003800000 */
.L_x_1098:
[----:B----4-:R4:W0:Y:S02]  /*14200*/  SYNCS.PHASECHK.TRANS64.TRYWAIT P0, [R3+URZ+0x20880], R2 ;  /* 0x02088002030075a7 */ /* 0x010824000800017f */
[----:B0-----:R-:W-:Y:S05]  /*14210*/  @!P0 NANOSLEEP.SYNCS 0x989680 ;  /* 0x009896800000895d */ /* 0x001fea0003900000 */
[----:B------:R-:W0:Y:S02]  /*14220*/  @!P0 SYNCS.PHASECHK.TRANS64 P0, [R3+URZ+0x20880], R2 ;  /* 0x02088002030085a7 */ /* 0x000e24000800007f */
[----:B0-----:R-:W-:Y:S05]  /*14230*/  @!P0 BRA `(.L_x_1098) ;  /* 0xfffffffc00f08947 */ /* 0x001fea000383ffff */
.L_x_948:
[----:B------:R-:W-:Y:S05]  /*14240*/  BSYNC B6 ;  /* 0x0000000000067941 */ /* 0x000fea0003800000 */
.L_x_945:
[----:B------:R-:W-:Y:S05]  /*14250*/  EXIT ;  /* 0x000000000000794d */ /* 0x000fea0003800000 */
.L_x_958:
[----:B0-----:R-:W-:-:S04]  /*14260*/  IMAD.U32 R3, RZ, RZ, UR41 ;  /* 0x00000029ff037e24 */ /* 0x001fc8000f8e00ff */
[----:B------:R0:W1:Y:S03]  /*14270*/  SYNCS.PHASECHK.TRANS64.TRYWAIT P0, [R3+URZ+0x20800], R8 ;  /* 0x02080008030075a7 */ /* 0x000066000800017f */
[----:B-1----:R-:W-:Y:S05]  /*14280*/  @!P0 NANOSLEEP.SYNCS 0x989680 ;  /* 0x009896800000895d */ /* 0x002fea0003900000 */
[----:B------:R-:W1:Y:S02]  /*14290*/  @!P0 SYNCS.PHASECHK.TRANS64 P0, [R3+URZ+0x20800], R8 ;  /* 0x02080008030085a7 */ /* 0x000e64000800007f */
[----:B-1----:R-:W-:Y:S05]  /*142a0*/  @!P0 BRA `(.L_x_958) ;  /* 0xfffffffc00ec8947 */ /* 0x002fea000383ffff */
[----:B------:R-:W-:Y:S05]  /*142b0*/  BRA `(.L_x_1099) ;  /* 0xfffffed800587947 */ /* 0x000fea000383ffff */
.L_x_962:
[----:B0-----:R-:W-:-:S04]  /*142c0*/  IMAD.U32 R3, RZ, RZ, UR41 ;  /* 0x00000029ff037e24 */ /* 0x001fc8000f8e00ff */
[----:B------:R0:W2:Y:S03]  /*142d0*/  SYNCS.PHASECHK.TRANS64.TRYWAIT P0, [R3+URZ+0x20830], R8 ;  /* 0x02083008030075a7 */ /* 0x0000a6000800017f */
[----:B--2---:R-:W-:Y:S05]  /*142e0*/  @!P0 NANOSLEEP.SYNCS 0x989680 ;  /* 0x009896800000895d */ /* 0x004fea0003900000 */
[----:B------:R-:W2:Y:S02]  /*142f0*/  @!P0 SYNCS.PHASECHK.TRANS64 P0, [R3+URZ+0x20830], R8 ;  /* 0x02083008030085a7 */ /* 0x000ea4000800007f */
[----:B--2---:R-:W-:Y:S05]  /*14300*/  @!P0 BRA `(.L_x_962) ;  /* 0xfffffffc00ec8947 */ /* 0x004fea000383ffff */
[----:B------:R-:W-:Y:S05]  /*14310*/  BRA `(.L_x_961) ;  /* 0xfffffed800807947 */ /* 0x000fea000383ffff */
.L_x_978:
[----:B-1----:R-:W-:-:S04]  /*14320*/  IMAD.U32 R12, RZ, RZ, UR6 ;  /* 0x00000006ff0c7e24 */ /* 0x002fc8000f8e00ff */
[----:B------:R1:W2:Y:S03]  /*14330*/  SYNCS.PHASECHK.TRANS64.TRYWAIT P0, [R12+URZ+0x20830], R11 ;  /* 0x0208300b0c0075a7 */ /* 0x0002a6000800017f */
[----:B--2---:R-:W-:Y:S05]  /*14340*/  @!P0 NANOSLEEP.SYNCS 0x989680 ;  /* 0x009896800000895d */ /* 0x004fea0003900000 */
[----:B------:R-:W2:Y:S02]  /*14350*/  @!P0 SYNCS.PHASECHK.TRANS64 P0, [R12+URZ+0x20830], R11 ;  /* 0x0208300b0c0085a7 */ /* 0x000ea4000800007f */
[----:B--2---:R-:W-:Y:S05]  /*14360*/  @!P0 BRA `(.L_x_978) ;  /* 0xfffffffc00ec8947 */ /* 0x004fea000383ffff */
[----:B------:R-:W-:Y:S05]  /*14370*/  BRA `(.L_x_975) ;  /* 0xffffff08002c7947 */ /* 0x000fea000383ffff */
.L_x_982:
[----:B-1----:R-:W-:-:S04]  /*14380*/  IMAD.U32 R12, RZ, RZ, UR6 ;  /* 0x00000006ff0c7e24 */ /* 0x002fc8000f8e00ff */
[----:B------:R1:W2:Y:S03]  /*14390*/  SYNCS.PHASECHK.TRANS64.TRYWAIT P0, [R12+URZ+0x20850], R11 ;  /* 0x0208500b0c0075a7 */ /* 0x0002a6000800017f */
[----:B--2---:R-:W-:Y:S05]  /*143a0*/  @!P0 NANOSLEEP.SYNCS 0x989680 ;  /* 0x009896800000895d */ /* 0x004fea0003900000 */
[----:B------:R-:W2:Y:S02]  /*143b0*/  @!P0 SYNCS.PHASECHK.TRANS64 P0, [R12+URZ+0x20850], R11 ;  /* 0x0208500b0c0085a7 */ /* 0x000ea4000800007f */
[----:B--2---:R-:W-:Y:S05]  /*143c0*/  @!P0 BRA `(.L_x_982) ;  /* 0xfffffffc00ec8947 */ /* 0x004fea000383ffff */
[----:B------:R-:W-:Y:S05]  /*143d0*/  BRA `(.L_x_979) ;  /* 0xffffff0800f47947 */ /* 0x000fea000383ffff */
.L_x_1000:
[----:B-1----:R-:W-:-:S04]  /*143e0*/  IMAD.U32 R9, RZ, RZ, UR6 ;  /* 0x00000006ff097e24 */ /* 0x002fc8000f8e00ff */
[----:B------:R1:W2:Y:S03]  /*143f0*/  SYNCS.PHASECHK.TRANS64.TRYWAIT P1, [R9+URZ+0x20830], R8 ;  /* 0x02083008090075a7 */ /* 0x0002a6000802017f */
[----:B--2---:R-:W-:Y:S05]  /*14400*/  @!P1 NANOSLEEP.SYNCS 0x989680 ;  /* 0x009896800000995d */ /* 0x004fea0003900000 */
[----:B------:R-:W2:Y:S02]  /*14410*/  @!P1 SYNCS.PHASECHK.TRANS64 P1, [R9+URZ+0x20830], R8 ;  /* 0x02083008090095a7 */ /* 0x000ea4000802007f */
[----:B--2---:R-:W-:Y:S05]  /*14420*/  @!P1 BRA `(.L_x_1000) ;  /* 0xfffffffc00ec9947 */ /* 0x004fea000383ffff */
[----:B------:R-:W-:Y:S05]  /*14430*/  BRA `(.L_x_997) ;  /* 0xffffff3000b07947 */ /* 0x000fea000383ffff */
.L_x_1004:
[----:B-1----:R-:W-:-:S04]  /*14440*/  IMAD.U32 R9, RZ, RZ, UR6 ;  /* 0x00000006ff097e24 */ /* 0x002fc8000f8e00ff */
[----:B------:R1:W2:Y:S03]  /*14450*/  SYNCS.PHASECHK.TRANS64.TRYWAIT P0, [R9+URZ+0x20850], R8 ;  /* 0x02085008090075a7 */ /* 0x0002a6000800017f */
[----:B--2---:R-:W-:Y:S05]  /*14460*/  @!P0 NANOSLEEP.SYNCS 0x989680 ;  /* 0x009896800000895d */ /* 0x004fea0003900000 */
[----:B------:R-:W2:Y:S02]  /*14470*/  @!P0 SYNCS.PHASECHK.TRANS64 P0, [R9+URZ+0x20850], R8 ;  /* 0x02085008090085a7 */ /* 0x000ea4000800007f */
[----:B--2---:R-:W-:Y:S05]  /*14480*/  @!P0 BRA `(.L_x_1004) ;  /* 0xfffffffc00ec8947 */ /* 0x004fea000383ffff */
[----:B------:R-:W-:Y:S05]  /*14490*/  BRA `(.L_x_1001) ;  /* 0xffffff3400847947 */ /* 0x000fea000383ffff */
.L_x_1011:
[----:B-1----:R-:W-:-:S04]  /*144a0*/  IMAD.U32 R9, RZ, RZ, UR6 ;  /* 0x00000006ff097e24 */ /* 0x002fc8000f8e00ff */
[----:B------:R1:W2:Y:S03]  /*144b0*/  SYNCS.PHASECHK.TRANS64.TRYWAIT P1, [R9+URZ+0x20830], R8 ;  /* 0x02083008090075a7 */ /* 0x0002a6000802017f */
[----:B--2---:R-:W-:Y:S05]  /*144c0*/  @!P1 NANOSLEEP.SYNCS 0x989680 ;  /* 0x009896800000995d */ /* 0x004fea0003900000 */
[----:B------:R-:W2:Y:S02]  /*144d0*/  @!P1 SYNCS.PHASECHK.TRANS64 P1, [R9+URZ+0x20830], R8 ;  /* 0x02083008090095a7 */ /* 0x000ea4000802007f */
[----:B--2---:R-:W-:Y:S05]  /*144e0*/  @!P1 BRA `(.L_x_1011) ;  /* 0xfffffffc00ec9947 */ /* 0x004fea000383ffff */
[----:B------:R-:W-:Y:S05]  /*144f0*/  BRA `(.L_x_1008) ;  /* 0xffffff4c00fc7947 */ /* 0x000fea000383ffff */
.L_x_1015:
[----:B-1----:R-:W-:-:S04]  /*14500*/  IMAD.U32 R9, RZ, RZ, UR6 ;  /* 0x00000006ff097e24 */ /* 0x002fc8000f8e00ff */
[----:B------:R1:W2:Y:S03]  /*14510*/  SYNCS.PHASECHK.TRANS64.TRYWAIT P0, [R9+URZ+0x20850], R8 ;  /* 0x02085008090075a7 */ /* 0x0002a6000800017f */
[----:B--2---:R-:W-:Y:S05]  /*14520*/  @!P0 NANOSLEEP.SYNCS 0x989680 ;  /* 0x009896800000895d */ /* 0x004fea0003900000 */
[----:B------:R-:W2:Y:S02]  /*14530*/  @!P0 SYNCS.PHASECHK.TRANS64 P0, [R9+URZ+0x20850], R8 ;  /* 0x02085008090085a7 */ /* 0x000ea4000800007f */
[----:B--2---:R-:W-:Y:S05]  /*14540*/  @!P0 BRA `(.L_x_1015) ;  /* 0xfffffffc00ec8947 */ /* 0x004fea000383ffff */
[----:B------:R-:W-:Y:S05]  /*14550*/  BRA `(.L_x_1012) ;  /* 0xffffff5000c07947 */ /* 0x000fea000383ffff */
.L_x_1029:
[----:B-1----:R-:W-:-:S04]  /*14560*/  IMAD.U32 R5, RZ, RZ, UR14 ;  /* 0x0000000eff057e24 */ /* 0x002fc8000f8e00ff */
[----:B------:R1:W2:Y:S03]  /*14570*/  SYNCS.PHASECHK.TRANS64.TRYWAIT P0, [R5+URZ+0x20850], R0 ;  /* 0x02085000050075a7 */ /* 0x0002a6000800017f */
[----:B--2---:R-:W-:Y:S05]  /*14580*/  @!P0 NANOSLEEP.SYNCS 0x989680 ;  /* 0x009896800000895d */ /* 0x004fea0003900000 */
[----:B------:R-:W2:Y:S02]  /*14590*/  @!P0 SYNCS.PHASECHK.TRANS64 P0, [R5+URZ+0x20850], R0 ;  /* 0x02085000050085a7 */ /* 0x000ea4000800007f */
[----:B--2---:R-:W-:Y:S05]  /*145a0*/  @!P0 BRA `(.L_x_1029) ;  /* 0xfffffffc00ec8947 */ /* 0x004fea000383ffff */
[----:B------:R-:W-:Y:S05]  /*145b0*/  BRA `(.L_x_1028) ;  /* 0xffffff7400947947 */ /* 0x000fea000383ffff */
.L_x_1048:
[----:B------:R-:W-:Y:S02]  /*145c0*/  IMAD.MOV.U32 R13, RZ, RZ, R6 ;  /* 0x000000ffff0d7224 */ /* 0x000fe400078e0006 */
[----:B------:R-:W-:Y:S02]  /*145d0*/  IMAD.MOV.U32 R12, RZ, RZ, RZ ;  /* 0x000000ffff0c7224 */ /* 0x000fe400078e00ff */
[----:B------:R-:W-:Y:S02]  /*145e0*/  IMAD.MOV.U32 R11, RZ, RZ, 0x1f ;  /* 0x0000001fff0b7424 */ /* 0x000fe400078e00ff */
[----:B------:R-:W-:-:S07]  /*145f0*/  IMAD.MOV.U32 R15, RZ, RZ, -0x1 ;  /* 0xffffffffff0f7424 */ /* 0x000fce00078e00ff */
[----:B0-----:R-:W-:Y:S05]  /*14600*/  WARPSYNC.COLLECTIVE R15, `(.L_x_1100) ;  /* 0x000000000f087348 */ /* 0x001fea0003c00000 */
[----:B------:R1:W2:Y:S02]  /*14610*/  SHFL.IDX P6, R14, R13, R12, R11 ;  /* 0x0000000c0d0e7389 */ /* 0x0002a400000c000b */
[----:B012---:R-:W-:Y:S01]  /*14620*/  ENDCOLLECTIVE ;  /* 0x000000000000791b */ /* 0x007fe20003800000 */
.L_x_1100:
[----:B------:R-:W-:Y:S05]  /*14630*/  BRA `(.L_x_1101) ;  /* 0xffffffd0007c7947 */ /* 0x000fea000383ffff */
.L_x_1050:
[----:B------:R-:W-:Y:S01]  /*14640*/  BSSY B0, `(.L_x_1102) ;  /* 0x0000006000007945 */ /* 0x000fe20003800000 */
[----:B------:R-:W-:-:S07]  /*14650*/  IMAD.MOV.U32 R15, RZ, RZ, -0x1 ;  /* 0xffffffffff0f7424 */ /* 0x000fce00078e00ff */
[----:B01----:R-:W-:Y:S05]  /*14660*/  WARPSYNC.COLLECTIVE R15, `(.L_x_1103) ;  /* 0x000000000f0c7348 */ /* 0x003fea0003c00000 */
[----:B------:R-:W-:Y:S02]  /*14670*/  ELECT P6, UR62, PT ;  /* 0x00000000003e782f */ /* 0x000fe400038c0000 */
[----:B------:R-:W-:Y:S01]  /*14680*/  MOV R14, UR62 ;  /* 0x0000003e000e7c02 */ /* 0x000fe20008000f00 */
[----:B01----:R-:W-:Y:S10]  /*14690*/  ENDCOLLECTIVE ;  /* 0x000000000000791b */ /* 0x003ff40003800000 */
.L_x_1103:
[----:B------:R-:W-:Y:S05]  /*146a0*/  BSYNC B0 ;  /* 0x0000000000007941 */ /* 0x000fea0003800000 */
.L_x_1102:
[----:B------:R-:W-:Y:S05]  /*146b0*/  BRA `(.L_x_1104) ;  /* 0xffffffd000807947 */ /* 0x000fea000383ffff */
.L_x_1052:
[----:B--2---:R-:W-:-:S04]  /*146c0*/  IMAD.U32 R3, RZ, RZ, UR39 ;  /* 0x00000027ff037e24 */ /* 0x004fc8000f8e00ff */
[----:B------:R2:W3:Y:S03]  /*146d0*/  SYNCS.PHASECHK.TRANS64.TRYWAIT P0, [R3+URZ+0x20880], R2 ;  /* 0x02088002030075a7 */ /* 0x0004e6000800017f */
[----:B---3--:R-:W-:Y:S05]  /*146e0*/  @!P0 NANOSLEEP.SYNCS 0x989680 ;  /* 0x009896800000895d */ /* 0x008fea0003900000 */
[----:B------:R-:W3:Y:S02]  /*146f0*/  @!P0 SYNCS.PHASECHK.TRANS64 P0, [R3+URZ+0x20880], R2 ;  /* 0x02088002030085a7 */ /* 0x000ee4000800007f */
[----:B---3--:R-:W-:Y:S05]  /*14700*/  @!P0 BRA `(.L_x_1052) ;  /* 0xfffffffc00ec8947 */ /* 0x008fea000383ffff */
[----:B------:R-:W-:Y:S05]  /*14710*/  BRA `(.L_x_1105) ;  /* 0xffffffd000cc7947 */ /* 0x000fea000383ffff */
.L_x_1054:
[----:B--2---:R-:W-:-:S04]  /*14720*/  IMAD.U32 R3, RZ, RZ, UR39 ;  /* 0x00000027ff037e24 */ /* 0x004fc8000f8e00ff */
[----:B------:R2:W3:Y:S03]  /*14730*/  SYNCS.PHASECHK.TRANS64.TRYWAIT P0, [R3+URZ+0x20840], R2 ;  /* 0x02084002030075a7 */ /* 0x0004e6000800017f */
[----:B---3--:R-:W-:Y:S05]  /*14740*/  @!P0 NANOSLEEP.SYNCS 0x989680 ;  /* 0x009896800000895d */ /* 0x008fea0003900000 */
[----:B------:R-:W3:Y:S02]  /*14750*/  @!P0 SYNCS.PHASECHK.TRANS64 P0, [R3+URZ+0x20840], R2 ;  /* 0x02084002030085a7 */ /* 0x000ee4000800007f */
[----:B---3--:R-:W-:Y:S05]  /*14760*/  @!P0 BRA `(.L_x_1054) ;  /* 0xfffffffc00ec8947 */ /* 0x008fea000383ffff */
[----:B------:R-:W-:Y:S05]  /*14770*/  BRA `(.L_x_1106) ;  /* 0xffffffd400207947 */ /* 0x000fea000383ffff */
.L_x_1057:
[----:B------:R-:W-:Y:S01]  /*14780*/  IMAD.MOV.U32 R13, RZ, RZ, R5 ;  /* 0x000000ffff0d7224 */ /* 0x000fe200078e0005 */
[----:B------:R-:W-:Y:S01]  /*14790*/  LEA.HI R2, R9, UR40, RZ, 0x1d ;  /* 0x0000002809027c11 */ /* 0x000fe2000f8fe8ff */
[----:B------:R-:W-:Y:S02]  /*147a0*/  IMAD.MOV.U32 R12, RZ, RZ, RZ ;  /* 0x000000ffff0c7224 */ /* 0x000fe400078e00ff */
[----:B------:R-:W-:Y:S02]  /*147b0*/  IMAD.MOV.U32 R11, RZ, RZ, 0x181f ;  /* 0x0000181fff0b7424 */ /* 0x000fe400078e00ff */
[----:B------:R-:W-:Y:S02]  /*147c0*/  IMAD.MOV.U32 R15, RZ, RZ, -0x1 ;  /* 0xffffffffff0f7424 */ /* 0x000fe400078e00ff */
[----:B------:R-:W-:-:S07]  /*147d0*/  VIADD R10, R2, 0x10 ;  /* 0x00000010020a7836 */ /* 0x000fce0000000000 */
[----:B------:R-:W-:Y:S05]  /*147e0*/  WARPSYNC.COLLECTIVE R15, `(.L_x_1107) ;  /* 0x000000000f087348 */ /* 0x000fea0003c00000 */
[----:B------:R0:W1:Y:S02]  /*147f0*/  SHFL.IDX P6, R14, R13, R12, R11 ;  /* 0x0000000c0d0e7389 */ /* 0x00006400000c000b */
[----:B01----:R-:W-:Y:S01]  /*14800*/  ENDCOLLECTIVE ;  /* 0x000000000000791b */ /* 0x003fe20003800000 */
.L_x_1107:
[----:B------:R-:W-:Y:S02]  /*14810*/  IMAD.MOV.U32 R13, RZ, RZ, R0 ;  /* 0x000000ffff0d7224 */ /* 0x000fe400078e0000 */
[----:B------:R-:W-:-:S07]  /*14820*/  IMAD.MOV.U32 R6, RZ, RZ, R14 ;  /* 0x000000ffff067224 */ /* 0x000fce00078e000e */
[----:B------:R-:W-:Y:S05]  /*14830*/  WARPSYNC.COLLECTIVE R15, `(.L_x_1108) ;  /* 0x000000000f087348 */ /* 0x000fea0003c00000 */
[----:B------:R0:W1:Y:S02]  /*14840*/  SHFL.IDX P6, R14, R13, R12, R11 ;  /* 0x0000000c0d0e7389 */ /* 0x00006400000c000b */
[----:B01----:R-:W-:Y:S01]  /*14850*/  ENDCOLLECTIVE ;  /* 0x000000000000791b */ /* 0x003fe20003800000 */
.L_x_1108:
        /* <DEDUP_REMOVED lines=10> */
.L_x_1109:
        /* <DEDUP_REMOVED lines=17> */
.L_x_1110:
[----:B------:R-:W-:Y:S02]  /*14a10*/  @!P2 VIADD R8, R4, UR39 ;  /* 0x000000270408ac36 */ /* 0x000fe40008000000 */
[----:B------:R-:W-:Y:S02]  /*14a20*/  IMAD.MOV.U32 R13, RZ, RZ, R5 ;  /* 0x000000ffff0d7224 */ /* 0x000fe400078e0005 */
[----:B------:R-:W-:Y:S01]  /*14a30*/  IMAD.MOV.U32 R12, RZ, RZ, 0x2 ;  /* 0x00000002ff0c7424 */ /* 0x000fe200078e00ff */
[----:B------:R-:W-:-:S13]  /*14a40*/  @!P2 IADD3 R7, P3, R18, R14, RZ ;  /* 0x0000000e1207a210 */ /* 0x000fda0007f7e0ff */
[----:B------:R-:W-:Y:S05]  /*14a50*/  WARPSYNC.COLLECTIVE R15, `(.L_x_1111) ;  /* 0x000000000f087348 */ /* 0x000fea0003c00000 */
[----:B------:R0:W1:Y:S02]  /*14a60*/  SHFL.IDX P6, R14, R13, R12, R11 ;  /* 0x0000000c0d0e7389 */ /* 0x00006400000c000b */
[----:B01----:R-:W-:Y:S01]  /*14a70*/  ENDCOLLECTIVE ;  /* 0x000000000000791b */ /* 0x003fe20003800000 */
.L_x_1111:
[----:B------:R-:W-:-:S05]  /*14a80*/  @!P2 IMAD.X R6, RZ, RZ, R6, P3 ;  /* 0x000000ffff06a224 */ /* 0x000fca00018e0606 */
[----:B------:R-:W-:-:S04]  /*14a90*/  @!P2 LOP3.LUT R7, R7, R6, RZ, 0x3c, !PT ;  /* 0x000000060707a212 */ /* 0x000fc800078e3cff */
[----:B------:R-:W-:Y:S01]  /*14aa0*/  @!P2 LOP3.LUT R6, R7, R6, RZ, 0x3c, !PT ;  /* 0x000000060706a212 */ /* 0x000fe200078e3cff */
[----:B------:R-:W-:-:S03]  /*14ab0*/  IMAD.MOV.U32 R13, RZ, RZ, R0 ;  /* 0x000000ffff0d7224 */ /* 0x000fc600078e0000 */
        /* <DEDUP_REMOVED lines=12> */
.L_x_1112:
[----:B------:R-:W-:Y:S02]  /*14b80*/  @!P2 VIADD R8, R4, UR39 ;  /* 0x000000270408ac36 */ /* 0x000fe40008000000 */
[----:B------:R-:W-:Y:S02]  /*14b90*/  IMAD.MOV.U32 R13, RZ, RZ, R5 ;  /* 0x000000ffff0d7224 */ /* 0x000fe400078e0005 */
[----:B------:R-:W-:Y:S01]  /*14ba0*/  IMAD.MOV.U32 R12, RZ, RZ, 0x3 ;  /* 0x00000003ff0c7424 */ /* 0x000fe200078e00ff */
[----:B------:R-:W-:-:S13]  /*14bb0*/  @!P2 IADD3 R7, P3, R18, R14, RZ ;  /* 0x0000000e1207a210 */ /* 0x000fda0007f7e0ff */
[----:B------:R-:W-:Y:S05]  /*14bc0*/  WARPSYNC.COLLECTIVE R15, `(.L_x_1113) ;  /* 0x000000000f087348 */ /* 0x000fea0003c00000 */
[----:B------:R0:W1:Y:S02]  /*14bd0*/  SHFL.IDX P6, R14, R13, R12, R11 ;  /* 0x0000000c0d0e7389 */ /* 0x00006400000c000b */
[----:B01----:R-:W-:Y:S01]  /*14be0*/  ENDCOLLECTIVE ;  /* 0x000000000000791b */ /* 0x003fe20003800000 */
.L_x_1113:
        /* <DEDUP_REMOVED lines=16> */
.L_x_1114:
[----:B------:R-:W-:Y:S02]  /*14cf0*/  @!P2 VIADD R8, R4, UR39 ;  /* 0x000000270408ac36 */ /* 0x000fe40008000000 */
[----:B------:R-:W-:Y:S02]  /*14d00*/  IMAD.MOV.U32 R13, RZ, RZ, R5 ;  /* 0x000000ffff0d7224 */ /* 0x000fe400078e0005 */
[----:B------:R-:W-:Y:S01]  /*14d10*/  IMAD.MOV.U32 R12, RZ, RZ, 0x4 ;  /* 0x00000004ff0c7424 */ /* 0x000fe200078e00ff */
[----:B------:R-:W-:-:S13]  /*14d20*/  @!P2 IADD3 R7, P3, R18, R14, RZ ;  /* 0x0000000e1207a210 */ /* 0x000fda0007f7e0ff */
[----:B------:R-:W-:Y:S05]  /*14d30*/  WARPSYNC.COLLECTIVE R15, `(.L_x_1115) ;  /* 0x000000000f087348 */ /* 0x000fea0003c00000 */
[----:B------:R0:W1:Y:S02]  /*14d40*/  SHFL.IDX P6, R14, R13, R12, R11 ;  /* 0x0000000c0d0e7389 */ /* 0x00006400000c000b */
[----:B01----:R-:W-:Y:S01]  /*14d50*/  ENDCOLLECTIVE ;  /* 0x000000000000791b */ /* 0x003fe20003800000 */
.L_x_1115:
        /* <DEDUP_REMOVED lines=16> */
.L_x_1116:
[----:B------:R-:W-:Y:S02]  /*14e60*/  @!P2 VIADD R8, R4, UR39 ;  /* 0x000000270408ac36 */ /* 0x000fe40008000000 */
[----:B------:R-:W-:Y:S02]  /*14e70*/  IMAD.MOV.U32 R13, RZ, RZ, R5 ;  /* 0x000000ffff0d7224 */ /* 0x000fe400078e0005 */
[----:B------:R-:W-:Y:S01]  /*14e80*/  IMAD.MOV.U32 R12, RZ, RZ, 0x5 ;  /* 0x00000005ff0c7424 */ /* 0x000fe200078e00ff */
[----:B------:R-:W-:-:S13]  /*14e90*/  @!P2 IADD3 R7, P3, R18, R14, RZ ;  /* 0x0000000e1207a210 */ /* 0x000fda0007f7e0ff */
[----:B------:R-:W-:Y:S05]  /*14ea0*/  WARPSYNC.COLLECTIVE R15, `(.L_x_1117) ;  /* 0x000000000f087348 */ /* 0x000fea0003c00000 */
[----:B------:R0:W1:Y:S02]  /*14eb0*/  SHFL.IDX P6, R14, R13, R12, R11 ;  /* 0x0000000c0d0e7389 */ /* 0x00006400000c000b */
[----:B01----:R-:W-:Y:S01]  /*14ec0*/  ENDCOLLECTIVE ;  /* 0x000000000000791b */ /* 0x003fe20003800000 */
.L_x_1117:
        /* <DEDUP_REMOVED lines=15> */
.L_x_1118:
[----:B------:R-:W-:Y:S02]  /*14fc0*/  @!P2 VIADD R8, R4, UR39 ;  /* 0x000000270408ac36 */ /* 0x000fe40008000000 */
[----:B------:R-:W-:Y:S02]  /*14fd0*/  IMAD.MOV.U32 R13, RZ, RZ, R5 ;  /* 0x000000ffff0d7224 */ /* 0x000fe400078e0005 */
[----:B------:R-:W-:Y:S01]  /*14fe0*/  IMAD.MOV.U32 R12, RZ, RZ, 0x6 ;  /* 0x00000006ff0c7424 */ /* 0x000fe200078e00ff */
[----:B------:R-:W-:-:S13]  /*14ff0*/  @!P2 IADD3 R7, P3, R18, R14, RZ ;  /* 0x0000000e1207a210 */ /* 0x000fda0007f7e0ff */
[----:B------:R-:W-:Y:S05]  /*15000*/  WARPSYNC.COLLECTIVE R15, `(.L_x_1119) ;  /* 0x000000000f087348 */ /* 0x000fea0003c00000 */
[----:B------:R0:W1:Y:S02]  /*15010*/  SHFL.IDX P6, R14, R13, R12, R11 ;  /* 0x0000000c0d0e7389 */ /* 0x00006400000c000b */
[----:B01----:R-:W-:Y:S01]  /*15020*/  ENDCOLLECTIVE ;  /* 0x000000000000791b */ /* 0x003fe20003800000 */
.L_x_1119:
        /* <DEDUP_REMOVED lines=9> */
[----:B------:R0:W-:Y:S02]  /*150c0*/  @!P2 LDGSTS.E.BYPASS.LTC128B.128 [R8+0x16c00], desc[UR44][R6.64+0x80], !P0 ;  /* 0x16c000800608afae */ /* 0x0001e4000c101d6c */
[----:B0-----:R-:W-:-:S07]  /*150d0*/  IMAD.MOV.U32 R6, RZ, RZ, R14 ;  /* 0x000000ffff067224 */ /* 0x001fce00078e000e */
[----:B------:R-:W-:Y:S05]  /*150e0*/  WARPSYNC.COLLECTIVE R15, `(.L_x_1120) ;  /* 0x000000000f087348 */ /* 0x000fea0003c00000 */
[----:B------:R0:W1:Y:S02]  /*150f0*/  SHFL.IDX P6, R14, R13, R12, R11 ;  /* 0x0000000c0d0e7389 */ /* 0x00006400000c000b */
[----:B01----:R-:W-:Y:S01]  /*15100*/  ENDCOLLECTIVE ;  /* 0x000000000000791b */ /* 0x003fe20003800000 */
.L_x_1120:
[----:B------:R-:W-:-:S05]  /*15110*/  VIADD R8, R2, 0x60 ;  /* 0x0000006002087836 */ /* 0x000fca0000000000 */
        /* <DEDUP_REMOVED lines=8> */
.L_x_1121:
        /* <DEDUP_REMOVED lines=15> */
.L_x_1122:
[----:B------:R-:W-:Y:S05]  /*15290*/  BRA `(.L_x_1123) ;  /* 0xffffffd400507947 */ /* 0x000fea000383ffff */
.L_x_1060:
[----:B-1----:R-:W-:-:S04]  /*152a0*/  IMAD.U32 R3, RZ, RZ, UR39 ;  /* 0x00000027ff037e24 */ /* 0x002fc8000f8e00ff */
[----:B------:R1:W2:Y:S03]  /*152b0*/  SYNCS.PHASECHK.TRANS64.TRYWAIT P0, [R3+URZ+0x20820], R2 ;  /* 0x02082002030075a7 */ /* 0x0002a6000800017f */
[----:B--2---:R-:W-:Y:S05]  /*152c0*/  @!P0 NANOSLEEP.SYNCS 0x989680 ;  /* 0x009896800000895d */ /* 0x004fea0003900000 */
[----:B------:R-:W2:Y:S02]  /*152d0*/  @!P0 SYNCS.PHASECHK.TRANS64 P0, [R3+URZ+0x20820], R2 ;  /* 0x02082002030085a7 */ /* 0x000ea4000800007f */
[----:B--2---:R-:W-:Y:S05]  /*152e0*/  @!P0 BRA `(.L_x_1060) ;  /* 0xfffffffc00ec8947 */ /* 0x004fea000383ffff */
[----:B------:R-:W-:Y:S05]  /*152f0*/  BRA `(.L_x_1124) ;  /* 0xffffffd400987947 */ /* 0x000fea000383ffff */
.L_x_1065:
[----:B-1----:R1:W2:Y:S02]  /*15300*/  SYNCS.PHASECHK.TRANS64.TRYWAIT P0, [R8+URZ+0x20880], R2 ;  /* 0x02088002080075a7 */ /* 0x0022a4000800017f */
[----:B--2---:R-:W-:Y:S05]  /*15310*/  @!P0 NANOSLEEP.SYNCS 0x989680 ;  /* 0x009896800000895d */ /* 0x004fea0003900000 */
[----:B------:R-:W2:Y:S02]  /*15320*/  @!P0 SYNCS.PHASECHK.TRANS64 P0, [R8+URZ+0x20880], R2 ;  /* 0x02088002080085a7 */ /* 0x000ea4000800007f */
[----:B--2---:R-:W-:Y:S05]  /*15330*/  @!P0 BRA `(.L_x_1065) ;  /* 0xfffffffc00f08947 */ /* 0x004fea000383ffff */
[----:B------:R-:W-:Y:S05]  /*15340*/  BRA `(.L_x_1125) ;  /* 0xffffffd800387947 */ /* 0x000fea000383ffff */
.L_x_1070:
[----:B---3--:R3:W4:Y:S02]  /*15350*/  SYNCS.PHASECHK.TRANS64.TRYWAIT P0, [R8+URZ+0x20840], R2 ;  /* 0x02084002080075a7 */ /* 0x008724000800017f */
[----:B----4-:R-:W-:Y:S05]  /*15360*/  @!P0 NANOSLEEP.SYNCS 0x989680 ;  /* 0x009896800000895d */ /* 0x010fea0003900000 */
[----:B------:R-:W4:Y:S02]  /*15370*/  @!P0 SYNCS.PHASECHK.TRANS64 P0, [R8+URZ+0x20840], R2 ;  /* 0x02084002080085a7 */ /* 0x000f24000800007f */
[----:B----4-:R-:W-:Y:S05]  /*15380*/  @!P0 BRA `(.L_x_1070) ;  /* 0xfffffffc00f08947 */ /* 0x010fea000383ffff */
[----:B------:R-:W-:Y:S05]  /*15390*/  BRA `(.L_x_1126) ;  /* 0xffffffd800dc7947 */ /* 0x000fea000383ffff */
.L_x_1076:
[----:B--2---:R2:W3:Y:S02]  /*153a0*/  SYNCS.PHASECHK.TRANS64.TRYWAIT P0, [R18+URZ+0x20870], R3 ;  /* 0x02087003120075a7 */ /* 0x0044e4000800017f */
[----:B---3--:R-:W-:Y:S05]  /*153b0*/  @!P0 NANOSLEEP.SYNCS 0x989680 ;  /* 0x009896800000895d */ /* 0x008fea0003900000 */
[----:B------:R-:W3:Y:S02]  /*153c0*/  @!P0 SYNCS.PHASECHK.TRANS64 P0, [R18+URZ+0x20870], R3 ;  /* 0x02087003120085a7 */ /* 0x000ee4000800007f */
[----:B---3--:R-:W-:Y:S05]  /*153d0*/  @!P0 BRA `(.L_x_1076) ;  /* 0xfffffffc00f08947 */ /* 0x008fea000383ffff */
[----:B------:R-:W-:Y:S05]  /*153e0*/  BRA `(.L_x_1127) ;  /* 0xffffffdc00a87947 */ /* 0x000fea000383ffff */
.L_x_1078:
[----:B--2---:R2:W3:Y:S02]  /*153f0*/  SYNCS.PHASECHK.TRANS64.TRYWAIT P0, [R18+URZ+0x20860], R3 ;  /* 0x02086003120075a7 */ /* 0x0044e4000800017f */
[----:B---3--:R-:W-:Y:S05]  /*15400*/  @!P0 NANOSLEEP.SYNCS 0x989680 ;  /* 0x009896800000895d */ /* 0x008fea0003900000 */
[----:B------:R-:W3:Y:S02]  /*15410*/  @!P0 SYNCS.PHASECHK.TRANS64 P0, [R18+URZ+0x20860], R3 ;  /* 0x02086003120085a7 */ /* 0x000ee4000800007f */
[----:B---3--:R-:W-:Y:S05]  /*15420*/  @!P0 BRA `(.L_x_1078) ;  /* 0xfffffffc00f08947 */ /* 0x008fea000383ffff */
[----:B------:R-:W-:Y:S05]  /*15430*/  BRA `(.L_x_1128) ;  /* 0xffffffdc00ac7947 */ /* 0x000fea000383ffff */
.L_x_1084:
[----:B-1----:R1:W2:Y:S02]  /*15440*/  SYNCS.PHASECHK.TRANS64.TRYWAIT P0, [R16+URZ+0x20870], R3 ;  /* 0x02087003100075a7 */ /* 0x0022a4000800017f */
[----:B--2---:R-:W-:Y:S05]  /*15450*/  @!P0 NANOSLEEP.SYNCS 0x989680 ;  /* 0x009896800000895d */ /* 0x004fea0003900000 */
[----:B------:R-:W2:Y:S02]  /*15460*/  @!P0 SYNCS.PHASECHK.TRANS64 P0, [R16+URZ+0x20870], R3 ;  /* 0x02087003100085a7 */ /* 0x000ea4000800007f */
[----:B--2---:R-:W-:Y:S05]  /*15470*/  @!P0 BRA `(.L_x_1084) ;  /* 0xfffffffc00f08947 */ /* 0x004fea000383ffff */
[----:B------:R-:W-:Y:S05]  /*15480*/  BRA `(.L_x_1129) ;  /* 0xffffffe400207947 */ /* 0x000fea000383ffff */
.L_x_1086:
[----:B-1----:R1:W2:Y:S02]  /*15490*/  SYNCS.PHASECHK.TRANS64.TRYWAIT P0, [R16+URZ+0x20860], R3 ;  /* 0x02086003100075a7 */ /* 0x0022a4000800017f */
[----:B--2---:R-:W-:Y:S05]  /*154a0*/  @!P0 NANOSLEEP.SYNCS 0x989680 ;  /* 0x009896800000895d */ /* 0x004fea0003900000 */
[----:B------:R-:W2:Y:S02]  /*154b0*/  @!P0 SYNCS.PHASECHK.TRANS64 P0, [R16+URZ+0x20860], R3 ;  /* 0x02086003100085a7 */ /* 0x000ea4000800007f */
[----:B--2---:R-:W-:Y:S05]  /*154c0*/  @!P0 BRA `(.L_x_1086) ;  /* 0xfffffffc00f08947 */ /* 0x004fea000383ffff */
[----:B------:R-:W-:Y:S05]  /*154d0*/  BRA `(.L_x_1130) ;  /* 0xffffffe4003c7947 */ /* 0x000fea000383ffff */
.L_x_1088:
[----:B0-----:R0:W1:Y:S02]  /*154e0*/  SYNCS.PHASECHK.TRANS64.TRYWAIT P0, [R9+URZ+0x20820], R2 ;  /* 0x02082002090075a7 */ /* 0x001064000800017f */
[----:B-1----:R-:W-:Y:S05]  /*154f0*/  @!P0 NANOSLEEP.SYNCS 0x989680 ;  /* 0x009896800000895d */ /* 0x002fea0003900000 */
[----:B------:R-:W1:Y:S02]  /*15500*/  @!P0 SYNCS.PHASECHK.TRANS64 P0, [R9+URZ+0x20820], R2 ;  /* 0x02082002090085a7 */ /* 0x000e64000800007f */
[----:B-1----:R-:W-:Y:S05]  /*15510*/  @!P0 BRA `(.L_x_1088) ;  /* 0xfffffffc00f08947 */ /* 0x002fea000383ffff */
[----:B------:R-:W-:Y:S05]  /*15520*/  BRA `(.L_x_1131) ;  /* 0xffffffe800907947 */ /* 0x000fea000383ffff */
.L_x_1090:
[----:B0-----:R0:W1:Y:S02]  /*15530*/  SYNCS.PHASECHK.TRANS64.TRYWAIT P1, [R5+URZ], R4 ;  /* 0x00000004050075a7 */ /* 0x001064000802017f */
[----:B-1----:R-:W-:Y:S05]  /*15540*/  @!P1 NANOSLEEP.SYNCS 0x989680 ;  /* 0x009896800000995d */ /* 0x002fea0003900000 */
[----:B------:R-:W1:Y:S02]  /*15550*/  @!P1 SYNCS.PHASECHK.TRANS64 P1, [R5+URZ], R4 ;  /* 0x00000004050095a7 */ /* 0x000e64000802007f */
[----:B-1----:R-:W-:Y:S05]  /*15560*/  @!P1 BRA `(.L_x_1090) ;  /* 0xfffffffc00f09947 */ /* 0x002fea000383ffff */
[----:B------:R-:W-:Y:S05]  /*15570*/  BRA `(.L_x_1132) ;  /* 0xffffffe800e07947 */ /* 0x000fea000383ffff */
.L_x_1091:
[----:B-1----:R1:W2:Y:S02]  /*15580*/  SYNCS.PHASECHK.TRANS64.TRYWAIT P1, [R7+URZ], R2 ;  /* 0x00000002070075a7 */ /* 0x0022a4000802017f */
[----:B--2---:R-:W-:Y:S05]  /*15590*/  @!P1 NANOSLEEP.SYNCS 0x989680 ;  /* 0x009896800000995d */ /* 0x004fea0003900000 */
[----:B------:R-:W2:Y:S02]  /*155a0*/  @!P1 SYNCS.PHASECHK.TRANS64 P1, [R7+URZ], R2 ;  /* 0x00000002070095a7 */ /* 0x000ea4000802007f */
[----:B--2---:R-:W-:Y:S05]  /*155b0*/  @!P1 BRA `(.L_x_1091) ;  /* 0xfffffffc00f09947 */ /* 0x004fea000383ffff */
[----:B------:R-:W-:Y:S05]  /*155c0*/  BRA `(.L_x_1133) ;  /* 0xffffffe800d47947 */ /* 0x000fea000383ffff */
.L_x_1093:
[----:B0-----:R0:W2:Y:S02]  /*155d0*/  SYNCS.PHASECHK.TRANS64.TRYWAIT P1, [R5+URZ+0x20860], R4 ;  /* 0x02086004050075a7 */ /* 0x0010a4000802017f */
[----:B--2---:R-:W-:Y:S05]  /*155e0*/  @!P1 NANOSLEEP.SYNCS 0x989680 ;  /* 0x009896800000995d */ /* 0x004fea0003900000 */
[----:B------:R-:W2:Y:S02]  /*155f0*/  @!P1 SYNCS.PHASECHK.TRANS64 P1, [R5+URZ+0x20860], R4 ;  /* 0x02086004050095a7 */ /* 0x000ea4000802007f */
[----:B--2---:R-:W-:Y:S05]  /*15600*/  @!P1 BRA `(.L_x_1093) ;  /* 0xfffffffc00f09947 */ /* 0x004fea000383ffff */
[----:B------:R-:W-:Y:S05]  /*15610*/  BRA `(.L_x_1134) ;  /* 0xffffffe800d47947 */ /* 0x000fea000383ffff */
.L_x_1095:
[----:B--2---:R2:W3:Y:S02]  /*15620*/  SYNCS.PHASECHK.TRANS64.TRYWAIT P1, [R3+URZ+0x20860], R2 ;  /* 0x02086002030075a7 */ /* 0x0044e4000802017f */
[----:B---3--:R-:W-:Y:S05]  /*15630*/  @!P1 NANOSLEEP.SYNCS 0x989680 ;  /* 0x009896800000995d */ /* 0x008fea0003900000 */
[----:B------:R-:W3:Y:S02]  /*15640*/  @!P1 SYNCS.PHASECHK.TRANS64 P1, [R3+URZ+0x20860], R2 ;  /* 0x02086002030095a7 */ /* 0x000ee4000802007f */
[----:B---3--:R-:W-:Y:S05]  /*15650*/  @!P1 BRA `(.L_x_1095) ;  /* 0xfffffffc00f09947 */ /* 0x008fea000383ffff */
[----:B------:R-:W-:Y:S05]  /*15660*/  BRA `(.L_x_1135) ;  /* 0xffffffe800d47947 */ /* 0x000fea000383ffff */
.L_x_1097:
[----:B---3--:R3:W4:Y:S02]  /*15670*/  SYNCS.PHASECHK.TRANS64.TRYWAIT P0, [R5+URZ+0x20880], R4 ;  /* 0x02088004050075a7 */ /* 0x008724000800017f */
[----:B----4-:R-:W-:Y:S05]  /*15680*/  @!P0 NANOSLEEP.SYNCS 0x989680 ;  /* 0x009896800000895d */ /* 0x010fea0003900000 */
[----:B------:R-:W4:Y:S02]  /*15690*/  @!P0 SYNCS.PHASECHK.TRANS64 P0, [R5+URZ+0x20880], R4 ;  /* 0x02088004050085a7 */ /* 0x000f24000800007f */
[----:B----4-:R-:W-:Y:S05]  /*156a0*/  @!P0 BRA `(.L_x_1097) ;  /* 0xfffffffc00f08947 */ /* 0x010fea000383ffff */
[----:B------:R-:W-:Y:S05]  /*156b0*/  BRA `(.L_x_1098) ;  /* 0xffffffe800d07947 */ /* 0x000fea000383ffff */
.L_x_1136:
        /* <DEDUP_REMOVED lines=12> */
.L_x_3137:


//--------------------- .text._ZN7cutlass13device_kernelIN5flash11enable_sm90INS1_16FlashAttnFwdSm90INS1_25CollectiveMainloopFwdSm90ILi2EN4cute5tupleIJNS5_1CILi1EEES8_S8_EEENS6_IJNS7_ILi128EEENS7_ILi64EEENS7_ILi256EEEEEELi256ENS_12float_e4m3_tEfNS_4arch4Sm90ELb0ELb1ELb1ELb1ELb0ELb0ELb0ELb1ELb1ELb1ELb1ELb0EEENS1_21CollectiveEpilogueFwdINS6_IJSA_SC_SB_EEES9_NS_10bfloat16_tESG_Li256ELb1ELb1ELb1ELb1EEENS1_36VarlenDynamicPersistentTileSchedulerILi128ELi64ELi256ELi128ELb1ELb1ELb1ELb1ELb0ELb1EEEEEEEEEvNT_6ParamsE --------------------------
	.section	.text._ZN7cutlass13device_kernelIN5flash11enable_sm90INS1_16FlashAttnFwdSm90INS1_25CollectiveMainloopFwdSm90ILi2EN4cute5tupleIJNS5_1CILi1EEES8_S8_EEENS6_IJNS7_ILi128EEENS7_ILi64EEENS7_ILi256EEEEEELi256ENS_12float_e4m3_tEfNS_4arch4Sm90ELb0ELb1ELb1ELb1ELb0ELb0ELb0ELb1ELb1ELb1ELb1ELb0EEENS1_21CollectiveEpilogueFwdINS6_IJSA_SC_SB_EEES9_NS_10bfloat16_tESG_Li256ELb1ELb1ELb1ELb1EEENS1_36VarlenDynamicPersistentTileSchedulerILi128ELi64ELi256ELi128ELb1ELb1ELb1ELb1ELb0ELb1EEEEEEEEEvNT_6ParamsE,"ax",@progbits
	.align	128
.text._ZN7cutlass13device_kernelIN5flash11enable_sm90INS1_16FlashAttnFwdSm90INS1_25CollectiveMainloopFwdSm90ILi2EN4cute5tupleIJNS5_1CILi1EEES8_S8_EEENS6_IJNS7_ILi128EEENS7_ILi64EEENS7_ILi256EEEEEELi256ENS_12float_e4m3_tEfNS_4arch4Sm90ELb0ELb1ELb1ELb1ELb0ELb0ELb0ELb1ELb1ELb1ELb1ELb0EEENS1_21CollectiveEpilogueFwdINS6_IJSA_SC_SB_EEES9_NS_10bfloat16_tESG_Li256ELb1ELb1ELb1ELb1EEENS1_36VarlenDynamicPersistentTileSchedulerILi128ELi64ELi256ELi128ELb1ELb1ELb1ELb1ELb0ELb1EEEEEEEEEvNT_6ParamsE:
        .type           _ZN7cutlass13device_kernelIN5flash11enable_sm90INS1_16FlashAttnFwdSm90INS1_25CollectiveMainloopFwdSm90ILi2EN4cute5tupleIJNS5_1CILi1EEES8_S8_EEENS6_IJNS7_ILi128EEENS7_ILi64EEENS7_ILi256EEEEEELi256ENS_12float_e4m3_tEfNS_4arch4Sm90ELb0ELb1ELb1ELb1ELb0ELb0ELb0ELb1ELb1ELb1ELb1ELb0EEENS1_21CollectiveEpilogueFwdINS6_IJSA_SC_SB_EEES9_NS_10bfloat16_tESG_Li256ELb1ELb1ELb1ELb1EEENS1_36VarlenDynamicPersistentTileSchedulerILi128ELi64ELi256ELi128ELb1ELb1ELb1ELb1ELb0ELb1EEEEEEEEEvNT_6ParamsE,@function
        .size           _ZN7cutlass13device_kernelIN5flash11enable_sm90INS1_16FlashAttnFwdSm90INS1_25CollectiveMainloopFwdSm90ILi2EN4cute5tupleIJNS5_1CILi1EEES8_S8_EEENS6_IJNS7_ILi128EEENS7_ILi64EEENS7_ILi256EEEEEELi256ENS_12float_e4m3_tEfNS_4arch4Sm90ELb0ELb1ELb1ELb1ELb0ELb0ELb0ELb1ELb1ELb1ELb1ELb0EEENS1_21CollectiveEpilogueFwdINS6_IJSA_SC_SB_EEES9_NS_10bfloat16_tESG_Li256ELb1ELb1ELb1ELb1EEENS1_36VarlenDynamicPersistentTileSchedulerILi128ELi64ELi256ELi128ELb1ELb1ELb1ELb1ELb0ELb1EEEEEEEEEvNT_6ParamsE,(.L_x_3138 - _ZN7cutlass13device_kernelIN5flash11enable_sm90INS1_16FlashAttnFwdSm90INS1_25CollectiveMainloopFwdSm90ILi2EN4cute5tupleIJNS5_1CILi1EEES8_S8_EEENS6_IJNS7_ILi128EEENS7_ILi64EEENS7_ILi256EEEEEELi256ENS_12float_e4m3_tEfNS_4arch4Sm90ELb0ELb1ELb1ELb1ELb0ELb0ELb0ELb1ELb1ELb1ELb1ELb0EEENS1_21CollectiveEpilogueFwdINS6_IJSA_SC_SB_EEES9_NS_10bfloat16_tESG_Li256ELb1ELb1ELb1ELb1EEENS1_36VarlenDynamicPersistentTileSchedulerILi128ELi64ELi256ELi128ELb1ELb1ELb1ELb1ELb0ELb1EEEEEEEEEvNT_6ParamsE)
        .other          _ZN7cutlass13device_kernelIN5flash11enable_sm90INS1_16FlashAttnFwdSm90INS1_25CollectiveMainloopFwdSm90ILi2EN4cute5tupleIJNS5_1CILi1EEES8_S8_EEENS6_IJNS7_ILi128EEENS7_ILi64EEENS7_ILi256EEEEEELi256ENS_12float_e4m3_tEfNS_4arch4Sm90ELb0ELb1ELb1ELb1ELb0ELb0ELb0ELb1ELb1ELb1ELb1ELb0EEENS1_21CollectiveEpilogueFwdINS6_IJSA_SC_SB_EEES9_NS_10bfloat16_tESG_Li256ELb1ELb1ELb1ELb1EEENS1_36VarlenDynamicPersistentTileSchedulerILi128ELi64ELi256ELi128ELb1ELb1ELb1ELb1ELb0ELb1EEEEEEEEEvNT_6ParamsE,@"STO_CUDA_ENTRY STV_DEFAULT"
_ZN7cutlass13device_kernelIN5flash11enable_sm90INS1_16FlashAttnFwdSm90INS1_25CollectiveMainloopFwdSm90ILi2EN4cute5tupleIJNS5_1CILi1EEES8_S8_EEENS6_IJNS7_ILi128EEENS7_ILi64EEENS7_ILi256EEEEEELi256ENS_12float_e4m3_tEfNS_4arch4Sm90ELb0ELb1ELb1ELb1ELb0ELb0ELb0ELb1ELb1ELb1ELb1ELb0EEENS1_21CollectiveEpilogueFwdINS6_IJSA_SC_SB_EEES9_NS_10bfloat16_tESG_Li256ELb1ELb1ELb1ELb1EEENS1_36VarlenDynamicPersistentTileSchedulerILi128ELi64ELi256ELi128ELb1ELb1ELb1ELb1ELb0ELb1EEEEEEEEEvNT_6ParamsE:
        /* <DEDUP_REMOVED lines=18> */
.L_x_1138:
[----:B------:R-:W-:Y:S05]  /*0120*/  BSYNC B0 ;  /* 0x0000000000007941 */ /* 0x000fea0003800000 */
.L_x_1137:
        /* <DEDUP_REMOVED lines=41> */
.L_x_1139:
        /* <DEDUP_REMOVED lines=22> */
.L_x_1140:
        /* <DEDUP_REMOVED lines=18> */
.L_x_1141:
        /* <DEDUP_REMOVED lines=22> */
.L_x_1142:
        /* <DEDUP_REMOVED lines=22> */
.L_x_1143:
[----:B0-----:R-:W-:Y:S01]  /*0900*/  UMOV UR4, 0x1 ;  /* 0x0000000100047882 */ /* 0x001fe20000000000 */
[----:B------:R-:W-:Y:S01]  /*0910*/  PLOP3.LUT P0, PT, PT, PT, UP0, 0x80, 0x0 ;  /* 0x000000000000781c */ /* 0x000fe20003f0f008 */
[----:B------:R-:W-:Y:S01]  /*0920*/  USEL UR4, UR4, 0x2, !UP0 ;  /* 0x0000000204047887 */ /* 0x000fe2000c000000 */
[----:B------:R-:W-:Y:S01]  /*0930*/  NOP ;  /* 0x0000000000007918 */ /* 0x000fe20000000000 */
[----:B------:R-:W-:-:S04]  /*0940*/  ULDC.64 UR48, c[0x0][0x208] ;  /* 0x0000820000307ab9 */ /* 0x000fc80000000a00 */
[----:B------:R-:W-:-:S05]  /*0950*/  IMAD.U32 R2, RZ, RZ, UR4 ;  /* 0x00000004ff027e24 */ /* 0x000fca000f8e00ff */
[----:B------:R0:W-:Y:S01]  /*0960*/  STL [R1+0x38], R2 ;  /* 0x0000380201007387 */ /* 0x0001e20000100800 */
[----:B-12-4-:R-:W-:Y:S06]  /*0970*/  BAR.SYNC.DEFER_BLOCKING 0x0 ;  /* 0x0000000000007b1d */ /* 0x016fec0000010000 */
[----:B------:R-:W-:Y:S05]  /*0980*/  @!P0 BRA `(.L_x_1144) ;  /* 0x0000012400b08947 */ /* 0x000fea0003800000 */
.L_x_1145:
[----:B------:R-:W-:-:S08]  /*0990*/  NOP ;  /* 0x0000000000007918 */ /* 0x000fd00000000000 */
[----:B------:R-:W1:Y:S02]  /*09a0*/  USETMAXREG.TRY_ALLOC.CTAPOOL UP0, 0xf0 ;  /* 0x000000f0000079c8 */ /* 0x000e640008000600 */
[----:B-1----:R-:W-:-:S13]  /*09b0*/  PLOP3.LUT P0, PT, PT, PT, UP0, 0x80, 0x0 ;  /* 0x000000000000781c */ /* 0x002fda0003f0f008 */
[----:B------:R-:W-:Y:S05]  /*09c0*/  @!P0 BRA `(.L_x_1145) ;  /* 0xfffffffc00f08947 */ /* 0x000fea000383ffff */
[----:B0-----:R-:W0:Y:S01]  /*09d0*/  S2R R2, SR_TID.X ;  /* 0x0000000000027919 */ /* 0x001e220000002100 */
        /* <DEDUP_REMOVED lines=13> */
[----:B------:R-:W2:Y:S01]  /*0ab0*/  LDL R3, [R1+0x38] ;  /* 0x0000380001037983 */ /* 0x000ea20000100800 */
[----:B------:R-:W-:Y:S01]  /*0ac0*/  VIADD R0, R2, 0xffffff80 ;  /* 0xffffff8002007836 */ /* 0x000fe20000000000 */
[----:B------:R-:W-:Y:S01]  /*0ad0*/  R2UR UR5, R5 ;  /* 0x00000000050572ca */ /* 0x000fe200000e0000 */
[----:B------:R-:W-:Y:S01]  /*0ae0*/  UMOV UR60, URZ ;  /* 0x0000003f003c7c82 */ /* 0x000fe20008000000 */
[----:B------:R-:W-:Y:S01]  /*0af0*/  R2UR UR6, R6 ;  /* 0x00000000060672ca */ /* 0x000fe200000e0000 */
[----:B------:R-:W-:Y:S01]  /*0b00*/  UMOV UR36, URZ ;  /* 0x0000003f00247c82 */ /* 0x000fe20008000000 */
[----:B------:R-:W-:Y:S01]  /*0b10*/  R2UR UR51, R7 ;  /* 0x00000000073372ca */ /* 0x000fe200000e0000 */
[----:B------:R-:W-:Y:S01]  /*0b20*/  UMOV UR37, URZ ;  /* 0x0000003f00257c82 */ /* 0x000fe20008000000 */
[----:B--2---:R-:W-:Y:S02]  /*0b30*/  R2UR UR4, R3 ;  /* 0x00000000030472ca */ /* 0x004fe400000e0000 */
[----:B------:R-:W-:-:S04]  /*0b40*/  SHF.R.S32.HI R3, RZ, 0x1f, R0 ;  /* 0x0000001fff037819 */ /* 0x000fc80000011400 */
[CC--:B------:R-:W-:Y:S02]  /*0b50*/  LEA.HI R2, R3.reuse, R0.reuse, RZ, 0x7 ;  /* 0x0000000003027211 */ /* 0x0c0fe400078f38ff */
[CC--:B------:R-:W-:Y:S02]  /*0b60*/  LEA.HI R4, R3.reuse, R0.reuse, RZ, 0x5 ;  /* 0x0000000003047211 */ /* 0x0c0fe400078f28ff */
[----:B------:R-:W-:Y:S02]  /*0b70*/  LOP3.LUT R217, R2, 0xffffff80, RZ, 0xc0, !PT ;  /* 0xffffff8002d97812 */ /* 0x000fe400078ec0ff */
[CC--:B------:R-:W-:Y:S01]  /*0b80*/  LEA.HI R5, R3.reuse, R0.reuse, RZ, 0x2 ;  /* 0x0000000003057211 */ /* 0x0c0fe200078f10ff */
[----:B------:R-:W-:Y:S01]  /*0b90*/  IMAD.SHL.U32 R6, R4, 0x20, RZ ;  /* 0x0000002004067824 */ /* 0x000fe200078e00ff */
[----:B------:R-:W-:Y:S01]  /*0ba0*/  LEA.HI R3, R3, R0, RZ, 0x4 ;  /* 0x0000000003037211 */ /* 0x000fe200078f20ff */
[----:B------:R-:W-:Y:S01]  /*0bb0*/  IMAD.IADD R217, R0, 0x1, -R217 ;  /* 0x0000000100d97824 */ /* 0x000fe200078e0ad9 */
[----:B------:R-:W-:Y:S01]  /*0bc0*/  LOP3.LUT R11, R5, 0xfffffffc, RZ, 0xc0, !PT ;  /* 0xfffffffc050b7812 */ /* 0x000fe200078ec0ff */
[----:B------:R-:W-:Y:S01]  /*0bd0*/  ULOP3.LUT UR61, UR4, 0x1, URZ, 0xfc, !UPT ;  /* 0x00000001043d7892 */ /* 0x000fe2000f8efc3f */
[----:B------:R-:W-:-:S02]  /*0be0*/  LOP3.LUT R5, R3, 0x3fffff0, RZ, 0xc0, !PT ;  /* 0x03fffff003057812 */ /* 0x000fc400078ec0ff */
[----:B------:R-:W-:Y:S01]  /*0bf0*/  SHF.R.S32.HI R8, RZ, 0x1f, R217 ;  /* 0x0000001fff087819 */ /* 0x000fe200000114d9 */
[C---:B------:R-:W-:Y:S01]  /*0c00*/  IMAD.IADD R12, R0.reuse, 0x1, -R11 ;  /* 0x00000001000c7824 */ /* 0x040fe200078e0a0b */
[----:B------:R-:W-:Y:S01]  /*0c10*/  SHF.R.S32.HI R4, RZ, 0x4, R3 ;  /* 0x00000004ff047819 */ /* 0x000fe20000011403 */
[----:B------:R-:W-:Y:S01]  /*0c20*/  IMAD.IADD R5, R0, 0x1, -R5 ;  /* 0x0000000100057824 */ /* 0x000fe200078e0a05 */
[----:B------:R-:W-:Y:S02]  /*0c30*/  LEA.HI R9, R8, R217, RZ, 0x2 ;  /* 0x000000d908097211 */ /* 0x000fe400078f10ff */
[----:B------:R-:W-:Y:S02]  /*0c40*/  LEA.HI R0, R3, R4, RZ, 0x1 ;  /* 0x0000000403007211 */ /* 0x000fe400078f08ff */
[--C-:B------:R-:W-:Y:S02]  /*0c50*/  SHF.R.S32.HI R10, RZ, 0x2, R9.reuse ;  /* 0x00000002ff0a7819 */ /* 0x100fe40000011409 */
[----:B------:R-:W-:-:S02]  /*0c60*/  SHF.R.S32.HI R7, RZ, 0x1f, R9 ;  /* 0x0000001fff077819 */ /* 0x000fc40000011409 */
[----:B------:R-:W-:Y:S02]  /*0c70*/  SHF.R.S32.HI R3, RZ, 0x7, R2 ;  /* 0x00000007ff037819 */ /* 0x000fe40000011402 */
[----:B------:R-:W-:Y:S02]  /*0c80*/  LEA.HI R11, R7, R10, RZ, 0x3 ;  /* 0x0000000a070b7211 */ /* 0x000fe400078f18ff */
[----:B------:R-:W-:Y:S02]  /*0c90*/  LOP3.LUT R6, R6, 0xfffffc00, RZ, 0xc0, !PT ;  /* 0xfffffc0006067812 */ /* 0x000fe400078ec0ff */
[----:B------:R-:W-:Y:S02]  /*0ca0*/  LOP3.LUT R7, R0, 0x1ffffffe, RZ, 0xc0, !PT ;  /* 0x1ffffffe00077812 */ /* 0x000fe400078ec0ff */
[----:B------:R-:W-:Y:S01]  /*0cb0*/  LOP3.LUT R11, R11, 0xfffffff8, RZ, 0xc0, !PT ;  /* 0xfffffff80b0b7812 */ /* 0x000fe200078ec0ff */
[----:B------:R-:W-:Y:S01]  /*0cc0*/  IMAD R6, R5, 0x40, R6 ;  /* 0x0000004005067824 */ /* 0x000fe200078e0206 */
[----:B------:R-:W-:Y:S01]  /*0cd0*/  LEA.HI R2, R2, R3, RZ, 0x1 ;  /* 0x0000000302027211 */ /* 0x000fe200078f08ff */
[----:B------:R-:W-:Y:S01]  /*0ce0*/  IMAD.IADD R7, R4, 0x1, -R7 ;  /* 0x0000000104077824 */ /* 0x000fe200078e0a07 */
[----:B------:R-:W-:Y:S01]  /*0cf0*/  LEA.HI R8, R8, R217, RZ, 0x5 ;  /* 0x000000d908087211 */ /* 0x000fe200078f28ff */
[----:B------:R-:W-:Y:S01]  /*0d00*/  IMAD.IADD R11, R10, 0x1, -R11 ;  /* 0x000000010a0b7824 */ /* 0x000fe200078e0a0b */
[----:B------:R-:W-:-:S02]  /*0d10*/  LEA.HI R0, R12, R12, RZ, 0x1 ;  /* 0x0000000c0c007211 */ /* 0x000fc400078f08ff */
[----:B------:R-:W-:Y:S02]  /*0d20*/  LOP3.LUT R2, R2, 0x3fffffe, RZ, 0xc0, !PT ;  /* 0x03fffffe02027812 */ /* 0x000fe400078ec0ff */
[----:B------:R-:W-:Y:S02]  /*0d30*/  SHF.R.S32.HI R8, RZ, 0x5, R8 ;  /* 0x00000005ff087819 */ /* 0x000fe40000011408 */
[----:B------:R-:W-:Y:S01]  /*0d40*/  LOP3.LUT R5, R0, 0x1ffffffe, RZ, 0xc0, !PT ;  /* 0x1ffffffe00057812 */ /* 0x000fe200078ec0ff */
[----:B------:R-:W-:Y:S01]  /*0d50*/  IMAD R0, R7, 0x8, R6 ;  /* 0x0000000807007824 */ /* 0x000fe200078e0206 */
[----:B------:R-:W-:Y:S01]  /*0d60*/  LOP3.LUT R4, R9, 0x7ffffffc, RZ, 0xc0, !PT ;  /* 0x7ffffffc09047812 */ /* 0x000fe200078ec0ff */
[----:B------:R-:W-:Y:S02]  /*0d70*/  IMAD.IADD R3, R3, 0x1, -R2 ;  /* 0x0000000103037824 */ /* 0x000fe400078e0a02 */
[----:B------:R-:W-:Y:S01]  /*0d80*/  IMAD R8, R8, 0x10, R11 ;  /* 0x0000001008087824 */ /* 0x000fe200078e020b */
[----:B------:R0:W-:Y:S01]  /*0d90*/  STL [R1+0x28], R0 ;  /* 0x0000280001007387 */ /* 0x0001e20000100800 */
[----:B------:R-:W-:-:S02]  /*0da0*/  IMAD.IADD R2, R217, 0x1, -R4 ;  /* 0x00000001d9027824 */ /* 0x000fc400078e0a04 */
[----:B------:R-:W-:Y:S02]  /*0db0*/  IMAD.IADD R5, R12, 0x1, -R5 ;  /* 0x000000010c057824 */ /* 0x000fe400078e0a05 */
[----:B------:R-:W-:-:S04]  /*0dc0*/  IMAD.SHL.U32 R2, R2, 0x2, RZ ;  /* 0x0000000202027824 */ /* 0x000fc800078e00ff */
[C---:B------:R-:W-:Y:S02]  /*0dd0*/  VIADD R215, R2.reuse, 0x8 ;  /* 0x0000000802d77836 */ /* 0x040fe40000000000 */
        /* <DEDUP_REMOVED lines=57> */
[----:B------:R-:W-:Y:S01]  /*1170*/  SHF.R.S32.HI R219, RZ, 0x1f, R19 ;  /* 0x0000001fffdb7819 */ /* 0x000fe20000011413 */
[----:B------:R-:W-:Y:S01]  /*1180*/  IMAD R16, R5, 0x8, R0 ;  /* 0x0000000805107824 */ /* 0x000fe200078e0200 */
[----:B0-----:R-:W-:-:S07]  /*1190*/  SHF.R.S32.HI R218, RZ, 0x1f, R18 ;  /* 0x0000001fffda7819 */ /* 0x001fce0000011412 */
.L_x_1253:
[----:B------:R-:W-:Y:S01]  /*11a0*/  ULDC.64 UR8, c[0x0][0xa28] ;  /* 0x00028a0000087ab9 */ /* 0x000fe20000000a00 */
[----:B------:R-:W-:Y:S02]  /*11b0*/  ULOP3.LUT UR4, UR6, 0xff000000, URZ, 0xc0, !UPT ;  /* 0xff00000006047892 */ /* 0x000fe4000f8ec03f */
[----:B------:R-:W-:Y:S01]  /*11c0*/  UISETP.NE.U32.AND UP0, UPT, UR8, URZ, UPT ;  /* 0x0000003f0800728c */ /* 0x000fe2000bf05070 */
[----:B------:R-:W-:-:S03]  /*11d0*/  ULDC UR7, c[0x0][0x424] ;  /* 0x0001090000077ab9 */ /* 0x000fc60000000800 */
[----:B------:R-:W-:-:S03]  /*11e0*/  UISETP.NE.AND.EX UP0, UPT, UR9, URZ, UPT, UP0 ;  /* 0x0000003f0900728c */ /* 0x000fc6000bf05300 */
[----:B------:R-:W-:Y:S02]  /*11f0*/  ULDC.64 UR8, c[0x0][0xa18] ;  /* 0x0002860000087ab9 */ /* 0x000fe40000000a00 */
[----:B------:R-:W-:Y:S01]  /*1200*/  UISETP.NE.U32.AND UP1, UPT, UR8, URZ, UPT ;  /* 0x0000003f0800728c */ /* 0x000fe2000bf25070 */
[----:B------:R-:W-:-:S03]  /*1210*/  PLOP3.LUT P0, PT, PT, PT, UP0, 0x80, 0x0 ;  /* 0x000000000000781c */ /* 0x000fc60003f0f008 */
[----:B------:R-:W-:-:S03]  /*1220*/  UISETP.NE.AND.EX UP1, UPT, UR9, URZ, UPT, UP1 ;  /* 0x0000003f0900728c */ /* 0x000fc6000bf25310 */
[----:B------:R-:W-:Y:S02]  /*1230*/  @UP0 ULDC.64 UR8, c[0x0][0xa28] ;  /* 0x00028a0000080ab9 */ /* 0x000fe40000000a00 */
[----:B------:R-:W-:Y:S01]  /*1240*/  @UP0 UIMAD.WIDE UR8, UR51, 0x4, UR8 ;  /* 0x00000004330808a5 */ /* 0x000fe2000f8e0208 */
[----:B------:R-:W-:-:S05]  /*1250*/  PLOP3.LUT P2, PT, PT, PT, UP1, 0x80, 0x0 ;  /* 0x000000000000781c */ /* 0x000fca0003f4f018 */
[----:B------:R-:W-:Y:S01]  /*1260*/  @UP1 ULDC.64 UR10, c[0x0][0xa18] ;  /* 0x00028600000a1ab9 */ /* 0x000fe20000000a00 */
[----:B01-34-:R-:W-:Y:S02]  /*1270*/  IMAD.U32 R4, RZ, RZ, UR8 ;  /* 0x00000008ff047e24 */ /* 0x01bfe4000f8e00ff */
[----:B------:R-:W-:Y:S01]  /*1280*/  IMAD.U32 R5, RZ, RZ, UR9 ;  /* 0x00000009ff057e24 */ /* 0x000fe2000f8e00ff */
[----:B------:R-:W-:Y:S02]  /*1290*/  @UP1 UIMAD.WIDE UR8, UR51, 0x4, UR10 ;  /* 0x00000004330818a5 */ /* 0x000fe4000f8e020a */
[----:B------:R-:W-:Y:S02]  /*12a0*/  ULOP3.LUT UR54, UR6, 0xff0000, URZ, 0xc0, !UPT ;  /* 0x00ff000006367892 */ /* 0x000fe4000f8ec03f */
[----:B--2---:R-:W2:Y:S01]  /*12b0*/  @P0 LDG.E R4, desc[UR48][R4.64] ;  /* 0x0000003004040981 */ /* 0x004ea2000c1e1900 */
[----:B------:R-:W-:Y:S01]  /*12c0*/  ULDC.64 UR10, c[0x0][0xa20] ;  /* 0x00028800000a7ab9 */ /* 0x000fe20000000a00 */
[----:B------:R-:W-:-:S02]  /*12d0*/  IMAD.U32 R6, RZ, RZ, UR8 ;  /* 0x00000008ff067e24 */ /* 0x000fc4000f8e00ff */
[----:B------:R-:W-:Y:S01]  /*12e0*/  IMAD.U32 R7, RZ, RZ, UR9 ;  /* 0x00000009ff077e24 */ /* 0x000fe2000f8e00ff */
[----:B------:R-:W-:-:S04]  /*12f0*/  ULDC.64 UR8, c[0x0][0x418] ;  /* 0x0001060000087ab9 */ /* 0x000fc80000000a00 */
[----:B------:R-:W3:Y:S01]  /*1300*/  @P2 LDG.E R6, desc[UR48][R6.64] ;  /* 0x0000003006062981 */ /* 0x000ee2000c1e1900 */
[----:B------:R-:W-:Y:S01]  /*1310*/  UISETP.NE.U32.AND UP0, UPT, UR8, URZ, UPT ;  /* 0x0000003f0800728c */ /* 0x000fe2000bf05070 */
[----:B------:R-:W-:Y:S01]  /*1320*/  ISETP.NE.U32.AND P1, PT, RZ, UR10, PT ;  /* 0x0000000aff007c0c */ /* 0x000fe2000bf25070 */
[----:B------:R-:W-:Y:S02]  /*1330*/  USHF.R.U32.HI UR4, URZ, 0x8, UR4 ;  /* 0x000000083f047899 */ /* 0x000fe40008011604 */
[----:B------:R-:W-:Y:S01]  /*1340*/  UISETP.NE.AND.EX UP0, UPT, UR9, URZ, UPT, UP0 ;  /* 0x0000003f0900728c */ /* 0x000fe2000bf05300 */
[----:B------:R-:W-:Y:S01]  /*1350*/  ISETP.NE.AND.EX P1, PT, RZ, UR11, PT, P1 ;  /* 0x0000000bff007c0c */ /* 0x000fe2000bf25310 */
[----:B------:R-:W-:Y:S01]  /*1360*/  ULDC UR8, c[0x0][0x2f0] ;  /* 0x0000bc0000087ab9 */ /* 0x000fe20000000800 */
[----:B------:R-:W-:Y:S01]  /*1370*/  UMOV UR39, URZ ;  /* 0x0000003f00277c82 */ /* 0x000fe20008000000 */
[----:B------:R-:W-:Y:S02]  /*1380*/  USEL UR7, UR7, 0x1, UP0 ;  /* 0x0000000107077887 */ /* 0x000fe40008000000 */
[----:B------:R-:W-:Y:S01]  /*1390*/  ULEA.HI UR54, UR54, UR4, URZ, 0x10 ;  /* 0x0000000436367291 */ /* 0x000fe2000f8f803f */
[----:B------:R-:W-:Y:S01]  /*13a0*/  ULDC UR38, c[0x0][0x288] ;  /* 0x0000a20000267ab9 */ /* 0x000fe20000000800 */
[----:B------:R-:W-:-:S02]  /*13b0*/  UIMAD UR4, UR7, UR8, URZ ;  /* 0x00000008070472a4 */ /* 0x000fc4000f8e023f */
[----:B------:R-:W-:Y:S01]  /*13c0*/  ULOP3.LUT UR52, UR6, 0xffff, URZ, 0xc0, !UPT ;  /* 0x0000ffff06347892 */ /* 0x000fe2000f8ec03f */
[----:B--2---:R-:W-:Y:S02]  /*13d0*/  @P0 R2UR UR39, R4 ;  /* 0x00000000042702ca */ /* 0x004fe400000e0000 */
[----:B---3--:R-:W-:Y:S01]  /*13e0*/  @P2 R2UR UR38, R6 ;  /* 0x00000000062622ca */ /* 0x008fe200000e0000 */
[----:B-----5:R-:W-:-:S14]  /*13f0*/  @P2 BRA `(.L_x_1146) ;  /* 0x0000000000342947 */ /* 0x020fdc0003800000 */
        /* <DEDUP_REMOVED lines=13> */
.L_x_1146:
[----:B------:R-:W-:Y:S01]  /*14d0*/  UMOV UR56, UR51 ;  /* 0x0000003300387c82 */ /* 0x000fe20008000000 */
[----:B------:R-:W-:Y:S05]  /*14e0*/  @!P1 BRA `(.L_x_1147) ;  /* 0x00000000001c9947 */ /* 0x000fea0003800000 */
[----:B------:R-:W-:Y:S02]  /*14f0*/  ULDC.64 UR6, c[0x0][0xa20] ;  /* 0x0002880000067ab9 */ /* 0x000fe40000000a00 */
[----:B------:R-:W-:-:S06]  /*1500*/  UIMAD.WIDE UR6, UR51, 0x4, UR6 ;  /* 0x00000004330678a5 */ /* 0x000fcc000f8e0206 */
[----:B------:R-:W-:Y:S02]  /*1510*/  IMAD.U32 R4, RZ, RZ, UR6 ;  /* 0x00000006ff047e24 */ /* 0x000fe4000f8e00ff */
[----:B------:R-:W-:-:S05]  /*1520*/  IMAD.U32 R5, RZ, RZ, UR7 ;  /* 0x00000007ff057e24 */ /* 0x000fca000f8e00ff */
[----:B------:R-:W2:Y:S02]  /*1530*/  LDG.E R4, desc[UR48][R4.64] ;  /* 0x0000003004047981 */ /* 0x000ea4000c1e1900 */
[----:B--2---:R-:W-:Y:S01]  /*1540*/  R2UR UR4, R4 ;  /* 0x00000000040472ca */ /* 0x004fe200000e0000 */
[----:B------:R-:W-:-:S14]  /*1550*/  BRA `(.L_x_1148) ;  /* 0x0000000000347947 */ /* 0x000fdc0003800000 */
.L_x_1147:
        /* <DEDUP_REMOVED lines=13> */
.L_x_1148:
[----:B------:R-:W-:Y:S01]  /*1630*/  ULDC UR6, c[0x0][0x448] ;  /* 0x0001120000067ab9 */ /* 0x000fe20000000800 */
[----:B------:R-:W-:Y:S02]  /*1640*/  USHF.L.U32 UR41, UR5, 0x7, URZ ;  /* 0x0000000705297899 */ /* 0x000fe4000800063f */
[----:B------:R-:W-:Y:S02]  /*1650*/  UISETP.NE.AND UP0, UPT, UR6, 0x1, UPT ;  /* 0x000000010600788c */ /* 0x000fe4000bf05270 */
[----:B------:R-:W-:Y:S02]  /*1660*/  UIADD3 UR39, -UR39, UR4, URZ ;  /* 0x0000000427277290 */ /* 0x000fe4000fffe13f */
[----:B------:R-:W-:Y:S01]  /*1670*/  UIADD3 UR8, UR41, 0x7f, URZ ;  /* 0x0000007f29087890 */ /* 0x000fe2000fffe03f */
[----:B------:R-:W-:Y:S01]  /*1680*/  ULDC.64 UR4, c[0x0][0x9e0] ;  /* 0x0002780000047ab9 */ /* 0x000fe20000000a00 */
[----:B------:R-:W-:Y:S02]  /*1690*/  UIADD3 UR9, UR39, 0x1, -UR38 ;  /* 0x0000000127097890 */ /* 0x000fe4000fffe826 */
[----:B------:R-:W-:-:S03]  /*16a0*/  UISETP.GE.AND UP1, UPT, UR5, 0x1, UPT ;  /* 0x000000010500788c */ /* 0x000fc6000bf26270 */
[----:B------:R-:W-:Y:S01]  /*16b0*/  @UP0 ULDC UR6, c[0x0][0x44c] ;  /* 0x0001130000060ab9 */ /* 0x000fe20000000800 */
[----:B------:R-:W-:Y:S01]  /*16c0*/  @UP0 ULDC UR10, c[0x0][0x450] ;  /* 0x00011400000a0ab9 */ /* 0x000fe20000000800 */
[----:B------:R-:W-:Y:S01]  /*16d0*/  UIMAD.WIDE.U32 UR6, UR8, UR6, URZ ;  /* 0x00000006080672a5 */ /* 0x000fe2000f8e003f */
[----:B------:R-:W-:-:S03]  /*16e0*/  PLOP3.LUT P1, PT, PT, PT, UP1, 0x80, 0x0 ;  /* 0x000000000000781c */ /* 0x000fc60003f2f018 */
[----:B------:R-:W-:-:S04]  /*16f0*/  @UP0 USHF.R.U32.HI UR8, URZ, UR10, UR7 ;  /* 0x0000000a3f080299 */ /* 0x000fc80008011607 */
[----:B------:R-:W-:-:S04]  /*1700*/  UIADD3 UR9, UR9, UR8, URZ ;  /* 0x0000000809097290 */ /* 0x000fc8000fffe03f */
[----:B------:R-:W-:Y:S02]  /*1710*/  UIADD3 UR4, UR9, UR4, URZ ;  /* 0x0000000409047290 */ /* 0x000fe4000fffe03f */
[----:B------:R-:W-:Y:S10]  /*1720*/  @!P1 BRA `(.L_x_1149) ;  /* 0x0000000000449947 */ /* 0x000ff40003800000 */
        /* <DEDUP_REMOVED lines=10> */
.L_x_1150:
[----:B------:R-:W-:-:S11]  /*17d0*/  UISETP.NE.AND UP1, UPT, UR5, 0x1, UPT ;  /* 0x000000010500788c */ /* 0x000fd6000bf25270 */
[----:B------:R-:W-:Y:S02]  /*17e0*/  @UP1 ULDC.64 UR10, c[0x0][0x9e8] ;  /* 0x00027a00000a1ab9 */ /* 0x000fe40000000a00 */
[----:B------:R-:W-:-:S04]  /*17f0*/  UIMAD.WIDE.U32 UR6, UR8, UR10, URZ ;  /* 0x0000000a080672a5 */ /* 0x000fc8000f8e003f */
[----:B------:R-:W-:-:S12]  /*1800*/  @UP1 USHF.R.U32.HI UR8, URZ, UR11, UR7 ;  /* 0x0000000b3f081299 */ /* 0x000fd80008011607 */
.L_x_1151:
[----:B------:R-:W-:-:S04]  /*1810*/  UIMAD UR8, UR8, UR5, UR5 ;  /* 0x00000005080872a4 */ /* 0x000fc8000f8e0205 */
[----:B------:R-:W-:-:S04]  /*1820*/  UISETP.LT.AND UP1, UPT, UR4, UR8, UPT ;  /* 0x000000080400728c */ /* 0x000fc8000bf21270 */
[----:B------:R-:W-:-:S12]  /*1830*/  USEL UR4, UR4, UR8, UP1 ;  /* 0x0000000804047287 */ /* 0x000fd80008800000 */
.L_x_1149:
[----:B------:R-:W-:Y:S02]  /*1840*/  UIADD3 UR8, UR39, 0x3f, URZ ;  /* 0x0000003f27087890 */ /* 0x000fe4000fffe03f */
        /* <DEDUP_REMOVED lines=11> */
[----:B------:R-:W-:Y:S02]  /*1900*/  UIADD3 UR43, UR39, -UR38, URZ ;  /* 0x80000026272b7290 */ /* 0x000fe4000fffe03f */
        /* <DEDUP_REMOVED lines=17> */
.L_x_1153:
[----:B------:R-:W-:-:S11]  /*1a20*/  UISETP.NE.AND UP0, UPT, UR5, 0x1, UPT ;  /* 0x000000010500788c */ /* 0x000fd6000bf05270 */
[----:B------:R-:W-:Y:S02]  /*1a30*/  @UP0 ULDC.64 UR10, c[0x0][0x9e8] ;  /* 0x00027a00000a0ab9 */ /* 0x000fe40000000a00 */
[----:B------:R-:W-:-:S04]  /*1a40*/  UIMAD.WIDE.U32 UR8, UR7, UR10, URZ ;  /* 0x0000000a070872a5 */ /* 0x000fc8000f8e003f */
[----:B------:R-:W-:-:S12]  /*1a50*/  @UP0 USHF.R.U32.HI UR7, URZ, UR11, UR9 ;  /* 0x0000000b3f070299 */ /* 0x000fd80008011609 */
.L_x_1154:
[----:B------:R-:W-:-:S04]  /*1a60*/  UIMAD UR5, UR7, UR5, URZ ;  /* 0x00000005070572a4 */ /* 0x000fc8000f8e023f */
[----:B------:R-:W-:-:S04]  /*1a70*/  UISETP.LT.AND UP0, UPT, UR4, UR5, UPT ;  /* 0x000000050400728c */ /* 0x000fc8000bf01270 */
[----:B------:R-:W-:-:S12]  /*1a80*/  USEL UR4, UR4, UR5, !UP0 ;  /* 0x0000000504047287 */ /* 0x000fd8000c000000 */
.L_x_1152:
[----:B------:R-:W-:Y:S02]  /*1a90*/  USHF.R.S32.HI UR5, URZ, 0x1f, UR4 ;  /* 0x0000001f3f057899 */ /* 0x000fe40008011404 */
[----:B------:R-:W-:Y:S02]  /*1aa0*/  ULOP3.LUT UR55, UR54, 0xff, URZ, 0xc0, !UPT ;  /* 0x000000ff36377892 */ /* 0x000fe4000f8ec03f */
[----:B------:R-:W-:Y:S02]  /*1ab0*/  ULEA.HI UR5, UR5, UR4, URZ, 0x6 ;  /* 0x0000000405057291 */ /* 0x000fe4000f8f303f */
[----:B------:R-:W-:Y:S02]  /*1ac0*/  USHF.R.U32.HI UR54, URZ, 0x10, UR54 ;  /* 0x000000103f367899 */ /* 0x000fe40008011636 */
[----:B------:R-:W-:Y:S01]  /*1ad0*/  USHF.R.S32.HI UR5, URZ, 0x6, UR5 ;  /* 0x000000063f057899 */ /* 0x000fe20008011405 */
[----:B------:R-:W-:-:S03]  /*1ae0*/  UMOV UR4, URZ ;  /* 0x0000003f00047c82 */ /* 0x000fc60008000000 */
[----:B------:R-:W-:-:S04]  /*1af0*/  UISETP.LT.AND UP0, UPT, URZ, UR5, UPT ;  /* 0x000000053f00728c */ /* 0x000fc8000bf01270 */
[----:B------:R-:W-:-:S04]  /*1b00*/  USEL UR50, URZ, UR5, !UP0 ;  /* 0x000000053f327287 */ /* 0x000fc8000c000000 */
[----:B------:R-:W-:-:S06]  /*1b10*/  UISETP.GT.AND UP0, UPT, UR6, UR50, UPT ;  /* 0x000000320600728c */ /* 0x000fcc000bf04270 */
[----:B------:R-:W-:-:S13]  /*1b20*/  PLOP3.LUT P0, PT, PT, PT, UP0, 0x80, 0x0 ;  /* 0x000000000000781c */ /* 0x000fda0003f0f008 */
[----:B------:R-:W-:Y:S05]  /*1b30*/  @!P0 BRA `(.L_x_1155) ;  /* 0x0000000000948947 */ /* 0x000fea0003800000 */
[----:B------:R-:W-:Y:S01]  /*1b40*/  UISETP.NE.AND UP0, UPT, UR54, URZ, UPT ;  /* 0x0000003f3600728c */ /* 0x000fe2000bf05270 */
[----:B------:R-:W-:-:S03]  /*1b50*/  ULDC UR4, c[0x0][0x9f0] ;  /* 0x00027c0000047ab9 */ /* 0x000fc60000000800 */
[----:B------:R-:W-:-:S04]  /*1b60*/  USEL UR10, UR54, UR4, UP0 ;  /* 0x00000004360a7287 */ /* 0x000fc80008000000 */
[----:B------:R-:W-:Y:S02]  /*1b70*/  UIADD3 UR4, UR10, -0x1, UR6 ;  /* 0xffffffff0a047890 */ /* 0x000fe4000fffe006 */
[----:B------:R-:W-:Y:S02]  /*1b80*/  IMAD.U32 R4, RZ, RZ, UR10 ;  /* 0x0000000aff047e24 */ /* 0x000fe4000f8e00ff */
[----:B------:R-:W-:-:S03]  /*1b90*/  UIADD3 UR7, -UR50, UR4, URZ ;  /* 0x0000000432077290 */ /* 0x000fc6000fffe13f */
[-C--:B------:R-:W-:Y:S01]  /*1ba0*/  IABS R0, R4.reuse ;  /* 0x0000000400007213 */ /* 0x080fe20000000000 */
[----:B------:R-:W-:Y:S01]  /*1bb0*/  UMOV UR4, URZ ;  /* 0x0000003f00047c82 */ /* 0x000fe20008000000 */
[----:B------:R-:W-:Y:S01]  /*1bc0*/  IABS R6, R4 ;  /* 0x0000000400067213 */ /* 0x000fe20000000000 */
[----:B------:R-:W-:Y:S01]  /*1bd0*/  IMAD.U32 R5, RZ, RZ, UR7 ;  /* 0x00000007ff057e24 */ /* 0x000fe2000f8e00ff */
[----:B------:R-:W-:Y:S01]  /*1be0*/  R2UR UR11, R0 ;  /* 0x00000000000b72ca */ /* 0x000fe200000e0000 */
[----:B------:R-:W-:-:S03]  /*1bf0*/  ULOP3.LUT UR7, UR7, UR10, URZ, 0x3c, !UPT ;  /* 0x0000000a07077292 */ /* 0x000fc6000f8e3c3f */
[----:B------:R-:W-:-:S05]  /*1c00*/  IABS R5, R5 ;  /* 0x0000000500057213 */ /* 0x000fca0000000000 */
[----:B------:R-:W-:-:S04]  /*1c10*/  IMAD.MOV.U32 R4, RZ, RZ, R5 ;  /* 0x000000ffff047224 */ /* 0x000fc800078e0005 */
[----:B------:R-:W0:Y:S01]  /*1c20*/  I2F.RP R0, UR11 ;  /* 0x0000000b00007d06 */ /* 0x000e220008209400 */
[----:B------:R-:W-:-:S07]  /*1c30*/  R2UR UR9, R4 ;  /* 0x00000000040972ca */ /* 0x000fce00000e0000 */
[----:B0-----:R-:W0:Y:S02]  /*1c40*/  MUFU.RCP R0, R0 ;  /* 0x0000000000007308 */ /* 0x001e240000001000 */
[----:B0-----:R-:W-:Y:S02]  /*1c50*/  VIADD R3, R0, 0xffffffe ;  /* 0x0ffffffe00037836 */ /* 0x001fe40000000000 */
        /* <DEDUP_REMOVED lines=19> */
.L_x_1155:
[----:B------:R-:W-:Y:S01]  /*1d90*/  UIMAD UR50, UR55, UR4, UR50 ;  /* 0x00000004373272a4 */ /* 0x000fe2000f8e0232 */
[----:B------:R-:W-:Y:S01]  /*1da0*/  IMAD.U32 R146, RZ, RZ, UR6 ;  /* 0x00000006ff927e24 */ /* 0x000fe2000f8e00ff */
[----:B------:R-:W-:Y:S01]  /*1db0*/  PLOP3.LUT P0, PT, PT, PT, PT, 0x80, 0x0 ;  /* 0x000000000000781c */ /* 0x000fe20003f0f070 */
[----:B------:R-:W-:Y:S01]  /*1dc0*/  IMAD.U32 R3, RZ, RZ, UR4 ;  /* 0x00000004ff037e24 */ /* 0x000fe2000f8e00ff */
[----:B------:R-:W-:Y:S01]  /*1dd0*/  CS2R R28, SRZ ;  /* 0x00000000001c7805 */ /* 0x000fe2000001ff00 */
[----:B------:R-:W-:Y:S01]  /*1de0*/  IMAD.MOV.U32 R0, RZ, RZ, RZ ;  /* 0x000000ffff007224 */ /* 0x000fe200078e00ff */
[----:B------:R-:W-:Y:S02]  /*1df0*/  CS2R R24, SRZ ;  /* 0x0000000000187805 */ /* 0x000fe4000001ff00 */
[----:B------:R-:W-:Y:S02]  /*1e00*/  CS2R R30, SRZ ;  /* 0x00000000001e7805 */ /* 0x000fe4000001ff00 */
[----:B------:R-:W-:Y:S01]  /*1e10*/  VIADDMNMX R146, R3, UR50, R146, PT ;  /* 0x0000003203927c46 */ /* 0x000fe2000b800192 */
[----:B------:R-:W-:Y:S01]  /*1e20*/  IMAD.MOV.U32 R3, RZ, RZ, RZ ;  /* 0x000000ffff037224 */ /* 0x000fe200078e00ff */
[----:B------:R-:W-:-:S02]  /*1e30*/  CS2R R26, SRZ ;  /* 0x00000000001a7805 */ /* 0x000fc4000001ff00 */
[----:B------:R-:W-:Y:S02]  /*1e40*/  CS2R R36, SRZ ;  /* 0x0000000000247805 */ /* 0x000fe4000001ff00 */
[----:B------:R-:W-:Y:S02]  /*1e50*/  ISETP.GT.AND P1, PT, R146, UR50, PT ;  /* 0x0000003292007c0c */ /* 0x000fe4000bf24270 */
        /* <DEDUP_REMOVED lines=57> */
[----:B------:R-:W-:Y:S01]  /*21f0*/  CS2R R150, SRZ ;  /* 0x0000000000967805 */ /* 0x000fe2000001ff00 */
[----:B------:R-:W-:-:S02]  /*2200*/  IMAD.MOV.U32 R8, RZ, RZ, RZ ;  /* 0x000000ffff087224 */ /* 0x000fc400078e00ff */
        /* <DEDUP_REMOVED lines=38> */
.L_x_1157:
        /* <DEDUP_REMOVED lines=10> */
[----:B------:R-:W-:Y:S02]  /*2510*/  @UP0 USHF.R.S32.HI UR10, URZ, 0x1f, UR51 ;  /* 0x0000001f3f0a0899 */ /* 0x000fe40008011433 */
[----:B------:R-:W-:Y:S01]  /*2520*/  @UP1 USHF.R.S32.HI UR11, URZ, 0x1f, UR51 ;  /* 0x0000001f3f0b1899 */ /* 0x000fe20008011433 */
[----:B------:R-:W-:Y:S01]  /*2530*/  @UP0 ULDC.64 UR14, c[0x0][0x9a8] ;  /* 0x00026a00000e0ab9 */ /* 0x000fe20000000a00 */
[----:B------:R-:W-:Y:S01]  /*2540*/  @UP1 ULDC.64 UR8, c[0x0][0x9b8] ;  /* 0x00026e0000081ab9 */ /* 0x000fe20000000a00 */
[----:B------:R-:W-:Y:S02]  /*2550*/  @UP0 UIMAD UR10, UR10, UR14, URZ ;  /* 0x0000000e0a0a02a4 */ /* 0x000fe4000f8e023f */
[----:B------:R-:W-:Y:S02]  /*2560*/  @UP1 UIMAD UR11, UR11, UR8, URZ ;  /* 0x000000080b0b12a4 */ /* 0x000fe4000f8e023f */
[----:B------:R-:W-:Y:S02]  /*2570*/  @UP0 UIMAD.WIDE.U32 UR12, UR51, UR14, URZ ;  /* 0x0000000e330c02a5 */ /* 0x000fe4000f8e003f */
[----:B------:R-:W-:-:S02]  /*2580*/  @UP0 UIMAD UR10, UR51, UR15, UR10 ;  /* 0x0000000f330a02a4 */ /* 0x000fc4000f8e020a */
[----:B------:R-:W-:Y:S02]  /*2590*/  @UP1 UIMAD UR9, UR51, UR9, UR11 ;  /* 0x00000009330912a4 */ /* 0x000fe4000f8e020b */
[----:B------:R-:W-:Y:S02]  /*25a0*/  @UP1 UIMAD.WIDE.U32 UR14, UR51, UR8, URZ ;  /* 0x00000008330e12a5 */ /* 0x000fe4000f8e003f */
[----:B------:R-:W-:Y:S02]  /*25b0*/  @UP0 UIADD3 UR13, UR13, UR10, URZ ;  /* 0x0000000a0d0d0290 */ /* 0x000fe4000fffe03f */
[----:B------:R-:W-:Y:S01]  /*25c0*/  @UP1 UIADD3 UR15, UR15, UR9, URZ ;  /* 0x000000090f0f1290 */ /* 0x000fe2000fffe03f */
[----:B------:R-:W-:Y:S02]  /*25d0*/  @UP1 ULDC.64 UR10, c[0x0][0x9c0] ;  /* 0x00027000000a1ab9 */ /* 0x000fe40000000a00 */
[----:B------:R-:W-:Y:S01]  /*25e0*/  @UP0 ULDC.64 UR8, c[0x0][0x9b0] ;  /* 0x00026c0000080ab9 */ /* 0x000fe20000000a00 */
[----:B------:R-:W-:-:S02]  /*25f0*/  @UP1 UIMAD.WIDE.U32 UR14, UR52, UR10, UR14 ;  /* 0x0000000a340e12a5 */ /* 0x000fc4000f8e000e */
[----:B------:R-:W-:Y:S02]  /*2600*/  @UP0 UIMAD.WIDE.U32 UR12, UR52, UR8, UR12 ;  /* 0x00000008340c02a5 */ /* 0x000fe4000f8e000c */
[----:B------:R-:W-:Y:S02]  /*2610*/  @UP1 UIMAD UR11, UR52, UR11, UR15 ;  /* 0x0000000b340b12a4 */ /* 0x000fe4000f8e020f */
[----:B------:R-:W-:Y:S02]  /*2620*/  @UP0 UIMAD UR9, UR52, UR9, UR13 ;  /* 0x00000009340902a4 */ /* 0x000fe4000f8e020d */
[----:B------:R-:W-:Y:S02]  /*2630*/  @UP0 ULEA UR6, UP2, UR12, UR6, 0x2 ;  /* 0x000000060c060291 */ /* 0x000fe4000f84103f */
[----:B------:R-:W-:Y:S02]  /*2640*/  @UP1 ULEA UR4, UP3, UR14, UR4, 0x2 ;  /* 0x000000040e041291 */ /* 0x000fe4000f86103f */
[----:B------:R-:W-:-:S02]  /*2650*/  @UP0 ULEA.HI.X UR7, UR12, UR7, UR9, 0x2, UP2 ;  /* 0x000000070c070291 */ /* 0x000fc400090f1409 */
[----:B------:R-:W-:Y:S01]  /*2660*/  @UP1 ULEA.HI.X UR5, UR14, UR5, UR11, 0x2, UP3 ;  /* 0x000000050e051291 */ /* 0x000fe200098f140b */
[----:B------:R-:W-:Y:S02]  /*2670*/  IMAD.U32 R4, RZ, RZ, UR6 ;  /* 0x00000006ff047e24 */ /* 0x000fe4000f8e00ff */
[----:B------:R-:W-:Y:S02]  /*2680*/  IMAD.U32 R6, RZ, RZ, UR4 ;  /* 0x00000004ff067e24 */ /* 0x000fe4000f8e00ff */
[----:B------:R-:W-:Y:S02]  /*2690*/  IMAD.U32 R5, RZ, RZ, UR7 ;  /* 0x00000007ff057e24 */ /* 0x000fe4000f8e00ff */
[----:B------:R-:W-:-:S03]  /*26a0*/  IMAD.U32 R7, RZ, RZ, UR5 ;  /* 0x00000005ff077e24 */ /* 0x000fc6000f8e00ff */
[----:B------:R-:W2:Y:S04]  /*26b0*/  @P0 LDG.E R3, desc[UR48][R4.64] ;  /* 0x0000003004030981 */ /* 0x000ea8000c1e1900 */
[----:B------:R-:W2:Y:S01]  /*26c0*/  @P1 LDG.E R0, desc[UR48][R6.64] ;  /* 0x0000003006001981 */ /* 0x000ea2000c1e1900 */
[----:B------:R-:W-:Y:S01]  /*26d0*/  ULEA.HI UR4, UR60, UR60, URZ, 0x1 ;  /* 0x0000003c3c047291 */ /* 0x000fe2000f8f083f */
[----:B------:R-:W-:-:S03]  /*26e0*/  IMAD.U32 R9, RZ, RZ, UR61 ;  /* 0x0000003dff097e24 */ /* 0x000fc6000f8e00ff */
[----:B------:R-:W-:Y:S02]  /*26f0*/  ULOP3.LUT UR4, UR4, 0xfffffffe, URZ, 0xc0, !UPT ;  /* 0xfffffffe04047892 */ /* 0x000fe4000f8ec03f */
[----:B------:R-:W-:Y:S02]  /*2700*/  ISETP.NE.AND P0, PT, R9, 0x3, PT ;  /* 0x000000030900780c */ /* 0x000fe40003f05270 */
[----:B------:R-:W-:-:S06]  /*2710*/  UIADD3 UR4, UR60, -UR4, URZ ;  /* 0x800000043c047290 */ /* 0x000fcc000fffe03f */
[----:B------:R-:W-:Y:S01]  /*2720*/  IMAD.U32 R8, RZ, RZ, UR4 ;  /* 0x00000004ff087e24 */ /* 0x000fe2000f8e00ff */
[----:B------:R-:W-:-:S04]  /*2730*/  ULDC UR4, c[0x0][0x9d8] ;  /* 0x0002760000047ab9 */ /* 0x000fc80000000800 */
[----:B------:R-:W-:-:S04]  /*2740*/  SHF.L.U32 R8, R8, 0x1f, RZ ;  /* 0x0000001f08087819 */ /* 0x000fc800000006ff */
[----:B------:R-:W0:Y:S01]  /*2750*/  SYNCS.PHASECHK.TRANS64.TRYWAIT P1, [UR40+0x28400], R8 ;  /* 0x02840008ff0075a7 */ /* 0x000e220008020168 */
[----:B--2---:R-:W-:-:S04]  /*2760*/  FMUL.FTZ R0, R3, R0 ;  /* 0x0000000003007220 */ /* 0x004fc80000410000 */
[----:B------:R-:W-:Y:S01]  /*2770*/  FMUL.FTZ R0, R0, UR4 ;  /* 0x0000000400007c20 */ /* 0x000fe20008410000 */
[----:B0-----:R-:W-:Y:S06]  /*2780*/  @!P1 BRA `(.L_x_1158) ;  /* 0x0000017000649947 */ /* 0x001fec0003800000 */
.L_x_1358:
[----:B------:R-:W-:Y:S05]  /*2790*/  @!P0 BRA `(.L_x_1159) ;  /* 0x0000000000048947 */ /* 0x000fea0003800000 */
[----:B------:R-:W-:Y:S01]  /*27a0*/  BPT.TRAP 0x1 ;  /* 0x000000040000795c */ /* 0x000fe20000300000 */
.L_x_1159:
[----:B------:R-:W-:Y:S02]  /*27b0*/  IMAD.U32 R6, RZ, RZ, UR37 ;  /* 0x00000025ff067e24 */ /* 0x000fe4000f8e00ff */
[----:B0-----:R-:W-:-:S03]  /*27c0*/  IMAD.U32 R3, RZ, RZ, UR36 ;  /* 0x00000024ff037e24 */ /* 0x001fc6000f8e00ff */
[----:B------:R-:W-:Y:S02]  /*27d0*/  LEA R6, R6, UR40, 0x3 ;  /* 0x0000002806067c11 */ /* 0x000fe4000f8e18ff */
[----:B------:R-:W-:-:S04]  /*27e0*/  SHF.L.U32 R3, R3, 0x1f, RZ ;  /* 0x0000001f03037819 */ /* 0x000fc800000006ff */
[----:B------:R0:W1:Y:S01]  /*27f0*/  SYNCS.PHASECHK.TRANS64.TRYWAIT P2, [R6+URZ+0x28430], R3 ;  /* 0x02843003060075a7 */ /* 0x000062000804017f */
[----:B------:R-:W-:Y:S05]  /*2800*/  @!P0 BRA `(.L_x_1160) ;  /* 0x0000000000048947 */ /* 0x000fea0003800000 */
[----:B------:R-:W-:Y:S01]  /*2810*/  BPT.TRAP 0x1 ;  /* 0x000000040000795c */ /* 0x000fe20000300000 */
.L_x_1160:
[----:B------:R-:W2:Y:S02]  /*2820*/  S2R R4, SR_TID.X ;  /* 0x0000000000047919 */ /* 0x000ea40000002100 */
[----:B--2---:R-:W-:Y:S01]  /*2830*/  LOP3.LUT P1, RZ, R4, 0x7f, RZ, 0xc0, !PT ;  /* 0x0000007f04ff7812 */ /* 0x004fe2000782c0ff */
[----:B-1----:R-:W-:-:S12]  /*2840*/  @P2 BRA `(.L_x_1161) ;  /* 0x0000000000082947 */ /* 0x002fd80003800000 */
[----:B------:R-:W1:Y:S02]  /*2850*/  SYNCS.PHASECHK.TRANS64.TRYWAIT P2, [R6+URZ+0x28430], R3 ;  /* 0x02843003060075a7 */ /* 0x000e64000804017f */
[----:B-1----:R-:W-:Y:S05]  /*2860*/  @!P2 BRA `(.L_x_1162) ;  /* 0x000001700044a947 */ /* 0x002fea0003800000 */
.L_x_1161:
[----:B------:R-:W-:Y:S05]  /*2870*/  WARPSYNC.ALL ;  /* 0x0000000000007948 */ /* 0x000fea0003800000 */
[----:B------:R-:W-:Y:S01]  /*2880*/  UIADD3 UR4, UR40, 0x20000, URZ ;  /* 0x0002000028047890 */ /* 0x000fe2000fffe03f */
[----:B------:R-:W-:Y:S01]  /*2890*/  WARPGROUP.ARRIVE ;  /* 0x00000000000079c5 */ /* 0x000fe20000000000 */
[----:B------:R-:W-:Y:S01]  /*28a0*/  ULOP3.LUT UR44, UR44, 0x10000, URZ, 0xfc, !UPT ;  /* 0x000100002c2c7892 */ /* 0x000fe2000f8efc3f */
[----:B01----:R-:W-:Y:S01]  /*28b0*/  VIADD R3, R16, UR41 ;  /* 0x0000002910037c36 */ /* 0x003fe20008000000 */
[----:B------:R-:W-:Y:S01]  /*28c0*/  USHF.R.U32.HI UR4, URZ, 0x4, UR4 ;  /* 0x000000043f047899 */ /* 0x000fe20008011604 */
[----:B------:R-:W-:Y:S01]  /*28d0*/  LEA R9, R146, 0xffffffc0, 0x6 ;  /* 0xffffffc092097811 */ /* 0x000fe200078e30ff */
[----:B------:R-:W-:Y:S01]  /*28e0*/  UMOV UR45, 0x40000040 ;  /* 0x40000040002d7882 */ /* 0x000fe20000000000 */
[----:B------:R-:W-:Y:S01]  /*28f0*/  UMOV UR47, 0x40000040 ;  /* 0x40000040002f7882 */ /* 0x000fe20000000000 */
[----:B------:R-:W-:Y:S01]  /*2900*/  ULOP3.LUT UR4, UR4, 0x3fff, URZ, 0xc0, !UPT ;  /* 0x00003fff04047892 */ /* 0x000fe2000f8ec03f */
[----:B------:R-:W-:Y:S01]  /*2910*/  IMAD.MOV.U32 R4, RZ, RZ, R3 ;  /* 0x000000ffff047224 */ /* 0x000fe200078e0003 */
[----:B------:R-:W-:-:S02]  /*2920*/  UIADD3 UR8, UR44, 0x2, URZ ;  /* 0x000000022c087890 */ /* 0x000fc4000fffe03f */
[----:B------:R-:W-:Y:S01]  /*2930*/  ULOP3.LUT UR4, UR4, 0x10000, URZ, 0xfc, !UPT ;  /* 0x0001000004047892 */ /* 0x000fe2000f8efc3f */
[----:B------:R-:W-:Y:S01]  /*2940*/  UMOV UR9, 0x40000040 ;  /* 0x4000004000097882 */ /* 0x000fe20000000000 */
[----:B------:R-:W-:Y:S02]  /*2950*/  UMOV UR11, 0x40000040 ;  /* 0x40000040000b7882 */ /* 0x000fe40000000000 */
[----:B------:R-:W-:Y:S02]  /*2960*/  ULEA UR46, UR37, UR4, 0xa ;  /* 0x00000004252e7291 */ /* 0x000fe4000f8e503f */
[----:B------:R-:W-:Y:S02]  /*2970*/  UIADD3 UR12, UR44, 0x4, URZ ;  /* 0x000000042c0c7890 */ /* 0x000fe4000fffe03f */
[----:B------:R-:W-:Y:S02]  /*2980*/  UIADD3 UR10, UR46, 0x2, URZ ;  /* 0x000000022e0a7890 */ /* 0x000fe4000fffe03f */
[----:B------:R-:W-:Y:S01]  /*2990*/  UIADD3 UR14, UR46, 0x4, URZ ;  /* 0x000000042e0e7890 */ /* 0x000fe2000fffe03f */
[----:B------:R-:W-:-:S02]  /*29a0*/  UMOV UR13, 0x40000040 ;  /* 0x40000040000d7882 */ /* 0x000fc40000000000 */
[----:B------:R-:W-:Y:S01]  /*29b0*/  QGMMA.64x64x32.F32.E4M3.E4M3 R24, gdesc[UR44], RZ, !UPT, gsb0 ;  /* 0x00e000002c1879f3 */ /* 0x000fe2000c0008ff */
[----:B------:R-:W-:Y:S01]  /*29c0*/  UMOV UR15, 0x40000040 ;  /* 0x40000040000f7882 */ /* 0x000fe20000000000 */
[----:B------:R-:W-:Y:S02]  /*29d0*/  UIADD3 UR16, UR44, 0x6, URZ ;  /* 0x000000062c107890 */ /* 0x000fe4000fffe03f */
[----:B------:R-:W-:Y:S01]  /*29e0*/  UIADD3 UR18, UR46, 0x6, URZ ;  /* 0x000000062e127890 */ /* 0x000fe2000fffe03f */
[----:B------:R-:W-:Y:S01]  /*29f0*/  UMOV UR17, 0x40000040 ;  /* 0x4000004000117882 */ /* 0x000fe20000000000 */
[----:B------:R-:W-:Y:S01]  /*2a00*/  UMOV UR19, 0x40000040 ;  /* 0x4000004000137882 */ /* 0x000fe20000000000 */
[----:B------:R-:W-:Y:S02]  /*2a10*/  UIADD3 UR20, UR44, 0x400, URZ ;  /* 0x000004002c147890 */ /* 0x000fe4000fffe03f */
[----:B------:R-:W-:Y:S01]  /*2a20*/  UIADD3 UR22, UR46, 0x200, URZ ;  /* 0x000002002e167890 */ /* 0x000fe2000fffe03f */
[----:B------:R-:W-:Y:S01]  /*2a30*/  UMOV UR21, 0x40000040 ;  /* 0x4000004000157882 */ /* 0x000fe20000000000 */
[----:B------:R-:W-:Y:S01]  /*2a40*/  UMOV UR23, 0x40000040 ;  /* 0x4000004000177882 */ /* 0x000fe20000000000 */
[----:B------:R-:W-:-:S02]  /*2a50*/  UIADD3 UR24, UR44, 0x402, URZ ;  /* 0x000004022c187890 */ /* 0x000fc4000fffe03f */
[----:B------:R-:W-:Y:S01]  /*2a60*/  UIADD3 UR26, UR46, 0x202, URZ ;  /* 0x000002022e1a7890 */ /* 0x000fe2000fffe03f */
[----:B------:R-:W-:Y:S01]  /*2a70*/  UMOV UR25, 0x40000040 ;  /* 0x4000004000197882 */ /* 0x000fe20000000000 */
        /* <DEDUP_REMOVED lines=9> */
[----:B------:R-:W-:Y:S01]  /*2b10*/  ULDC UR5, c[0x0][0x448] ;  /* 0x0001120000057ab9 */ /* 0x000fe20000000800 */
[----:B------:R-:W-:Y:S01]  /*2b20*/  ULDC.64 UR6, c[0x0][0x9e0] ;  /* 0x0002780000067ab9 */ /* 0x000fe20000000a00 */
[----:B------:R-:W-:-:S02]  /*2b30*/  UISETP.NE.AND UP0, UPT, UR5, 0x1, UPT ;  /* 0x000000010500788c */ /* 0x000fc4000bf05270 */
[----:B------:R-:W-:Y:S01]  /*2b40*/  UISETP.GE.AND UP1, UPT, UR7, 0x1, UPT ;  /* 0x000000010700788c */ /* 0x000fe2000bf26270 */
[----:B------:R-:W-:-:S03]  /*2b50*/  ULDC UR53, c[0x0][0x9dc] ;  /* 0x0002770000357ab9 */ /* 0x000fc60000000800 */
[----:B------:R-:W-:Y:S01]  /*2b60*/  PLOP3.LUT P2, PT, PT, PT, UP0, 0x80, 0x0 ;  /* 0x000000000000781c */ /* 0x000fe20003f4f008 */
[----:B------:R-:W-:Y:S01]  /*2b70*/  ULOP3.LUT UR53, URZ, UR53, URZ, 0x33, !UPT ;  /* 0x000000353f357292 */ /* 0x000fe2000f8e333f */
[----:B------:R-:W-:-:S03]  /*2b80*/  PLOP3.LUT P3, PT, PT, PT, UP0, 0x80, 0x0 ;  /* 0x000000000000781c */ /* 0x000fc60003f6f008 */
[----:B------:R-:W-:-:S08]  /*2b90*/  @UP0 ULDC UR5, c[0x0][0x44c] ;  /* 0x0001130000050ab9 */ /* 0x000fd00000000800 */
[----:B------:R-:W-:Y:S01]  /*2ba0*/  @P2 IMAD.HI.U32 R5, R3, UR5, RZ ;  /* 0x0000000503052c27 */ /* 0x000fe2000f8e00ff */
[----:B------:R-:W-:Y:S01]  /*2bb0*/  @UP0 ULDC UR5, c[0x0][0x450] ;  /* 0x0001140000050ab9 */ /* 0x000fe20000000800 */
[----:B------:R-:W-:Y:S02]  /*2bc0*/  PLOP3.LUT P2, PT, PT, PT, UP1, 0x40, 0x0 ;  /* 0x000000000000781c */ /* 0x000fe40003f4e818 */
[----:B------:R-:W-:Y:S01]  /*2bd0*/  @!P1 VIADD R3, R6, 0x28440 ;  /* 0x0002844006039836 */ /* 0x000fe20000000000 */
[----:B------:R-:W-:Y:S01]  /*2be0*/  @P3 SHF.R.U32.HI R4, RZ, UR5, R5 ;  /* 0x00000005ff043c19 */ /* 0x000fe20008011605 */
[----:B------:R-:W-:Y:S02]  /*2bf0*/  IMAD.MOV.U32 R5, RZ, RZ, -0x40 ;  /* 0xffffffc0ff057424 */ /* 0x000fe400078e00ff */
[----:B------:R-:W-:Y:S01]  /*2c00*/  IMAD.U32 R6, RZ, RZ, UR38 ;  /* 0x00000026ff067e24 */ /* 0x000fe2000f8e00ff */
[----:B------:R-:W-:Y:S01]  /*2c10*/  @!P1 PRMT R3, RZ, 0x654, R3 ;  /* 0x00000654ff039816 */ /* 0x000fe20000000003 */
[----:B------:R-:W0:Y:S01]  /*2c20*/  SHFL.IDX PT, R7, R4, RZ, 0x1c1f ;  /* 0x001c1fff04077589 */ /* 0x000e2200000e0000 */
[----:B------:R-:W-:-:S02]  /*2c30*/  WARPGROUP.DEPBAR.LE gsb0, 0x0 ;  /* 0x00008000000079c5 */ /* 0x000fc40000010000 */
        /* <DEDUP_REMOVED lines=25> */
[----:B------:R1:W2:Y:S01]  /*2dd0*/  MUFU.TANH R10, R31 ;  /* 0x0000001f000a7308 */ /* 0x0002a20000002400 */
        /* <DEDUP_REMOVED lines=8> */
[----:B-1----:R-:W-:-:S02]  /*2e60*/  IMAD R31, R146, R5, 0x40 ;  /* 0x00000040921f7424 */ /* 0x002fc400078e0205 */
        /* <DEDUP_REMOVED lines=18> */
[----:B------:R1:W-:Y:S01]  /*2f90*/  @!P1 SYNCS.ARRIVE.TRANS64.RED.A1T0 RZ, [R3+URZ], RZ ;  /* 0x000000ff03ff99a7 */ /* 0x0003e2000810043f */
[----:B------:R-:W3:Y:S01]  /*2fa0*/  MUFU.TANH R24, R24 ;  /* 0x0000001800187308 */ /* 0x000ee20000002400 */
[C---:B------:R-:W-:Y:S01]  /*2fb0*/  FMUL.FTZ R35, R0.reuse, R35 ;  /* 0x0000002300237220 */ /* 0x040fe20000410000 */
[----:B------:R-:W-:Y:S01]  /*2fc0*/  FMUL.FTZ R34, R0, R34 ;  /* 0x0000002200227220 */ /* 0x000fe20000410000 */
[----:B------:R-:W-:-:S02]  /*2fd0*/  IADD3 R8, -R2, UR39, R31 ;  /* 0x0000002702087c10 */ /* 0x000fc4000fffe11f */
[----:B-1----:R-:W-:-:S03]  /*2fe0*/  IADD3 R3, -R2, 0x1, R31 ;  /* 0x0000000102037810 */ /* 0x002fc60007ffe11f */
[----:B------:R-:W1:Y:S01]  /*2ff0*/  MUFU.TANH R25, R25 ;  /* 0x0000001900197308 */ /* 0x000e620000002400 */
[----:B------:R-:W-:-:S07]  /*3000*/  IADD3 R3, -R6, UR39, R3 ;  /* 0x0000002706037c10 */ /* 0x000fce000fffe103 */
        /* <DEDUP_REMOVED lines=28> */
[----:B------:R2:W1:Y:S01]  /*31d0*/  MUFU.TANH R11, R34 ;  /* 0x00000022000b7308 */ /* 0x0004620000002400 */
[----:B-----5:R-:W-:-:S02]  /*31e0*/  VIADD R35, R3, UR6 ;  /* 0x0000000603237c36 */ /* 0x020fc40008000000 */
[----:B--2---:R-:W-:-:S03]  /*31f0*/  VIADD R34, R3, UR53 ;  /* 0x0000003503227c36 */ /* 0x004fc60008000000 */
[----:B0-----:R-:W-:Y:S01]  /*3200*/  VIADDMNMX R3, R7, R35, R8, PT ;  /* 0x0000002307037246 */ /* 0x001fe20003800108 */
[----:B------:R-:W-:Y:S01]  /*3210*/  IMAD.IADD R5, R34, 0x1, R7 ;  /* 0x0000000122057824 */ /* 0x000fe200078e0207 */
[----:B---34-:R-:W-:Y:S06]  /*3220*/  @P2 BRA `(.L_x_1163) ;  /* 0x00000000005c2947 */ /* 0x018fec0003800000 */
[----:B------:R-:W-:Y:S01]  /*3230*/  IMAD.U32 R6, RZ, RZ, UR38 ;  /* 0x00000026ff067e24 */ /* 0x000fe2000f8e00ff */
[----:B------:R-:W-:Y:S04]  /*3240*/  BSSY B0, `(.L_x_1164) ;  /* 0x0000011000007945 */ /* 0x000fe80003800000 */
[----:B------:R-:W-:-:S04]  /*3250*/  IADD3 R6, -R6, UR39, R7 ;  /* 0x0000002706067c10 */ /* 0x000fc8000fffe107 */
[----:B------:R-:W-:-:S13]  /*3260*/  ISETP.GT.AND P2, PT, R6, -0x1, PT ;  /* 0xffffffff0600780c */ /* 0x000fda0003f44270 */
[----:B------:R-:W-:Y:S05]  /*3270*/  @P2 BRA `(.L_x_1165) ;  /* 0x0000000000202947 */ /* 0x000fea0003800000 */
[----:B------:R-:W-:Y:S01]  /*3280*/  UISETP.NE.AND UP2, UPT, UR7, 0x1, UPT ;  /* 0x000000010700788c */ /* 0x000fe2000bf45270 */
[----:B------:R-:W-:-:S05]  /*3290*/  LOP3.LUT R6, RZ, R6, RZ, 0x33, !PT ;  /* 0x00000006ff067212 */ /* 0x000fca00078e33ff */
[----:B------:R-:W-:-:S05]  /*32a0*/  PLOP3.LUT P2, PT, PT, PT, UP2, 0x80, 0x0 ;  /* 0x000000000000781c */ /* 0x000fca0003f4f028 */
[----:B------:R-:W-:-:S08]  /*32b0*/  @UP2 ULDC.64 UR10, c[0x0][0x9e8] ;  /* 0x00027a00000a2ab9 */ /* 0x000fd00000000a00 */
[----:B------:R-:W-:-:S05]  /*32c0*/  @P2 IMAD.HI.U32 R7, R6, UR10, RZ ;  /* 0x0000000a06072c27 */ /* 0x000fca000f8e00ff */
[----:B------:R-:W-:-:S04]  /*32d0*/  @P2 SHF.R.U32.HI R6, RZ, UR11, R7 ;  /* 0x0000000bff062c19 */ /* 0x000fc80008011607 */
[----:B------:R-:W-:Y:S01]  /*32e0*/  LOP3.LUT R6, RZ, R6, RZ, 0x33, !PT ;  /* 0x00000006ff067212 */ /* 0x000fe200078e33ff */
[----:B------:R-:W-:Y:S06]  /*32f0*/  BRA `(.L_x_1166) ;  /* 0x0000000000147947 */ /* 0x000fec0003800000 */
.L_x_1165:
[----:B------:R-:W-:-:S06]  /*3300*/  UISETP.NE.AND UP2, UPT, UR7, 0x1, UPT ;  /* 0x000000010700788c */ /* 0x000fcc000bf45270 */
[----:B------:R-:W-:-:S05]  /*3310*/  PLOP3.LUT P2, PT, PT, PT, UP2, 0x80, 0x0 ;  /* 0x000000000000781c */ /* 0x000fca0003f4f028 */
[----:B------:R-:W-:-:S08]  /*3320*/  @UP2 ULDC.64 UR10, c[0x0][0x9e8] ;  /* 0x00027a00000a2ab9 */ /* 0x000fd00000000a00 */
[----:B------:R-:W-:-:S05]  /*3330*/  @P2 IMAD.HI.U32 R7, R6, UR10, RZ ;  /* 0x0000000a06072c27 */ /* 0x000fca000f8e00ff */
[----:B------:R-:W-:-:S07]  /*3340*/  @P2 SHF.R.U32.HI R6, RZ, UR11, R7 ;  /* 0x0000000bff062c19 */ /* 0x000fce0008011607 */
.L_x_1166:
[----:B------:R-:W-:Y:S05]  /*3350*/  BSYNC B0 ;  /* 0x0000000000007941 */ /* 0x000fea0003800000 */
.L_x_1164:
[----:B------:R-:W-:-:S04]  /*3360*/  IMAD R7, R6, UR7, -R9 ;  /* 0x0000000706077c24 */ /* 0x000fc8000f8e0a09 */
[----:B------:R-:W-:-:S05]  /*3370*/  IMAD.IADD R6, R7, 0x1, -R2 ;  /* 0x0000000107067824 */ /* 0x000fca00078e0a02 */
[----:B------:R-:W-:Y:S02]  /*3380*/  VIMNMX R5, R5, R6, !PT ;  /* 0x0000000605057248 */ /* 0x000fe40007fe0100 */
[----:B------:R-:W-:-:S07]  /*3390*/  VIADDMNMX R3, R6, UR7, R3, PT ;  /* 0x0000000706037c46 */ /* 0x000fce000b800103 */
.L_x_1163:
[C---:B------:R-:W-:Y:S01]  /*33a0*/  ISETP.GE.AND P2, PT, R31.reuse, 0x2, PT ;  /* 0x000000021f00780c */ /* 0x040fe20003f46270 */
[----:B------:R-:W0:Y:S01]  /*33b0*/  SHFL.IDX PT, R7, R4, 0x1, 0x1c1f ;  /* 0x003c1f0004077f89 */ /* 0x000e2200000e0000 */
[----:B------:R-:W-:Y:S02]  /*33c0*/  ISETP.GE.AND P6, PT, R31, 0xa, PT ;  /* 0x0000000a1f00780c */ /* 0x000fe40003fc6270 */
[----:B------:R-:W-:Y:S02]  /*33d0*/  ISETP.GT.AND P4, PT, R5, 0x1, !P2 ;  /* 0x000000010500780c */ /* 0x000fe40005784270 */
[----:B------:R-:W-:Y:S02]  /*33e0*/  ISETP.GE.AND P3, PT, R31, 0x9, PT ;  /* 0x000000091f00780c */ /* 0x000fe40003f66270 */
[----:B------:R-:W-:Y:S02]  /*33f0*/  ISETP.LT.OR P4, PT, R3, 0x2, P4 ;  /* 0x000000020300780c */ /* 0x000fe40002781670 */
[----:B------:R-:W-:-:S02]  /*3400*/  ISETP.GT.AND P5, PT, R5, 0x8, !P3 ;  /* 0x000000080500780c */ /* 0x000fc40005fa4270 */
[----:B-1----:R-:W-:Y:S02]  /*3410*/  FSEL R38, R25, -INF , !P4 ;  /* 0xff80000019267808 */ /* 0x002fe40006000000 */
[----:B------:R-:W-:Y:S02]  /*3420*/  ISETP.GT.AND P4, PT, R5, 0x9, !P6 ;  /* 0x000000090500780c */ /* 0x000fe40007784270 */
[----:B------:R-:W-:Y:S02]  /*3430*/  P2R R25, PR, RZ, 0x40 ;  /* 0x00000040ff197803 */ /* 0x000fe40000000000 */
[----:B------:R-:W-:Y:S02]  /*3440*/  ISETP.LT.OR P4, PT, R3, 0xa, P4 ;  /* 0x0000000a0300780c */ /* 0x000fe40002781670 */
[----:B------:R-:W-:Y:S02]  /*3450*/  ISETP.GE.AND P6, PT, R31, 0x11, PT ;  /* 0x000000111f00780c */ /* 0x000fe40003fc6270 */
[----:B------:R-:W-:-:S02]  /*3460*/  FSEL R46, R29, -INF , !P4 ;  /* 0xff8000001d2e7808 */ /* 0x000fc40006000000 */
[----:B------:R-:W-:Y:S02]  /*3470*/  ISETP.LT.OR P5, PT, R3, 0x9, P5 ;  /* 0x000000090300780c */ /* 0x000fe40002fa1670 */
[----:B------:R-:W-:Y:S02]  /*3480*/  ISETP.GT.AND P4, PT, R5, 0x10, !P6 ;  /* 0x000000100500780c */ /* 0x000fe40007784270 */
[----:B------:R-:W-:Y:S02]  /*3490*/  FSEL R42, R28, -INF , !P5 ;  /* 0xff8000001c2a7808 */ /* 0x000fe40006800000 */
[----:B------:R-:W-:Y:S02]  /*34a0*/  ISETP.LT.OR P4, PT, R3, 0x11, P4 ;  /* 0x000000110300780c */ /* 0x000fe40002781670 */
[----:B------:R-:W-:Y:S02]  /*34b0*/  ISETP.GE.AND P5, PT, R31, 0x12, PT ;  /* 0x000000121f00780c */ /* 0x000fe40003fa6270 */
[----:B------:R-:W-:-:S02]  /*34c0*/  FSEL R56, R32, -INF , !P4 ;  /* 0xff80000020387808 */ /* 0x000fc40006000000 */
[----:B------:R-:W-:Y:S02]  /*34d0*/  ISETP.GT.AND P4, PT, R5, 0x11, !P5 ;  /* 0x000000110500780c */ /* 0x000fe40006f84270 */
[----:B------:R-:W-:Y:S02]  /*34e0*/  P2R R32, PR, RZ, 0x20 ;  /* 0x00000020ff207803 */ /* 0x000fe40000000000 */
[----:B------:R-:W-:Y:S02]  /*34f0*/  ISETP.LT.OR P4, PT, R3, 0x12, P4 ;  /* 0x000000120300780c */ /* 0x000fe40002781670 */
[----:B------:R-:W-:Y:S02]  /*3500*/  ISETP.GE.AND P5, PT, R31, 0x19, PT ;  /* 0x000000191f00780c */ /* 0x000fe40003fa6270 */
[----:B------:R-:W-:Y:S02]  /*3510*/  FSEL R58, R33, -INF , !P4 ;  /* 0xff800000213a7808 */ /* 0x000fe40006000000 */
[----:B------:R-:W-:-:S02]  /*3520*/  ISETP.GT.AND P4, PT, R5, 0x18, !P5 ;  /* 0x000000180500780c */ /* 0x000fc40006f84270 */
[----:B------:R-:W-:Y:S02]  /*3530*/  P2R R33, PR, RZ, 0x20 ;  /* 0x00000020ff217803 */ /* 0x000fe40000000000 */
[----:B------:R-:W-:Y:S02]  /*3540*/  ISETP.LT.OR P4, PT, R3, 0x19, P4 ;  /* 0x000000190300780c */ /* 0x000fe40002781670 */
[----:B------:R-:W-:Y:S02]  /*3550*/  ISETP.GE.AND P5, PT, R31, 0x1a, PT ;  /* 0x0000001a1f00780c */ /* 0x000fe40003fa6270 */
[----:B------:R-:W-:Y:S02]  /*3560*/  FSEL R36, R36, -INF , !P4 ;  /* 0xff80000024247808 */ /* 0x000fe40006000000 */
[----:B------:R-:W-:Y:S02]  /*3570*/  ISETP.GT.AND P4, PT, R5, 0x19, !P5 ;  /* 0x000000190500780c */ /* 0x000fe40006f84270 */
[----:B------:R-:W-:-:S02]  /*3580*/  P2R R39, PR, RZ, 0x20 ;  /* 0x00000020ff277803 */ /* 0x000fc40000000000 */
[----:B------:R-:W-:Y:S02]  /*3590*/  ISETP.LT.OR P4, PT, R3, 0x1a, P4 ;  /* 0x0000001a0300780c */ /* 0x000fe40002781670 */
[----:B------:R-:W-:Y:S02]  /*35a0*/  ISETP.GE.AND P5, PT, R31, 0x21, PT ;  /* 0x000000211f00780c */ /* 0x000fe40003fa6270 */
[----:B------:R-:W-:Y:S02]  /*35b0*/  FSEL R60, R37, -INF , !P4 ;  /* 0xff800000253c7808 */ /* 0x000fe40006000000 */
[----:B------:R-:W-:Y:S02]  /*35c0*/  ISETP.GT.AND P4, PT, R5, 0x20, !P5 ;  /* 0x000000200500780c */ /* 0x000fe40006f84270 */
[----:B------:R-:W-:Y:S02]  /*35d0*/  P2R R37, PR, RZ, 0x20 ;  /* 0x00000020ff257803 */ /* 0x000fe40000000000 */
[----:B------:R-:W-:-:S02]  /*35e0*/  ISETP.LT.OR P4, PT, R3, 0x21, P4 ;  /* 0x000000210300780c */ /* 0x000fc40002781670 */
[----:B------:R-:W-:Y:S02]  /*35f0*/  ISETP.GE.AND P5, PT, R31, 0x22, PT ;  /* 0x000000221f00780c */ /* 0x000fe40003fa6270 */
[----:B------:R-:W-:Y:S02]  /*3600*/  FSEL R40, R40, -INF , !P4 ;  /* 0xff80000028287808 */ /* 0x000fe40006000000 */
[----:B------:R-:W-:Y:S02]  /*3610*/  ISETP.GT.AND P4, PT, R5, 0x21, !P5 ;  /* 0x000000210500780c */ /* 0x000fe40006f84270 */
[----:B------:R-:W-:Y:S02]  /*3620*/  P2R R43, PR, RZ, 0x20 ;  /* 0x00000020ff2b7803 */ /* 0x000fe40000000000 */
[----:B------:R-:W-:Y:S02]  /*3630*/  ISETP.LT.OR P4, PT, R3, 0x22, P4 ;  /* 0x000000220300780c */ /* 0x000fe40002781670 */
[----:B------:R-:W-:-:S02]  /*3640*/  ISETP.GE.AND P5, PT, R31, 0x29, PT ;  /* 0x000000291f00780c */ /* 0x000fc40003fa6270 */
[----:B------:R-:W-:Y:S02]  /*3650*/  FSEL R62, R41, -INF , !P4 ;  /* 0xff800000293e7808 */ /* 0x000fe40006000000 */
[----:B------:R-:W-:Y:S02]  /*3660*/  ISETP.GT.AND P4, PT, R5, 0x28, !P5 ;  /* 0x000000280500780c */ /* 0x000fe40006f84270 */
[----:B------:R-:W-:Y:S02]  /*3670*/  P2R R41, PR, RZ, 0x20 ;  /* 0x00000020ff297803 */ /* 0x000fe40000000000 */
        /* <DEDUP_REMOVED lines=11> */
[----:B------:R-:W-:Y:S02]  /*3730*/  P2R R29, PR, RZ, 0x40 ;  /* 0x00000040ff1d7803 */ /* 0x000fe40000000000 */
[----:B------:R-:W-:Y:S02]  /*3740*/  FSEL R48, R48, -INF , !P4 ;  /* 0xff80000030307808 */ /* 0x000fe40006000000 */
[----:B------:R-:W-:-:S04]  /*3750*/  ISETP.GE.AND P4, PT, R31, 0x32, PT ;  /* 0x000000321f00780c */ /* 0x000fc80003f86270 */
[----:B------:R-:W-:-:S04]  /*3760*/  ISETP.GT.AND P5, PT, R5, 0x31, !P4 ;  /* 0x000000310500780c */ /* 0x000fc800067a4270 */
[----:B------:R-:W-:-:S04]  /*3770*/  ISETP.LT.OR P5, PT, R3, 0x32, P5 ;  /* 0x000000320300780c */ /* 0x000fc80002fa1670 */
[----:B------:R-:W-:Y:S02]  /*3780*/  FSEL R66, R49, -INF , !P5 ;  /* 0xff80000031427808 */ /* 0x000fe40006800000 */
[----:B------:R-:W-:-:S04]  /*3790*/  ISETP.GE.AND P5, PT, R31, 0x39, PT ;  /* 0x000000391f00780c */ /* 0x000fc80003fa6270 */
[----:B------:R-:W-:-:S04]  /*37a0*/  ISETP.GT.AND P6, PT, R5, 0x38, !P5 ;  /* 0x000000380500780c */ /* 0x000fc80006fc4270 */
[----:B------:R-:W-:-:S04]  /*37b0*/  ISETP.LT.OR P6, PT, R3, 0x39, P6 ;  /* 0x000000390300780c */ /* 0x000fc800037c1670 */
[----:B------:R-:W-:Y:S02]  /*37c0*/  FSEL R52, R52, -INF , !P6 ;  /* 0xff80000034347808 */ /* 0x000fe40007000000 */
[----:B------:R-:W-:-:S04]  /*37d0*/  ISETP.GE.AND P6, PT, R31, 0x1, PT ;  /* 0x000000011f00780c */ /* 0x000fc80003fc6270 */
[----:B------:R-:W-:Y:S02]  /*37e0*/  P2R R6, PR, RZ, 0x40 ;  /* 0x00000040ff067803 */ /* 0x000fe40000000000 */
[----:B------:R-:W-:-:S04]  /*37f0*/  ISETP.GT.AND P6, PT, R5, RZ, !P6 ;  /* 0x000000ff0500720c */ /* 0x000fc800077c4270 */
[----:B------:R-:W-:-:S04]  /*3800*/  ISETP.LT.OR P6, PT, R3, 0x1, P6 ;  /* 0x000000010300780c */ /* 0x000fc800037c1670 */
[----:B------:R-:W-:Y:S02]  /*3810*/  FSEL R28, R24, -INF , !P6 ;  /* 0xff800000181c7808 */ /* 0x000fe40007000000 */
[----:B------:R-:W-:-:S04]  /*3820*/  ISETP.GE.AND P6, PT, R31, 0x3a, PT ;  /* 0x0000003a1f00780c */ /* 0x000fc80003fc6270 */
[----:B------:R-:W-:Y:S02]  /*3830*/  P2R R24, PR, RZ, 0x40 ;  /* 0x00000040ff187803 */ /* 0x000fe40000000000 */
[----:B------:R-:W-:Y:S01]  /*3840*/  ISETP.GT.AND P6, PT, R5, 0x39, !P6 ;  /* 0x000000390500780c */ /* 0x000fe200077c4270 */
[----:B0-----:R-:W-:-:S03]  /*3850*/  IMAD.IADD R5, R34, 0x1, R7 ;  /* 0x0000000122057824 */ /* 0x001fc600078e0207 */
[----:B------:R-:W-:Y:S02]  /*3860*/  ISETP.LT.OR P6, PT, R3, 0x3a, P6 ;  /* 0x0000003a0300780c */ /* 0x000fe400037c1670 */
[----:B------:R-:W-:Y:S02]  /*3870*/  VIADDMNMX R3, R7, R35, R8, PT ;  /* 0x0000002307037246 */ /* 0x000fe40003800108 */
[----:B------:R-:W-:Y:S02]  /*3880*/  FSEL R68, R53, -INF , !P6 ;  /* 0xff80000035447808 */ /* 0x000fe40007000000 */
[----:B------:R-:W-:-:S13]  /*3890*/  PLOP3.LUT P6, PT, PT, PT, UP1, 0x40, 0x0 ;  /* 0x000000000000781c */ /* 0x000fda0003fce818 */
[----:B------:R-:W-:Y:S05]  /*38a0*/  @P6 BRA `(.L_x_1167) ;  /* 0x0000000000646947 */ /* 0x000fea0003800000 */
        /* <DEDUP_REMOVED lines=9> */
[----:B------:R-:W-:Y:S01]  /*3940*/  @P6 IMAD.HI.U32 R7, R4, UR10, RZ ;  /* 0x0000000a04076c27 */ /* 0x000fe2000f8e00ff */
[----:B------:R-:W-:-:S13]  /*3950*/  PLOP3.LUT P6, PT, PT, PT, UP2, 0x80, 0x0 ;  /* 0x000000000000781c */ /* 0x000fda0003fcf028 */
[----:B------:R-:W-:-:S04]  /*3960*/  @P6 SHF.R.U32.HI R4, RZ, UR11, R7 ;  /* 0x0000000bff046c19 */ /* 0x000fc80008011607 */
[----:B------:R-:W-:Y:S01]  /*3970*/  LOP3.LUT R4, RZ, R4, RZ, 0x33, !PT ;  /* 0x00000004ff047212 */ /* 0x000fe200078e33ff */
[----:B------:R-:W-:Y:S06]  /*3980*/  BRA `(.L_x_1170) ;  /* 0x0000000000187947 */ /* 0x000fec0003800000 */
.L_x_1169:
[----:B------:R-:W-:-:S06]  /*3990*/  UISETP.NE.AND UP2, UPT, UR7, 0x1, UPT ;  /* 0x000000010700788c */ /* 0x000fcc000bf45270 */
[----:B------:R-:W-:-:S05]  /*39a0*/  PLOP3.LUT P6, PT, PT, PT, UP2, 0x80, 0x0 ;  /* 0x000000000000781c */ /* 0x000fca0003fcf028 */
[----:B------:R-:W-:-:S08]  /*39b0*/  @UP2 ULDC.64 UR10, c[0x0][0x9e8] ;  /* 0x00027a00000a2ab9 */ /* 0x000fd00000000a00 */
[----:B------:R-:W-:Y:S01]  /*39c0*/  @P6 IMAD.HI.U32 R7, R4, UR10, RZ ;  /* 0x0000000a04076c27 */ /* 0x000fe2000f8e00ff */
[----:B------:R-:W-:-:S13]  /*39d0*/  PLOP3.LUT P6, PT, PT, PT, UP2, 0x80, 0x0 ;  /* 0x000000000000781c */ /* 0x000fda0003fcf028 */
[----:B------:R-:W-:-:S07]  /*39e0*/  @P6 SHF.R.U32.HI R4, RZ, UR11, R7 ;  /* 0x0000000bff046c19 */ /* 0x000fce0008011607 */
.L_x_1170:
[----:B------:R-:W-:Y:S05]  /*39f0*/  BSYNC B0 ;  /* 0x0000000000007941 */ /* 0x000fea0003800000 */
.L_x_1168:
[----:B------:R-:W-:-:S04]  /*3a00*/  IMAD R7, R4, UR7, -R9 ;  /* 0x0000000704077c24 */ /* 0x000fc8000f8e0a09 */
[----:B------:R-:W-:-:S05]  /*3a10*/  IMAD.IADD R4, R7, 0x1, -R2 ;  /* 0x0000000107047824 */ /* 0x000fca00078e0a02 */
[----:B------:R-:W-:Y:S02]  /*3a20*/  VIMNMX R5, R5, R4, !PT ;  /* 0x0000000405057248 */ /* 0x000fe40007fe0100 */
[----:B------:R-:W-:-:S07]  /*3a30*/  VIADDMNMX R3, R4, UR7, R3, PT ;  /* 0x0000000704037c46 */ /* 0x000fce000b800103 */
.L_x_1167:
[----:B------:R-:W-:Y:S01]  /*3a40*/  ISETP.GT.AND P2, PT, R5, 0x1, !P2 ;  /* 0x000000010500780c */ /* 0x000fe20005744270 */
[----:B------:R-:W-:Y:S01]  /*3a50*/  ULDC UR10, c[0x0][0x988] ;  /* 0x00026200000a7ab9 */ /* 0x000fe20000000800 */
[----:B------:R-:W-:Y:S01]  /*3a60*/  FMNMX.FTZ R8, R28, R38, !PT ;  /* 0x000000261c087209 */ /* 0x000fe20007810000 */
[----:B------:R-:W-:Y:S01]  /*3a70*/  @UP0 ULDC UR14, c[0x0][0x44c] ;  /* 0x00011300000e0ab9 */ /* 0x000fe20000000800 */
[----:B------:R-:W-:Y:S01]  /*3a80*/  ISETP.LT.OR P2, PT, R3, 0x2, P2 ;  /* 0x000000020300780c */ /* 0x000fe20001741670 */
[----:B------:R-:W-:Y:S01]  /*3a90*/  UIMAD.WIDE.U32 UR14, UR41, UR14, URZ ;  /* 0x0000000e290e72a5 */ /* 0x000fe2000f8e003f */
[----:B------:R-:W-:Y:S01]  /*3aa0*/  FMNMX.FTZ R8, R42, R8, !PT ;  /* 0x000000082a087209 */ /* 0x000fe20007810000 */
[----:B------:R-:W-:Y:S01]  /*3ab0*/  @UP0 ULDC UR11, c[0x0][0x450] ;  /* 0x00011400000b0ab9 */ /* 0x000fe20000000800 */
[----:B------:R-:W-:Y:S01]  /*3ac0*/  FSEL R7, R27, -INF , !P2 ;  /* 0xff8000001b077808 */ /* 0x000fe20005000000 */
[----:B------:R-:W-:Y:S01]  /*3ad0*/  UMOV UR5, UR41 ;  /* 0x0000002900057c82 */ /* 0x000fe20008000000 */
[----:B------:R-:W-:Y:S01]  /*3ae0*/  ISETP.NE.AND P2, PT, R25, RZ, PT ;  /* 0x000000ff1900720c */ /* 0x000fe20003f45270 */
[----:B------:R-:W-:Y:S01]  /*3af0*/  @UP0 USHF.R.U32.HI UR5, URZ, UR11, UR15 ;  /* 0x0000000b3f050299 */ /* 0x000fe2000801160f */
[----:B------:R-:W-:-:S02]  /*3b00*/  FMNMX.FTZ R8, R46, R8, !PT ;  /* 0x000000082e087209 */ /* 0x000fc40007810000 */
[----:B------:R-:W-:Y:S01]  /*3b10*/  ISETP.GT.AND P2, PT, R5, 0x9, !P2 ;  /* 0x000000090500780c */ /* 0x000fe20005744270 */
[----:B------:R-:W-:Y:S01]  /*3b20*/  UIADD3 UR43, UR43, UR5, URZ ;  /* 0x000000052b2b7290 */ /* 0x000fe2000fffe03f */
[----:B------:R-:W-:Y:S02]  /*3b30*/  FMNMX.FTZ R8, R56, R8, !PT ;  /* 0x0000000838087209 */ /* 0x000fe40007810000 */
[----:B------:R-:W-:Y:S01]  /*3b40*/  ISETP.LT.OR P2, PT, R3, 0xa, P2 ;  /* 0x0000000a0300780c */ /* 0x000fe20001741670 */
[----:B------:R-:W-:Y:S01]  /*3b50*/  UIADD3 UR6, UR43, UR6, URZ ;  /* 0x000000062b067290 */ /* 0x000fe2000fffe03f */
[----:B------:R-:W-:Y:S02]  /*3b60*/  FMNMX.FTZ R8, R58, R8, !PT ;  /* 0x000000083a087209 */ /* 0x000fe40007810000 */
[----:B------:R-:W-:Y:S02]  /*3b70*/  FSEL R10, R10, -INF , !P2 ;  /* 0xff8000000a0a7808 */ /* 0x000fe40005000000 */
[----:B------:R-:W-:-:S02]  /*3b80*/  ISETP.NE.AND P2, PT, R29, RZ, PT ;  /* 0x000000ff1d00720c */ /* 0x000fc40003f45270 */
[----:B------:R-:W-:Y:S02]  /*3b90*/  FMNMX.FTZ R8, R36, R8, !PT ;  /* 0x0000000824087209 */ /* 0x000fe40007810000 */
[----:B------:R-:W-:Y:S02]  /*3ba0*/  ISETP.GT.AND P2, PT, R5, 0x10, !P2 ;  /* 0x000000100500780c */ /* 0x000fe40005744270 */
[----:B------:R-:W-:Y:S02]  /*3bb0*/  FMNMX.FTZ R8, R60, R8, !PT ;  /* 0x000000083c087209 */ /* 0x000fe40007810000 */
[----:B------:R-:W-:Y:S02]  /*3bc0*/  ISETP.LT.OR P2, PT, R3, 0x11, P2 ;  /* 0x000000110300780c */ /* 0x000fe40001741670 */
[----:B------:R-:W-:Y:S02]  /*3bd0*/  FMNMX.FTZ R8, R40, R8, !PT ;  /* 0x0000000828087209 */ /* 0x000fe40007810000 */
[----:B------:R-:W-:-:S02]  /*3be0*/  FSEL R11, R11, -INF , !P2 ;  /* 0xff8000000b0b7808 */ /* 0x000fc40005000000 */
[----:B------:R-:W-:Y:S02]  /*3bf0*/  ISETP.NE.AND P2, PT, R32, RZ, PT ;  /* 0x000000ff2000720c */ /* 0x000fe40003f45270 */
[----:B------:R-:W-:Y:S02]  /*3c00*/  FMNMX.FTZ R8, R62, R8, !PT ;  /* 0x000000083e087209 */ /* 0x000fe40007810000 */
[----:B------:R-:W-:Y:S02]  /*3c10*/  ISETP.GT.AND P2, PT, R5, 0x11, !P2 ;  /* 0x000000110500780c */ /* 0x000fe40005744270 */
[----:B------:R-:W-:Y:S02]  /*3c20*/  FMNMX.FTZ R8, R44, R8, !PT ;  /* 0x000000082c087209 */ /* 0x000fe40007810000 */
[----:B------:R-:W-:Y:S02]  /*3c30*/  ISETP.LT.OR P2, PT, R3, 0x12, P2 ;  /* 0x000000120300780c */ /* 0x000fe40001741670 */
[----:B------:R-:W-:-:S02]  /*3c40*/  FMNMX.FTZ R8, R64, R8, !PT ;  /* 0x0000000840087209 */ /* 0x000fc40007810000 */
[----:B------:R-:W-:Y:S02]  /*3c50*/  FSEL R12, R12, -INF , !P2 ;  /* 0xff8000000c0c7808 */ /* 0x000fe40005000000 */
[----:B------:R-:W-:Y:S02]  /*3c60*/  ISETP.NE.AND P2, PT, R33, RZ, PT ;  /* 0x000000ff2100720c */ /* 0x000fe40003f45270 */
[----:B------:R-:W-:Y:S02]  /*3c70*/  FMNMX.FTZ R8, R48, R8, !PT ;  /* 0x0000000830087209 */ /* 0x000fe40007810000 */
[----:B------:R-:W-:Y:S02]  /*3c80*/  ISETP.GT.AND P2, PT, R5, 0x18, !P2 ;  /* 0x000000180500780c */ /* 0x000fe40005744270 */
[----:B------:R-:W-:Y:S02]  /*3c90*/  FMNMX.FTZ R8, R66, R8, !PT ;  /* 0x0000000842087209 */ /* 0x000fe40007810000 */
[----:B------:R-:W-:-:S02]  /*3ca0*/  ISETP.LT.OR P2, PT, R3, 0x19, P2 ;  /* 0x000000190300780c */ /* 0x000fc40001741670 */
[----:B------:R-:W-:Y:S02]  /*3cb0*/  FMNMX.FTZ R8, R52, R8, !PT ;  /* 0x0000000834087209 */ /* 0x000fe40007810000 */
[----:B------:R-:W-:Y:S02]  /*3cc0*/  FSEL R13, R13, -INF , !P2 ;  /* 0xff8000000d0d7808 */ /* 0x000fe40005000000 */
[----:B------:R-:W-:Y:S02]  /*3cd0*/  ISETP.NE.AND P2, PT, R39, RZ, PT ;  /* 0x000000ff2700720c */ /* 0x000fe40003f45270 */
[C---:B------:R-:W-:Y:S02]  /*3ce0*/  ISETP.GT.AND P3, PT, R5.reuse, 0x8, !P3 ;  /* 0x000000080500780c */ /* 0x040fe40005f64270 */
[----:B------:R-:W-:Y:S02]  /*3cf0*/  ISETP.GT.AND P2, PT, R5, 0x19, !P2 ;  /* 0x000000190500780c */ /* 0x000fe40005744270 */
[----:B------:R-:W-:-:S02]  /*3d00*/  FMNMX.FTZ R25, R68, R8, !PT ;  /* 0x0000000844197209 */ /* 0x000fc40007810000 */
[C---:B------:R-:W-:Y:S02]  /*3d10*/  ISETP.LT.OR P2, PT, R3.reuse, 0x1a, P2 ;  /* 0x0000001a0300780c */ /* 0x040fe40001741670 */
[----:B------:R-:W-:Y:S01]  /*3d20*/  ISETP.LT.OR P3, PT, R3, 0x9, P3 ;  /* 0x000000090300780c */ /* 0x000fe20001f61670 */
[----:B------:R-:W0:Y:S01]  /*3d30*/  SHFL.BFLY PT, R8, R25, 0x2, 0x1f ;  /* 0x0c401f0019087f89 */ /* 0x000e2200000e0000 */
[----:B------:R-:W-:Y:S02]  /*3d40*/  FSEL R14, R14, -INF , !P2 ;  /* 0xff8000000e0e7808 */ /* 0x000fe40005000000 */
[----:B------:R-:W-:Y:S02]  /*3d50*/  ISETP.NE.AND P2, PT, R37, RZ, PT ;  /* 0x000000ff2500720c */ /* 0x000fe40003f45270 */
[----:B------:R-:W-:Y:S02]  /*3d60*/  ISETP.NE.AND P6, PT, R6, RZ, PT ;  /* 0x000000ff0600720c */ /* 0x000fe40003fc5270 */
[----:B------:R-:W-:-:S02]  /*3d70*/  ISETP.GT.AND P2, PT, R5, 0x20, !P2 ;  /* 0x000000200500780c */ /* 0x000fc40005744270 */
[----:B------:R-:W-:Y:S02]  /*3d80*/  FSEL R6, R30, -INF , !P3 ;  /* 0xff8000001e067808 */ /* 0x000fe40005800000 */
[----:B------:R-:W-:Y:S02]  /*3d90*/  ISETP.LT.OR P2, PT, R3, 0x21, P2 ;  /* 0x000000210300780c */ /* 0x000fe40001741670 */
[----:B------:R-:W-:Y:S02]  /*3da0*/  ISETP.NE.AND P3, PT, R41, RZ, PT ;  /* 0x000000ff2900720c */ /* 0x000fe40003f65270 */
[----:B------:R-:W-:Y:S02]  /*3db0*/  FSEL R15, R15, -INF , !P2 ;  /* 0xff8000000f0f7808 */ /* 0x000fe40005000000 */
[----:B------:R-:W-:Y:S02]  /*3dc0*/  ISETP.NE.AND P2, PT, R43, RZ, PT ;  /* 0x000000ff2b00720c */ /* 0x000fe40003f45270 */
[----:B------:R-:W-:-:S02]  /*3dd0*/  ISETP.GT.AND P4, PT, R5, 0x31, !P4 ;  /* 0x000000310500780c */ /* 0x000fc40006784270 */
[C---:B------:R-:W-:Y:S02]  /*3de0*/  ISETP.GT.AND P2, PT, R5.reuse, 0x21, !P2 ;  /* 0x000000210500780c */ /* 0x040fe40005744270 */
[----:B------:R-:W-:Y:S02]  /*3df0*/  ISETP.GT.AND P5, PT, R5, 0x38, !P5 ;  /* 0x000000380500780c */ /* 0x000fe40006fa4270 */
[C---:B------:R-:W-:Y:S02]  /*3e00*/  ISETP.LT.OR P2, PT, R3.reuse, 0x22, P2 ;  /* 0x000000220300780c */ /* 0x040fe40001741670 */
[----:B------:R-:W-:Y:S02]  /*3e10*/  ISETP.LT.OR P4, PT, R3, 0x32, P4 ;  /* 0x000000320300780c */ /* 0x000fe40002781670 */
[----:B------:R-:W-:Y:S02]  /*3e20*/  FSEL R20, R20, -INF , !P2 ;  /* 0xff80000014147808 */ /* 0x000fe40005000000 */
[----:B------:R-:W-:-:S02]  /*3e30*/  ISETP.GT.AND P2, PT, R5, 0x28, !P3 ;  /* 0x000000280500780c */ /* 0x000fc40005f44270 */
[----:B------:R-:W-:Y:S02]  /*3e40*/  ISETP.NE.AND P3, PT, R45, RZ, PT ;  /* 0x000000ff2d00720c */ /* 0x000fe40003f65270 */
[----:B------:R-:W-:Y:S02]  /*3e50*/  ISETP.LT.OR P2, PT, R3, 0x29, P2 ;  /* 0x000000290300780c */ /* 0x000fe40001741670 */
[----:B------:R-:W-:Y:S02]  /*3e60*/  ISETP.GT.AND P3, PT, R5, 0x30, !P3 ;  /* 0x000000300500780c */ /* 0x000fe40005f64270 */
[----:B------:R-:W-:Y:S02]  /*3e70*/  FSEL R21, R21, -INF , !P2 ;  /* 0xff80000015157808 */ /* 0x000fe40005000000 */
[----:B------:R-:W-:Y:S02]  /*3e80*/  ISETP.GT.AND P2, PT, R5, RZ, !P6 ;  /* 0x000000ff0500720c */ /* 0x000fe40007744270 */
[----:B------:R-:W-:-:S02]  /*3e90*/  ISETP.NE.AND P6, PT, R24, RZ, PT ;  /* 0x000000ff1800720c */ /* 0x000fc40003fc5270 */
[C---:B------:R-:W-:Y:S02]  /*3ea0*/  ISETP.LT.OR P2, PT, R3.reuse, 0x1, P2 ;  /* 0x000000010300780c */ /* 0x040fe40001741670 */
[----:B------:R-:W-:Y:S02]  /*3eb0*/  ISETP.LT.OR P3, PT, R3, 0x31, P3 ;  /* 0x000000310300780c */ /* 0x000fe40001f61670 */
[----:B------:R-:W-:Y:S02]  /*3ec0*/  FSEL R4, R26, -INF , !P2 ;  /* 0xff8000001a047808 */ /* 0x000fe40005000000 */
[----:B0-----:R-:W-:Y:S01]  /*3ed0*/  FMNMX.FTZ R26, R25, R8, !PT ;  /* 0x00000008191a7209 */ /* 0x001fe20007810000 */
[----:B------:R-:W-:Y:S01]  /*3ee0*/  IMAD.U32 R25, RZ, RZ, UR10 ;  /* 0x0000000aff197e24 */ /* 0x000fe2000f8e00ff */
[----:B------:R-:W-:Y:S02]  /*3ef0*/  FMNMX.FTZ R9, R4, R7, !PT ;  /* 0x0000000704097209 */ /* 0x000fe40007810000 */
[----:B------:R-:W-:Y:S01]  /*3f00*/  ISETP.NE.AND P2, PT, R57, RZ, PT ;  /* 0x000000ff3900720c */ /* 0x000fe20003f45270 */
[----:B------:R-:W0:Y:S01]  /*3f10*/  SHFL.BFLY PT, R27, R26, 0x1, 0x1f ;  /* 0x0c201f001a1b7f89 */ /* 0x000e2200000e0000 */
[----:B------:R-:W-:-:S02]  /*3f20*/  FMNMX.FTZ R9, R6, R9, !PT ;  /* 0x0000000906097209 */ /* 0x000fc40007810000 */
[----:B------:R-:W-:Y:S02]  /*3f30*/  ISETP.GT.AND P2, PT, R5, 0x29, !P2 ;  /* 0x000000290500780c */ /* 0x000fe40005744270 */
[----:B------:R-:W-:Y:S02]  /*3f40*/  FMNMX.FTZ R8, R10, R9, !PT ;  /* 0x000000090a087209 */ /* 0x000fe40007810000 */
[----:B------:R-:W-:Y:S02]  /*3f50*/  ISETP.LT.OR P2, PT, R3, 0x2a, P2 ;  /* 0x0000002a0300780c */ /* 0x000fe40001741670 */
[----:B------:R-:W-:Y:S02]  /*3f60*/  FMNMX.FTZ R9, R11, R8, !PT ;  /* 0x000000080b097209 */ /* 0x000fe40007810000 */
[----:B------:R-:W-:Y:S02]  /*3f70*/  ISETP.LT.OR P5, PT, R3, 0x39, P5 ;  /* 0x000000390300780c */ /* 0x000fe40002fa1670 */
[----:B------:R-:W-:-:S04]  /*3f80*/  FMNMX.FTZ R24, R12, R9, !PT ;  /* 0x000000090c187209 */ /* 0x000fc80007810000 */
[----:B------:R-:W-:Y:S02]  /*3f90*/  FMNMX.FTZ R9, R13, R24, !PT ;  /* 0x000000180d097209 */ /* 0x000fe40007810000 */
[----:B------:R-:W-:Y:S02]  /*3fa0*/  FSEL R24, R47, -INF , !P2 ;  /* 0xff8000002f187808 */ /* 0x000fe40005000000 */
[----:B0-----:R-:W-:Y:S02]  /*3fb0*/  FMNMX.FTZ R8, R26, R27, !PT ;  /* 0x0000001b1a087209 */ /* 0x001fe40007810000 */
[----:B------:R-:W-:Y:S02]  /*3fc0*/  FMNMX.FTZ R26, R14, R9, !PT ;  /* 0x000000090e1a7209 */ /* 0x000fe40007810000 */
[C---:B------:R-:W-:Y:S01]  /*3fd0*/  FSETP.NEU.FTZ.AND P2, PT, R8.reuse, -INF , PT ;  /* 0xff8000000800780b */ /* 0x040fe20003f5d000 */
[----:B------:R-:W-:-:S01]  /*3fe0*/  FFMA.FTZ R25, R8, R25, -8 ;  /* 0xc100000008197423 */ /* 0x000fc20000010019 */
[----:B------:R-:W-:-:S04]  /*3ff0*/  FMNMX.FTZ R9, R15, R26, !PT ;  /* 0x0000001a0f097209 */ /* 0x000fc80007810000 */
[----:B------:R-:W-:Y:S02]  /*4000*/  FMNMX.FTZ R26, R20, R9, !PT ;  /* 0x00000009141a7209 */ /* 0x000fe40007810000 */
[----:B------:R-:W-:Y:S02]  /*4010*/  FSEL R27, R25, RZ, P2 ;  /* 0x000000ff191b7208 */ /* 0x000fe40001000000 */
[----:B------:R-:W-:Y:S02]  /*4020*/  FMNMX.FTZ R9, R21, R26, !PT ;  /* 0x0000001a15097209 */ /* 0x000fe40007810000 */
[----:B------:R-:W-:Y:S01]  /*4030*/  ISETP.GT.AND P2, PT, R5, 0x39, !P6 ;  /* 0x000000390500780c */ /* 0x000fe20007744270 */
[--C-:B------:R-:W-:Y:S01]  /*4040*/  FFMA.FTZ R29, R28, UR10, -R27.reuse ;  /* 0x0000000a1c1d7c23 */ /* 0x100fe2000801081b */
[----:B------:R-:W-:Y:S01]  /*4050*/  FSEL R5, R50, -INF , !P3 ;  /* 0xff80000032057808 */ /* 0x000fe20005800000 */
[--C-:B------:R-:W-:Y:S01]  /*4060*/  FFMA.FTZ R39, R44, UR10, -R27.reuse ;  /* 0x0000000a2c277c23 */ /* 0x100fe2000801081b */
[----:B------:R-:W-:Y:S01]  /*4070*/  FMNMX.FTZ R26, R24, R9, !PT ;  /* 0x00000009181a7209 */ /* 0x000fe20007810000 */
[----:B------:R-:W-:Y:S01]  /*4080*/  IMAD.U32 R44, RZ, RZ, UR10 ;  /* 0x0000000aff2c7e24 */ /* 0x000fe2000f8e00ff */
[----:B------:R-:W-:Y:S01]  /*4090*/  FSEL R25, R51, -INF , !P4 ;  /* 0xff80000033197808 */ /* 0x000fe20006000000 */
[--C-:B------:R-:W-:Y:S01]  /*40a0*/  FFMA.FTZ R30, R38, UR10, -R27.reuse ;  /* 0x0000000a261e7c23 */ /* 0x100fe2000801081b */
[----:B------:R-:W-:Y:S01]  /*40b0*/  FMNMX.FTZ R26, R5, R26, !PT ;  /* 0x0000001a051a7209 */ /* 0x000fe20007810000 */
[--C-:B------:R-:W-:Y:S01]  /*40c0*/  FFMA.FTZ R31, R42, UR10, -R27.reuse ;  /* 0x0000000a2a1f7c23 */ /* 0x100fe2000801081b */
[----:B------:R-:W-:Y:S01]  /*40d0*/  ISETP.LT.OR P2, PT, R3, 0x3a, P2 ;  /* 0x0000003a0300780c */ /* 0x000fe20001741670 */
[----:B------:R-:W-:Y:S01]  /*40e0*/  MUFU.EX2 R29, R29 ;  /* 0x0000001d001d7308 */ /* 0x000fe20000000800 */
[----:B------:R-:W-:Y:S01]  /*40f0*/  FSEL R3, R54, -INF , !P5 ;  /* 0xff80000036037808 */ /* 0x000fe20006800000 */
[--C-:B------:R-:W-:Y:S01]  /*4100*/  FFMA.FTZ R32, R46, UR10, -R27.reuse ;  /* 0x0000000a2e207c23 */ /* 0x100fe2000801081b */
[----:B------:R-:W-:Y:S01]  /*4110*/  FMNMX.FTZ R28, R25, R26, !PT ;  /* 0x0000001a191c7209 */ /* 0x000fe20007810000 */
[--C-:B------:R-:W-:Y:S01]  /*4120*/  FFMA.FTZ R33, R56, UR10, -R27.reuse ;  /* 0x0000000a38217c23 */ /* 0x100fe2000801081b */
[----:B------:R-:W-:Y:S01]  /*4130*/  FSEL R26, R55, -INF , !P2 ;  /* 0xff800000371a7808 */ /* 0x000fe20005000000 */
[--C-:B------:R-:W-:Y:S01]  /*4140*/  FFMA.FTZ R35, R36, UR10, -R27.reuse ;  /* 0x0000000a24237c23 */ /* 0x100fe2000801081b */
[----:B------:R-:W-:Y:S01]  /*4150*/  FMNMX.FTZ R9, R3, R28, !PT ;  /* 0x0000001c03097209 */ /* 0x000fe20007810000 */
[----:B------:R-:W0:Y:S01]  /*4160*/  MUFU.EX2 R30, R30 ;  /* 0x0000001e001e7308 */ /* 0x000e220000000800 */
[----:B------:R-:W-:-:S01]  /*4170*/  FFMA.FTZ R36, R60, UR10, -R27 ;  /* 0x0000000a3c247c23 */ /* 0x000fc2000801081b */
[--C-:B------:R-:W-:Y:S01]  /*4180*/  FFMA.FTZ R34, R58, UR10, -R27.reuse ;  /* 0x0000000a3a227c23 */ /* 0x100fe2000801081b */
[----:B------:R-:W-:Y:S01]  /*4190*/  FMNMX.FTZ R9, R26, R9, !PT ;  /* 0x000000091a097209 */ /* 0x000fe20007810000 */
[--C-:B------:R-:W-:Y:S01]  /*41a0*/  FFMA.FTZ R37, R40, UR10, -R27.reuse ;  /* 0x0000000a28257c23 */ /* 0x100fe2000801081b */
[----:B------:R-:W-:-:S01]  /*41b0*/  FFMA.FTZ R40, R64, UR10, -R27 ;  /* 0x0000000a40287c23 */ /* 0x000fc2000801081b */
[--C-:B------:R-:W-:Y:S01]  /*41c0*/  FFMA.FTZ R38, R62, UR10, -R27.reuse ;  /* 0x0000000a3e267c23 */ /* 0x100fe2000801081b */
[----:B------:R-:W-:-:S01]  /*41d0*/  FFMA.FTZ R41, R48, UR10, -R27 ;  /* 0x0000000a30297c23 */ /* 0x000fc2000801081b */
[----:B------:R-:W1:Y:S01]  /*41e0*/  SHFL.BFLY PT, R28, R9, 0x2, 0x1f ;  /* 0x0c401f00091c7f89 */ /* 0x000e6200000e0000 */
[----:B------:R-:W2:Y:S01]  /*41f0*/  MUFU.EX2 R31, R31 ;  /* 0x0000001f001f7308 */ /* 0x000ea20000000800 */
[----:B------:R-:W-:-:S07]  /*4200*/  FFMA.FTZ R42, R66, UR10, -R27 ;  /* 0x0000000a422a7c23 */ /* 0x000fce000801081b */
[----:B------:R-:W3:Y:S08]  /*4210*/  MUFU.EX2 R32, R32 ;  /* 0x0000002000207308 */ /* 0x000ef00000000800 */
[----:B------:R-:W-:Y:S01]  /*4220*/  MUFU.EX2 R33, R33 ;  /* 0x0000002100217308 */ /* 0x000fe20000000800 */
[----:B-1----:R-:W-:-:S07]  /*4230*/  FMNMX.FTZ R28, R9, R28, !PT ;  /* 0x0000001c091c7209 */ /* 0x002fce0007810000 */
[----:B------:R-:W-:Y:S01]  /*4240*/  MUFU.EX2 R35, R35 ;  /* 0x0000002300237308 */ /* 0x000fe20000000800 */
[----:B------:R-:W1:Y:S07]  /*4250*/  SHFL.BFLY PT, R9, R28, 0x1, 0x1f ;  /* 0x0c201f001c097f89 */ /* 0x000e6e00000e0000 */
[----:B------:R-:W-:Y:S08]  /*4260*/  MUFU.EX2 R36, R36 ;  /* 0x0000002400247308 */ /* 0x000ff00000000800 */
[----:B------:R-:W-:Y:S08]  /*4270*/  MUFU.EX2 R34, R34 ;  /* 0x0000002200227308 */ /* 0x000ff00000000800 */
[----:B------:R-:W-:Y:S01]  /*4280*/  MUFU.EX2 R39, R39 ;  /* 0x0000002700277308 */ /* 0x000fe20000000800 */
[----:B-1----:R-:W-:Y:S01]  /*4290*/  FMNMX.FTZ R9, R28, R9, !PT ;  /* 0x000000091c097209 */ /* 0x002fe20007810000 */
[--C-:B------:R-:W-:Y:S01]  /*42a0*/  FFMA.FTZ R28, R52, UR10, -R27.reuse ;  /* 0x0000000a341c7c23 */ /* 0x100fe2000801081b */
[----:B------:R-:W-:-:S02]  /*42b0*/  FFMA.FTZ R27, R68, UR10, -R27 ;  /* 0x0000000a441b7c23 */ /* 0x000fc4000801081b */
[C---:B------:R-:W-:Y:S01]  /*42c0*/  FSETP.NEU.FTZ.AND P2, PT, R9.reuse, -INF , PT ;  /* 0xff8000000900780b */ /* 0x040fe20003f5d000 */
[----:B------:R-:W-:-:S02]  /*42d0*/  FFMA.FTZ R43, R9, R44, -8 ;  /* 0xc1000000092b7423 */ /* 0x000fc4000001002c */
[----:B------:R-:W-:Y:S03]  /*42e0*/  MUFU.EX2 R40, R40 ;  /* 0x0000002800287308 */ /* 0x000fe60000000800 */
[----:B------:R-:W-:Y:S02]  /*42f0*/  FSEL R43, R43, RZ, P2 ;  /* 0x000000ff2b2b7208 */ /* 0x000fe40001000000 */
[----:B------:R-:W-:-:S03]  /*4300*/  PLOP3.LUT P2, PT, PT, PT, UP1, 0x40, 0x0 ;  /* 0x000000000000781c */ /* 0x000fc60003f4e818 */
        /* <DEDUP_REMOVED lines=18> */
[----:B------:R-:W-:-:S06]  /*4430*/  FFMA.FTZ R26, R26, UR10, -R43 ;  /* 0x0000000a1a1a7c23 */ /* 0x000fcc000801082b */
[----:B------:R-:W4:Y:S08]  /*4440*/  MUFU.EX2 R6, R6 ;  /* 0x0000000600067308 */ /* 0x000f300000000800 */
[----:B------:R0:W5:Y:S08]  /*4450*/  MUFU.EX2 R45, R10 ;  /* 0x0000000a002d7308 */ /* 0x0001700000000800 */
[----:B------:R-:W5:Y:S01]  /*4460*/  MUFU.EX2 R11, R11 ;  /* 0x0000000b000b7308 */ /* 0x000f620000000800 */
[----:B0-----:R-:W-:-:S04]  /*4470*/  FADD.FTZ R10, R29, R30 ;  /* 0x0000001e1d0a7221 */ /* 0x001fc80000010000 */
[----:B--2---:R-:W-:-:S03]  /*4480*/  FADD.FTZ R47, R31, R10 ;  /* 0x0000000a1f2f7221 */ /* 0x004fc60000010000 */
[----:B------:R-:W0:Y:S01]  /*4490*/  MUFU.EX2 R12, R12 ;  /* 0x0000000c000c7308 */ /* 0x000e220000000800 */
[----:B---3--:R-:W-:-:S01]  /*44a0*/  FADD.FTZ R10, R32, R47 ;  /* 0x0000002f200a7221 */ /* 0x008fc20000010000 */
[----:B------:R-:W-:Y:S01]  /*44b0*/  F2FP.SATFINITE.E4M3.F32.PACK_AB_MERGE_C R32, R32, R31, RZ ;  /* 0x0000001f2020723e */ /* 0x000fe200048070ff */
[----:B-1----:R-:W-:-:S02]  /*44c0*/  FADD.FTZ R31, R4, R7 ;  /* 0x00000007041f7221 */ /* 0x002fc40000010000 */
[----:B------:R-:W-:Y:S01]  /*44d0*/  FADD.FTZ R47, R33, R10 ;  /* 0x0000000a212f7221 */ /* 0x000fe20000010000 */
[----:B------:R-:W-:Y:S01]  /*44e0*/  F2FP.SATFINITE.E4M3.F32.PACK_AB_MERGE_C R188, R30, R29, R32 ;  /* 0x0000001d1ebc723e */ /* 0x000fe20004807020 */
[----:B----4-:R-:W-:Y:S01]  /*44f0*/  FADD.FTZ R10, R6, R31 ;  /* 0x0000001f060a7221 */ /* 0x010fe20000010000 */
[----:B------:R-:W1:Y:S01]  /*4500*/  MUFU.EX2 R13, R13 ;  /* 0x0000000d000d7308 */ /* 0x000e620000000800 */
[----:B------:R-:W-:Y:S01]  /*4510*/  F2FP.SATFINITE.E4M3.F32.PACK_AB_MERGE_C R29, R36, R35, RZ ;  /* 0x00000023241d723e */ /* 0x000fe200048070ff */
[----:B------:R-:W-:Y:S01]  /*4520*/  FADD.FTZ R30, R34, R47 ;  /* 0x0000002f221e7221 */ /* 0x000fe20000010000 */
[----:B-----5:R-:W-:-:S01]  /*4530*/  FADD.FTZ R10, R45, R10 ;  /* 0x0000000a2d0a7221 */ /* 0x020fc20000010000 */
[----:B------:R-:W-:-:S02]  /*4540*/  F2FP.SATFINITE.E4M3.F32.PACK_AB_MERGE_C R32, R40, R39, RZ ;  /* 0x000000272820723e */ /* 0x000fc400048070ff */
[----:B------:R-:W-:Y:S01]  /*4550*/  F2FP.SATFINITE.E4M3.F32.PACK_AB_MERGE_C R190, R34, R33, R29 ;  /* 0x0000002122be723e */ /* 0x000fe2000480701d */
[----:B------:R-:W-:Y:S01]  /*4560*/  FADD.FTZ R29, R11, R10 ;  /* 0x0000000a0b1d7221 */ /* 0x000fe20000010000 */
[----:B------:R-:W2:Y:S01]  /*4570*/  MUFU.EX2 R14, R14 ;  /* 0x0000000e000e7308 */ /* 0x000ea20000000800 */
[----:B------:R-:W-:-:S01]  /*4580*/  FADD.FTZ R35, R35, R30 ;  /* 0x0000001e23237221 */ /* 0x000fc20000010000 */
[----:B------:R-:W-:Y:S01]  /*4590*/  F2FP.SATFINITE.E4M3.F32.PACK_AB_MERGE_C R45, R45, R6, RZ ;  /* 0x000000062d2d723e */ /* 0x000fe200048070ff */
[----:B0-----:R-:W-:-:S02]  /*45a0*/  FADD.FTZ R30, R12, R29 ;  /* 0x0000001d0c1e7221 */ /* 0x001fc40000010000 */
[----:B------:R-:W-:Y:S01]  /*45b0*/  FADD.FTZ R36, R36, R35 ;  /* 0x0000002324247221 */ /* 0x000fe20000010000 */
[----:B------:R-:W-:Y:S02]  /*45c0*/  F2FP.SATFINITE.E4M3.F32.PACK_AB_MERGE_C R189, R7, R4, R45 ;  /* 0x0000000407bd723e */ /* 0x000fe4000480702d */
[----:B------:R-:W0:Y:S01]  /*45d0*/  MUFU.EX2 R15, R15 ;  /* 0x0000000f000f7308 */ /* 0x000e220000000800 */
[----:B-1----:R-:W-:-:S01]  /*45e0*/  FADD.FTZ R29, R13, R30 ;  /* 0x0000001e0d1d7221 */ /* 0x002fc20000010000 */
[----:B------:R-:W-:-:S06]  /*45f0*/  FADD.FTZ R31, R37, R36 ;  /* 0x00000024251f7221 */ /* 0x000fcc0000010000 */
[----:B------:R-:W1:Y:S01]  /*4600*/  MUFU.EX2 R38, R38 ;  /* 0x0000002600267308 */ /* 0x000e620000000800 */
[----:B--2---:R-:W-:-:S01]  /*4610*/  FADD.FTZ R30, R14, R29 ;  /* 0x0000001d0e1e7221 */ /* 0x004fc20000010000 */
[----:B------:R-:W-:-:S04]  /*4620*/  F2FP.SATFINITE.E4M3.F32.PACK_AB_MERGE_C R14, R14, R13, RZ ;  /* 0x0000000d0e0e723e */ /* 0x000fc800048070ff */
[----:B------:R-:W-:Y:S02]  /*4630*/  F2FP.SATFINITE.E4M3.F32.PACK_AB_MERGE_C R191, R12, R11, R14 ;  /* 0x0000000b0cbf723e */ /* 0x000fe4000480700e */
[----:B------:R-:W2:Y:S01]  /*4640*/  MUFU.EX2 R20, R20 ;  /* 0x0000001400147308 */ /* 0x000ea20000000800 */
[----:B0-----:R-:W-:-:S07]  /*4650*/  FADD.FTZ R13, R15, R30 ;  /* 0x0000001e0f0d7221 */ /* 0x001fce0000010000 */
[----:B------:R-:W0:Y:S01]  /*4660*/  MUFU.EX2 R21, R21 ;  /* 0x0000001500157308 */ /* 0x000e220000000800 */
[C---:B-1----:R-:W-:Y:S01]  /*4670*/  F2FP.SATFINITE.E4M3.F32.PACK_AB_MERGE_C R184, R38.reuse, R37, R32 ;  /* 0x0000002526b8723e */ /* 0x042fe20004807020 */
[----:B------:R-:W-:-:S04]  /*4680*/  FADD.FTZ R38, R38, R31 ;  /* 0x0000001f26267221 */ /* 0x000fc80000010000 */
[----:B------:R-:W-:Y:S02]  /*4690*/  FADD.FTZ R39, R39, R38 ;  /* 0x0000002627277221 */ /* 0x000fe40000010000 */
[----:B------:R-:W-:Y:S01]  /*46a0*/  MUFU.EX2 R28, R28 ;  /* 0x0000001c001c7308 */ /* 0x000fe20000000800 */
[----:B--2---:R-:W-:-:S01]  /*46b0*/  FADD.FTZ R6, R20, R13 ;  /* 0x0000000d14067221 */ /* 0x004fc20000010000 */
[----:B------:R-:W-:-:S06]  /*46c0*/  FADD.FTZ R40, R40, R39 ;  /* 0x0000002728287221 */ /* 0x000fcc0000010000 */
[----:B------:R-:W-:Y:S01]  /*46d0*/  MUFU.EX2 R27, R27 ;  /* 0x0000001b001b7308 */ /* 0x000fe20000000800 */
[----:B0-----:R-:W-:-:S07]  /*46e0*/  FADD.FTZ R7, R21, R6 ;  /* 0x0000000615077221 */ /* 0x001fce0000010000 */
[----:B------:R-:W0:Y:S08]  /*46f0*/  MUFU.EX2 R24, R24 ;  /* 0x0000001800187308 */ /* 0x000e300000000800 */
[----:B------:R-:W-:Y:S08]  /*4700*/  MUFU.EX2 R41, R41 ;  /* 0x0000002900297308 */ /* 0x000ff00000000800 */
[----:B------:R-:W-:Y:S01]  /*4710*/  MUFU.EX2 R42, R42 ;  /* 0x0000002a002a7308 */ /* 0x000fe20000000800 */
[C---:B0-----:R-:W-:Y:S01]  /*4720*/  F2FP.SATFINITE.E4M3.F32.PACK_AB_MERGE_C R21, R24.reuse, R21, RZ ;  /* 0x000000151815723e */ /* 0x041fe200048070ff */
[----:B------:R-:W-:-:S03]  /*4730*/  FADD.FTZ R24, R24, R7 ;  /* 0x0000000718187221 */ /* 0x000fc60000010000 */
[----:B------:R-:W-:-:S03]  /*4740*/  F2FP.SATFINITE.E4M3.F32.PACK_AB_MERGE_C R185, R20, R15, R21 ;  /* 0x0000000f14b9723e */ /* 0x000fc60004807015 */
[----:B------:R-:W0:Y:S08]  /*4750*/  MUFU.EX2 R5, R5 ;  /* 0x0000000500057308 */ /* 0x000e300000000800 */
[----:B------:R1:W2:Y:S08]  /*4760*/  MUFU.EX2 R10, R25 ;  /* 0x00000019000a7308 */ /* 0x0002b00000000800 */
[----:B------:R-:W3:Y:S01]  /*4770*/  MUFU.EX2 R3, R3 ;  /* 0x0000000300037308 */ /* 0x000ee20000000800 */
[----:B-1----:R-:W-:Y:S01]  /*4780*/  F2FP.SATFINITE.E4M3.F32.PACK_AB_MERGE_C R25, R27, R28, RZ ;  /* 0x0000001c1b19723e */ /* 0x002fe200048070ff */
[----:B0-----:R-:W-:-:S03]  /*4790*/  FADD.FTZ R7, R5, R24 ;  /* 0x0000001805077221 */ /* 0x001fc60000010000 */
[----:B------:R-:W-:Y:S01]  /*47a0*/  F2FP.SATFINITE.E4M3.F32.PACK_AB_MERGE_C R186, R42, R41, R25 ;  /* 0x000000292aba723e */ /* 0x000fe20004807019 */
[----:B------:R-:W-:-:S02]  /*47b0*/  FADD.FTZ R41, R41, R40 ;  /* 0x0000002829297221 */ /* 0x000fc40000010000 */
[----:B------:R-:W0:Y:S01]  /*47c0*/  MUFU.EX2 R26, R26 ;  /* 0x0000001a001a7308 */ /* 0x000e220000000800 */
[----:B--2---:R-:W-:-:S01]  /*47d0*/  FADD.FTZ R4, R10, R7 ;  /* 0x000000070a047221 */ /* 0x004fc20000010000 */
[----:B------:R-:W-:-:S04]  /*47e0*/  FADD.FTZ R41, R42, R41 ;  /* 0x000000292a297221 */ /* 0x000fc80000010000 */
[----:B------:R-:W-:Y:S01]  /*47f0*/  FADD.FTZ R28, R28, R41 ;  /* 0x000000291c1c7221 */ /* 0x000fe20000010000 */
[----:B---3--:R-:W-:-:S01]  /*4800*/  FADD.FTZ R7, R3, R4 ;  /* 0x0000000403077221 */ /* 0x008fc20000010000 */
[----:B0-----:R-:W-:Y:S02]  /*4810*/  F2FP.SATFINITE.E4M3.F32.PACK_AB_MERGE_C R6, R26, R3, RZ ;  /* 0x000000031a06723e */ /* 0x001fe400048070ff */
[----:B------:R-:W-:-:S01]  /*4820*/  FADD.FTZ R3, R27, R28 ;  /* 0x0000001c1b037221 */ /* 0x000fc20000010000 */
[----:B------:R-:W-:Y:S01]  /*4830*/  FADD.FTZ R4, R26, R7 ;  /* 0x000000071a047221 */ /* 0x000fe20000010000 */
[----:B------:R-:W-:Y:S01]  /*4840*/  F2FP.SATFINITE.E4M3.F32.PACK_AB_MERGE_C R187, R10, R5, R6 ;  /* 0x000000050abb723e */ /* 0x000fe20004807006 */
[----:B------:R-:W-:Y:S01]  /*4850*/  VIADD R5, R146, 0xfffffffe ;  /* 0xfffffffe92057836 */ /* 0x000fe20000000000 */
[----:B------:R-:W-:Y:S06]  /*4860*/  @P2 BRA `(.L_x_1171) ;  /* 0x0000000000442947 */ /* 0x000fec0003800000 */
        /* <DEDUP_REMOVED lines=10> */
.L_x_1172:
[----:B------:R-:W-:-:S11]  /*4910*/  UISETP.NE.AND UP2, UPT, UR7, 0x1, UPT ;  /* 0x000000010700788c */ /* 0x000fd6000bf45270 */
[----:B------:R-:W-:Y:S02]  /*4920*/  @UP2 ULDC.64 UR14, c[0x0][0x9e8] ;  /* 0x00027a00000e2ab9 */ /* 0x000fe40000000a00 */
[----:B------:R-:W-:-:S04]  /*4930*/  UIMAD.WIDE.U32 UR18, UR5, UR14, URZ ;  /* 0x0000000e051272a5 */ /* 0x000fc8000f8e003f */
[----:B------:R-:W-:-:S12]  /*4940*/  @UP2 USHF.R.U32.HI UR5, URZ, UR15, UR19 ;  /* 0x0000000f3f052299 */ /* 0x000fd80008011613 */
.L_x_1173:
[----:B------:R-:W-:-:S04]  /*4950*/  UIMAD UR5, UR5, UR7, UR7 ;  /* 0x00000007050572a4 */ /* 0x000fc8000f8e0207 */
[----:B------:R-:W-:-:S04]  /*4960*/  UISETP.LT.AND UP2, UPT, UR6, UR5, UPT ;  /* 0x000000050600728c */ /* 0x000fc8000bf41270 */
[----:B------:R-:W-:-:S12]  /*4970*/  USEL UR6, UR6, UR5, UP2 ;  /* 0x0000000506067287 */ /* 0x000fd80009000000 */
.L_x_1171:
[----:B------:R-:W-:Y:S01]  /*4980*/  USHF.R.S32.HI UR5, URZ, 0x1f, UR6 ;  /* 0x0000001f3f057899 */ /* 0x000fe20008011406 */
[----:B------:R-:W-:Y:S02]  /*4990*/  CS2R R24, SRZ ;  /* 0x0000000000187805 */ /* 0x000fe4000001ff00 */
[----:B------:R-:W-:Y:S02]  /*49a0*/  CS2R R26, SRZ ;  /* 0x00000000001a7805 */ /* 0x000fe4000001ff00 */
[----:B------:R-:W-:Y:S01]  /*49b0*/  CS2R R28, SRZ ;  /* 0x00000000001c7805 */ /* 0x000fe2000001ff00 */
[----:B------:R-:W-:Y:S01]  /*49c0*/  ULEA.HI UR5, UR5, UR6, URZ, 0x6 ;  /* 0x0000000605057291 */ /* 0x000fe2000f8f303f */
[----:B------:R-:W-:Y:S02]  /*49d0*/  CS2R R30, SRZ ;  /* 0x00000000001e7805 */ /* 0x000fe4000001ff00 */
[----:B------:R-:W-:Y:S02]  /*49e0*/  CS2R R32, SRZ ;  /* 0x0000000000207805 */ /* 0x000fe4000001ff00 */
[----:B------:R-:W-:Y:S01]  /*49f0*/  CS2R R34, SRZ ;  /* 0x0000000000227805 */ /* 0x000fe2000001ff00 */
[----:B------:R-:W-:Y:S01]  /*4a00*/  USHF.R.S32.HI UR5, URZ, 0x6, UR5 ;  /* 0x000000063f057899 */ /* 0x000fe20008011405 */
[----:B------:R-:W-:-:S02]  /*4a10*/  CS2R R36, SRZ ;  /* 0x0000000000247805 */ /* 0x000fc4000001ff00 */
[----:B------:R-:W-:Y:S02]  /*4a20*/  CS2R R38, SRZ ;  /* 0x0000000000267805 */ /* 0x000fe4000001ff00 */
[----:B------:R-:W-:Y:S01]  /*4a30*/  CS2R R40, SRZ ;  /* 0x0000000000287805 */ /* 0x000fe2000001ff00 */
[----:B------:R-:W-:Y:S01]  /*4a40*/  UISETP.LT.AND UP2, UPT, UR50, UR5, UPT ;  /* 0x000000053200728c */ /* 0x000fe2000bf41270 */
[----:B------:R-:W-:Y:S02]  /*4a50*/  CS2R R42, SRZ ;  /* 0x00000000002a7805 */ /* 0x000fe4000001ff00 */
[----:B------:R-:W-:Y:S02]  /*4a60*/  CS2R R44, SRZ ;  /* 0x00000000002c7805 */ /* 0x000fe4000001ff00 */
[----:B------:R-:W-:Y:S01]  /*4a70*/  CS2R R46, SRZ ;  /* 0x00000000002e7805 */ /* 0x000fe2000001ff00 */
[----:B------:R-:W-:Y:S01]  /*4a80*/  USEL UR5, UR50, UR5, !UP2 ;  /* 0x0000000532057287 */ /* 0x000fe2000d000000 */
[----:B------:R-:W-:-:S02]  /*4a90*/  CS2R R48, SRZ ;  /* 0x0000000000307805 */ /* 0x000fc4000001ff00 */
[----:B------:R-:W-:Y:S02]  /*4aa0*/  CS2R R50, SRZ ;  /* 0x0000000000327805 */ /* 0x000fe4000001ff00 */
[----:B------:R-:W-:Y:S02]  /*4ab0*/  CS2R R52, SRZ ;  /* 0x0000000000347805 */ /* 0x000fe4000001ff00 */
[----:B------:R-:W-:Y:S02]  /*4ac0*/  CS2R R54, SRZ ;  /* 0x0000000000367805 */ /* 0x000fe4000001ff00 */
[----:B------:R-:W-:Y:S02]  /*4ad0*/  CS2R R56, SRZ ;  /* 0x0000000000387805 */ /* 0x000fe4000001ff00 */
[----:B------:R-:W-:Y:S02]  /*4ae0*/  ISETP.GE.AND P2, PT, R5, UR5, PT ;  /* 0x0000000505007c0c */ /* 0x000fe4000bf46270 */
        /* <DEDUP_REMOVED lines=47> */
[----:B------:R-:W-:Y:S06]  /*4de0*/  @!P2 BRA `(.L_x_1174) ;  /* 0x0000002c0014a947 */ /* 0x000fec0003800000 */
        /* <DEDUP_REMOVED lines=64> */
[----:B------:R-:W-:Y:S01]  /*51f0*/  ULDC UR43, c[0x0][0x9e4] ;  /* 0x00027900002b7ab9 */ /* 0x000fe20000000800 */
[----:B------:R-:W-:Y:S01]  /*5200*/  ULDC UR58, c[0x0][0x988] ;  /* 0x00026200003a7ab9 */ /* 0x000fe20000000800 */
[----:B------:R-:W-:-:S05]  /*5210*/  ULDC UR59, c[0x0][0x9e0] ;  /* 0x00027800003b7ab9 */ /* 0x000fca0000000800 */
.L_x_1192:
        /* <DEDUP_REMOVED lines=9> */
.L_x_1176:
[----:B------:R-:W-:Y:S01]  /*52b0*/  ULEA UR10, UR6, UR40, 0x3 ;  /* 0x00000028060a7291 */ /* 0x000fe2000f8e183f */
[----:B------:R-:W-:-:S05]  /*52c0*/  IMAD.U32 R6, RZ, RZ, UR7 ;  /* 0x00000007ff067e24 */ /* 0x000fca000f8e00ff */
[----:B------:R-:W-:-:S04]  /*52d0*/  SHF.L.U32 R6, R6, 0x1f, RZ ;  /* 0x0000001f06067819 */ /* 0x000fc800000006ff */
[----:B------:R0:W1:Y:S01]  /*52e0*/  SYNCS.PHASECHK.TRANS64.TRYWAIT P2, [UR10+0x28430], R6 ;  /* 0x02843006ff0075a7 */ /* 0x000062000804014a */
[----:B------:R-:W-:Y:S05]  /*52f0*/  @!P0 BRA `(.L_x_1177) ;  /* 0x0000000000048947 */ /* 0x000fea0003800000 */
[----:B------:R-:W-:Y:S01]  /*5300*/  BPT.TRAP 0x1 ;  /* 0x000000040000795c */ /* 0x000fe20000300000 */
.L_x_1177:
[----:B-1----:R-:W-:Y:S05]  /*5310*/  @P2 BRA `(.L_x_1175) ;  /* 0x0000000000082947 */ /* 0x002fea0003800000 */
[----:B------:R-:W1:Y:S02]  /*5320*/  SYNCS.PHASECHK.TRANS64.TRYWAIT P2, [UR10+0x28430], R6 ;  /* 0x02843006ff0075a7 */ /* 0x000e64000804014a */
[----:B-1----:R-:W-:Y:S05]  /*5330*/  @!P2 BRA `(.L_x_1178) ;  /* 0x0000014400a4a947 */ /* 0x002fea0003800000 */
.L_x_1175:
[----:B-1----:R-:W1:Y:S01]  /*5340*/  S2R R7, SR_TID.X ;  /* 0x0000000000077919 */ /* 0x002e620000002100 */
[----:B------:R-:W-:Y:S01]  /*5350*/  ULEA UR34, UR6, UR4, 0xa ;  /* 0x0000000406227291 */ /* 0x000fe2000f8e503f */
[----:B------:R-:W-:Y:S01]  /*5360*/  UMOV UR47, 0x40000040 ;  /* 0x40000040002f7882 */ /* 0x000fe20000000000 */
[----:B------:R-:W-:Y:S02]  /*5370*/  UMOV UR11, 0x40000040 ;  /* 0x40000040000b7882 */ /* 0x000fe40000000000 */
[----:B------:R-:W-:Y:S02]  /*5380*/  UIADD3 UR10, UR34, 0x2, URZ ;  /* 0x00000002220a7890 */ /* 0x000fe4000fffe03f */
[----:B------:R-:W-:Y:S02]  /*5390*/  UIADD3 UR14, UR34, 0x4, URZ ;  /* 0x00000004220e7890 */ /* 0x000fe4000fffe03f */
[----:B------:R-:W-:Y:S01]  /*53a0*/  UMOV UR46, UR34 ;  /* 0x00000022002e7c82 */ /* 0x000fe20008000000 */
        /* <DEDUP_REMOVED lines=11> */
[----:B-1----:R-:W-:-:S05]  /*5460*/  SHF.R.U32.HI R7, RZ, 0x7, R7 ;  /* 0x00000007ff077819 */ /* 0x002fca0000011607 */
[----:B0-----:R-:W-:-:S05]  /*5470*/  VIADD R6, R7, 0x8 ;  /* 0x0000000807067836 */ /* 0x001fca0000000000 */
[----:B------:R0:W-:Y:S06]  /*5480*/  BAR.SYNC.DEFER_BLOCKING R6, 0x100 ;  /* 0x000400060000751d */ /* 0x0001ec0000010000 */
        /* <DEDUP_REMOVED lines=27> */
.L_x_1180:
[----:B------:R-:W-:Y:S01]  /*5640*/  ULEA UR10, UR37, UR40, 0x3 ;  /* 0x00000028250a7291 */ /* 0x000fe2000f8e183f */
[----:B------:R-:W-:-:S05]  /*5650*/  IMAD.U32 R6, RZ, RZ, UR36 ;  /* 0x00000024ff067e24 */ /* 0x000fca000f8e00ff */
[----:B------:R-:W-:-:S04]  /*5660*/  SHF.L.U32 R6, R6, 0x1f, RZ ;  /* 0x0000001f06067819 */ /* 0x000fc800000006ff */
[----:B------:R0:W1:Y:S01]  /*5670*/  SYNCS.PHASECHK.TRANS64.TRYWAIT P2, [UR10+0x28450], R6 ;  /* 0x02845006ff0075a7 */ /* 0x000062000804014a */
[----:B------:R-:W-:Y:S05]  /*5680*/  @!P0 BRA `(.L_x_1181) ;  /* 0x0000000000048947 */ /* 0x000fea0003800000 */
[----:B------:R-:W-:Y:S01]  /*5690*/  BPT.TRAP 0x1 ;  /* 0x000000040000795c */ /* 0x000fe20000300000 */
.L_x_1181:
[----:B-1----:R-:W-:Y:S05]  /*56a0*/  @P2 BRA `(.L_x_1179) ;  /* 0x0000000000082947 */ /* 0x002fea0003800000 */
[----:B------:R-:W1:Y:S02]  /*56b0*/  SYNCS.PHASECHK.TRANS64.TRYWAIT P2, [UR10+0x28450], R6 ;  /* 0x02845006ff0075a7 */ /* 0x000e64000804014a */
[----:B-1----:R-:W-:Y:S05]  /*56c0*/  @!P2 BRA `(.L_x_1182) ;  /* 0x0000014000d8a947 */ /* 0x002fea0003800000 */
.L_x_1179:
[----:B------:R-:W-:Y:S01]  /*56d0*/  UIADD3 UR10, UR40, 0x8000, URZ ;  /* 0x00008000280a7890 */ /* 0x000fe2000fffe03f */
[----:B------:R-:W-:Y:S01]  /*56e0*/  WARPGROUP.ARRIVE ;  /* 0x00000000000079c5 */ /* 0x000fe20000000000 */
[----:B------:R-:W-:Y:S01]  /*56f0*/  UMOV UR11, 0x80000020 ;  /* 0x80000020000b7882 */ /* 0x000fe20000000000 */
[----:B------:R-:W-:Y:S01]  /*5700*/  PLOP3.LUT P2, PT, PT, PT, UP0, 0x80, 0x0 ;  /* 0x000000000000781c */ /* 0x000fe20003f4f008 */
[----:B------:R-:W-:-:S03]  /*5710*/  USHF.R.U32.HI UR10, URZ, 0x4, UR10 ;  /* 0x000000043f0a7899 */ /* 0x000fc6000801160a */
[----:B-1----:R-:W1:Y:S01]  /*5720*/  S2R R7, SR_TID.X ;  /* 0x0000000000077919 */ /* 0x002e620000002100 */
[----:B------:R-:W-:Y:S01]  /*5730*/  PLOP3.LUT P3, PT, PT, PT, UP0, 0x80, 0x0 ;  /* 0x000000000000781c */ /* 0x000fe20003f6f008 */
[C---:B------:R-:W-:Y:S01]  /*5740*/  FMUL.FTZ R14, R0.reuse, R158 ;  /* 0x0000009e000e7220 */ /* 0x040fe20000410000 */
[----:B------:R-:W-:Y:S01]  /*5750*/  ULOP3.LUT UR10, UR10, 0x3fff, URZ, 0xc0, !UPT ;  /* 0x00003fff0a0a7892 */ /* 0x000fe2000f8ec03f */
[C---:B------:R-:W-:Y:S01]  /*5760*/  FMUL.FTZ R158, R0.reuse, R164 ;  /* 0x000000a4009e7220 */ /* 0x040fe20000410000 */
[----:B------:R-:W-:Y:S01]  /*5770*/  FMUL.FTZ R164, R0, R174 ;  /* 0x000000ae00a47220 */ /* 0x000fe20000410000 */
[----:B------:R-:W-:Y:S01]  /*5780*/  VIADD R174, R16, UR41 ;  /* 0x0000002910ae7c36 */ /* 0x000fe20008000000 */
[----:B------:R-:W-:Y:S01]  /*5790*/  ULOP3.LUT UR10, UR10, 0x10000, URZ, 0xfc, !UPT ;  /* 0x000100000a0a7892 */ /* 0x000fe2000f8efc3f */
[C---:B------:R-:W-:Y:S01]  /*57a0*/  FMUL.FTZ R21, R0.reuse, R157 ;  /* 0x0000009d00157220 */ /* 0x040fe20000410000 */
[C---:B------:R-:W-:Y:S01]  /*57b0*/  FMUL.FTZ R157, R0.reuse, R167 ;  /* 0x000000a7009d7220 */ /* 0x040fe20000410000 */
[C---:B------:R-:W-:Y:S01]  /*57c0*/  FMUL.FTZ R167, R0.reuse, R173 ;  /* 0x000000ad00a77220 */ /* 0x040fe20000410000 */
[----:B------:R-:W-:Y:S01]  /*57d0*/  ULEA UR10, UR37, UR10, 0xa ;  /* 0x0000000a250a7291 */ /* 0x000fe2000f8e503f */
        /* <DEDUP_REMOVED lines=24> */
[----:B------:R-:W-:-:S02]  /*5960*/  IMAD.SHL.U32 R172, R5, 0x40, RZ ;  /* 0x0000004005ac7824 */ /* 0x000fc400078e00ff */
[C---:B------:R-:W-:Y:S01]  /*5970*/  FMUL.FTZ R168, R0.reuse, R178 ;  /* 0x000000b200a87220 */ /* 0x040fe20000410000 */
[C---:B------:R-:W-:Y:S01]  /*5980*/  FMUL.FTZ R169, R0.reuse, R179 ;  /* 0x000000b300a97220 */ /* 0x040fe20000410000 */
[C---:B------:R-:W-:Y:S01]  /*5990*/  FMUL.FTZ R177, R0.reuse, R180 ;  /* 0x000000b400b17220 */ /* 0x040fe20000410000 */
[C---:B------:R-:W-:Y:S01]  /*59a0*/  FMUL.FTZ R176, R0.reuse, R181 ;  /* 0x000000b500b07220 */ /* 0x040fe20000410000 */
[----:B------:R-:W-:Y:S01]  /*59b0*/  FMUL.FTZ R175, R0, R183 ;  /* 0x000000b700af7220 */ /* 0x000fe20000410000 */
[----:B------:R-:W-:Y:S01]  /*59c0*/  IMAD.U32 R178, RZ, RZ, UR38 ;  /* 0x00000026ffb27e24 */ /* 0x000fe2000f8e00ff */
[----:B------:R-:W-:Y:S01]  /*59d0*/  IADD3 R179, -R2, 0x1, -R172 ;  /* 0x0000000102b37810 */ /* 0x000fe20007ffe9ac */
[----:B------:R-:W2:Y:S01]  /*59e0*/  MUFU.TANH R12, R12 ;  /* 0x0000000c000c7308 */ /* 0x000ea20000002400 */
[----:B-1----:R-:W-:Y:S02]  /*59f0*/  SHF.R.U32.HI R216, RZ, 0x7, R7 ;  /* 0x00000007ffd87819 */ /* 0x002fe40000011607 */
[----:B------:R-:W-:-:S05]  /*5a00*/  IADD3 R179, -R178, UR39, R179 ;  /* 0x00000027b2b37c10 */ /* 0x000fca000fffe1b3 */
[----:B------:R-:W1:Y:S01]  /*5a10*/  MUFU.TANH R13, R13 ;  /* 0x0000000d000d7308 */ /* 0x000e620000002400 */
[C---:B------:R-:W-:Y:S02]  /*5a20*/  VIADD R178, R179.reuse, UR59 ;  /* 0x0000003bb3b27c36 */ /* 0x040fe40008000000 */
[----:B------:R-:W-:-:S05]  /*5a30*/  VIADD R179, R179, UR53 ;  /* 0x00000035b3b37c36 */ /* 0x000fca0008000000 */
        /* <DEDUP_REMOVED lines=28> */
[----:B------:R-:W1:Y:S01]  /*5c00*/  MUFU.TANH R173, R173 ;  /* 0x000000ad00ad7308 */ /* 0x000e620000002400 */
[----:B------:R-:W-:-:S02]  /*5c10*/  WARPGROUP.DEPBAR.LE gsb0, 0x0 ;  /* 0x00008000000079c5 */ /* 0x000fc40000010000 */
[----:B------:R-:W-:-:S05]  /*5c20*/  WARPGROUP.ARRIVE ;  /* 0x00000000000079c5 */ /* 0x000fca0000000000 */
[----:B------:R-:W1:Y:S01]  /*5c30*/  MUFU.TANH R175, R175 ;  /* 0x000000af00af7308 */ /* 0x000e620000002400 */
[----:B------:R-:W-:Y:S01]  /*5c40*/  QGMMA.64x256x32.F32.E4M3.E4M3 R24, R184, gdesc[UR8], R24, gsb0 ;  /* 0x03e00008b8187df3 */ /* 0x000fe20008000818 */
[----:B------:R-:W-:Y:S02]  /*5c50*/  @UP0 ULDC UR10, c[0x0][0x44c] ;  /* 0x00011300000a0ab9 */ /* 0x000fe40000000800 */
[----:B0-----:R-:W-:Y:S01]  /*5c60*/  @P2 IMAD.HI.U32 R6, R174, UR10, RZ ;  /* 0x0000000aae062c27 */ /* 0x001fe2000f8e00ff */
[----:B------:R-:W-:Y:S01]  /*5c70*/  @UP0 ULDC UR10, c[0x0][0x450] ;  /* 0x00011400000a0ab9 */ /* 0x000fe20000000800 */
[----:B------:R-:W-:-:S03]  /*5c80*/  PLOP3.LUT P2, PT, PT, PT, UP1, 0x40, 0x0 ;  /* 0x000000000000781c */ /* 0x000fc60003f4e818 */
[----:B------:R-:W-:Y:S01]  /*5c90*/  @P3 SHF.R.U32.HI R174, RZ, UR10, R6 ;  /* 0x0000000affae3c19 */ /* 0x000fe20008011606 */
[----:B------:R-:W-:-:S04]  /*5ca0*/  IMAD.U32 R6, RZ, RZ, UR6 ;  /* 0x00000006ff067e24 */ /* 0x000fc8000f8e00ff */
[----:B------:R-:W0:Y:S01]  /*5cb0*/  SHFL.IDX PT, R182, R174, RZ, 0x1c1f ;  /* 0x001c1fffaeb67589 */ /* 0x000e2200000e0000 */
[----:B------:R-:W-:-:S05]  /*5cc0*/  @!P1 LEA R6, R6, UR40, 0x3 ;  /* 0x0000002806069c11 */ /* 0x000fca000f8e18ff */
[----:B------:R-:W-:-:S05]  /*5cd0*/  @!P1 VIADD R6, R6, 0x28440 ;  /* 0x0002844006069836 */ /* 0x000fca0000000000 */
[----:B------:R-:W-:Y:S02]  /*5ce0*/  @!P1 PRMT R7, RZ, 0x654, R6 ;  /* 0x00000654ff079816 */ /* 0x000fe40000000006 */
[----:B------:R-:W-:Y:S01]  /*5cf0*/  IADD3 R6, -R216, 0xb, RZ ;  /* 0x0000000bd8067810 */ /* 0x000fe20007ffe1ff */
[--C-:B0-----:R-:W-:Y:S02]  /*5d00*/  IMAD.IADD R180, R178, 0x1, R182.reuse ;  /* 0x00000001b2b47824 */ /* 0x101fe400078e02b6 */
[----:B------:R-:W-:Y:S01]  /*5d10*/  IMAD.IADD R181, R179, 0x1, R182 ;  /* 0x00000001b3b57824 */ /* 0x000fe200078e02b6 */
[----:B------:R-:W-:Y:S02]  /*5d20*/  WARPGROUP.DEPBAR.LE gsb0, 0x0 ;  /* 0x00008000000079c5 */ /* 0x000fe40000010000 */
[----:B------:R0:W-:Y:S06]  /*5d30*/  BAR.ARV R6, 0x100 ;  /* 0x000400060000751d */ /* 0x0001ec0000002000 */
[----:B------:R0:W-:Y:S01]  /*5d40*/  @!P1 SYNCS.ARRIVE.TRANS64.RED.A1T0 RZ, [R7+URZ], RZ ;  /* 0x000000ff07ff99a7 */ /* 0x0001e2000810043f */
[----:B-1234-:R-:W-:Y:S05]  /*5d50*/  @P2 BRA `(.L_x_1183) ;  /* 0x00000000005c2947 */ /* 0x01efea0003800000 */
[----:B0-----:R-:W-:Y:S01]  /*5d60*/  IMAD.U32 R6, RZ, RZ, UR38 ;  /* 0x00000026ff067e24 */ /* 0x001fe2000f8e00ff */
[----:B------:R-:W-:Y:S04]  /*5d70*/  BSSY B0, `(.L_x_1184) ;  /* 0x0000011000007945 */ /* 0x000fe80003800000 */
[----:B------:R-:W-:-:S04]  /*5d80*/  IADD3 R182, -R6, UR39, R182 ;  /* 0x0000002706b67c10 */ /* 0x000fc8000fffe1b6 */
        /* <DEDUP_REMOVED lines=10> */
.L_x_1185:
[----:B------:R-:W-:-:S05]  /*5e30*/  IMAD.U32 R183, RZ, RZ, UR43 ;  /* 0x0000002bffb77e24 */ /* 0x000fca000f8e00ff */
[----:B------:R-:W-:-:S13]  /*5e40*/  ISETP.NE.AND P2, PT, R183, 0x1, PT ;  /* 0x00000001b700780c */ /* 0x000fda0003f45270 */
[----:B------:R-:W0:Y:S02]  /*5e50*/  @P2 LDC.64 R6, c[0x0][0x9e8] ;  /* 0x00027a00ff062b82 */ /* 0x000e240000000a00 */
[----:B0-----:R-:W-:-:S05]  /*5e60*/  @P2 IMAD.HI.U32 R6, R182, R6, RZ ;  /* 0x00000006b6062227 */ /* 0x001fca00078e00ff */
[----:B------:R-:W-:-:S07]  /*5e70*/  @P2 SHF.R.U32.HI R182, RZ, R7, R6 ;  /* 0x00000007ffb62219 */ /* 0x000fce0000011606 */
.L_x_1186:
[----:B------:R-:W-:Y:S05]  /*5e80*/  BSYNC B0 ;  /* 0x0000000000007941 */ /* 0x000fea0003800000 */
.L_x_1184:
[----:B------:R-:W-:-:S04]  /*5e90*/  IMAD R182, R182, R183, -R172 ;  /* 0x000000b7b6b67224 */ /* 0x000fc800078e0aac */
[----:B------:R-:W-:-:S05]  /*5ea0*/  IMAD.IADD R182, R182, 0x1, -R2 ;  /* 0x00000001b6b67824 */ /* 0x000fca00078e0a02 */
[----:B------:R-:W-:Y:S02]  /*5eb0*/  VIMNMX R181, R181, R182, !PT ;  /* 0x000000b6b5b57248 */ /* 0x000fe40007fe0100 */
[----:B------:R-:W-:-:S07]  /*5ec0*/  VIADDMNMX R180, R182, R183, R180, PT ;  /* 0x000000b7b6b47246 */ /* 0x000fce00038001b4 */
.L_x_1183:
[----:B------:R-:W-:Y:S01]  /*5ed0*/  ISETP.GT.AND P2, PT, R5, -0x1, PT ;  /* 0xffffffff0500780c */ /* 0x000fe20003f44270 */
[----:B------:R-:W1:Y:S03]  /*5ee0*/  SHFL.IDX PT, R174, R174, 0x1, 0x1c1f ;  /* 0x003c1f00aeae7f89 */ /* 0x000e6600000e0000 */
[C---:B------:R-:W-:Y:S02]  /*5ef0*/  ISETP.GT.AND P5, PT, R181.reuse, RZ, P2 ;  /* 0x000000ffb500720c */ /* 0x040fe400017a4270 */
[C---:B------:R-:W-:Y:S02]  /*5f00*/  ISETP.GT.AND P4, PT, R181.reuse, 0x1, P2 ;  /* 0x00000001b500780c */ /* 0x040fe40001784270 */
[----:B------:R-:W-:Y:S02]  /*5f10*/  ISETP.LT.OR P5, PT, R180, 0x1, P5 ;  /* 0x00000001b400780c */ /* 0x000fe40002fa1670 */
[----:B------:R-:W-:-:S02]  /*5f20*/  ISETP.GT.AND P6, PT, R181, 0x8, P2 ;  /* 0x00000008b500780c */ /* 0x000fc400017c4270 */
[----:B------:R-:W-:Y:S02]  /*5f30*/  FSEL R12, R12, -INF , !P5 ;  /* 0xff8000000c0c7808 */ /* 0x000fe40006800000 */
[C---:B------:R-:W-:Y:S02]  /*5f40*/  ISETP.GT.AND P5, PT, R181.reuse, 0x10, P2 ;  /* 0x00000010b500780c */ /* 0x040fe400017a4270 */
[----:B------:R-:W-:Y:S02]  /*5f50*/  ISETP.GT.AND P3, PT, R181, 0x9, P2 ;  /* 0x00000009b500780c */ /* 0x000fe40001764270 */
[C---:B------:R-:W-:Y:S02]  /*5f60*/  ISETP.LT.OR P5, PT, R180.reuse, 0x11, P5 ;  /* 0x00000011b400780c */ /* 0x040fe40002fa1670 */
[----:B------:R-:W-:Y:S02]  /*5f70*/  ISETP.LT.OR P4, PT, R180, 0x2, P4 ;  /* 0x00000002b400780c */ /* 0x000fe40002781670 */
[----:B------:R-:W-:-:S02]  /*5f80*/  FSEL R154, R154, -INF , !P5 ;  /* 0xff8000009a9a7808 */ /* 0x000fc40006800000 */
[----:B------:R-:W-:Y:S01]  /*5f90*/  ISETP.GT.AND P5, PT, R181, 0x20, P2 ;  /* 0x00000020b500780c */ /* 0x000fe200017a4270 */
[--C-:B-1----:R-:W-:Y:S01]  /*5fa0*/  IMAD.IADD R178, R178, 0x1, R174.reuse ;  /* 0x00000001b2b27824 */ /* 0x102fe200078e02ae */
[C---:B------:R-:W-:Y:S01]  /*5fb0*/  ISETP.LT.OR P6, PT, R180.reuse, 0x9, P6 ;  /* 0x00000009b400780c */ /* 0x040fe200037c1670 */
[----:B------:R-:W-:Y:S01]  /*5fc0*/  IMAD.IADD R179, R179, 0x1, R174 ;  /* 0x00000001b3b37824 */ /* 0x000fe200078e02ae */
[C---:B------:R-:W-:Y:S02]  /*5fd0*/  ISETP.LT.OR P3, PT, R180.reuse, 0xa, P3 ;  /* 0x0000000ab400780c */ /* 0x040fe40001f61670 */
[----:B------:R-:W-:Y:S02]  /*5fe0*/  ISETP.LT.OR P5, PT, R180, 0x21, P5 ;  /* 0x00000021b400780c */ /* 0x000fe40002fa1670 */
[----:B------:R-:W-:Y:S02]  /*5ff0*/  FSEL R13, R13, -INF , !P4 ;  /* 0xff8000000d0d7808 */ /* 0x000fe40006000000 */
[----:B------:R-:W-:-:S02]  /*6000*/  FSEL R20, R20, -INF , !P6 ;  /* 0xff80000014147808 */ /* 0x000fc40007000000 */
[----:B------:R-:W-:Y:S02]  /*6010*/  FSEL R21, R21, -INF , !P3 ;  /* 0xff80000015157808 */ /* 0x000fe40005800000 */
[C---:B------:R-:W-:Y:S02]  /*6020*/  ISETP.GT.AND P4, PT, R181.reuse, 0x11, P2 ;  /* 0x00000011b500780c */ /* 0x040fe40001784270 */
[C---:B------:R-:W-:Y:S02]  /*6030*/  ISETP.GT.AND P6, PT, R181.reuse, 0x18, P2 ;  /* 0x00000018b500780c */ /* 0x040fe400017c4270 */
[C---:B------:R-:W-:Y:S02]  /*6040*/  ISETP.GT.AND P3, PT, R181.reuse, 0x19, P2 ;  /* 0x00000019b500780c */ /* 0x040fe40001764270 */
[----:B------:R-:W-:Y:S02]  /*6050*/  FSEL R162, R162, -INF , !P5 ;  /* 0xff800000a2a27808 */ /* 0x000fe40006800000 */
[----:B------:R-:W-:-:S02]  /*6060*/  ISETP.GT.AND P5, PT, R181, 0x30, P2 ;  /* 0x00000030b500780c */ /* 0x000fc400017a4270 */
[C---:B------:R-:W-:Y:S02]  /*6070*/  ISETP.LT.OR P4, PT, R180.reuse, 0x12, P4 ;  /* 0x00000012b400780c */ /* 0x040fe40002781670 */
[C---:B------:R-:W-:Y:S02]  /*6080*/  ISETP.LT.OR P6, PT, R180.reuse, 0x19, P6 ;  /* 0x00000019b400780c */ /* 0x040fe400037c1670 */
[C---:B------:R-:W-:Y:S02]  /*6090*/  ISETP.LT.OR P3, PT, R180.reuse, 0x1a, P3 ;  /* 0x0000001ab400780c */ /* 0x040fe40001f61670 */
[----:B------:R-:W-:Y:S02]  /*60a0*/  ISETP.LT.OR P5, PT, R180, 0x31, P5 ;  /* 0x00000031b400780c */ /* 0x000fe40002fa1670 */
[----:B------:R-:W-:Y:S02]  /*60b0*/  FSEL R155, R155, -INF , !P4 ;  /* 0xff8000009b9b7808 */ /* 0x000fe40006000000 */
[----:B------:R-:W-:-:S02]  /*60c0*/  FSEL R158, R158, -INF , !P6 ;  /* 0xff8000009e9e7808 */ /* 0x000fc40007000000 */
[----:B------:R-:W-:Y:S02]  /*60d0*/  FSEL R159, R159, -INF , !P3 ;  /* 0xff8000009f9f7808 */ /* 0x000fe40005800000 */
[C---:B------:R-:W-:Y:S02]  /*60e0*/  ISETP.GT.AND P4, PT, R181.reuse, 0x21, P2 ;  /* 0x00000021b500780c */ /* 0x040fe40001784270 */
[C---:B------:R-:W-:Y:S02]  /*60f0*/  ISETP.GT.AND P6, PT, R181.reuse, 0x28, P2 ;  /* 0x00000028b500780c */ /* 0x040fe400017c4270 */
[----:B------:R-:W-:Y:S02]  /*6100*/  ISETP.GT.AND P3, PT, R181, 0x29, P2 ;  /* 0x00000029b500780c */ /* 0x000fe40001764270 */
[----:B------:R-:W-:Y:S02]  /*6110*/  FSEL R170, R170, -INF , !P5 ;  /* 0xff800000aaaa7808 */ /* 0x000fe40006800000 */
[----:B------:R-:W-:-:S02]  /*6120*/  PLOP3.LUT P5, PT, PT, PT, UP1, 0x40, 0x0 ;  /* 0x000000000000781c */ /* 0x000fc40003fae818 */
[C---:B------:R-:W-:Y:S02]  /*6130*/  ISETP.LT.OR P4, PT, R180.reuse, 0x22, P4 ;  /* 0x00000022b400780c */ /* 0x040fe40002781670 */
[C---:B------:R-:W-:Y:S02]  /*6140*/  ISETP.LT.OR P6, PT, R180.reuse, 0x29, P6 ;  /* 0x00000029b400780c */ /* 0x040fe400037c1670 */
[----:B------:R-:W-:Y:S02]  /*6150*/  ISETP.LT.OR P3, PT, R180, 0x2a, P3 ;  /* 0x0000002ab400780c */ /* 0x000fe40001f61670 */
[----:B------:R-:W-:Y:S02]  /*6160*/  FSEL R163, R163, -INF , !P4 ;  /* 0xff800000a3a37808 */ /* 0x000fe40006000000 */
[----:B------:R-:W-:Y:S02]  /*6170*/  FSEL R166, R166, -INF , !P6 ;  /* 0xff800000a6a67808 */ /* 0x000fe40007000000 */
        /* <DEDUP_REMOVED lines=9> */
[----:B------:R-:W-:Y:S01]  /*6210*/  FSEL R176, R176, -INF , !P3 ;  /* 0xff800000b0b07808 */ /* 0x000fe20005800000 */
[----:B------:R-:W-:Y:S06]  /*6220*/  @P5 BRA `(.L_x_1187) ;  /* 0x00000000005c5947 */ /* 0x000fec0003800000 */
        /* <DEDUP_REMOVED lines=13> */
.L_x_1189:
[----:B------:R-:W-:-:S05]  /*6300*/  IMAD.U32 R180, RZ, RZ, UR43 ;  /* 0x0000002bffb47e24 */ /* 0x000fca000f8e00ff */
[----:B------:R-:W-:-:S13]  /*6310*/  ISETP.NE.AND P3, PT, R180, 0x1, PT ;  /* 0x00000001b400780c */ /* 0x000fda0003f65270 */
[----:B------:R-:W0:Y:S02]  /*6320*/  @P3 LDC.64 R6, c[0x0][0x9e8] ;  /* 0x00027a00ff063b82 */ /* 0x000e240000000a00 */
[----:B0-----:R-:W-:-:S05]  /*6330*/  @P3 IMAD.HI.U32 R6, R174, R6, RZ ;  /* 0x00000006ae063227 */ /* 0x001fca00078e00ff */
[----:B------:R-:W-:-:S07]  /*6340*/  @P3 SHF.R.U32.HI R174, RZ, R7, R6 ;  /* 0x00000007ffae3219 */ /* 0x000fce0000011606 */
.L_x_1190:
[----:B------:R-:W-:Y:S05]  /*6350*/  BSYNC B0 ;  /* 0x0000000000007941 */ /* 0x000fea0003800000 */
.L_x_1188:
[----:B------:R-:W-:-:S04]  /*6360*/  IMAD R7, R174, R180, -R172 ;  /* 0x000000b4ae077224 */ /* 0x000fc800078e0aac */
[----:B------:R-:W-:-:S05]  /*6370*/  IMAD.IADD R7, R7, 0x1, -R2 ;  /* 0x0000000107077824 */ /* 0x000fca00078e0a02 */
[----:B------:R-:W-:Y:S02]  /*6380*/  VIADDMNMX R178, R7, R180, R178, PT ;  /* 0x000000b407b27246 */ /* 0x000fe400038001b2 */
[----:B------:R-:W-:-:S07]  /*6390*/  VIMNMX R179, R179, R7, !PT ;  /* 0x00000007b3b37248 */ /* 0x000fce0007fe0100 */
.L_x_1187:
[----:B0-----:R-:W-:Y:S01]  /*63a0*/  FMNMX.FTZ R6, R12, R8, !PT ;  /* 0x000000080c067209 */ /* 0x001fe20007810000 */
[----:B------:R-:W-:Y:S01]  /*63b0*/  UMOV UR10, UR58 ;  /* 0x0000003a000a7c82 */ /* 0x000fe20008000000 */
[----:B------:R-:W-:Y:S01]  /*63c0*/  ISETP.GT.AND P5, PT, R179, 0x9, P2 ;  /* 0x00000009b300780c */ /* 0x000fe200017a4270 */
[----:B------:R-:W-:Y:S01]  /*63d0*/  IMAD.U32 R181, RZ, RZ, UR10 ;  /* 0x0000000affb57e24 */ /* 0x000fe2000f8e00ff */
[----:B------:R-:W-:Y:S02]  /*63e0*/  FMNMX.FTZ R7, R13, R6, !PT ;  /* 0x000000060d077209 */ /* 0x000fe40007810000 */
[----:B------:R-:W-:Y:S02]  /*63f0*/  ISETP.LT.OR P5, PT, R178, 0xa, P5 ;  /* 0x0000000ab200780c */ /* 0x000fe40002fa1670 */
[----:B------:R-:W-:Y:S02]  /*6400*/  FMNMX.FTZ R6, R20, R7, !PT ;  /* 0x0000000714067209 */ /* 0x000fe40007810000 */
[----:B------:R-:W-:-:S02]  /*6410*/  ISETP.GT.AND P4, PT, R179, 0x8, P2 ;  /* 0x00000008b300780c */ /* 0x000fc40001784270 */
[----:B------:R-:W-:Y:S02]  /*6420*/  FMNMX.FTZ R7, R21, R6, !PT ;  /* 0x0000000615077209 */ /* 0x000fe40007810000 */
[----:B------:R-:W-:Y:S02]  /*6430*/  FSEL R15, R15, -INF , !P5 ;  /* 0xff8000000f0f7808 */ /* 0x000fe40006800000 */
        /* <DEDUP_REMOVED lines=11> */
[----:B------:R-:W-:Y:S02]  /*64f0*/  ISETP.GT.AND P4, PT, R179, 0x18, P2 ;  /* 0x00000018b300780c */ /* 0x000fe40001784270 */
[----:B------:R-:W-:Y:S02]  /*6500*/  FMNMX.FTZ R6, R166, R7, !PT ;  /* 0x00000007a6067209 */ /* 0x000fe40007810000 */
[----:B------:R-:W-:Y:S02]  /*6510*/  FSEL R157, R157, -INF , !P5 ;  /* 0xff8000009d9d7808 */ /* 0x000fe40006800000 */
[----:B------:R-:W-:Y:S02]  /*6520*/  FMNMX.FTZ R7, R167, R6, !PT ;  /* 0x00000006a7077209 */ /* 0x000fe40007810000 */
[----:B------:R-:W-:-:S02]  /*6530*/  ISETP.LT.OR P6, PT, R178, 0x11, P6 ;  /* 0x00000011b200780c */ /* 0x000fc400037c1670 */
[----:B------:R-:W-:Y:S02]  /*6540*/  FMNMX.FTZ R6, R170, R7, !PT ;  /* 0x00000007aa067209 */ /* 0x000fe40007810000 */
[----:B------:R-:W-:Y:S02]  /*6550*/  ISETP.LT.OR P4, PT, R178, 0x19, P4 ;  /* 0x00000019b200780c */ /* 0x000fe40002781670 */
[----:B------:R-:W-:Y:S02]  /*6560*/  FMNMX.FTZ R6, R171, R6, !PT ;  /* 0x00000006ab067209 */ /* 0x000fe40007810000 */
[----:B------:R-:W-:Y:S02]  /*6570*/  ISETP.GT.AND P5, PT, R179, RZ, P2 ;  /* 0x000000ffb300720c */ /* 0x000fe400017a4270 */
[----:B------:R-:W-:Y:S02]  /*6580*/  FMNMX.FTZ R7, R177, R6, !PT ;  /* 0x00000006b1077209 */ /* 0x000fe40007810000 */
[----:B------:R-:W-:-:S02]  /*6590*/  FSEL R152, R152, -INF , !P6 ;  /* 0xff80000098987808 */ /* 0x000fc40007000000 */
[----:B------:R-:W-:Y:S02]  /*65a0*/  FMNMX.FTZ R172, R176, R7, !PT ;  /* 0x00000007b0ac7209 */ /* 0x000fe40007810000 */
[----:B------:R-:W-:Y:S02]  /*65b0*/  FSEL R156, R156, -INF , !P4 ;  /* 0xff8000009c9c7808 */ /* 0x000fe40006000000 */
[----:B------:R-:W-:Y:S01]  /*65c0*/  ISETP.LT.OR P5, PT, R178, 0x1, P5 ;  /* 0x00000001b200780c */ /* 0x000fe20002fa1670 */
[----:B------:R-:W0:Y:S01]  /*65d0*/  SHFL.BFLY PT, R7, R172, 0x2, 0x1f ;  /* 0x0c401f00ac077f89 */ /* 0x000e2200000e0000 */
[C---:B------:R-:W-:Y:S02]  /*65e0*/  ISETP.GT.AND P6, PT, R179.reuse, 0x20, P2 ;  /* 0x00000020b300780c */ /* 0x040fe400017c4270 */
[----:B------:R-:W-:Y:S02]  /*65f0*/  ISETP.GT.AND P4, PT, R179, 0x28, P2 ;  /* 0x00000028b300780c */ /* 0x000fe40001784270 */
[----:B------:R-:W-:-:S02]  /*6600*/  FSEL R10, R10, -INF , !P5 ;  /* 0xff8000000a0a7808 */ /* 0x000fc40006800000 */
[C---:B------:R-:W-:Y:S02]  /*6610*/  ISETP.LT.OR P6, PT, R178.reuse, 0x21, P6 ;  /* 0x00000021b200780c */ /* 0x040fe400037c1670 */
[----:B------:R-:W-:Y:S02]  /*6620*/  ISETP.LT.OR P4, PT, R178, 0x29, P4 ;  /* 0x00000029b200780c */ /* 0x000fe40002781670 */
[----:B------:R-:W-:Y:S02]  /*6630*/  FSEL R160, R160, -INF , !P6 ;  /* 0xff800000a0a07808 */ /* 0x000fe40007000000 */
[----:B------:R-:W-:Y:S02]  /*6640*/  FSEL R164, R164, -INF , !P4 ;  /* 0xff800000a4a47808 */ /* 0x000fe40006000000 */
[C---:B------:R-:W-:Y:S02]  /*6650*/  ISETP.GT.AND P6, PT, R179.reuse, 0x29, P2 ;  /* 0x00000029b300780c */ /* 0x040fe400017c4270 */
[----:B------:R-:W-:-:S02]  /*6660*/  ISETP.GT.AND P5, PT, R179, 0x31, P2 ;  /* 0x00000031b300780c */ /* 0x000fc400017a4270 */
[----:B------:R-:W-:Y:S02]  /*6670*/  ISETP.GT.AND P4, PT, R179, 0x38, P2 ;  /* 0x00000038b300780c */ /* 0x000fe40001784270 */
[C---:B------:R-:W-:Y:S02]  /*6680*/  ISETP.LT.OR P6, PT, R178.reuse, 0x2a, P6 ;  /* 0x0000002ab200780c */ /* 0x040fe400037c1670 */
[----:B------:R-:W-:Y:S02]  /*6690*/  ISETP.LT.OR P5, PT, R178, 0x32, P5 ;  /* 0x00000032b200780c */ /* 0x000fe40002fa1670 */
[----:B0-----:R-:W-:Y:S02]  /*66a0*/  FMNMX.FTZ R174, R172, R7, !PT ;  /* 0x00000007acae7209 */ /* 0x001fe40007810000 */
[----:B------:R-:W-:Y:S02]  /*66b0*/  FMNMX.FTZ R172, R10, R9, !PT ;  /* 0x000000090aac7209 */ /* 0x000fe40007810000 */
[----:B------:R-:W-:Y:S01]  /*66c0*/  FSEL R165, R165, -INF , !P6 ;  /* 0xff800000a5a57808 */ /* 0x000fe20007000000 */
[----:B------:R-:W0:Y:S01]  /*66d0*/  SHFL.BFLY PT, R7, R174, 0x1, 0x1f ;  /* 0x0c201f00ae077f89 */ /* 0x000e2200000e0000 */
[----:B------:R-:W-:-:S02]  /*66e0*/  ISETP.LT.OR P4, PT, R178, 0x39, P4 ;  /* 0x00000039b200780c */ /* 0x000fc40002781670 */
[----:B------:R-:W-:Y:S02]  /*66f0*/  FSEL R169, R169, -INF , !P5 ;  /* 0xff800000a9a97808 */ /* 0x000fe40006800000 */
[----:B------:R-:W-:Y:S02]  /*6700*/  FSEL R173, R173, -INF , !P4 ;  /* 0xff800000adad7808 */ /* 0x000fe40006000000 */
[----:B0-----:R-:W-:-:S04]  /*6710*/  FMNMX.FTZ R6, R174, R7, !PT ;  /* 0x00000007ae067209 */ /* 0x001fc80007810000 */
[----:B------:R-:W-:-:S04]  /*6720*/  FSETP.NEU.FTZ.AND P3, PT, R6, -INF , PT ;  /* 0xff8000000600780b */ /* 0x000fc80003f7d000 */
[----:B------:R-:W-:-:S05]  /*6730*/  FSEL R7, R6, RZ, P3 ;  /* 0x000000ff06077208 */ /* 0x000fca0001800000 */
[----:B------:R-:W-:Y:S01]  /*6740*/  FADD.FTZ R7, -R7, R8 ;  /* 0x0000000807077221 */ /* 0x000fe20000010100 */
[----:B------:R-:W-:-:S03]  /*6750*/  FFMA.FTZ R8, R6, R181, -8 ;  /* 0xc100000006087423 */ /* 0x000fc600000100b5 */
[----:B------:R-:W-:Y:S02]  /*6760*/  FMUL.FTZ R7, R7, UR10 ;  /* 0x0000000a07077c20 */ /* 0x000fe40008410000 */
[----:B------:R-:W-:Y:S02]  /*6770*/  FSEL R8, R8, RZ, P3 ;  /* 0x000000ff08087208 */ /* 0x000fe40001800000 */
[----:B------:R-:W-:Y:S02]  /*6780*/  ISETP.GT.AND P3, PT, R179, 0x1, P2 ;  /* 0x00000001b300780c */ /* 0x000fe40001764270 */
[----:B------:R-:W-:Y:S01]  /*6790*/  MUFU.EX2 R7, R7 ;  /* 0x0000000700077308 */ /* 0x000fe20000000800 */
[----:B------:R-:W-:-:S01]  /*67a0*/  FFMA.FTZ R12, R12, UR10, -R8 ;  /* 0x0000000a0c0c7c23 */ /* 0x000fc20008010808 */
[----:B------:R-:W-:Y:S01]  /*67b0*/  ISETP.LT.OR P3, PT, R178, 0x2, P3 ;  /* 0x00000002b200780c */ /* 0x000fe20001f61670 */
[----:B------:R-:W-:-:S01]  /*67c0*/  FFMA.FTZ R13, R13, UR10, -R8 ;  /* 0x0000000a0d0d7c23 */ /* 0x000fc20008010808 */
[--C-:B------:R-:W-:Y:S01]  /*67d0*/  FFMA.FTZ R20, R20, UR10, -R8.reuse ;  /* 0x0000000a14147c23 */ /* 0x100fe20008010808 */
[----:B------:R-:W-:-:S01]  /*67e0*/  FFMA.FTZ R21, R21, UR10, -R8 ;  /* 0x0000000a15157c23 */ /* 0x000fc20008010808 */
[----:B------:R-:W-:Y:S01]  /*67f0*/  FSEL R11, R11, -INF , !P3 ;  /* 0xff8000000b0b7808 */ /* 0x000fe20005800000 */
[----:B------:R-:W-:-:S01]  /*6800*/  FFMA.FTZ R154, R154, UR10, -R8 ;  /* 0x0000000a9a9a7c23 */ /* 0x000fc20008010808 */
[----:B------:R-:W-:Y:S01]  /*6810*/  ISETP.GT.AND P3, PT, R179, 0x11, P2 ;  /* 0x00000011b300780c */ /* 0x000fe20001764270 */
[----:B------:R-:W0:Y:S01]  /*6820*/  MUFU.EX2 R12, R12 ;  /* 0x0000000c000c7308 */ /* 0x000e220000000800 */
[----:B------:R-:W-:-:S01]  /*6830*/  FFMA.FTZ R155, R155, UR10, -R8 ;  /* 0x0000000a9b9b7c23 */ /* 0x000fc20008010808 */
[--C-:B------:R-:W-:Y:S01]  /*6840*/  FFMA.FTZ R158, R158, UR10, -R8.reuse ;  /* 0x0000000a9e9e7c23 */ /* 0x100fe20008010808 */
[----:B------:R-:W-:Y:S01]  /*6850*/  ISETP.LT.OR P3, PT, R178, 0x12, P3 ;  /* 0x00000012b200780c */ /* 0x000fe20001f61670 */
[--C-:B------:R-:W-:Y:S01]  /*6860*/  FFMA.FTZ R159, R159, UR10, -R8.reuse ;  /* 0x0000000a9f9f7c23 */ /* 0x100fe20008010808 */
[----:B------:R-:W-:-:S01]  /*6870*/  FFMA.FTZ R162, R162, UR10, -R8 ;  /* 0x0000000aa2a27c23 */ /* 0x000fc20008010808 */
[--C-:B------:R-:W-:Y:S01]  /*6880*/  FFMA.FTZ R163, R163, UR10, -R8.reuse ;  /* 0x0000000aa3a37c23 */ /* 0x100fe20008010808 */
[----:B------:R-:W-:Y:S01]  /*6890*/  FSEL R153, R153, -INF , !P3 ;  /* 0xff80000099997808 */ /* 0x000fe20005800000 */
[----:B------:R-:W1:Y:S01]  /*68a0*/  MUFU.EX2 R13, R13 ;  /* 0x0000000d000d7308 */ /* 0x000e620000000800 */
[----:B------:R-:W-:Y:S01]  /*68b0*/  ISETP.GT.AND P3, PT, R179, 0x21, P2 ;  /* 0x00000021b300780c */ /* 0x000fe20001764270 */
[--C-:B------:R-:W-:Y:S01]  /*68c0*/  FFMA.FTZ R166, R166, UR10, -R8.reuse ;  /* 0x0000000aa6a67c23 */ /* 0x100fe20008010808 */
[----:B------:R-:W-:-:S01]  /*68d0*/  FFMA.FTZ R167, R167, UR10, -R8 ;  /* 0x0000000aa7a77c23 */ /* 0x000fc20008010808 */
[--C-:B------:R-:W-:Y:S01]  /*68e0*/  FFMA.FTZ R170, R170, UR10, -R8.reuse ;  /* 0x0000000aaaaa7c23 */ /* 0x100fe20008010808 */
[----:B------:R-:W-:Y:S01]  /*68f0*/  ISETP.LT.OR P3, PT, R178, 0x22, P3 ;  /* 0x00000022b200780c */ /* 0x000fe20001f61670 */
[--C-:B------:R-:W-:Y:S01]  /*6900*/  FFMA.FTZ R171, R171, UR10, -R8.reuse ;  /* 0x0000000aabab7c23 */ /* 0x100fe20008010808 */
[----:B------:R-:W-:-:S01]  /*6910*/  FFMA.FTZ R177, R177, UR10, -R8 ;  /* 0x0000000ab1b17c23 */ /* 0x000fc20008010808 */
[----:B------:R-:W2:Y:S01]  /*6920*/  MUFU.EX2 R20, R20 ;  /* 0x0000001400147308 */ /* 0x000ea20000000800 */
[----:B------:R-:W-:Y:S01]  /*6930*/  FSEL R161, R161, -INF , !P3 ;  /* 0xff800000a1a17808 */ /* 0x000fe20005800000 */
[----:B------:R-:W-:Y:S01]  /*6940*/  FFMA.FTZ R8, R176, UR10, -R8 ;  /* 0x0000000ab0087c23 */ /* 0x000fe20008010808 */
[----:B------:R-:W-:Y:S01]  /*6950*/  ISETP.GT.AND P3, PT, R179, 0x30, P2 ;  /* 0x00000030b300780c */ /* 0x000fe20001764270 */
[----:B0-----:R-:W-:Y:S01]  /*6960*/  FFMA.FTZ R176, R7, R3, R12 ;  /* 0x0000000307b07223 */ /* 0x001fe2000001000c */
[----:B------:R-:W-:-:S02]  /*6970*/  ISETP.GT.AND P2, PT, R179, 0x39, P2 ;  /* 0x00000039b300780c */ /* 0x000fc40001744270 */
[----:B------:R-:W-:Y:S01]  /*6980*/  FMNMX.FTZ R179, R11, R172, !PT ;  /* 0x000000ac0bb37209 */ /* 0x000fe20007810000 */
[----:B------:R-:W0:Y:S01]  /*6990*/  MUFU.EX2 R21, R21 ;  /* 0x0000001500157308 */ /* 0x000e220000000800 */
[----:B------:R-:W-:Y:S02]  /*69a0*/  ISETP.LT.OR P3, PT, R178, 0x31, P3 ;  /* 0x00000031b200780c */ /* 0x000fe40001f61670 */
[----:B------:R-:W-:Y:S02]  /*69b0*/  FMNMX.FTZ R172, R14, R179, !PT ;  /* 0x000000b30eac7209 */ /* 0x000fe40007810000 */
[----:B------:R-:W-:Y:S02]  /*69c0*/  FSEL R168, R168, -INF , !P3 ;  /* 0xff800000a8a87808 */ /* 0x000fe40005800000 */
[----:B------:R-:W-:Y:S01]  /*69d0*/  FMNMX.FTZ R179, R15, R172, !PT ;  /* 0x000000ac0fb37209 */ /* 0x000fe20007810000 */
[----:B------:R-:W3:Y:S01]  /*69e0*/  MUFU.EX2 R154, R154 ;  /* 0x0000009a009a7308 */ /* 0x000ee20000000800 */
[----:B------:R-:W-:-:S02]  /*69f0*/  ISETP.LT.OR P2, PT, R178, 0x3a, P2 ;  /* 0x0000003ab200780c */ /* 0x000fc40001741670 */
[----:B------:R-:W-:Y:S02]  /*6a00*/  FMNMX.FTZ R172, R152, R179, !PT ;  /* 0x000000b398ac7209 */ /* 0x000fe40007810000 */
[----:B------:R-:W-:Y:S02]  /*6a10*/  FSEL R175, R175, -INF , !P2 ;  /* 0xff800000afaf7808 */ /* 0x000fe40005000000 */
[----:B------:R-:W-:Y:S01]  /*6a20*/  FMNMX.FTZ R179, R153, R172, !PT ;  /* 0x000000ac99b37209 */ /* 0x000fe20007810000 */
[----:B------:R-:W-:Y:S03]  /*6a30*/  MUFU.EX2 R155, R155 ;  /* 0x0000009b009b7308 */ /* 0x000fe60000000800 */
[----:B------:R-:W-:-:S04]  /*6a40*/  FMNMX.FTZ R172, R156, R179, !PT ;  /* 0x000000b39cac7209 */ /* 0x000fc80007810000 */
        /* <DEDUP_REMOVED lines=13> */
[----:B------:R-:W-:Y:S04]  /*6b20*/  MUFU.EX2 R166, R166 ;  /* 0x000000a600a67308 */ /* 0x000fe80000000800 */
[----:B------:R-:W4:Y:S04]  /*6b30*/  SHFL.BFLY PT, R179, R174, 0x2, 0x1f ;  /* 0x0c401f00aeb37f89 */ /* 0x000f2800000e0000 */
[----:B------:R-:W-:Y:S08]  /*6b40*/  MUFU.EX2 R167, R167 ;  /* 0x000000a700a77308 */ /* 0x000ff00000000800 */
[----:B------:R-:W-:Y:S08]  /*6b50*/  MUFU.EX2 R170, R170 ;  /* 0x000000aa00aa7308 */ /* 0x000ff00000000800 */
[----:B------:R-:W-:Y:S01]  /*6b60*/  MUFU.EX2 R171, R171 ;  /* 0x000000ab00ab7308 */ /* 0x000fe20000000800 */
[----:B----4-:R-:W-:-:S07]  /*6b70*/  FMNMX.FTZ R172, R174, R179, !PT ;  /* 0x000000b3aeac7209 */ /* 0x010fce0007810000 */
[----:B------:R-:W-:Y:S01]  /*6b80*/  MUFU.EX2 R177, R177 ;  /* 0x000000b100b17308 */ /* 0x000fe20000000800 */
[----:B------:R-:W4:Y:S07]  /*6b90*/  SHFL.BFLY PT, R179, R172, 0x1, 0x1f ;  /* 0x0c201f00acb37f89 */ /* 0x000f2e00000e0000 */
[----:B------:R-:W-:Y:S01]  /*6ba0*/  MUFU.EX2 R8, R8 ;  /* 0x0000000800087308 */ /* 0x000fe20000000800 */
[----:B----4-:R-:W-:-:S04]  /*6bb0*/  FMNMX.FTZ R179, R172, R179, !PT ;  /* 0x000000b3acb37209 */ /* 0x010fc80007810000 */
[----:B------:R-:W-:-:S04]  /*6bc0*/  FSETP.NEU.FTZ.AND P2, PT, R179, -INF , PT ;  /* 0xff800000b300780b */ /* 0x000fc80003f5d000 */
[----:B------:R-:W-:-:S05]  /*6bd0*/  FSEL R172, R179, RZ, P2 ;  /* 0x000000ffb3ac7208 */ /* 0x000fca0001000000 */
[----:B------:R-:W-:Y:S01]  /*6be0*/  FADD.FTZ R9, -R172, R9 ;  /* 0x00000009ac097221 */ /* 0x000fe20000010100 */
[----:B------:R-:W-:-:S03]  /*6bf0*/  IMAD.U32 R172, RZ, RZ, UR10 ;  /* 0x0000000affac7e24 */ /* 0x000fc6000f8e00ff */
[----:B------:R-:W-:Y:S01]  /*6c00*/  FMUL.FTZ R174, R9, UR10 ;  /* 0x0000000a09ae7c20 */ /* 0x000fe20008410000 */
[----:B------:R-:W-:-:S05]  /*6c10*/  FFMA.FTZ R172, R179, R172, -8 ;  /* 0xc1000000b3ac7423 */ /* 0x000fca00000100ac */
[----:B------:R-:W-:Y:S01]  /*6c20*/  FSEL R172, R172, RZ, P2 ;  /* 0x000000ffacac7208 */ /* 0x000fe20001000000 */
[----:B------:R-:W-:Y:S04]  /*6c30*/  MUFU.EX2 R174, R174 ;  /* 0x000000ae00ae7308 */ /* 0x000fe80000000800 */
[----:B------:R-:W-:-:S01]  /*6c40*/  FFMA.FTZ R181, R10, UR10, -R172 ;  /* 0x0000000a0ab57c23 */ /* 0x000fc200080108ac */
[--C-:B------:R-:W-:Y:S01]  /*6c50*/  FFMA.FTZ R10, R11, UR10, -R172.reuse ;  /* 0x0000000a0b0a7c23 */ /* 0x100fe200080108ac */
[----:B------:R-:W-:-:S01]  /*6c60*/  FFMA.FTZ R11, R14, UR10, -R172 ;  /* 0x0000000a0e0b7c23 */ /* 0x000fc200080108ac */
[--C-:B------:R-:W-:Y:S01]  /*6c70*/  FFMA.FTZ R14, R15, UR10, -R172.reuse ;  /* 0x0000000a0f0e7c23 */ /* 0x100fe200080108ac */
[----:B------:R-:W-:-:S01]  /*6c80*/  FFMA.FTZ R15, R152, UR10, -R172 ;  /* 0x0000000a980f7c23 */ /* 0x000fc200080108ac */
[--C-:B------:R-:W-:Y:S01]  /*6c90*/  FFMA.FTZ R152, R153, UR10, -R172.reuse ;  /* 0x0000000a99987c23 */ /* 0x100fe200080108ac */
[----:B------:R-:W4:Y:S01]  /*6ca0*/  MUFU.EX2 R181, R181 ;  /* 0x000000b500b57308 */ /* 0x000f220000000800 */
[----:B------:R-:W-:-:S01]  /*6cb0*/  FFMA.FTZ R153, R156, UR10, -R172 ;  /* 0x0000000a9c997c23 */ /* 0x000fc200080108ac */
[----:B------:R-:W-:Y:S01]  /*6cc0*/  FFMA.FTZ R156, R157, UR10, -R172 ;  /* 0x0000000a9d9c7c23 */ /* 0x000fe200080108ac */
[----:B-1----:R-:W-:-:S01]  /*6cd0*/  FADD.FTZ R157, R13, R176 ;  /* 0x000000b00d9d7221 */ /* 0x002fc20000010000 */
[--C-:B------:R-:W-:Y:S01]  /*6ce0*/  FFMA.FTZ R9, R160, UR10, -R172.reuse ;  /* 0x0000000aa0097c23 */ /* 0x100fe200080108ac */
[----:B------:R-:W-:-:S01]  /*6cf0*/  FFMA.FTZ R160, R161, UR10, -R172 ;  /* 0x0000000aa1a07c23 */ /* 0x000fc200080108ac */
[----:B------:R-:W-:Y:S01]  /*6d00*/  FFMA.FTZ R164, R164, UR10, -R172 ;  /* 0x0000000aa4a47c23 */ /* 0x000fe200080108ac */
[----:B--2---:R-:W-:-:S01]  /*6d10*/  FADD.FTZ R176, R20, R157 ;  /* 0x0000009d14b07221 */ /* 0x004fc20000010000 */
[----:B------:R-:W1:Y:S01]  /*6d20*/  MUFU.EX2 R10, R10 ;  /* 0x0000000a000a7308 */ /* 0x000e620000000800 */
[----:B------:R-:W-:-:S01]  /*6d30*/  FFMA.FTZ R165, R165, UR10, -R172 ;  /* 0x0000000aa5a57c23 */ /* 0x000fc200080108ac */
[----:B------:R-:W-:Y:S01]  /*6d40*/  FFMA.FTZ R168, R168, UR10, -R172 ;  /* 0x0000000aa8a87c23 */ /* 0x000fe200080108ac */
[----:B0-----:R-:W-:-:S01]  /*6d50*/  FADD.FTZ R157, R21, R176 ;  /* 0x000000b0159d7221 */ /* 0x001fc20000010000 */
[--C-:B------:R-:W-:Y:S01]  /*6d60*/  FFMA.FTZ R169, R169, UR10, -R172.reuse ;  /* 0x0000000aa9a97c23 */ /* 0x100fe200080108ac */
[----:B------:R-:W-:-:S01]  /*6d70*/  FFMA.FTZ R173, R173, UR10, -R172 ;  /* 0x0000000aadad7c23 */ /* 0x000fc200080108ac */
[----:B------:R-:W-:Y:S01]  /*6d80*/  FFMA.FTZ R172, R175, UR10, -R172 ;  /* 0x0000000aafac7c23 */ /* 0x000fe200080108ac */
[----:B---3--:R-:W-:-:S01]  /*6d90*/  FADD.FTZ R176, R154, R157 ;  /* 0x0000009d9ab07221 */ /* 0x008fc20000010000 */
[----:B------:R-:W0:Y:S01]  /*6da0*/  MUFU.EX2 R11, R11 ;  /* 0x0000000b000b7308 */ /* 0x000e220000000800 */
[----:B----4-:R-:W-:-:S02]  /*6db0*/  FFMA.FTZ R3, R174, R4, R181 ;  /* 0x00000004ae037223 */ /* 0x010fc400000100b5 */
[----:B------:R-:W-:-:S04]  /*6dc0*/  FADD.FTZ R157, R155, R176 ;  /* 0x000000b09b9d7221 */ /* 0x000fc80000010000 */
[----:B------:R-:W-:Y:S01]  /*6dd0*/  FADD.FTZ R176, R158, R157 ;  /* 0x0000009d9eb07221 */ /* 0x000fe20000010000 */
[----:B------:R-:W2:Y:S01]  /*6de0*/  MUFU.EX2 R14, R14 ;  /* 0x0000000e000e7308 */ /* 0x000ea20000000800 */
[----:B-1----:R-:W-:-:S02]  /*6df0*/  FADD.FTZ R4, R10, R3 ;  /* 0x000000030a047221 */ /* 0x002fc40000010000 */
[----:B------:R-:W-:-:S04]  /*6e00*/  FADD.FTZ R157, R159, R176 ;  /* 0x000000b09f9d7221 */ /* 0x000fc80000010000 */
[----:B------:R-:W-:Y:S01]  /*6e10*/  FADD.FTZ R176, R162, R157 ;  /* 0x0000009da2b07221 */ /* 0x000fe20000010000 */
[----:B------:R-:W1:Y:S01]  /*6e20*/  MUFU.EX2 R15, R15 ;  /* 0x0000000f000f7308 */ /* 0x000e620000000800 */
[----:B0-----:R-:W-:-:S02]  /*6e30*/  FADD.FTZ R3, R11, R4 ;  /* 0x000000040b037221 */ /* 0x001fc40000010000 */
[----:B------:R-:W-:-:S05]  /*6e40*/  FADD.FTZ R157, R163, R176 ;  /* 0x000000b0a39d7221 */ /* 0x000fca0000010000 */
        /* <DEDUP_REMOVED lines=12> */
[----:B------:R-:W-:-:S06]  /*6f10*/  FADD.FTZ R4, R166, R157 ;  /* 0x0000009da6047221 */ /* 0x000fcc0000010000 */
[----:B------:R-:W0:Y:S01]  /*6f20*/  MUFU.EX2 R165, R165 ;  /* 0x000000a500a57308 */ /* 0x000e220000000800 */
[----:B--2---:R-:W-:-:S07]  /*6f30*/  FADD.FTZ R3, R160, R3 ;  /* 0x00000003a0037221 */ /* 0x004fce0000010000 */
[----:B------:R-:W2:Y:S01]  /*6f40*/  MUFU.EX2 R168, R168 ;  /* 0x000000a800a87308 */ /* 0x000ea20000000800 */
[----:B-1----:R-:W-:-:S01]  /*6f50*/  FADD.FTZ R176, R164, R3 ;  /* 0x00000003a4b07221 */ /* 0x002fc20000010000 */
[----:B------:R-:W-:-:S04]  /*6f60*/  FADD.FTZ R3, R167, R4 ;  /* 0x00000004a7037221 */ /* 0x000fc80000010000 */
[----:B------:R-:W-:Y:S02]  /*6f70*/  FADD.FTZ R4, R170, R3 ;  /* 0x00000003aa047221 */ /* 0x000fe40000010000 */
[----:B------:R-:W1:Y:S01]  /*6f80*/  MUFU.EX2 R169, R169 ;  /* 0x000000a900a97308 */ /* 0x000e620000000800 */
[----:B0-----:R-:W-:-:S01]  /*6f90*/  FADD.FTZ R157, R165, R176 ;  /* 0x000000b0a59d7221 */ /* 0x001fc20000010000 */
[----:B------:R-:W-:-:S04]  /*6fa0*/  FADD.FTZ R4, R171, R4 ;  /* 0x00000004ab047221 */ /* 0x000fc80000010000 */
[----:B------:R-:W-:Y:S02]  /*6fb0*/  FADD.FTZ R3, R177, R4 ;  /* 0x00000004b1037221 */ /* 0x000fe40000010000 */
[----:B------:R-:W0:Y:S01]  /*6fc0*/  MUFU.EX2 R173, R173 ;  /* 0x000000ad00ad7308 */ /* 0x000e220000000800 */
[----:B--2---:R-:W-:-:S01]  /*6fd0*/  FADD.FTZ R176, R168, R157 ;  /* 0x0000009da8b07221 */ /* 0x004fc20000010000 */
[----:B------:R-:W-:-:S06]  /*6fe0*/  FADD.FTZ R3, R8, R3 ;  /* 0x0000000308037221 */ /* 0x000fcc0000010000 */
[----:B------:R-:W2:Y:S01]  /*6ff0*/  MUFU.EX2 R172, R172 ;  /* 0x000000ac00ac7308 */ /* 0x000ea20000000800 */
[----:B-1----:R-:W-:-:S04]  /*7000*/  FADD.FTZ R176, R169, R176 ;  /* 0x000000b0a9b07221 */ /* 0x002fc80000010000 */
[----:B0-----:R-:W-:-:S04]  /*7010*/  FADD.FTZ R157, R173, R176 ;  /* 0x000000b0ad9d7221 */ /* 0x001fc80000010000 */
[----:B--2---:R-:W-:Y:S01]  /*7020*/  FADD.FTZ R4, R172, R157 ;  /* 0x0000009dac047221 */ /* 0x004fe20000010000 */
[----:B------:R-:W-:Y:S06]  /*7030*/  @!P0 BRA `(.L_x_1191) ;  /* 0x0000000000048947 */ /* 0x000fec0003800000 */
[----:B------:R-:W-:Y:S01]  /*7040*/  BPT.TRAP 0x1 ;  /* 0x000000040000795c */ /* 0x000fe20000300000 */
.L_x_1191:
[----:B------:R-:W-:Y:S01]  /*7050*/  ULEA UR11, UR37, UR40, 0x3 ;  /* 0x00000028250b7291 */ /* 0x000fe2000f8e183f */
[----:B------:R-:W-:Y:S01]  /*7060*/  ISETP.GT.AND P2, PT, R5, UR5, PT ;  /* 0x0000000505007c0c */ /* 0x000fe2000bf44270 */
        /* <DEDUP_REMOVED lines=17> */
[----:B------:R-:W-:Y:S01]  /*7180*/  F2FP.SATFINITE.E4M3.F32.PACK_AB_MERGE_C R185, R160, R9, R164 ;  /* 0x00000009a0b9723e */ /* 0x000fe200048070a4 */
[-C--:B------:R-:W-:Y:S01]  /*7190*/  FMUL.FTZ R32, R32, R7.reuse ;  /* 0x0000000720207220 */ /* 0x080fe20000410000 */
[----:B------:R-:W-:Y:S01]  /*71a0*/  F2FP.SATFINITE.E4M3.F32.PACK_AB_MERGE_C R186, R171, R170, R8 ;  /* 0x000000aaabba723e */ /* 0x000fe20004807008 */
[-C--:B------:R-:W-:Y:S01]  /*71b0*/  FMUL.FTZ R33, R33, R7.reuse ;  /* 0x0000000721217220 */ /* 0x080fe20000410000 */
[----:B------:R-:W-:Y:S01]  /*71c0*/  F2FP.SATFINITE.E4M3.F32.PACK_AB_MERGE_C R188, R13, R12, R188 ;  /* 0x0000000c0dbc723e */ /* 0x000fe200048070bc */
[----:B------:R-:W-:Y:S01]  /*71d0*/  FMUL.FTZ R36, R36, R7 ;  /* 0x0000000724247220 */ /* 0x000fe20000410000 */
[----:B------:R-:W-:Y:S01]  /*71e0*/  F2FP.SATFINITE.E4M3.F32.PACK_AB_MERGE_C R189, R10, R181, R189 ;  /* 0x000000b50abd723e */ /* 0x000fe200048070bd */
[-C--:B------:R-:W-:Y:S01]  /*71f0*/  FMUL.FTZ R37, R37, R7.reuse ;  /* 0x0000000725257220 */ /* 0x080fe20000410000 */
[----:B------:R-:W-:Y:S01]  /*7200*/  F2FP.SATFINITE.E4M3.F32.PACK_AB_MERGE_C R190, R155, R154, R190 ;  /* 0x0000009a9bbe723e */ /* 0x000fe200048070be */
[----:B------:R-:W-:Y:S01]  /*7210*/  FMUL.FTZ R40, R40, R7 ;  /* 0x0000000728287220 */ /* 0x000fe20000410000 */
[----:B------:R-:W-:Y:S01]  /*7220*/  F2FP.SATFINITE.E4M3.F32.PACK_AB_MERGE_C R191, R152, R15, R153 ;  /* 0x0000000f98bf723e */ /* 0x000fe20004807099 */
[-C--:B------:R-:W-:Y:S01]  /*7230*/  FMUL.FTZ R41, R41, R7.reuse ;  /* 0x0000000729297220 */ /* 0x080fe20000410000 */
        /* <DEDUP_REMOVED lines=56> */
[----:B------:R-:W-:-:S02]  /*75c0*/  VIADD R5, R5, 0xffffffff ;  /* 0xffffffff05057836 */ /* 0x000fc40000000000 */
        /* <DEDUP_REMOVED lines=69> */
[----:B------:R-:W-:Y:S01]  /*7a20*/  IMAD.MOV.U32 R8, RZ, RZ, R6 ;  /* 0x000000ffff087224 */ /* 0x000fe200078e0006 */
[----:B------:R-:W-:-:S06]  /*7a30*/  UMOV UR36, UR7 ;  /* 0x0000000700247c82 */ /* 0x000fcc0008000000 */
.L_x_1174:
[----:B------:R-:W-:Y:S01]  /*7a40*/  ULDC UR5, c[0x0][0x448] ;  /* 0x0001120000057ab9 */ /* 0x000fe20000000800 */
[----:B------:R-:W-:Y:S02]  /*7a50*/  UIADD3 UR11, UR41, 0x7f, URZ ;  /* 0x0000007f290b7890 */ /* 0x000fe4000fffe03f */
[----:B------:R-:W-:Y:S02]  /*7a60*/  UISETP.NE.AND UP0, UPT, UR5, 0x1, UPT ;  /* 0x000000010500788c */ /* 0x000fe4000bf05270 */
[----:B------:R-:W-:Y:S01]  /*7a70*/  UIADD3 UR14, UR39, 0x1, -UR38 ;  /* 0x00000001270e7890 */ /* 0x000fe2000fffe826 */
[----:B------:R-:W-:Y:S01]  /*7a80*/  ULDC UR5, c[0x0][0x9e4] ;  /* 0x0002790000057ab9 */ /* 0x000fe20000000800 */
[----:B------:R-:W-:Y:S01]  /*7a90*/  ULDC UR18, c[0x0][0x9dc] ;  /* 0x0002770000127ab9 */ /* 0x000fe20000000800 */
[----:B------:R-:W-:-:S06]  /*7aa0*/  UISETP.GE.AND UP1, UPT, UR5, 0x1, UPT ;  /* 0x000000010500788c */ /* 0x000fcc000bf26270 */
[----:B------:R-:W-:Y:S01]  /*7ab0*/  @UP0 ULDC UR6, c[0x0][0x44c] ;  /* 0x0001130000060ab9 */ /* 0x000fe20000000800 */
[----:B------:R-:W-:Y:S01]  /*7ac0*/  PLOP3.LUT P6, PT, PT, PT, UP1, 0x80, 0x0 ;  /* 0x000000000000781c */ /* 0x000fe20003fcf018 */
[----:B------:R-:W-:Y:S01]  /*7ad0*/  UIMAD.WIDE.U32 UR6, UR11, UR6, URZ ;  /* 0x000000060b0672a5 */ /* 0x000fe2000f8e003f */
[----:B------:R-:W-:-:S03]  /*7ae0*/  @UP0 ULDC UR15, c[0x0][0x450] ;  /* 0x00011400000f0ab9 */ /* 0x000fc60000000800 */
[----:B------:R-:W-:-:S04]  /*7af0*/  @UP0 USHF.R.U32.HI UR11, URZ, UR15, UR7 ;  /* 0x0000000f3f0b0299 */ /* 0x000fc80008011607 */
[----:B------:R-:W-:-:S04]  /*7b00*/  UIADD3 UR11, UR14, UR11, URZ ;  /* 0x0000000b0e0b7290 */ /* 0x000fc8000fffe03f */
        /* <DEDUP_REMOVED lines=12> */
.L_x_1194:
[----:B------:R-:W-:-:S11]  /*7bd0*/  UISETP.NE.AND UP1, UPT, UR5, 0x1, UPT ;  /* 0x000000010500788c */ /* 0x000fd6000bf25270 */
[----:B------:R-:W-:Y:S02]  /*7be0*/  @UP1 ULDC.64 UR6, c[0x0][0x9e8] ;  /* 0x00027a0000061ab9 */ /* 0x000fe40000000a00 */
[----:B------:R-:W-:-:S04]  /*7bf0*/  UIMAD.WIDE.U32 UR14, UR11, UR6, URZ ;  /* 0x000000060b0e72a5 */ /* 0x000fc8000f8e003f */
[----:B------:R-:W-:-:S12]  /*7c00*/  @UP1 USHF.R.U32.HI UR11, URZ, UR7, UR15 ;  /* 0x000000073f0b1299 */ /* 0x000fd8000801160f */
.L_x_1195:
[----:B------:R-:W-:-:S04]  /*7c10*/  UIMAD UR5, UR11, UR5, URZ ;  /* 0x000000050b0572a4 */ /* 0x000fc8000f8e023f */
[----:B------:R-:W-:-:S04]  /*7c20*/  UISETP.LT.AND UP1, UPT, UR18, UR5, UPT ;  /* 0x000000051200728c */ /* 0x000fc8000bf21270 */
[----:B------:R-:W-:-:S12]  /*7c30*/  USEL UR18, UR18, UR5, !UP1 ;  /* 0x0000000512127287 */ /* 0x000fd8000c800000 */
.L_x_1193:
[----:B------:R-:W-:-:S04]  /*7c40*/  UIADD3 UR18, UR18, 0x3f, URZ ;  /* 0x0000003f12127890 */ /* 0x000fc8000fffe03f */
[----:B------:R-:W-:-:S04]  /*7c50*/  USHF.R.S32.HI UR5, URZ, 0x1f, UR18 ;  /* 0x0000001f3f057899 */ /* 0x000fc80008011412 */
[----:B------:R-:W-:-:S04]  /*7c60*/  ULEA.HI UR5, UR5, UR18, URZ, 0x6 ;  /* 0x0000001205057291 */ /* 0x000fc8000f8f303f */
[----:B------:R-:W-:-:S04]  /*7c70*/  USHF.R.S32.HI UR5, URZ, 0x6, UR5 ;  /* 0x000000063f057899 */ /* 0x000fc80008011405 */
[----:B------:R-:W-:-:S04]  /*7c80*/  UISETP.LT.AND UP1, UPT, UR50, UR5, UPT ;  /* 0x000000053200728c */ /* 0x000fc8000bf21270 */
[----:B------:R-:W-:-:S06]  /*7c90*/  USEL UR6, UR50, UR5, !UP1 ;  /* 0x0000000532067287 */ /* 0x000fcc000c800000 */
[----:B------:R-:W-:-:S13]  /*7ca0*/  ISETP.GE.AND P2, PT, R5, UR6, PT ;  /* 0x0000000605007c0c */ /* 0x000fda000bf46270 */
[----:B------:R-:W-:Y:S05]  /*7cb0*/  @!P2 BRA `(.L_x_1196) ;  /* 0x0000001c006ca947 */ /* 0x000fea0003800000 */
[----:B------:R-:W-:Y:S01]  /*7cc0*/  IMAD.MOV.U32 R7, RZ, RZ, R9 ;  /* 0x000000ffff077224 */ /* 0x000fe200078e0009 */
[----:B------:R-:W-:Y:S01]  /*7cd0*/  UMOV UR5, UR36 ;  /* 0x0000002400057c82 */ /* 0x000fe20008000000 */
[----:B------:R-:W-:Y:S01]  /*7ce0*/  IMAD.MOV.U32 R6, RZ, RZ, R8 ;  /* 0x000000ffff067224 */ /* 0x000fe200078e0008 */
[----:B------:R-:W-:-:S06]  /*7cf0*/  ULDC UR43, c[0x0][0x988] ;  /* 0x00026200002b7ab9 */ /* 0x000fcc0000000800 */
.L_x_1206:
[----:B------:R-:W-:Y:S01]  /*7d00*/  ISETP.NE.AND P3, PT, RZ, UR42, PT ;  /* 0x0000002aff007c0c */ /* 0x000fe2000bf65270 */
[----:B------:R-:W-:-:S04]  /*7d10*/  UISETP.NE.AND UP1, UPT, UR37, 0x1, UPT ;  /* 0x000000012500788c */ /* 0x000fc8000bf25270 */
[----:B------:R-:W-:-:S04]  /*7d20*/  USEL UR36, URZ, 0x1, UP1 ;  /* 0x000000013f247887 */ /* 0x000fc80008800000 */
[----:B------:R-:W-:-:S04]  /*7d30*/  ULOP3.LUT UR36, UR5, UR36, URZ, 0x3c, !UPT ;  /* 0x0000002405247292 */ /* 0x000fc8000f8e3c3f */
[----:B------:R-:W-:Y:S08]  /*7d40*/  @P3 BRA `(.L_x_1197) ;  /* 0x0000000000383947 */ /* 0x000ff00003800000 */
[----:B------:R-:W-:Y:S05]  /*7d50*/  @!P0 BRA `(.L_x_1198) ;  /* 0x0000000000048947 */ /* 0x000fea0003800000 */
[----:B------:R-:W-:Y:S01]  /*7d60*/  BPT.TRAP 0x1 ;  /* 0x000000040000795c */ /* 0x000fe20000300000 */
.L_x_1198:
        /* <DEDUP_REMOVED lines=9> */
.L_x_1199:
[----:B-1----:R-:W-:Y:S05]  /*7e00*/  @P2 BRA `(.L_x_1197) ;  /* 0x0000000000082947 */ /* 0x002fea0003800000 */
[----:B------:R-:W1:Y:S02]  /*7e10*/  SYNCS.PHASECHK.TRANS64.TRYWAIT P2, [UR7+0x28430], R8 ;  /* 0x02843008ff0075a7 */ /* 0x000e640008040147 */
[----:B-1----:R-:W-:Y:S05]  /*7e20*/  @!P2 BRA `(.L_x_1200) ;  /* 0x0000011c0018a947 */ /* 0x002fea0003800000 */
.L_x_1197:
        /* <DEDUP_REMOVED lines=15> */
[----:B------:R-:W-:Y:S01]  /*7f20*/  UMOV UR46, UR34 ;  /* 0x00000022002e7c82 */ /* 0x000fe20008000000 */
        /* <DEDUP_REMOVED lines=35> */
.L_x_1202:
[----:B------:R-:W-:Y:S01]  /*8160*/  ULEA UR10, UR37, UR40, 0x3 ;  /* 0x00000028250a7291 */ /* 0x000fe2000f8e183f */
[----:B------:R-:W-:-:S05]  /*8170*/  IMAD.U32 R8, RZ, RZ, UR5 ;  /* 0x00000005ff087e24 */ /* 0x000fca000f8e00ff */
[----:B------:R-:W-:-:S04]  /*8180*/  SHF.L.U32 R8, R8, 0x1f, RZ ;  /* 0x0000001f08087819 */ /* 0x000fc800000006ff */
[----:B------:R0:W1:Y:S01]  /*8190*/  SYNCS.PHASECHK.TRANS64.TRYWAIT P2, [UR10+0x28450], R8 ;  /* 0x02845008ff0075a7 */ /* 0x000062000804014a */
[----:B------:R-:W-:Y:S05]  /*81a0*/  @!P0 BRA `(.L_x_1203) ;  /* 0x0000000000048947 */ /* 0x000fea0003800000 */
[----:B------:R-:W-:Y:S01]  /*81b0*/  BPT.TRAP 0x1 ;  /* 0x000000040000795c */ /* 0x000fe20000300000 */
.L_x_1203:
[----:B-1----:R-:W-:Y:S05]  /*81c0*/  @P2 BRA `(.L_x_1201) ;  /* 0x0000000000082947 */ /* 0x002fea0003800000 */
[----:B------:R-:W1:Y:S02]  /*81d0*/  SYNCS.PHASECHK.TRANS64.TRYWAIT P2, [UR10+0x28450], R8 ;  /* 0x02845008ff0075a7 */ /* 0x000e64000804014a */
[----:B-1----:R-:W-:Y:S05]  /*81e0*/  @!P2 BRA `(.L_x_1204) ;  /* 0x000001180040a947 */ /* 0x002fea0003800000 */
.L_x_1201:
        /* <DEDUP_REMOVED lines=26> */
[----:B------:R-:W2:Y:S01]  /*8390*/  MUFU.TANH R10, R10 ;  /* 0x0000000a000a7308 */ /* 0x000ea20000002400 */
[----:B------:R-:W-:Y:S01]  /*83a0*/  UIADD3 UR10, UR10, 0x2, URZ ;  /* 0x000000020a0a7890 */ /* 0x000fe2000fffe03f */
[----:B-1----:R-:W-:Y:S01]  /*83b0*/  FMNMX.FTZ R9, R11, R6, !PT ;  /* 0x000000060b097209 */ /* 0x002fe20007810000 */
[----:B------:R-:W-:Y:S01]  /*83c0*/  UMOV UR11, 0x80000020 ;  /* 0x80000020000b7882 */ /* 0x000fe20000000000 */
[C---:B------:R-:W-:Y:S01]  /*83d0*/  FMUL.FTZ R159, R0.reuse, R167 ;  /* 0x000000a7009f7220 */ /* 0x040fe20000410000 */
[C---:B------:R-:W-:Y:S01]  /*83e0*/  FMUL.FTZ R160, R0.reuse, R168 ;  /* 0x000000a800a07220 */ /* 0x040fe20000410000 */
[C---:B------:R-:W-:Y:S01]  /*83f0*/  FMUL.FTZ R164, R0.reuse, R172 ;  /* 0x000000ac00a47220 */ /* 0x040fe20000410000 */
[----:B------:R-:W-:Y:S01]  /*8400*/  FMUL.FTZ R162, R0, R170 ;  /* 0x000000aa00a27220 */ /* 0x000fe20000410000 */
[----:B------:R-:W1:Y:S01]  /*8410*/  MUFU.TANH R13, R13 ;  /* 0x0000000d000d7308 */ /* 0x000e620000002400 */
        /* <DEDUP_REMOVED lines=8> */
[----:B--2---:R-:W-:Y:S01]  /*84a0*/  FMNMX.FTZ R9, R10, R9, !PT ;  /* 0x000000090a097209 */ /* 0x004fe20007810000 */
[C---:B------:R-:W-:Y:S01]  /*84b0*/  FMUL.FTZ R169, R0.reuse, R177 ;  /* 0x000000b100a97220 */ /* 0x040fe20000410000 */
[----:B------:R-:W-:Y:S01]  /*84c0*/  FMUL.FTZ R171, R0, R179 ;  /* 0x000000b300ab7220 */ /* 0x000fe20000410000 */
[----:B------:R-:W2:Y:S04]  /*84d0*/  S2R R216, SR_TID.X ;  /* 0x0000000000d87919 */ /* 0x000ea80000002100 */
[----:B------:R-:W3:Y:S01]  /*84e0*/  MUFU.TANH R20, R20 ;  /* 0x0000001400147308 */ /* 0x000ee20000002400 */
[----:B-1----:R-:W-:-:S07]  /*84f0*/  FMNMX.FTZ R173, R13, R8, !PT ;  /* 0x000000080dad7209 */ /* 0x002fce0007810000 */
[----:B------:R-:W1:Y:S01]  /*8500*/  MUFU.TANH R15, R15 ;  /* 0x0000000f000f7308 */ /* 0x000e620000002400 */
[----:B0-----:R-:W-:-:S07]  /*8510*/  FMNMX.FTZ R8, R14, R9, !PT ;  /* 0x000000090e087209 */ /* 0x001fce0007810000 */
[----:B------:R-:W0:Y:S01]  /*8520*/  MUFU.TANH R21, R21 ;  /* 0x0000001500157308 */ /* 0x000e220000002400 */
[----:B---3--:R-:W-:-:S07]  /*8530*/  FMNMX.FTZ R172, R20, R173, !PT ;  /* 0x000000ad14ac7209 */ /* 0x008fce0007810000 */
[----:B------:R-:W3:Y:S01]  /*8540*/  MUFU.TANH R152, R152 ;  /* 0x0000009800987308 */ /* 0x000ee20000002400 */
[----:B-1----:R-:W-:Y:S02]  /*8550*/  FMNMX.FTZ R9, R15, R8, !PT ;  /* 0x000000080f097209 */ /* 0x002fe40007810000 */
[----:B--2---:R-:W-:-:S05]  /*8560*/  SHF.R.U32.HI R216, RZ, 0x7, R216 ;  /* 0x00000007ffd87819 */ /* 0x004fca00000116d8 */
[----:B------:R-:W1:Y:S01]  /*8570*/  MUFU.TANH R154, R154 ;  /* 0x0000009a009a7308 */ /* 0x000e620000002400 */
[----:B0-----:R-:W-:Y:S01]  /*8580*/  FMNMX.FTZ R173, R21, R172, !PT ;  /* 0x000000ac15ad7209 */ /* 0x001fe20007810000 */
[----:B------:R-:W-:-:S06]  /*8590*/  FMUL.FTZ R172, R0, R180 ;  /* 0x000000b400ac7220 */ /* 0x000fcc0000410000 */
[----:B------:R-:W0:Y:S01]  /*85a0*/  MUFU.TANH R153, R153 ;  /* 0x0000009900997308 */ /* 0x000e220000002400 */
[----:B---3--:R-:W-:-:S07]  /*85b0*/  FMNMX.FTZ R8, R152, R9, !PT ;  /* 0x0000000998087209 */ /* 0x008fce0007810000 */
[----:B------:R-:W2:Y:S01]  /*85c0*/  MUFU.TANH R155, R155 ;  /* 0x0000009b009b7308 */ /* 0x000ea20000002400 */
[----:B-1----:R-:W-:Y:S01]  /*85d0*/  FMNMX.FTZ R174, R154, R173, !PT ;  /* 0x000000ad9aae7209 */ /* 0x002fe20007810000 */
[----:B------:R-:W-:-:S06]  /*85e0*/  FMUL.FTZ R173, R0, R181 ;  /* 0x000000b500ad7220 */ /* 0x000fcc0000410000 */
[----:B------:R-:W1:Y:S01]  /*85f0*/  MUFU.TANH R156, R156 ;  /* 0x0000009c009c7308 */ /* 0x000e620000002400 */
[----:B0-----:R-:W-:-:S07]  /*8600*/  FMNMX.FTZ R9, R153, R8, !PT ;  /* 0x0000000899097209 */ /* 0x001fce0007810000 */
[----:B------:R-:W0:Y:S01]  /*8610*/  MUFU.TANH R158, R158 ;  /* 0x0000009e009e7308 */ /* 0x000e220000002400 */
[----:B--2---:R-:W-:-:S07]  /*8620*/  FMNMX.FTZ R175, R155, R174, !PT ;  /* 0x000000ae9baf7209 */ /* 0x004fce0007810000 */
[----:B------:R-:W2:Y:S01]  /*8630*/  MUFU.TANH R157, R157 ;  /* 0x0000009d009d7308 */ /* 0x000ea20000002400 */
[----:B-1----:R-:W-:-:S07]  /*8640*/  FMNMX.FTZ R8, R156, R9, !PT ;  /* 0x000000099c087209 */ /* 0x002fce0007810000 */
[----:B------:R-:W1:Y:S01]  /*8650*/  MUFU.TANH R159, R159 ;  /* 0x0000009f009f7308 */ /* 0x000e620000002400 */
[----:B0-----:R-:W-:-:S07]  /*8660*/  FMNMX.FTZ R174, R158, R175, !PT ;  /* 0x000000af9eae7209 */ /* 0x001fce0007810000 */
[----:B------:R-:W0:Y:S01]  /*8670*/  MUFU.TANH R160, R160 ;  /* 0x000000a000a07308 */ /* 0x000e220000002400 */
[----:B--2---:R-:W-:-:S07]  /*8680*/  FMNMX.FTZ R9, R157, R8, !PT ;  /* 0x000000089d097209 */ /* 0x004fce0007810000 */
[----:B------:R-:W2:Y:S01]  /*8690*/  MUFU.TANH R162, R162 ;  /* 0x000000a200a27308 */ /* 0x000ea20000002400 */
[----:B-1----:R-:W-:Y:S01]  /*86a0*/  FMNMX.FTZ R175, R159, R174, !PT ;  /* 0x000000ae9faf7209 */ /* 0x002fe20007810000 */
[----:B------:R-:W-:-:S06]  /*86b0*/  FMUL.FTZ R174, R0, R182 ;  /* 0x000000b600ae7220 */ /* 0x000fcc0000410000 */
[----:B------:R-:W1:Y:S01]  /*86c0*/  MUFU.TANH R161, R161 ;  /* 0x000000a100a17308 */ /* 0x000e620000002400 */
[----:B0-----:R-:W-:-:S07]  /*86d0*/  FMNMX.FTZ R8, R160, R9, !PT ;  /* 0x00000009a0087209 */ /* 0x001fce0007810000 */
[----:B------:R-:W0:Y:S01]  /*86e0*/  MUFU.TANH R163, R163 ;  /* 0x000000a300a37308 */ /* 0x000e220000002400 */
[----:B--2---:R-:W-:Y:S01]  /*86f0*/  FMNMX.FTZ R176, R162, R175, !PT ;  /* 0x000000afa2b07209 */ /* 0x004fe20007810000 */
[----:B------:R-:W-:-:S06]  /*8700*/  FMUL.FTZ R175, R0, R183 ;  /* 0x000000b700af7220 */ /* 0x000fcc0000410000 */
[----:B------:R-:W2:Y:S01]  /*8710*/  MUFU.TANH R164, R164 ;  /* 0x000000a400a47308 */ /* 0x000ea20000002400 */
[----:B-1----:R-:W-:-:S07]  /*8720*/  FMNMX.FTZ R9, R161, R8, !PT ;  /* 0x00000008a1097209 */ /* 0x002fce0007810000 */
        /* <DEDUP_REMOVED lines=21> */
[----:B--2---:R-:W-:Y:S02]  /*8880*/  FMNMX.FTZ R176, R174, R177, !PT ;  /* 0x000000b1aeb07209 */ /* 0x004fe40007810000 */
[----:B-1----:R-:W-:Y:S02]  /*8890*/  FMNMX.FTZ R177, R173, R8, !PT ;  /* 0x00000008adb17209 */ /* 0x002fe40007810000 */
[----:B0-----:R-:W-:-:S03]  /*88a0*/  FMNMX.FTZ R178, R175, R176, !PT ;  /* 0x000000b0afb27209 */ /* 0x001fc60007810000 */
[----:B------:R-:W0:Y:S04]  /*88b0*/  SHFL.BFLY PT, R176, R177, 0x2, 0x1f ;  /* 0x0c401f00b1b07f89 */ /* 0x000e2800000e0000 */
[----:B------:R-:W1:Y:S01]  /*88c0*/  SHFL.BFLY PT, R9, R178, 0x2, 0x1f ;  /* 0x0c401f00b2097f89 */ /* 0x000e6200000e0000 */
[----:B------:R-:W-:Y:S02]  /*88d0*/  WARPGROUP.DEPBAR.LE gsb0, 0x0 ;  /* 0x00008000000079c5 */ /* 0x000fe40000010000 */
[----:B------:R-:W-:Y:S01]  /*88e0*/  WARPGROUP.ARRIVE ;  /* 0x00000000000079c5 */ /* 0x000fe20000000000 */
[----:B0-----:R-:W-:-:S05]  /*88f0*/  FMNMX.FTZ R176, R177, R176, !PT ;  /* 0x000000b0b1b07209 */ /* 0x001fca0007810000 */
[----:B------:R-:W-:Y:S01]  /*8900*/  QGMMA.64x256x32.F32.E4M3.E4M3 R24, R184, gdesc[UR8], R24, gsb0 ;  /* 0x03e00008b8187df3 */ /* 0x000fe20008000818 */
[----:B------:R-:W-:Y:S01]  /*8910*/  UMOV UR10, UR43 ;  /* 0x0000002b000a7c82 */ /* 0x000fe20008000000 */
[----:B-1----:R-:W-:Y:S01]  /*8920*/  FMNMX.FTZ R179, R178, R9, !PT ;  /* 0x00000009b2b37209 */ /* 0x002fe20007810000 */
[----:B------:R-:W-:Y:S01]  /*8930*/  IMAD.U32 R177, RZ, RZ, UR10 ;  /* 0x0000000affb17e24 */ /* 0x000fe2000f8e00ff */
[----:B------:R-:W0:Y:S01]  /*8940*/  SHFL.BFLY PT, R9, R176, 0x1, 0x1f ;  /* 0x0c201f00b0097f89 */ /* 0x000e2200000e0000 */
[----:B------:R-:W-:-:S03]  /*8950*/  IADD3 R178, -R216, 0xb, RZ ;  /* 0x0000000bd8b27810 */ /* 0x000fc60007ffe1ff */
[----:B------:R-:W1:Y:S01]  /*8960*/  SHFL.BFLY PT, R180, R179, 0x1, 0x1f ;  /* 0x0c201f00b3b47f89 */ /* 0x000e6200000e0000 */
[----:B0-----:R-:W-:Y:S02]  /*8970*/  FMNMX.FTZ R8, R176, R9, !PT ;  /* 0x00000009b0087209 */ /* 0x001fe40007810000 */
[----:B-1----:R-:W-:-:S03]  /*8980*/  FMNMX.FTZ R9, R179, R180, !PT ;  /* 0x000000b4b3097209 */ /* 0x002fc60007810000 */
[C---:B------:R-:W-:Y:S01]  /*8990*/  FFMA.FTZ R176, R8.reuse, R177, -8 ;  /* 0xc100000008b07423 */ /* 0x040fe200000100b1 */
[----:B------:R-:W-:-:S03]  /*89a0*/  FADD.FTZ R6, -R8, R6 ;  /* 0x0000000608067221 */ /* 0x000fc60000010100 */
        /* <DEDUP_REMOVED lines=16> */
[----:B------:R-:W-:-:S02]  /*8ab0*/  IMAD.U32 R176, RZ, RZ, UR10 ;  /* 0x0000000affb07e24 */ /* 0x000fc4000f8e00ff */
[----:B------:R-:W-:-:S01]  /*8ac0*/  FADD.FTZ R7, -R9, R7 ;  /* 0x0000000709077221 */ /* 0x000fc20000010100 */
[----:B------:R-:W-:Y:S01]  /*8ad0*/  FMUL.FTZ R6, R6, UR10 ;  /* 0x0000000a06067c20 */ /* 0x000fe20008410000 */
[----:B------:R-:W-:Y:S01]  /*8ae0*/  MUFU.EX2 R11, R11 ;  /* 0x0000000b000b7308 */ /* 0x000fe20000000800 */
[----:B------:R-:W-:-:S01]  /*8af0*/  FFMA.FTZ R176, R9, R176, -8 ;  /* 0xc100000009b07423 */ /* 0x000fc200000100b0 */
[----:B------:R-:W-:-:S03]  /*8b00*/  FMUL.FTZ R7, R7, UR10 ;  /* 0x0000000a07077c20 */ /* 0x000fc60008410000 */
[--C-:B------:R-:W-:Y:S01]  /*8b10*/  FFMA.FTZ R12, R12, UR10, -R176.reuse ;  /* 0x0000000a0c0c7c23 */ /* 0x100fe200080108b0 */
[----:B------:R-:W-:-:S01]  /*8b20*/  FFMA.FTZ R13, R13, UR10, -R176 ;  /* 0x0000000a0d0d7c23 */ /* 0x000fc200080108b0 */
[--C-:B------:R-:W-:Y:S01]  /*8b30*/  FFMA.FTZ R20, R20, UR10, -R176.reuse ;  /* 0x0000000a14147c23 */ /* 0x100fe200080108b0 */
        /* <DEDUP_REMOVED lines=14> */
[----:B------:R-:W-:-:S02]  /*8c20*/  FFMA.FTZ R175, R175, UR10, -R176 ;  /* 0x0000000aafaf7c23 */ /* 0x000fc400080108b0 */
[----:B------:R1:W-:Y:S01]  /*8c30*/  MUFU.EX2 R173, R177 ;  /* 0x000000b100ad7308 */ /* 0x0003e20000000800 */
[----:B0-----:R-:W-:-:S07]  /*8c40*/  FFMA.FTZ R3, R6, R3, R11 ;  /* 0x0000000306037223 */ /* 0x001fce000001000b */
[----:B------:R-:W0:Y:S01]  /*8c50*/  MUFU.EX2 R12, R12 ;  /* 0x0000000c000c7308 */ /* 0x000e220000000800 */
[----:B-1----:R-:W-:-:S05]  /*8c60*/  IMAD.U32 R177, RZ, RZ, UR7 ;  /* 0x00000007ffb17e24 */ /* 0x002fca000f8e00ff */
[----:B------:R-:W-:Y:S02]  /*8c70*/  @!P1 LEA R177, R177, UR40, 0x3 ;  /* 0x00000028b1b19c11 */ /* 0x000fe4000f8e18ff */
[----:B------:R-:W1:Y:S03]  /*8c80*/  MUFU.EX2 R10, R10 ;  /* 0x0000000a000a7308 */ /* 0x000e660000000800 */
[----:B------:R-:W-:-:S05]  /*8c90*/  @!P1 VIADD R177, R177, 0x28440 ;  /* 0x00028440b1b19836 */ /* 0x000fca0000000000 */
[----:B------:R-:W2:Y:S01]  /*8ca0*/  MUFU.EX2 R13, R13 ;  /* 0x0000000d000d7308 */ /* 0x000ea20000000800 */
[----:B------:R-:W-:Y:S01]  /*8cb0*/  @!P1 PRMT R177, RZ, 0x654, R177 ;  /* 0x00000654ffb19816 */ /* 0x000fe200000000b1 */
[----:B0-----:R-:W-:-:S06]  /*8cc0*/  FFMA.FTZ R4, R7, R4, R12 ;  /* 0x0000000407047223 */ /* 0x001fcc000001000c */
[----:B------:R-:W0:Y:S01]  /*8cd0*/  MUFU.EX2 R14, R14 ;  /* 0x0000000e000e7308 */ /* 0x000e220000000800 */
[----:B-1----:R-:W-:-:S07]  /*8ce0*/  FADD.FTZ R3, R10, R3 ;  /* 0x000000030a037221 */ /* 0x002fce0000010000 */
[----:B------:R-:W1:Y:S08]  /*8cf0*/  MUFU.EX2 R20, R20 ;  /* 0x0000001400147308 */ /* 0x000e700000000800 */
[----:B------:R-:W3:Y:S08]  /*8d00*/  MUFU.EX2 R15, R15 ;  /* 0x0000000f000f7308 */ /* 0x000ef00000000800 */
[----:B------:R-:W4:Y:S08]  /*8d10*/  MUFU.EX2 R21, R21 ;  /* 0x0000001500157308 */ /* 0x000f300000000800 */
[----:B------:R-:W5:Y:S08]  /*8d20*/  MUFU.EX2 R152, R152 ;  /* 0x0000009800987308 */ /* 0x000f700000000800 */
        /* <DEDUP_REMOVED lines=14> */
[----:B------:R-:W5:Y:S01]  /*8e10*/  MUFU.EX2 R167, R167 ;  /* 0x000000a700a77308 */ /* 0x000f620000000800 */
[----:B------:R-:W-:-:S02]  /*8e20*/  WARPGROUP.DEPBAR.LE gsb0, 0x0 ;  /* 0x00008000000079c5 */ /* 0x000fc40000010000 */
[----:B------:R0:W-:Y:S06]  /*8e30*/  BAR.ARV R178, 0x100 ;  /* 0x000400b20000751d */ /* 0x0001ec0000002000 */
[----:B------:R2:W-:Y:S01]  /*8e40*/  @!P1 SYNCS.ARRIVE.TRANS64.RED.A1T0 RZ, [R177+URZ], RZ ;  /* 0x000000ffb1ff99a7 */ /* 0x0005e2000810043f */
[----:B------:R-:W5:Y:S01]  /*8e50*/  MUFU.EX2 R168, R168 ;  /* 0x000000a800a87308 */ /* 0x000f620000000800 */
[----:B--2---:R-:W-:-:S01]  /*8e60*/  FADD.FTZ R177, R13, R4 ;  /* 0x000000040db17221 */ /* 0x004fc20000010000 */
[----:B0-----:R-:W-:-:S06]  /*8e70*/  FADD.FTZ R4, R14, R3 ;  /* 0x000000030e047221 */ /* 0x001fcc0000010000 */
[----:B------:R-:W0:Y:S01]  /*8e80*/  MUFU.EX2 R170, R170 ;  /* 0x000000aa00aa7308 */ /* 0x000e220000000800 */
[----:B-1----:R-:W-:-:S01]  /*8e90*/  FADD.FTZ R176, R20, R177 ;  /* 0x000000b114b07221 */ /* 0x002fc20000010000 */
[----:B---3--:R-:W-:-:S03]  /*8ea0*/  FADD.FTZ R3, R15, R4 ;  /* 0x000000040f037221 */ /* 0x008fc60000010000 */
[----:B----4-:R-:W-:Y:S01]  /*8eb0*/  FADD.FTZ R177, R21, R176 ;  /* 0x000000b015b17221 */ /* 0x010fe20000010000 */
[----:B-----5:R-:W-:-:S02]  /*8ec0*/  FADD.FTZ R4, R152, R3 ;  /* 0x0000000398047221 */ /* 0x020fc40000010000 */
[----:B------:R-:W1:Y:S01]  /*8ed0*/  MUFU.EX2 R169, R169 ;  /* 0x000000a900a97308 */ /* 0x000e620000000800 */
[----:B------:R-:W-:-:S01]  /*8ee0*/  FADD.FTZ R176, R154, R177 ;  /* 0x000000b19ab07221 */ /* 0x000fc20000010000 */
[----:B------:R-:W-:-:S03]  /*8ef0*/  FADD.FTZ R3, R153, R4 ;  /* 0x0000000499037221 */ /* 0x000fc60000010000 */
[----:B------:R-:W-:Y:S01]  /*8f00*/  FADD.FTZ R177, R155, R176 ;  /* 0x000000b09bb17221 */ /* 0x000fe20000010000 */
[----:B------:R-:W-:-:S02]  /*8f10*/  FADD.FTZ R4, R156, R3 ;  /* 0x000000039c047221 */ /* 0x000fc40000010000 */
[----:B------:R-:W2:Y:S01]  /*8f20*/  MUFU.EX2 R171, R171 ;  /* 0x000000ab00ab7308 */ /* 0x000ea20000000800 */
[----:B------:R-:W-:-:S01]  /*8f30*/  FADD.FTZ R176, R158, R177 ;  /* 0x000000b19eb07221 */ /* 0x000fc20000010000 */
[----:B------:R-:W-:-:S03]  /*8f40*/  FADD.FTZ R3, R157, R4 ;  /* 0x000000049d037221 */ /* 0x000fc60000010000 */
[----:B------:R-:W-:Y:S01]  /*8f50*/  FADD.FTZ R177, R159, R176 ;  /* 0x000000b09fb17221 */ /* 0x000fe20000010000 */
[----:B------:R-:W-:-:S02]  /*8f60*/  FADD.FTZ R4, R160, R3 ;  /* 0x00000003a0047221 */ /* 0x000fc40000010000 */
[----:B------:R-:W3:Y:S01]  /*8f70*/  MUFU.EX2 R174, R174 ;  /* 0x000000ae00ae7308 */ /* 0x000ee20000000800 */
[----:B------:R-:W-:-:S01]  /*8f80*/  FADD.FTZ R176, R162, R177 ;  /* 0x000000b1a2b07221 */ /* 0x000fc20000010000 */
[----:B------:R-:W-:-:S03]  /*8f90*/  FADD.FTZ R3, R161, R4 ;  /* 0x00000004a1037221 */ /* 0x000fc60000010000 */
[----:B------:R-:W-:Y:S01]  /*8fa0*/  FADD.FTZ R177, R163, R176 ;  /* 0x000000b0a3b17221 */ /* 0x000fe20000010000 */
[----:B------:R-:W-:-:S02]  /*8fb0*/  FADD.FTZ R4, R164, R3 ;  /* 0x00000003a4047221 */ /* 0x000fc40000010000 */
[----:B------:R-:W4:Y:S01]  /*8fc0*/  MUFU.EX2 R172, R172 ;  /* 0x000000ac00ac7308 */ /* 0x000f220000000800 */
[----:B------:R-:W-:-:S01]  /*8fd0*/  FADD.FTZ R176, R166, R177 ;  /* 0x000000b1a6b07221 */ /* 0x000fc20000010000 */
[----:B------:R-:W-:-:S03]  /*8fe0*/  FADD.FTZ R3, R165, R4 ;  /* 0x00000004a5037221 */ /* 0x000fc60000010000 */
[----:B------:R-:W-:Y:S01]  /*8ff0*/  FADD.FTZ R177, R167, R176 ;  /* 0x000000b0a7b17221 */ /* 0x000fe20000010000 */
[----:B------:R-:W-:-:S02]  /*9000*/  FADD.FTZ R4, R168, R3 ;  /* 0x00000003a8047221 */ /* 0x000fc40000010000 */
[----:B------:R-:W5:Y:S01]  /*9010*/  MUFU.EX2 R175, R175 ;  /* 0x000000af00af7308 */ /* 0x000f620000000800 */
[----:B0-----:R-:W-:-:S01]  /*9020*/  FADD.FTZ R176, R170, R177 ;  /* 0x000000b1aab07221 */ /* 0x001fc20000010000 */
[----:B-1----:R-:W-:-:S03]  /*9030*/  FADD.FTZ R4, R169, R4 ;  /* 0x00000004a9047221 */ /* 0x002fc60000010000 */
[----:B--2---:R-:W-:Y:S01]  /*9040*/  FADD.FTZ R3, R171, R176 ;  /* 0x000000b0ab037221 */ /* 0x004fe20000010000 */
[----:B------:R-:W-:-:S03]  /*9050*/  FADD.FTZ R177, R173, R4 ;  /* 0x00000004adb17221 */ /* 0x000fc60000010000 */
[----:B---3--:R-:W-:Y:S01]  /*9060*/  FADD.FTZ R4, R174, R3 ;  /* 0x00000003ae047221 */ /* 0x008fe20000010000 */
[----:B----4-:R-:W-:-:S03]  /*9070*/  FADD.FTZ R3, R172, R177 ;  /* 0x000000b1ac037221 */ /* 0x010fc60000010000 */
[----:B-----5:R-:W-:Y:S01]  /*9080*/  FADD.FTZ R4, R175, R4 ;  /* 0x00000004af047221 */ /* 0x020fe20000010000 */
[----:B------:R-:W-:Y:S06]  /*9090*/  @!P0 BRA `(.L_x_1205) ;  /* 0x0000000000048947 */ /* 0x000fec0003800000 */
[----:B------:R-:W-:Y:S01]  /*90a0*/  BPT.TRAP 0x1 ;  /* 0x000000040000795c */ /* 0x000fe20000300000 */
.L_x_1205:
[----:B------:R-:W-:Y:S01]  /*90b0*/  ULEA UR5, UR37, UR40, 0x3 ;  /* 0x0000002825057291 */ /* 0x000fe2000f8e183f */
[----:B------:R-:W-:Y:S01]  /*90c0*/  ISETP.GT.AND P2, PT, R5, UR6, PT ;  /* 0x0000000605007c0c */ /* 0x000fe2000bf44270 */
[----:B------:R-:W-:Y:S01]  /*90d0*/  FMUL.FTZ R24, R24, R6 ;  /* 0x0000000618187220 */ /* 0x000fe20000410000 */
        /* <DEDUP_REMOVED lines=150> */
[----:B------:R-:W-:Y:S01]  /*9a40*/  F2FP.SATFINITE.E4M3.F32.PACK_AB_MERGE_C R187, R171, R170, R174 ;  /* 0x000000aaabbb723e */ /* 0x000fe200048070ae */
[----:B------:R-:W-:Y:S06]  /*9a50*/  @P2 BRA `(.L_x_1206) ;  /* 0xffffffe000a82947 */ /* 0x000fec000383ffff */
[----:B------:R-:W-:-:S05]  /*9a60*/  UMOV UR37, UR7 ;  /* 0x0000000700257c82 */ /* 0x000fca0008000000 */
.L_x_1196:
[----:B------:R-:W-:-:S13]  /*9a70*/  ISETP.GE.AND P2, PT, R5, UR50, PT ;  /* 0x0000003205007c0c */ /* 0x000fda000bf46270 */
[----:B------:R-:W-:Y:S05]  /*9a80*/  @!P2 BRA `(.L_x_1207) ;  /* 0x000000280020a947 */ /* 0x000fea0003800000 */
[----:B------:R-:W-:Y:S01]  /*9a90*/  IMAD.MOV.U32 R10, RZ, RZ, R9 ;  /* 0x000000ffff0a7224 */ /* 0x000fe200078e0009 */
[----:B------:R-:W-:Y:S01]  /*9aa0*/  UMOV UR5, UR36 ;  /* 0x0000002400057c82 */ /* 0x000fe20008000000 */
[----:B------:R-:W-:Y:S01]  /*9ab0*/  IMAD.MOV.U32 R11, RZ, RZ, R8 ;  /* 0x000000ffff0b7224 */ /* 0x000fe200078e0008 */
[----:B------:R-:W-:Y:S01]  /*9ac0*/  ULDC UR7, c[0x0][0x9e4] ;  /* 0x0002790000077ab9 */ /* 0x000fe20000000800 */
[----:B------:R-:W-:Y:S01]  /*9ad0*/  ULDC UR43, c[0x0][0x988] ;  /* 0x00026200002b7ab9 */ /* 0x000fe20000000800 */
[----:B------:R-:W-:-:S05]  /*9ae0*/  ULDC UR58, c[0x0][0x9e0] ;  /* 0x00027800003a7ab9 */ /* 0x000fca0000000800 */
.L_x_1225:
[----:B------:R-:W-:Y:S01]  /*9af0*/  ISETP.NE.AND P3, PT, RZ, UR42, PT ;  /* 0x0000002aff007c0c */ /* 0x000fe2000bf65270 */
[----:B------:R-:W-:-:S04]  /*9b00*/  UISETP.NE.AND UP1, UPT, UR37, 0x1, UPT ;  /* 0x000000012500788c */ /* 0x000fc8000bf25270 */
[----:B------:R-:W-:-:S04]  /*9b10*/  USEL UR36, URZ, 0x1, UP1 ;  /* 0x000000013f247887 */ /* 0x000fc80008800000 */
[----:B------:R-:W-:-:S04]  /*9b20*/  ULOP3.LUT UR36, UR5, UR36, URZ, 0x3c, !UPT ;  /* 0x0000002405247292 */ /* 0x000fc8000f8e3c3f */
[----:B------:R-:W-:Y:S08]  /*9b30*/  @P3 BRA `(.L_x_1208) ;  /* 0x0000000000383947 */ /* 0x000ff00003800000 */
[----:B------:R-:W-:Y:S05]  /*9b40*/  @!P0 BRA `(.L_x_1209) ;  /* 0x0000000000048947 */ /* 0x000fea0003800000 */
[----:B------:R-:W-:Y:S01]  /*9b50*/  BPT.TRAP 0x1 ;  /* 0x000000040000795c */ /* 0x000fe20000300000 */
.L_x_1209:
        /* <DEDUP_REMOVED lines=9> */
.L_x_1210:
[----:B-1----:R-:W-:Y:S05]  /*9bf0*/  @P2 BRA `(.L_x_1208) ;  /* 0x0000000000082947 */ /* 0x002fea0003800000 */
[----:B------:R-:W1:Y:S02]  /*9c00*/  SYNCS.PHASECHK.TRANS64.TRYWAIT P2, [UR6+0x28430], R6 ;  /* 0x02843006ff0075a7 */ /* 0x000e640008040146 */
[----:B-1----:R-:W-:Y:S05]  /*9c10*/  @!P2 BRA `(.L_x_1211) ;  /* 0x000000fc00cca947 */ /* 0x002fea0003800000 */
.L_x_1208:
        /* <DEDUP_REMOVED lines=51> */
.L_x_1213:
[----:B------:R-:W-:Y:S01]  /*9f50*/  ULEA UR10, UR37, UR40, 0x3 ;  /* 0x00000028250a7291 */ /* 0x000fe2000f8e183f */
[----:B------:R-:W-:-:S05]  /*9f60*/  IMAD.U32 R6, RZ, RZ, UR5 ;  /* 0x00000005ff067e24 */ /* 0x000fca000f8e00ff */
[----:B------:R-:W-:-:S04]  /*9f70*/  SHF.L.U32 R6, R6, 0x1f, RZ ;  /* 0x0000001f06067819 */ /* 0x000fc800000006ff */
[----:B------:R0:W1:Y:S01]  /*9f80*/  SYNCS.PHASECHK.TRANS64.TRYWAIT P2, [UR10+0x28450], R6 ;  /* 0x02845006ff0075a7 */ /* 0x000062000804014a */
[----:B------:R-:W-:Y:S05]  /*9f90*/  @!P0 BRA `(.L_x_1214) ;  /* 0x0000000000048947 */ /* 0x000fea0003800000 */
[----:B------:R-:W-:Y:S01]  /*9fa0*/  BPT.TRAP 0x1 ;  /* 0x000000040000795c */ /* 0x000fe20000300000 */
.L_x_1214:
[----:B-1----:R-:W-:Y:S05]  /*9fb0*/  @P2 BRA `(.L_x_1212) ;  /* 0x0000000000082947 */ /* 0x002fea0003800000 */
[----:B------:R-:W1:Y:S02]  /*9fc0*/  SYNCS.PHASECHK.TRANS64.TRYWAIT P2, [UR10+0x28450], R6 ;  /* 0x02845006ff0075a7 */ /* 0x000e64000804014a */
[----:B-1----:R-:W-:Y:S05]  /*9fd0*/  @!P2 BRA `(.L_x_1215) ;  /* 0x000000f800f4a947 */ /* 0x002fea0003800000 */
.L_x_1212:
[----:B------:R-:W-:Y:S01]  /*9fe0*/  UIADD3 UR5, UR40, 0x8000, URZ ;  /* 0x0000800028057890 */ /* 0x000fe2000fffe03f */
[----:B------:R-:W-:Y:S01]  /*9ff0*/  WARPGROUP.ARRIVE ;  /* 0x00000000000079c5 */ /* 0x000fe20000000000 */
[----:B------:R-:W-:-:S05]  /*a000*/  UMOV UR11, 0x80000020 ;  /* 0x80000020000b7882 */ /* 0x000fca0000000000 */
[----:B-1----:R-:W1:Y:S01]  /*a010*/  S2R R7, SR_TID.X ;  /* 0x0000000000077919 */ /* 0x002e620000002100 */
[----:B------:R-:W-:Y:S01]  /*a020*/  USHF.R.U32.HI UR5, URZ, 0x4, UR5 ;  /* 0x000000043f057899 */ /* 0x000fe20008011605 */
[----:B------:R-:W-:Y:S01]  /*a030*/  PLOP3.LUT P2, PT, PT, PT, UP0, 0x80, 0x0 ;  /* 0x000000000000781c */ /* 0x000fe20003f4f008 */
[C---:B------:R-:W-:Y:S01]  /*a040*/  FMUL.FTZ R9, R0.reuse, R154 ;  /* 0x0000009a00097220 */ /* 0x040fe20000410000 */
        /* <DEDUP_REMOVED lines=12> */
[----:B------:R-:W-:Y:S01]  /*a110*/  @UP0 ULDC UR5, c[0x0][0x44c] ;  /* 0x0001130000050ab9 */ /* 0x000fe20000000800 */
[----:B------:R-:W-:Y:S01]  /*a120*/  FMUL.FTZ R12, R0, R155 ;  /* 0x0000009b000c7220 */ /* 0x000fe20000410000 */
[----:B0-----:R-:W-:Y:S01]  /*a130*/  @P2 IMAD.HI.U32 R6, R175, UR5, RZ ;  /* 0x00000005af062c27 */ /* 0x001fe2000f8e00ff */
[----:B------:R-:W-:-:S03]  /*a140*/  @UP0 ULDC UR5, c[0x0][0x450] ;  /* 0x0001140000050ab9 */ /* 0x000fc60000000800 */
[C---:B------:R-:W-:Y:S01]  /*a150*/  FMUL.FTZ R8, R0.reuse, R152 ;  /* 0x0000009800087220 */ /* 0x040fe20000410000 */
[C---:B------:R-:W-:Y:S01]  /*a160*/  FMUL.FTZ R13, R0.reuse, R158 ;  /* 0x0000009e000d7220 */ /* 0x040fe20000410000 */
[----:B------:R-:W-:Y:S01]  /*a170*/  QGMMA.64x256x32.F32.E4M3.E4M3 R24, R188, gdesc[UR8], R24, gsb0 ;  /* 0x03e00008bc187df3 */ /* 0x000fe20008000818 */
[----:B------:R-:W-:Y:S01]  /*a180*/  UIADD3 UR10, UR10, 0x2, URZ ;  /* 0x000000020a0a7890 */ /* 0x000fe2000fffe03f */
[----:B------:R-:W-:Y:S01]  /*a190*/  @P2 SHF.R.U32.HI R175, RZ, UR5, R6 ;  /* 0x00000005ffaf2c19 */ /* 0x000fe20008011606 */
[----:B------:R-:W-:Y:S01]  /*a1a0*/  UMOV UR11, 0x80000020 ;  /* 0x80000020000b7882 */ /* 0x000fe20000000000 */
[----:B------:R-:W-:Y:S02]  /*a1b0*/  IMAD.U32 R6, RZ, RZ, UR6 ;  /* 0x00000006ff067e24 */ /* 0x000fe4000f8e00ff */
[C---:B------:R-:W-:Y:S01]  /*a1c0*/  FMUL.FTZ R15, R0.reuse, R159 ;  /* 0x0000009f000f7220 */ /* 0x040fe20000410000 */
[C---:B------:R-:W-:Y:S01]  /*a1d0*/  FMUL.FTZ R21, R0.reuse, R162 ;  /* 0x000000a200157220 */ /* 0x040fe20000410000 */
[----:B------:R-:W0:Y:S01]  /*a1e0*/  SHFL.IDX PT, R182, R175, RZ, 0x1c1f ;  /* 0x001c1fffafb67589 */ /* 0x000e2200000e0000 */
[----:B------:R-:W-:Y:S01]  /*a1f0*/  FMUL.FTZ R153, R0, R163 ;  /* 0x000000a300997220 */ /* 0x000fe20000410000 */
[----:B------:R-:W-:Y:S01]  /*a200*/  @!P1 LEA R6, R6, UR40, 0x3 ;  /* 0x0000002806069c11 */ /* 0x000fe2000f8e18ff */
[C---:B------:R-:W-:Y:S01]  /*a210*/  FMUL.FTZ R155, R0.reuse, R166 ;  /* 0x000000a6009b7220 */ /* 0x040fe20000410000 */
[----:B-1----:R-:W-:Y:S01]  /*a220*/  SHF.R.U32.HI R7, RZ, 0x7, R7 ;  /* 0x00000007ff077819 */ /* 0x002fe20000011607 */
[C---:B------:R-:W-:Y:S01]  /*a230*/  FMUL.FTZ R152, R0.reuse, R157 ;  /* 0x0000009d00987220 */ /* 0x040fe20000410000 */
[----:B------:R-:W-:Y:S01]  /*a240*/  FMUL.FTZ R158, R0, R164 ;  /* 0x000000a4009e7220 */ /* 0x000fe20000410000 */
[----:B------:R-:W-:Y:S01]  /*a250*/  @!P1 VIADD R6, R6, 0x28440 ;  /* 0x0002844006069836 */ /* 0x000fe20000000000 */
[----:B------:R-:W-:Y:S01]  /*a260*/  IADD3 R7, -R7, 0xb, RZ ;  /* 0x0000000b07077810 */ /* 0x000fe20007ffe1ff */
[C---:B------:R-:W-:Y:S01]  /*a270*/  FMUL.FTZ R162, R0.reuse, R168 ;  /* 0x000000a800a27220 */ /* 0x040fe20000410000 */
[C---:B------:R-:W-:Y:S01]  /*a280*/  FMUL.FTZ R159, R0.reuse, R170 ;  /* 0x000000aa009f7220 */ /* 0x040fe20000410000 */
[C---:B------:R-:W-:Y:S01]  /*a290*/  FMUL.FTZ R166, R0.reuse, R172 ;  /* 0x000000ac00a67220 */ /* 0x040fe20000410000 */
[C---:B------:R-:W-:Y:S01]  /*a2a0*/  FMUL.FTZ R163, R0.reuse, R174 ;  /* 0x000000ae00a37220 */ /* 0x040fe20000410000 */
[----:B------:R-:W-:Y:S01]  /*a2b0*/  @!P1 PRMT R6, RZ, 0x654, R6 ;  /* 0x00000654ff069816 */ /* 0x000fe20000000006 */
        /* <DEDUP_REMOVED lines=11> */
[----:B------:R-:W-:Y:S01]  /*a370*/  IADD3 R179, -R2, 0x1, -R174 ;  /* 0x0000000102b37810 */ /* 0x000fe20007ffe9ae */
[----:B------:R-:W1:Y:S08]  /*a380*/  MUFU.TANH R8, R8 ;  /* 0x0000000800087308 */ /* 0x000e700000002400 */
[----:B------:R-:W2:Y:S08]  /*a390*/  MUFU.TANH R14, R14 ;  /* 0x0000000e000e7308 */ /* 0x000eb00000002400 */
        /* <DEDUP_REMOVED lines=28> */
[----:B------:R-:W-:-:S02]  /*a560*/  WARPGROUP.DEPBAR.LE gsb0, 0x0 ;  /* 0x00008000000079c5 */ /* 0x000fc40000010000 */
[----:B------:R-:W-:-:S05]  /*a570*/  WARPGROUP.ARRIVE ;  /* 0x00000000000079c5 */ /* 0x000fca0000000000 */
[----:B------:R-:W0:Y:S01]  /*a580*/  MUFU.TANH R171, R171 ;  /* 0x000000ab00ab7308 */ /* 0x000e220000002400 */
[----:B------:R-:W-:Y:S07]  /*a590*/  QGMMA.64x256x32.F32.E4M3.E4M3 R24, R184, gdesc[UR8], R24, gsb0 ;  /* 0x03e00008b8187df3 */ /* 0x000fee0008000818 */
[----:B------:R-:W0:Y:S01]  /*a5a0*/  MUFU.TANH R173, R173 ;  /* 0x000000ad00ad7308 */ /* 0x000e220000002400 */
[----:B------:R-:W-:Y:S02]  /*a5b0*/  WARPGROUP.DEPBAR.LE gsb0, 0x0 ;  /* 0x00008000000079c5 */ /* 0x000fe40000010000 */
[----:B------:R0:W-:Y:S06]  /*a5c0*/  BAR.ARV R7, 0x100 ;  /* 0x000400070000751d */ /* 0x0001ec0000002000 */
[----:B------:R5:W-:Y:S02]  /*a5d0*/  @!P1 SYNCS.ARRIVE.TRANS64.RED.A1T0 RZ, [R6+URZ], RZ ;  /* 0x000000ff06ff99a7 */ /* 0x000be4000810043f */
[----:B-----5:R-:W-:-:S05]  /*a5e0*/  IMAD.U32 R6, RZ, RZ, UR38 ;  /* 0x00000026ff067e24 */ /* 0x020fca000f8e00ff */
[----:B------:R-:W-:-:S05]  /*a5f0*/  IADD3 R179, -R6, UR39, R179 ;  /* 0x0000002706b37c10 */ /* 0x000fca000fffe1b3 */
[C---:B------:R-:W-:Y:S02]  /*a600*/  VIADD R178, R179.reuse, UR58 ;  /* 0x0000003ab3b27c36 */ /* 0x040fe40008000000 */
[----:B------:R-:W-:Y:S02]  /*a610*/  VIADD R179, R179, UR53 ;  /* 0x00000035b3b37c36 */ /* 0x000fe40008000000 */
[--C-:B0-----:R-:W-:Y:S02]  /*a620*/  IMAD.IADD R180, R178, 0x1, R182.reuse ;  /* 0x00000001b2b47824 */ /* 0x101fe400078e02b6 */
[----:B------:R-:W-:Y:S01]  /*a630*/  IMAD.IADD R181, R179, 0x1, R182 ;  /* 0x00000001b3b57824 */ /* 0x000fe200078e02b6 */
[----:B-1234-:R-:W-:Y:S06]  /*a640*/  @!P6 BRA `(.L_x_1216) ;  /* 0x00000000005ce947 */ /* 0x01efec0003800000 */
[----:B------:R-:W-:Y:S01]  /*a650*/  IMAD.U32 R6, RZ, RZ, UR38 ;  /* 0x00000026ff067e24 */ /* 0x000fe2000f8e00ff */
        /* <DEDUP_REMOVED lines=12> */
.L_x_1218:
[----:B------:R-:W-:-:S05]  /*a720*/  IMAD.U32 R183, RZ, RZ, UR7 ;  /* 0x00000007ffb77e24 */ /* 0x000fca000f8e00ff */
[----:B------:R-:W-:-:S13]  /*a730*/  ISETP.NE.AND P2, PT, R183, 0x1, PT ;  /* 0x00000001b700780c */ /* 0x000fda0003f45270 */
[----:B------:R-:W0:Y:S02]  /*a740*/  @P2 LDC.64 R6, c[0x0][0x9e8] ;  /* 0x00027a00ff062b82 */ /* 0x000e240000000a00 */
[----:B0-----:R-:W-:-:S05]  /*a750*/  @P2 IMAD.HI.U32 R6, R182, R6, RZ ;  /* 0x00000006b6062227 */ /* 0x001fca00078e00ff */
[----:B------:R-:W-:-:S07]  /*a760*/  @P2 SHF.R.U32.HI R182, RZ, R7, R6 ;  /* 0x00000007ffb62219 */ /* 0x000fce0000011606 */
.L_x_1219:
[----:B------:R-:W-:Y:S05]  /*a770*/  BSYNC B0 ;  /* 0x0000000000007941 */ /* 0x000fea0003800000 */
.L_x_1217:
[----:B------:R-:W-:-:S04]  /*a780*/  IMAD R182, R182, R183, -R174 ;  /* 0x000000b7b6b67224 */ /* 0x000fc800078e0aae */
[----:B------:R-:W-:-:S05]  /*a790*/  IMAD.IADD R182, R182, 0x1, -R2 ;  /* 0x00000001b6b67824 */ /* 0x000fca00078e0a02 */
[----:B------:R-:W-:Y:S02]  /*a7a0*/  VIMNMX R181, R181, R182, !PT ;  /* 0x000000b6b5b57248 */ /* 0x000fe40007fe0100 */
[----:B------:R-:W-:-:S07]  /*a7b0*/  VIADDMNMX R180, R182, R183, R180, PT ;  /* 0x000000b7b6b47246 */ /* 0x000fce00038001b4 */
.L_x_1216:
[----:B------:R-:W-:Y:S01]  /*a7c0*/  ISETP.GT.AND P2, PT, R5, -0x1, PT ;  /* 0xffffffff0500780c */ /* 0x000fe20003f44270 */
[----:B------:R-:W0:Y:S03]  /*a7d0*/  SHFL.IDX PT, R175, R175, 0x1, 0x1c1f ;  /* 0x003c1f00afaf7f89 */ /* 0x000e2600000e0000 */
[C---:B------:R-:W-:Y:S02]  /*a7e0*/  ISETP.GT.AND P3, PT, R181.reuse, RZ, P2 ;  /* 0x000000ffb500720c */ /* 0x040fe40001764270 */
[C---:B------:R-:W-:Y:S02]  /*a7f0*/  ISETP.GT.AND P5, PT, R181.reuse, 0x1, P2 ;  /* 0x00000001b500780c */ /* 0x040fe400017a4270 */
[----:B------:R-:W-:Y:S02]  /*a800*/  ISETP.LT.OR P4, PT, R180, 0x1, P3 ;  /* 0x00000001b400780c */ /* 0x000fe40001f81670 */
[----:B------:R-:W-:-:S02]  /*a810*/  ISETP.GT.AND P3, PT, R181, 0x8, P2 ;  /* 0x00000008b500780c */ /* 0x000fc40001764270 */
[----:B------:R-:W-:Y:S02]  /*a820*/  FSEL R182, R8, -INF , !P4 ;  /* 0xff80000008b67808 */ /* 0x000fe40006000000 */
[----:B------:R-:W-:Y:S02]  /*a830*/  ISETP.GT.AND P4, PT, R181, 0x9, P2 ;  /* 0x00000009b500780c */ /* 0x000fe40001784270 */
[C---:B------:R-:W-:Y:S02]  /*a840*/  ISETP.LT.OR P5, PT, R180.reuse, 0x2, P5 ;  /* 0x00000002b400780c */ /* 0x040fe40002fa1670 */
[C---:B------:R-:W-:Y:S02]  /*a850*/  ISETP.LT.OR P3, PT, R180.reuse, 0x9, P3 ;  /* 0x00000009b400780c */ /* 0x040fe40001f61670 */
[----:B------:R-:W-:Y:S02]  /*a860*/  ISETP.LT.OR P4, PT, R180, 0xa, P4 ;  /* 0x0000000ab400780c */ /* 0x000fe40002781670 */
[----:B------:R-:W-:-:S02]  /*a870*/  FSEL R14, R14, -INF , !P5 ;  /* 0xff8000000e0e7808 */ /* 0x000fc40006800000 */
[----:B------:R-:W-:Y:S01]  /*a880*/  FSEL R20, R20, -INF , !P3 ;  /* 0xff80000014147808 */ /* 0x000fe20005800000 */
[--C-:B0-----:R-:W-:Y:S01]  /*a890*/  IMAD.IADD R178, R178, 0x1, R175.reuse ;  /* 0x00000001b2b27824 */ /* 0x101fe200078e02af */
[----:B------:R-:W-:Y:S01]  /*a8a0*/  FSEL R152, R152, -INF , !P4 ;  /* 0xff80000098987808 */ /* 0x000fe20006000000 */
[----:B------:R-:W-:Y:S01]  /*a8b0*/  IMAD.IADD R179, R179, 0x1, R175 ;  /* 0x00000001b3b37824 */ /* 0x000fe200078e02af */
[C---:B------:R-:W-:Y:S02]  /*a8c0*/  ISETP.GT.AND P5, PT, R181.reuse, 0x10, P2 ;  /* 0x00000010b500780c */ /* 0x040fe400017a4270 */
[C---:B------:R-:W-:Y:S02]  /*a8d0*/  ISETP.GT.AND P3, PT, R181.reuse, 0x11, P2 ;  /* 0x00000011b500780c */ /* 0x040fe40001764270 */
[----:B------:R-:W-:Y:S02]  /*a8e0*/  ISETP.GT.AND P4, PT, R181, 0x18, P2 ;  /* 0x00000018b500780c */ /* 0x000fe40001784270 */
[----:B------:R-:W-:-:S02]  /*a8f0*/  ISETP.LT.OR P5, PT, R180, 0x11, P5 ;  /* 0x00000011b400780c */ /* 0x000fc40002fa1670 */
[C---:B------:R-:W-:Y:S02]  /*a900*/  ISETP.LT.OR P3, PT, R180.reuse, 0x12, P3 ;  /* 0x00000012b400780c */ /* 0x040fe40001f61670 */
[----:B------:R-:W-:Y:S02]  /*a910*/  ISETP.LT.OR P4, PT, R180, 0x19, P4 ;  /* 0x00000019b400780c */ /* 0x000fe40002781670 */
[----:B------:R-:W-:Y:S02]  /*a920*/  FSEL R154, R154, -INF , !P5 ;  /* 0xff8000009a9a7808 */ /* 0x000fe40006800000 */
[----:B------:R-:W-:Y:S02]  /*a930*/  FSEL R156, R156, -INF , !P3 ;  /* 0xff8000009c9c7808 */ /* 0x000fe40005800000 */
[----:B------:R-:W-:Y:S02]  /*a940*/  FSEL R158, R158, -INF , !P4 ;  /* 0xff8000009e9e7808 */ /* 0x000fe40006000000 */
[----:B------:R-:W-:-:S02]  /*a950*/  ISETP.GT.AND P5, PT, R181, 0x19, P2 ;  /* 0x00000019b500780c */ /* 0x000fc400017a4270 */
[C---:B------:R-:W-:Y:S02]  /*a960*/  ISETP.GT.AND P3, PT, R181.reuse, 0x20, P2 ;  /* 0x00000020b500780c */ /* 0x040fe40001764270 */
[----:B------:R-:W-:Y:S02]  /*a970*/  ISETP.GT.AND P4, PT, R181, 0x21, P2 ;  /* 0x00000021b500780c */ /* 0x000fe40001784270 */
[C---:B------:R-:W-:Y:S02]  /*a980*/  ISETP.LT.OR P5, PT, R180.reuse, 0x1a, P5 ;  /* 0x0000001ab400780c */ /* 0x040fe40002fa1670 */
[C---:B------:R-:W-:Y:S02]  /*a990*/  ISETP.LT.OR P3, PT, R180.reuse, 0x21, P3 ;  /* 0x00000021b400780c */ /* 0x040fe40001f61670 */
[----:B------:R-:W-:Y:S02]  /*a9a0*/  ISETP.LT.OR P4, PT, R180, 0x22, P4 ;  /* 0x00000022b400780c */ /* 0x000fe40002781670 */
[----:B------:R-:W-:-:S02]  /*a9b0*/  FSEL R160, R160, -INF , !P5 ;  /* 0xff800000a0a07808 */ /* 0x000fc40006800000 */
[----:B------:R-:W-:Y:S02]  /*a9c0*/  FSEL R162, R162, -INF , !P3 ;  /* 0xff800000a2a27808 */ /* 0x000fe40005800000 */
[----:B------:R-:W-:Y:S02]  /*a9d0*/  FSEL R164, R164, -INF , !P4 ;  /* 0xff800000a4a47808 */ /* 0x000fe40006000000 */
        /* <DEDUP_REMOVED lines=17> */
[----:B------:R-:W-:Y:S01]  /*aaf0*/  FSEL R176, R176, -INF , !P4 ;  /* 0xff800000b0b07808 */ /* 0x000fe20006000000 */
[----:B------:R-:W-:Y:S06]  /*ab00*/  @!P6 BRA `(.L_x_1220) ;  /* 0x00000000005ce947 */ /* 0x000fec0003800000 */
        /* <DEDUP_REMOVED lines=13> */
.L_x_1222:
[----:B------:R-:W-:-:S05]  /*abe0*/  IMAD.U32 R8, RZ, RZ, UR7 ;  /* 0x00000007ff087e24 */ /* 0x000fca000f8e00ff */
[----:B------:R-:W-:-:S13]  /*abf0*/  ISETP.NE.AND P3, PT, R8, 0x1, PT ;  /* 0x000000010800780c */ /* 0x000fda0003f65270 */
[----:B------:R-:W0:Y:S02]  /*ac00*/  @P3 LDC.64 R6, c[0x0][0x9e8] ;  /* 0x00027a00ff063b82 */ /* 0x000e240000000a00 */
[----:B0-----:R-:W-:-:S05]  /*ac10*/  @P3 IMAD.HI.U32 R6, R175, R6, RZ ;  /* 0x00000006af063227 */ /* 0x001fca00078e00ff */
[----:B------:R-:W-:-:S07]  /*ac20*/  @P3 SHF.R.U32.HI R175, RZ, R7, R6 ;  /* 0x00000007ffaf3219 */ /* 0x000fce0000011606 */
.L_x_1223:
[----:B------:R-:W-:Y:S05]  /*ac30*/  BSYNC B0 ;  /* 0x0000000000007941 */ /* 0x000fea0003800000 */
.L_x_1221:
[----:B------:R-:W-:-:S04]  /*ac40*/  IMAD R175, R175, R8, -R174 ;  /* 0x00000008afaf7224 */ /* 0x000fc800078e0aae */
[----:B------:R-:W-:-:S05]  /*ac50*/  IMAD.IADD R175, R175, 0x1, -R2 ;  /* 0x00000001afaf7824 */ /* 0x000fca00078e0a02 */
[----:B------:R-:W-:Y:S02]  /*ac60*/  VIADDMNMX R178, R175, R8, R178, PT ;  /* 0x00000008afb27246 */ /* 0x000fe400038001b2 */
[----:B------:R-:W-:-:S07]  /*ac70*/  VIMNMX R179, R179, R175, !PT ;  /* 0x000000afb3b37248 */ /* 0x000fce0007fe0100 */
.L_x_1220:
[----:B------:R-:W-:Y:S01]  /*ac80*/  FMNMX.FTZ R7, R182, R11, !PT ;  /* 0x0000000bb6077209 */ /* 0x000fe20007810000 */
[----:B------:R-:W-:Y:S01]  /*ac90*/  UMOV UR10, UR43 ;  /* 0x0000002b000a7c82 */ /* 0x000fe20008000000 */
        /* <DEDUP_REMOVED lines=30> */
[C---:B------:R-:W-:Y:S02]  /*ae80*/  ISETP.LT.OR P5, PT, R178.reuse, 0x21, P5 ;  /* 0x00000021b200780c */ /* 0x040fe40002fa1670 */
[----:B------:R-:W-:Y:S01]  /*ae90*/  FSEL R157, R157, -INF , !P4 ;  /* 0xff8000009d9d7808 */ /* 0x000fe20006000000 */
[----:B------:R-:W0:Y:S01]  /*aea0*/  SHFL.BFLY PT, R7, R174, 0x2, 0x1f ;  /* 0x0c401f00ae077f89 */ /* 0x000e2200000e0000 */
[----:B------:R-:W-:Y:S02]  /*aeb0*/  ISETP.GT.AND P4, PT, R179, 0x28, P2 ;  /* 0x00000028b300780c */ /* 0x000fe40001784270 */
[----:B------:R-:W-:Y:S02]  /*aec0*/  FSEL R159, R159, -INF , !P5 ;  /* 0xff8000009f9f7808 */ /* 0x000fe40006800000 */
[----:B------:R-:W-:-:S02]  /*aed0*/  ISETP.LT.OR P4, PT, R178, 0x29, P4 ;  /* 0x00000029b200780c */ /* 0x000fc40002781670 */
[----:B------:R-:W-:Y:S02]  /*aee0*/  ISETP.GT.AND P5, PT, R179, 0x29, P2 ;  /* 0x00000029b300780c */ /* 0x000fe400017a4270 */
[----:B------:R-:W-:Y:S02]  /*aef0*/  FSEL R163, R163, -INF , !P4 ;  /* 0xff800000a3a37808 */ /* 0x000fe40006000000 */
[C---:B------:R-:W-:Y:S02]  /*af00*/  ISETP.LT.OR P5, PT, R178.reuse, 0x2a, P5 ;  /* 0x0000002ab200780c */ /* 0x040fe40002fa1670 */
[----:B------:R-:W-:Y:S02]  /*af10*/  ISETP.GT.AND P4, PT, R179, 0x30, P2 ;  /* 0x00000030b300780c */ /* 0x000fe40001784270 */
[----:B------:R-:W-:Y:S02]  /*af20*/  FSEL R165, R165, -INF , !P5 ;  /* 0xff800000a5a57808 */ /* 0x000fe40006800000 */
[----:B------:R-:W-:-:S02]  /*af30*/  ISETP.LT.OR P4, PT, R178, 0x31, P4 ;  /* 0x00000031b200780c */ /* 0x000fc40002781670 */
[----:B------:R-:W-:Y:S02]  /*af40*/  ISETP.GT.AND P5, PT, R179, 0x38, P2 ;  /* 0x00000038b300780c */ /* 0x000fe400017a4270 */
[----:B------:R-:W-:Y:S02]  /*af50*/  FSEL R167, R167, -INF , !P4 ;  /* 0xff800000a7a77808 */ /* 0x000fe40006000000 */
[----:B------:R-:W-:Y:S02]  /*af60*/  ISETP.LT.OR P5, PT, R178, 0x39, P5 ;  /* 0x00000039b200780c */ /* 0x000fe40002fa1670 */
[----:B0-----:R-:W-:Y:S01]  /*af70*/  FMNMX.FTZ R175, R174, R7, !PT ;  /* 0x00000007aeaf7209 */ /* 0x001fe20007810000 */
[----:B------:R-:W-:Y:S01]  /*af80*/  IMAD.U32 R7, RZ, RZ, UR10 ;  /* 0x0000000aff077e24 */ /* 0x000fe2000f8e00ff */
[----:B------:R-:W-:-:S03]  /*af90*/  FSEL R171, R171, -INF , !P5 ;  /* 0xff800000abab7808 */ /* 0x000fc60006800000 */
[----:B------:R-:W0:Y:S02]  /*afa0*/  SHFL.BFLY PT, R8, R175, 0x1, 0x1f ;  /* 0x0c201f00af087f89 */ /* 0x000e2400000e0000 */
[----:B0-----:R-:W-:-:S04]  /*afb0*/  FMNMX.FTZ R8, R175, R8, !PT ;  /* 0x00000008af087209 */ /* 0x001fc80007810000 */
[C---:B------:R-:W-:Y:S01]  /*afc0*/  FSETP.NEU.FTZ.AND P3, PT, R8.reuse, -INF , PT ;  /* 0xff8000000800780b */ /* 0x040fe20003f7d000 */
[----:B------:R-:W-:-:S03]  /*afd0*/  FFMA.FTZ R7, R8, R7, -8 ;  /* 0xc100000008077423 */ /* 0x000fc60000010007 */
[----:B------:R-:W-:Y:S02]  /*afe0*/  FSEL R6, R8, RZ, P3 ;  /* 0x000000ff08067208 */ /* 0x000fe40001800000 */
[----:B------:R-:W-:Y:S02]  /*aff0*/  FSEL R7, R7, RZ, P3 ;  /* 0x000000ff07077208 */ /* 0x000fe40001800000 */
[----:B------:R-:W-:Y:S01]  /*b000*/  ISETP.GT.AND P3, PT, R179, 0x9, P2 ;  /* 0x00000009b300780c */ /* 0x000fe20001764270 */
[----:B------:R-:W-:-:S02]  /*b010*/  FADD.FTZ R6, -R6, R11 ;  /* 0x0000000b06067221 */ /* 0x000fc40000010100 */
[--C-:B------:R-:W-:Y:S01]  /*b020*/  FFMA.FTZ R182, R182, UR10, -R7.reuse ;  /* 0x0000000ab6b67c23 */ /* 0x100fe20008010807 */
[----:B------:R-:W-:Y:S01]  /*b030*/  ISETP.LT.OR P3, PT, R178, 0xa, P3 ;  /* 0x0000000ab200780c */ /* 0x000fe20001f61670 */
[--C-:B------:R-:W-:Y:S01]  /*b040*/  FFMA.FTZ R14, R14, UR10, -R7.reuse ;  /* 0x0000000a0e0e7c23 */ /* 0x100fe20008010807 */
[----:B------:R-:W-:-:S01]  /*b050*/  FFMA.FTZ R20, R20, UR10, -R7 ;  /* 0x0000000a14147c23 */ /* 0x000fc20008010807 */
[--C-:B------:R-:W-:Y:S01]  /*b060*/  FFMA.FTZ R152, R152, UR10, -R7.reuse ;  /* 0x0000000a98987c23 */ /* 0x100fe20008010807 */
[----:B------:R-:W-:Y:S01]  /*b070*/  FSEL R15, R15, -INF , !P3 ;  /* 0xff8000000f0f7808 */ /* 0x000fe20005800000 */
[--C-:B------:R-:W-:Y:S01]  /*b080*/  FFMA.FTZ R154, R154, UR10, -R7.reuse ;  /* 0x0000000a9a9a7c23 */ /* 0x100fe20008010807 */
[----:B------:R-:W-:Y:S01]  /*b090*/  ISETP.GT.AND P3, PT, R179, 0x18, P2 ;  /* 0x00000018b300780c */ /* 0x000fe20001764270 */
[--C-:B------:R-:W-:Y:S01]  /*b0a0*/  FFMA.FTZ R156, R156, UR10, -R7.reuse ;  /* 0x0000000a9c9c7c23 */ /* 0x100fe20008010807 */
[----:B------:R-:W-:-:S01]  /*b0b0*/  FFMA.FTZ R158, R158, UR10, -R7 ;  /* 0x0000000a9e9e7c23 */ /* 0x000fc20008010807 */
        /* <DEDUP_REMOVED lines=12> */
[----:B------:R-:W-:Y:S01]  /*b180*/  FFMA.FTZ R7, R176, UR10, -R7 ;  /* 0x0000000ab0077c23 */ /* 0x000fe20008010807 */
[----:B------:R-:W-:Y:S02]  /*b190*/  MUFU.EX2 R182, R182 ;  /* 0x000000b600b67308 */ /* 0x000fe40000000800 */
[----:B------:R-:W-:-:S02]  /*b1a0*/  FSEL R161, R161, -INF , !P3 ;  /* 0xff800000a1a17808 */ /* 0x000fc40005800000 */
[----:B------:R-:W-:-:S04]  /*b1b0*/  ISETP.GT.AND P3, PT, R179, RZ, P2 ;  /* 0x000000ffb300720c */ /* 0x000fc80001764270 */
[C---:B------:R-:W-:Y:S01]  /*b1c0*/  ISETP.LT.OR P3, PT, R178.reuse, 0x1, P3 ;  /* 0x00000001b200780c */ /* 0x040fe20001f61670 */
[----:B------:R-:W-:Y:S03]  /*b1d0*/  MUFU.EX2 R175, R14 ;  /* 0x0000000e00af7308 */ /* 0x000fe60000000800 */
[----:B------:R-:W-:Y:S02]  /*b1e0*/  FSEL R11, R9, -INF , !P3 ;  /* 0xff800000090b7808 */ /* 0x000fe40005800000 */
[----:B------:R-:W-:Y:S02]  /*b1f0*/  ISETP.GT.AND P3, PT, R179, 0x31, P2 ;  /* 0x00000031b300780c */ /* 0x000fe40001764270 */
[----:B------:R-:W-:Y:S01]  /*b200*/  FMNMX.FTZ R9, R11, R10, !PT ;  /* 0x0000000a0b097209 */ /* 0x000fe20007810000 */
[----:B------:R-:W-:Y:S01]  /*b210*/  MUFU.EX2 R20, R20 ;  /* 0x0000001400147308 */ /* 0x000fe20000000800 */
[----:B------:R-:W-:-:S02]  /*b220*/  ISETP.LT.OR P3, PT, R178, 0x32, P3 ;  /* 0x00000032b200780c */ /* 0x000fc40001f61670 */
[----:B------:R-:W-:Y:S02]  /*b230*/  FMNMX.FTZ R174, R12, R9, !PT ;  /* 0x000000090cae7209 */ /* 0x000fe40007810000 */
[----:B------:R-:W-:Y:S02]  /*b240*/  ISETP.GT.AND P2, PT, R179, 0x39, P2 ;  /* 0x00000039b300780c */ /* 0x000fe40001744270 */
[----:B------:R-:W-:Y:S01]  /*b250*/  FMNMX.FTZ R174, R13, R174, !PT ;  /* 0x000000ae0dae7209 */ /* 0x000fe20007810000 */
[----:B------:R0:W-:Y:S01]  /*b260*/  MUFU.EX2 R179, R152 ;  /* 0x0000009800b37308 */ /* 0x0001e20000000800 */
[----:B------:R-:W-:Y:S02]  /*b270*/  FSEL R169, R169, -INF , !P3 ;  /* 0xff800000a9a97808 */ /* 0x000fe40005800000 */
[----:B------:R-:W-:Y:S02]  /*b280*/  FMNMX.FTZ R174, R15, R174, !PT ;  /* 0x000000ae0fae7209 */ /* 0x000fe40007810000 */
[----:B------:R-:W-:-:S02]  /*b290*/  ISETP.LT.OR P2, PT, R178, 0x3a, P2 ;  /* 0x0000003ab200780c */ /* 0x000fc40001741670 */
[----:B------:R-:W-:Y:S01]  /*b2a0*/  FMNMX.FTZ R174, R21, R174, !PT ;  /* 0x000000ae15ae7209 */ /* 0x000fe20007810000 */
[----:B------:R1:W-:Y:S01]  /*b2b0*/  MUFU.EX2 R14, R7 ;  /* 0x00000007000e7308 */ /* 0x0003e20000000800 */
[----:B------:R-:W-:Y:S01]  /*b2c0*/  FSEL R173, R173, -INF , !P2 ;  /* 0xff800000adad7808 */ /* 0x000fe20005000000 */
[----:B0-----:R-:W-:Y:S01]  /*b2d0*/  IMAD.U32 R152, RZ, RZ, UR10 ;  /* 0x0000000aff987e24 */ /* 0x001fe2000f8e00ff */
[----:B------:R-:W-:-:S04]  /*b2e0*/  FMNMX.FTZ R174, R153, R174, !PT ;  /* 0x000000ae99ae7209 */ /* 0x000fc80007810000 */
[----:B------:R-:W-:Y:S01]  /*b2f0*/  FMNMX.FTZ R174, R155, R174, !PT ;  /* 0x000000ae9bae7209 */ /* 0x000fe20007810000 */
[----:B------:R0:W-:Y:S03]  /*b300*/  MUFU.EX2 R181, R156 ;  /* 0x0000009c00b57308 */ /* 0x0001e60000000800 */
        /* <DEDUP_REMOVED lines=8> */
[----:B------:R2:W-:Y:S03]  /*b390*/  MUFU.EX2 R183, R160 ;  /* 0x000000a000b77308 */ /* 0x0005e60000000800 */
[----:B------:R-:W-:-:S04]  /*b3a0*/  FMNMX.FTZ R174, R169, R174, !PT ;  /* 0x000000aea9ae7209 */ /* 0x000fc80007810000 */
[----:B------:R-:W-:Y:S01]  /*b3b0*/  FMNMX.FTZ R174, R171, R174, !PT ;  /* 0x000000aeabae7209 */ /* 0x000fe20007810000 */
[----:B------:R-:W-:Y:S03]  /*b3c0*/  MUFU.EX2 R158, R158 ;  /* 0x0000009e009e7308 */ /* 0x000fe60000000800 */
[----:B------:R-:W-:-:S05]  /*b3d0*/  FMNMX.FTZ R176, R173, R174, !PT ;  /* 0x000000aeadb07209 */ /* 0x000fca0007810000 */
[----:B------:R-:W3:Y:S01]  /*b3e0*/  SHFL.BFLY PT, R9, R176, 0x2, 0x1f ;  /* 0x0c401f00b0097f89 */ /* 0x000ee200000e0000 */
[----:B------:R-:W-:Y:S08]  /*b3f0*/  MUFU.EX2 R189, R172 ;  /* 0x000000ac00bd7308 */ /* 0x000ff00000000800 */
[----:B------:R4:W-:Y:S08]  /*b400*/  MUFU.EX2 R185, R164 ;  /* 0x000000a400b97308 */ /* 0x0009f00000000800 */
[----:B------:R-:W-:Y:S01]  /*b410*/  MUFU.EX2 R162, R162 ;  /* 0x000000a200a27308 */ /* 0x000fe20000000800 */
[----:B---3--:R-:W-:-:S07]  /*b420*/  FMNMX.FTZ R9, R176, R9, !PT ;  /* 0x00000009b0097209 */ /* 0x008fce0007810000 */
[----:B------:R-:W-:Y:S01]  /*b430*/  MUFU.EX2 R166, R166 ;  /* 0x000000a600a67308 */ /* 0x000fe20000000800 */
[----:B------:R-:W3:Y:S07]  /*b440*/  SHFL.BFLY PT, R174, R9, 0x1, 0x1f ;  /* 0x0c201f0009ae7f89 */ /* 0x000eee00000e0000 */
[----:B------:R-:W-:Y:S08]  /*b450*/  MUFU.EX2 R170, R170 ;  /* 0x000000aa00aa7308 */ /* 0x000ff00000000800 */
[----:B------:R-:W-:Y:S01]  /*b460*/  MUFU.EX2 R177, R177 ;  /* 0x000000b100b17308 */ /* 0x000fe20000000800 */
[----:B---3--:R-:W-:-:S04]  /*b470*/  FMNMX.FTZ R9, R9, R174, !PT ;  /* 0x000000ae09097209 */ /* 0x008fc80007810000 */
[C---:B------:R-:W-:Y:S01]  /*b480*/  FSETP.NEU.FTZ.AND P2, PT, R9.reuse, -INF , PT ;  /* 0xff8000000900780b */ /* 0x040fe20003f5d000 */
[----:B------:R-:W-:-:S03]  /*b490*/  FFMA.FTZ R152, R9, R152, -8 ;  /* 0xc100000009987423 */ /* 0x000fc60000010098 */
[----:B------:R-:W-:-:S05]  /*b4a0*/  FSEL R191, R9, RZ, P2 ;  /* 0x000000ff09bf7208 */ /* 0x000fca0001000000 */
[----:B------:R-:W-:Y:S01]  /*b4b0*/  FADD.FTZ R10, -R191, R10 ;  /* 0x0000000abf0a7221 */ /* 0x000fe20000010100 */
[----:B------:R-:W-:Y:S01]  /*b4c0*/  FMUL.FTZ R191, R6, UR10 ;  /* 0x0000000a06bf7c20 */ /* 0x000fe20008410000 */
[----:B------:R-:W-:Y:S02]  /*b4d0*/  FSEL R6, R152, RZ, P2 ;  /* 0x000000ff98067208 */ /* 0x000fe40001000000 */
[----:B------:R-:W-:-:S03]  /*b4e0*/  FMUL.FTZ R10, R10, UR10 ;  /* 0x0000000a0a0a7c20 */ /* 0x000fc60008410000 */
[--C-:B------:R-:W-:Y:S01]  /*b4f0*/  FFMA.FTZ R11, R11, UR10, -R6.reuse ;  /* 0x0000000a0b0b7c23 */ /* 0x100fe20008010806 */
[----:B------:R-:W-:-:S01]  /*b500*/  FFMA.FTZ R12, R12, UR10, -R6 ;  /* 0x0000000a0c0c7c23 */ /* 0x000fc20008010806 */
[----:B------:R-:W3:Y:S01]  /*b510*/  MUFU.EX2 R191, R191 ;  /* 0x000000bf00bf7308 */ /* 0x000ee20000000800 */
[----:B------:R-:W-:-:S01]  /*b520*/  FFMA.FTZ R13, R13, UR10, -R6 ;  /* 0x0000000a0d0d7c23 */ /* 0x000fc20008010806 */
[--C-:B------:R-:W-:Y:S01]  /*b530*/  FFMA.FTZ R152, R15, UR10, -R6.reuse ;  /* 0x0000000a0f987c23 */ /* 0x100fe20008010806 */
[----:B-1----:R-:W-:-:S01]  /*b540*/  FFMA.FTZ R7, R21, UR10, -R6 ;  /* 0x0000000a15077c23 */ /* 0x002fc20008010806 */
[--C-:B0-----:R-:W-:Y:S01]  /*b550*/  FFMA.FTZ R156, R153, UR10, -R6.reuse ;  /* 0x0000000a999c7c23 */ /* 0x101fe20008010806 */
[----:B------:R-:W-:-:S01]  /*b560*/  FFMA.FTZ R15, R155, UR10, -R6 ;  /* 0x0000000a9b0f7c23 */ /* 0x000fc20008010806 */
[--C-:B--2---:R-:W-:Y:S01]  /*b570*/  FFMA.FTZ R160, R157, UR10, -R6.reuse ;  /* 0x0000000a9da07c23 */ /* 0x104fe20008010806 */
[----:B------:R-:W-:-:S01]  /*b580*/  FFMA.FTZ R21, R159, UR10, -R6 ;  /* 0x0000000a9f157c23 */ /* 0x000fc20008010806 */
[----:B------:R-:W-:Y:S01]  /*b590*/  MUFU.EX2 R11, R11 ;  /* 0x0000000b000b7308 */ /* 0x000fe20000000800 */
[----:B----4-:R-:W-:-:S01]  /*b5a0*/  FFMA.FTZ R164, R161, UR10, -R6 ;  /* 0x0000000aa1a47c23 */ /* 0x010fc20008010806 */
[--C-:B------:R-:W-:Y:S01]  /*b5b0*/  FFMA.FTZ R163, R163, UR10, -R6.reuse ;  /* 0x0000000aa3a37c23 */ /* 0x100fe20008010806 */
[----:B------:R-:W-:-:S01]  /*b5c0*/  FFMA.FTZ R165, R165, UR10, -R6 ;  /* 0x0000000aa5a57c23 */ /* 0x000fc20008010806 */
[--C-:B------:R-:W-:Y:S01]  /*b5d0*/  FFMA.FTZ R167, R167, UR10, -R6.reuse ;  /* 0x0000000aa7a77c23 */ /* 0x100fe20008010806 */
[----:B------:R-:W-:-:S01]  /*b5e0*/  FFMA.FTZ R169, R169, UR10, -R6 ;  /* 0x0000000aa9a97c23 */ /* 0x000fc20008010806 */
[--C-:B------:R-:W-:Y:S01]  /*b5f0*/  FFMA.FTZ R171, R171, UR10, -R6.reuse ;  /* 0x0000000aabab7c23 */ /* 0x100fe20008010806 */
[----:B------:R-:W-:-:S01]  /*b600*/  FFMA.FTZ R6, R173, UR10, -R6 ;  /* 0x0000000aad067c23 */ /* 0x000fc20008010806 */
[----:B------:R-:W0:Y:S01]  /*b610*/  MUFU.EX2 R10, R10 ;  /* 0x0000000a000a7308 */ /* 0x000e220000000800 */
[----:B---3--:R-:W-:-:S04]  /*b620*/  FFMA.FTZ R168, R191, R3, R182 ;  /* 0x00000003bfa87223 */ /* 0x008fc800000100b6 */
[----:B------:R-:W-:-:S03]  /*b630*/  FADD.FTZ R153, R175, R168 ;  /* 0x000000a8af997221 */ /* 0x000fc60000010000 */
[----:B------:R-:W1:Y:S01]  /*b640*/  MUFU.EX2 R12, R12 ;  /* 0x0000000c000c7308 */ /* 0x000e620000000800 */
[----:B------:R-:W-:-:S04]  /*b650*/  FADD.FTZ R172, R20, R153 ;  /* 0x0000009914ac7221 */ /* 0x000fc80000010000 */
[----:B------:R-:W-:-:S03]  /*b660*/  FADD.FTZ R153, R179, R172 ;  /* 0x000000acb3997221 */ /* 0x000fc60000010000 */
[----:B------:R-:W2:Y:S01]  /*b670*/  MUFU.EX2 R13, R13 ;  /* 0x0000000d000d7308 */ /* 0x000ea20000000800 */
[----:B0-----:R-:W-:-:S01]  /*b680*/  FFMA.FTZ R3, R10, R4, R11 ;  /* 0x000000040a037223 */ /* 0x001fc2000001000b */
[----:B------:R-:W-:-:S04]  /*b690*/  FADD.FTZ R172, R154, R153 ;  /* 0x000000999aac7221 */ /* 0x000fc80000010000 */
[----:B------:R-:W-:Y:S02]  /*b6a0*/  FADD.FTZ R153, R181, R172 ;  /* 0x000000acb5997221 */ /* 0x000fe40000010000 */
[----:B------:R-:W0:Y:S01]  /*b6b0*/  MUFU.EX2 R152, R152 ;  /* 0x0000009800987308 */ /* 0x000e220000000800 */
[----:B-1----:R-:W-:-:S01]  /*b6c0*/  FADD.FTZ R4, R12, R3 ;  /* 0x000000030c047221 */ /* 0x002fc20000010000 */
[----:B------:R-:W-:-:S04]  /*b6d0*/  FADD.FTZ R174, R158, R153 ;  /* 0x000000999eae7221 */ /* 0x000fc80000010000 */
[----:B------:R-:W-:Y:S02]  /*b6e0*/  FADD.FTZ R153, R183, R174 ;  /* 0x000000aeb7997221 */ /* 0x000fe40000010000 */
[----:B------:R-:W1:Y:S01]  /*b6f0*/  MUFU.EX2 R7, R7 ;  /* 0x0000000700077308 */ /* 0x000e620000000800 */
[----:B--2---:R-:W-:-:S01]  /*b700*/  FADD.FTZ R3, R13, R4 ;  /* 0x000000040d037221 */ /* 0x004fc20000010000 */
[----:B------:R-:W-:-:S04]  /*b710*/  FADD.FTZ R174, R162, R153 ;  /* 0x00000099a2ae7221 */ /* 0x000fc80000010000 */
[----:B------:R-:W-:Y:S02]  /*b720*/  FADD.FTZ R153, R185, R174 ;  /* 0x000000aeb9997221 */ /* 0x000fe40000010000 */
[----:B------:R-:W2:Y:S01]  /*b730*/  MUFU.EX2 R156, R156 ;  /* 0x0000009c009c7308 */ /* 0x000ea20000000800 */
[----:B0-----:R-:W-:-:S01]  /*b740*/  FADD.FTZ R4, R152, R3 ;  /* 0x0000000398047221 */ /* 0x001fc20000010000 */
[----:B------:R-:W-:-:S04]  /*b750*/  FADD.FTZ R174, R166, R153 ;  /* 0x00000099a6ae7221 */ /* 0x000fc80000010000 */
[----:B------:R-:W-:Y:S02]  /*b760*/  FADD.FTZ R153, R187, R174 ;  /* 0x000000aebb997221 */ /* 0x000fe40000010000 */
[----:B------:R-:W0:Y:S01]  /*b770*/  MUFU.EX2 R15, R15 ;  /* 0x0000000f000f7308 */ /* 0x000e220000000800 */
[----:B-1----:R-:W-:-:S01]  /*b780*/  FADD.FTZ R3, R7, R4 ;  /* 0x0000000407037221 */ /* 0x002fc20000010000 */
[----:B------:R-:W-:-:S04]  /*b790*/  FADD.FTZ R174, R170, R153 ;  /* 0x00000099aaae7221 */ /* 0x000fc80000010000 */
[----:B------:R-:W-:Y:S02]  /*b7a0*/  FADD.FTZ R174, R189, R174 ;  /* 0x000000aebdae7221 */ /* 0x000fe40000010000 */
        /* <DEDUP_REMOVED lines=17> */
[----:B-1----:R-:W-:-:S01]  /*b8c0*/  FADD.FTZ R4, R172, R3 ;  /* 0x00000003ac047221 */ /* 0x002fc20000010000 */
[----:B------:R-:W-:-:S04]  /*b8d0*/  FADD.FTZ R3, R177, R174 ;  /* 0x000000aeb1037221 */ /* 0x000fc80000010000 */
[----:B------:R-:W-:Y:S01]  /*b8e0*/  FADD.FTZ R3, R14, R3 ;  /* 0x000000030e037221 */ /* 0x000fe20000010000 */
[----:B--2---:R-:W-:-:S04]  /*b8f0*/  FADD.FTZ R153, R171, R4 ;  /* 0x00000004ab997221 */ /* 0x004fc80000010000 */
[----:B0-----:R-:W-:Y:S01]  /*b900*/  FADD.FTZ R4, R6, R153 ;  /* 0x0000009906047221 */ /* 0x001fe20000010000 */
[----:B------:R-:W-:Y:S06]  /*b910*/  @!P0 BRA `(.L_x_1224) ;  /* 0x0000000000048947 */ /* 0x000fec0003800000 */
[----:B------:R-:W-:Y:S01]  /*b920*/  BPT.TRAP 0x1 ;  /* 0x000000040000795c */ /* 0x000fe20000300000 */
.L_x_1224:
[----:B------:R-:W-:Y:S01]  /*b930*/  ULEA UR5, UR37, UR40, 0x3 ;  /* 0x0000002825057291 */ /* 0x000fe2000f8e183f */
[----:B------:R-:W-:Y:S01]  /*b940*/  ISETP.GT.AND P2, PT, R5, UR50, PT ;  /* 0x0000003205007c0c */ /* 0x000fe2000bf44270 */
[----:B------:R-:W-:Y:S01]  /*b950*/  FMUL.FTZ R24, R24, R191 ;  /* 0x000000bf18187220 */ /* 0x000fe20000410000 */
[----:B------:R-:W-:Y:S01]  /*b960*/  F2FP.SATFINITE.E4M3.F32.PACK_AB_MERGE_C R13, R152, R13, RZ ;  /* 0x0000000d980d723e */ /* 0x000fe200048070ff */
[----:B------:R-:W-:Y:S01]  /*b970*/  UIADD3 UR5, UR5, 0x28460, URZ ;  /* 0x0002846005057890 */ /* 0x000fe2000fffe03f */
[----:B------:R-:W-:Y:S01]  /*b980*/  F2FP.SATFINITE.E4M3.F32.PACK_AB_MERGE_C R15, R160, R15, RZ ;  /* 0x0000000fa00f723e */ /* 0x000fe200048070ff */
[----:B------:R-:W-:Y:S01]  /*b990*/  UMOV UR37, UR6 ;  /* 0x0000000600257c82 */ /* 0x000fe20008000000 */
[----:B------:R-:W-:Y:S01]  /*b9a0*/  F2FP.SATFINITE.E4M3.F32.PACK_AB_MERGE_C R12, R12, R11, R13 ;  /* 0x0000000b0c0c723e */ /* 0x000fe2000480700d */
[----:B------:R-:W-:Y:S01]  /*b9b0*/  UPRMT UR5, UR57, 0x654, UR5 ;  /* 0x0000065439057896 */ /* 0x000fe20008000005 */
[----:B------:R-:W-:Y:S01]  /*b9c0*/  F2FP.SATFINITE.E4M3.F32.PACK_AB_MERGE_C R166, R187, R166, RZ ;  /* 0x000000a6bba6723e */ /* 0x000fe200048070ff */
[----:B------:R-:W-:Y:S01]  /*b9d0*/  FMUL.FTZ R25, R25, R191 ;  /* 0x000000bf19197220 */ /* 0x000fe20000410000 */
[----:B------:R-:W-:Y:S01]  /*b9e0*/  F2FP.SATFINITE.E4M3.F32.PACK_AB_MERGE_C R14, R14, R177, RZ ;  /* 0x000000b10e0e723e */ /* 0x000fe200048070ff */
[----:B------:R-:W-:Y:S01]  /*b9f0*/  FMUL.FTZ R28, R28, R191 ;  /* 0x000000bf1c1c7220 */ /* 0x000fe20000410000 */
[----:B------:R-:W-:Y:S01]  /*ba00*/  F2FP.SATFINITE.E4M3.F32.PACK_AB_MERGE_C R15, R156, R7, R15 ;  /* 0x000000079c0f723e */ /* 0x000fe2000480700f */
        /* <DEDUP_REMOVED lines=140> */
[----:B------:R-:W-:-:S02]  /*c2d0*/  IMAD.MOV.U32 R189, RZ, RZ, R12 ;  /* 0x000000ffffbd7224 */ /* 0x000fc400078e000c */
[----:B------:R-:W-:Y:S01]  /*c2e0*/  IMAD.MOV.U32 R191, RZ, RZ, R15 ;  /* 0x000000ffffbf7224 */ /* 0x000fe200078e000f */
[----:B------:R-:W-:Y:S06]  /*c2f0*/  @P2 BRA `(.L_x_1225) ;  /* 0xffffffd400fc2947 */ /* 0x000fec000383ffff */
[----:B------:R-:W-:-:S05]  /*c300*/  UMOV UR37, UR6 ;  /* 0x0000000600257c82 */ /* 0x000fca0008000000 */
.L_x_1207:
[----:B------:R-:W-:Y:S06]  /*c310*/  BAR.ARV 0x8, 0x180 ;  /* 0x0206000000007b1d */ /* 0x000fec0000002000 */
[----:B------:R-:W-:Y:S05]  /*c320*/  @!P0 BRA `(.L_x_1226) ;  /* 0x0000000000048947 */ /* 0x000fea0003800000 */
[----:B------:R-:W-:Y:S01]  /*c330*/  BPT.TRAP 0x1 ;  /* 0x000000040000795c */ /* 0x000fe20000300000 */
.L_x_1226:
[----:B------:R-:W-:Y:S01]  /*c340*/  ULEA UR14, UR37, UR40, 0x3 ;  /* 0x00000028250e7291 */ /* 0x000fe2000f8e183f */
[----:B------:R-:W-:-:S05]  /*c350*/  IMAD.U32 R0, RZ, RZ, UR36 ;  /* 0x00000024ff007e24 */ /* 0x000fca000f8e00ff */
[----:B------:R-:W-:-:S04]  /*c360*/  SHF.L.U32 R0, R0, 0x1f, RZ ;  /* 0x0000001f00007819 */ /* 0x000fc800000006ff */
[----:B------:R0:W1:Y:S01]  /*c370*/  SYNCS.PHASECHK.TRANS64.TRYWAIT P1, [UR14+0x28450], R0 ;  /* 0x02845000ff0075a7 */ /* 0x000062000802014e */
[----:B------:R-:W-:Y:S05]  /*c380*/  @!P0 BRA `(.L_x_1227) ;  /* 0x0000000000048947 */ /* 0x000fea0003800000 */
[----:B------:R-:W-:Y:S01]  /*c390*/  BPT.TRAP 0x1 ;  /* 0x000000040000795c */ /* 0x000fe20000300000 */
.L_x_1227:
[----:B-1----:R-:W-:Y:S05]  /*c3a0*/  @P1 BRA `(.L_x_1228) ;  /* 0x0000000000081947 */ /* 0x002fea0003800000 */
[----:B------:R-:W1:Y:S02]  /*c3b0*/  SYNCS.PHASECHK.TRANS64.TRYWAIT P1, [UR14+0x28450], R0 ;  /* 0x02845000ff0075a7 */ /* 0x000e64000802014e */
[----:B-1----:R-:W-:Y:S05]  /*c3c0*/  @!P1 BRA `(.L_x_1229) ;  /* 0x000000d800109947 */ /* 0x002fea0003800000 */
.L_x_1228:
[----:B------:R-:W-:Y:S01]  /*c3d0*/  ULDC.64 UR4, c[0x0][0x9a0] ;  /* 0x0002680000047ab9 */ /* 0x000fe20000000a00 */
[----:B------:R-:W-:Y:S01]  /*c3e0*/  UIADD3 UR40, UR40, 0x8000, URZ ;  /* 0x0000800028287890 */ /* 0x000fe2000fffe03f */
[----:B------:R-:W-:Y:S01]  /*c3f0*/  WARPGROUP.ARRIVE ;  /* 0x00000000000079c5 */ /* 0x000fe20000000000 */
[----:B------:R-:W-:Y:S01]  /*c400*/  UISETP.NE.U32.AND UP0, UPT, UR4, URZ, UPT ;  /* 0x0000003f0400728c */ /* 0x000fe2000bf05070 */
[----:B------:R-:W-:Y:S01]  /*c410*/  IMAD.MOV.U32 R10, RZ, RZ, 0x3f800000 ;  /* 0x3f800000ff0a7424 */ /* 0x000fe200078e00ff */
[----:B------:R-:W-:Y:S02]  /*c420*/  USHF.R.U32.HI UR40, URZ, 0x4, UR40 ;  /* 0x000000043f287899 */ /* 0x000fe40008011628 */
[----:B------:R-:W-:Y:S02]  /*c430*/  UISETP.NE.AND.EX UP0, UPT, UR5, URZ, UPT, UP0 ;  /* 0x0000003f0500728c */ /* 0x000fe4000bf05300 */
[----:B------:R-:W-:-:S04]  /*c440*/  ULOP3.LUT UR40, UR40, 0x3fff, URZ, 0xc0, !UPT ;  /* 0x00003fff28287892 */ /* 0x000fc8000f8ec03f */
[----:B------:R-:W-:Y:S01]  /*c450*/  ULOP3.LUT UR11, UR40, 0x10000, URZ, 0xfc, !UPT ;  /* 0x00010000280b7892 */ /* 0x000fe2000f8efc3f */
[----:B------:R-:W-:-:S03]  /*c460*/  PLOP3.LUT P1, PT, PT, PT, UP0, 0x80, 0x0 ;  /* 0x000000000000781c */ /* 0x000fc60003f2f008 */
[----:B------:R-:W-:Y:S02]  /*c470*/  ULEA UR11, UR37, UR11, 0xa ;  /* 0x0000000b250b7291 */ /* 0x000fe4000f8e503f */
[----:B------:R-:W-:Y:S01]  /*c480*/  @UP0 USHF.R.S32.HI UR8, URZ, 0x1f, UR51 ;  /* 0x0000001f3f080899 */ /* 0x000fe20008011433 */
[----:B------:R-:W-:-:S03]  /*c490*/  @UP0 ULDC.64 UR12, c[0x0][0x9c8] ;  /* 0x00027200000c0ab9 */ /* 0x000fc60000000a00 */
[----:B------:R-:W-:Y:S02]  /*c4a0*/  @UP0 UIMAD UR8, UR8, UR12, URZ ;  /* 0x0000000c080802a4 */ /* 0x000fe4000f8e023f */
[----:B------:R-:W-:Y:S02]  /*c4b0*/  @UP0 UIMAD.WIDE.U32 UR6, UR51, UR12, URZ ;  /* 0x0000000c330602a5 */ /* 0x000fe4000f8e003f */
[----:B------:R-:W-:-:S03]  /*c4c0*/  @UP0 UIMAD UR8, UR51, UR13, UR8 ;  /* 0x0000000d330802a4 */ /* 0x000fc6000f8e0208 */
[----:B------:R-:W-:Y:S01]  /*c4d0*/  @UP0 ULDC.64 UR12, c[0x0][0x9d0] ;  /* 0x00027400000c0ab9 */ /* 0x000fe20000000a00 */
[----:B------:R-:W-:-:S04]  /*c4e0*/  @UP0 UIADD3 UR7, UR7, UR8, URZ ;  /* 0x0000000807070290 */ /* 0x000fc8000fffe03f */
[----:B------:R-:W-:-:S03]  /*c4f0*/  @UP0 UIMAD.WIDE.U32 UR8, UR52, UR12, UR6 ;  /* 0x0000000c340802a5 */ /* 0x000fc6000f8e0006 */
[----:B------:R-:W-:Y:S01]  /*c500*/  UMOV UR6, UR11 ;  /* 0x0000000b00067c82 */ /* 0x000fe20008000000 */
[----:B------:R-:W-:Y:S01]  /*c510*/  UMOV UR7, 0x80000020 ;  /* 0x8000002000077882 */ /* 0x000fe20000000000 */
[----:B------:R-:W-:Y:S01]  /*c520*/  @UP0 UIMAD UR9, UR52, UR13, UR9 ;  /* 0x0000000d340902a4 */ /* 0x000fe2000f8e0209 */
[----:B------:R-:W-:Y:S01]  /*c530*/  QGMMA.64x256x32.F32.E4M3.E4M3 R24, R188, gdesc[UR4], R24, gsb0 ;  /* 0x03e00004bc187df3 */ /* 0x000fe20008000818 */
[----:B------:R-:W-:-:S04]  /*c540*/  @UP0 ULEA UR4, UP1, UR8, UR4, 0x2 ;  /* 0x0000000408040291 */ /* 0x000fc8000f82103f */
[----:B------:R-:W-:Y:S02]  /*c550*/  @UP0 ULEA.HI.X UR5, UR8, UR5, UR9, 0x2, UP1 ;  /* 0x0000000508050291 */ /* 0x000fe400088f1409 */
[----:B------:R-:W-:-:S04]  /*c560*/  IMAD.U32 R6, RZ, RZ, UR4 ;  /* 0x00000004ff067e24 */ /* 0x000fc8000f8e00ff */
[----:B------:R-:W-:-:S05]  /*c570*/  IMAD.U32 R7, RZ, RZ, UR5 ;  /* 0x00000005ff077e24 */ /* 0x000fca000f8e00ff */
[----:B------:R2:W3:Y:S01]  /*c580*/  @P1 LDG.E R10, desc[UR48][R6.64] ;  /* 0x00000030060a1981 */ /* 0x0004e2000c1e1900 */
[----:B------:R-:W-:Y:S01]  /*c590*/  UIADD3 UR4, UR11, 0x2, URZ ;  /* 0x000000020b047890 */ /* 0x000fe2000fffe03f */
[----:B------:R-:W-:-:S06]  /*c5a0*/  UMOV UR7, 0x80000020 ;  /* 0x8000002000077882 */ /* 0x000fcc0000000000 */
[----:B------:R-:W-:Y:S01]  /*c5b0*/  UMOV UR6, UR4 ;  /* 0x0000000400067c82 */ /* 0x000fe20008000000 */
[----:B01----:R-:W0:Y:S04]  /*c5c0*/  SHFL.BFLY PT, R0, R3, 0x2, 0x1f ;  /* 0x0c401f0003007f89 */ /* 0x003e2800000e0000 */
[----:B------:R-:W1:Y:S01]  /*c5d0*/  SHFL.BFLY PT, R11, R4, 0x2, 0x1f ;  /* 0x0c401f00040b7f89 */ /* 0x000e6200000e0000 */
[----:B0-----:R-:W-:-:S01]  /*c5e0*/  FADD.FTZ R0, R0, R3 ;  /* 0x0000000300007221 */ /* 0x001fc20000010000 */
[----:B-1----:R-:W-:-:S04]  /*c5f0*/  FADD.FTZ R11, R11, R4 ;  /* 0x000000040b0b7221 */ /* 0x002fc80000010000 */
[----:B------:R-:W0:Y:S04]  /*c600*/  SHFL.BFLY PT, R5, R0, 0x1, 0x1f ;  /* 0x0c201f0000057f89 */ /* 0x000e2800000e0000 */
[----:B------:R-:W1:Y:S01]  /*c610*/  SHFL.BFLY PT, R12, R11, 0x1, 0x1f ;  /* 0x0c201f000b0c7f89 */ /* 0x000e6200000e0000 */
[----:B0-----:R-:W-:-:S01]  /*c620*/  FADD.FTZ R13, R0, R5 ;  /* 0x00000005000d7221 */ /* 0x001fc20000010000 */
[----:B-1----:R-:W-:-:S04]  /*c630*/  FADD.FTZ R12, R11, R12 ;  /* 0x0000000c0b0c7221 */ /* 0x002fc80000010000 */
[C---:B------:R-:W-:Y:S01]  /*c640*/  FSETP.NE.FTZ.AND P1, PT, R13.reuse, RZ, PT ;  /* 0x000000ff0d00720b */ /* 0x040fe20003f35000 */
[----:B------:R-:W-:Y:S01]  /*c650*/  FMUL.FTZ R14, R13, 0.00390625 ;  /* 0x3b8000000d0e7820 */ /* 0x000fe20000410000 */
[----:B------:R-:W-:Y:S01]  /*c660*/  FMUL.FTZ R15, R12, 0.00390625 ;  /* 0x3b8000000c0f7820 */ /* 0x000fe20000410000 */
[----:B------:R-:W-:-:S03]  /*c670*/  IMAD.MOV.U32 R5, RZ, RZ, RZ ;  /* 0x000000ffff057224 */ /* 0x000fc600078e00ff */
[----:B------:R-:W-:Y:S02]  /*c680*/  FSETP.NE.FTZ.AND P2, PT, R14, RZ, PT ;  /* 0x000000ff0e00720b */ /* 0x000fe40003f55000 */
[----:B------:R-:W-:-:S05]  /*c690*/  FSETP.NE.FTZ.AND P3, PT, R15, RZ, PT ;  /* 0x000000ff0f00720b */ /* 0x000fca0003f75000 */
[----:B------:R-:W-:Y:S01]  /*c6a0*/  @P1 MUFU.RCP R5, R13 ;  /* 0x0000000d00051308 */ /* 0x000fe20000001000 */
[----:B------:R-:W-:Y:S01]  /*c6b0*/  FSETP.NE.FTZ.AND P1, PT, R12, RZ, PT ;  /* 0x000000ff0c00720b */ /* 0x000fe20003f35000 */
[----:B------:R-:W-:-:S06]  /*c6c0*/  IMAD.MOV.U32 R11, RZ, RZ, RZ ;  /* 0x000000ffff0b7224 */ /* 0x000fcc00078e00ff */
[----:B------:R-:W0:Y:S08]  /*c6d0*/  @P2 MUFU.LG2 R4, R14 ;  /* 0x0000000e00042308 */ /* 0x000e300000000c00 */
[----:B--2---:R-:W1:Y:S01]  /*c6e0*/  @P3 MUFU.LG2 R6, R15 ;  /* 0x0000000f00063308 */ /* 0x004e620000000c00 */
[----:B------:R-:W-:Y:S02]  /*c6f0*/  WARPGROUP.DEPBAR.LE gsb0, 0x0 ;  /* 0x00008000000079c5 */ /* 0x000fe40000010000 */
[----:B------:R-:W-:-:S06]  /*c700*/  WARPGROUP.ARRIVE ;  /* 0x00000000000079c5 */ /* 0x000fcc0000000000 */
[----:B------:R-:W-:Y:S01]  /*c710*/  QGMMA.64x256x32.F32.E4M3.E4M3 R24, R184, gdesc[UR4], R24, gsb0 ;  /* 0x03e00004b8187df3 */ /* 0x000fe20008000818 */
[----:B------:R-:W2:Y:S01]  /*c720*/  @P1 MUFU.RCP R11, R12 ;  /* 0x0000000c000b1308 */ /* 0x000ea20000001000 */
[----:B------:R-:W-:Y:S02]  /*c730*/  IMAD.U32 R7, RZ, RZ, UR10 ;  /* 0x0000000aff077e24 */ /* 0x000fe4000f8e00ff */
[----:B------:R-:W-:Y:S02]  /*c740*/  IMAD.U32 R20, RZ, RZ, UR10 ;  /* 0x0000000aff147e24 */ /* 0x000fe4000f8e00ff */
[----:B0-----:R-:W-:Y:S01]  /*c750*/  @P2 FMUL.FTZ R4, R4, 0.69314718246459960938 ;  /* 0x3f31721804042820 */ /* 0x001fe20000410000 */
[----:B------:R-:W-:Y:S01]  /*c760*/  @P2 FMUL.FTZ R7, R7, 0.69314718246459960938 ;  /* 0x3f31721807072820 */ /* 0x000fe20000410000 */
[----:B-1----:R-:W-:Y:S01]  /*c770*/  @P3 FMUL.FTZ R6, R6, 0.69314718246459960938 ;  /* 0x3f31721806063820 */ /* 0x002fe20000410000 */
[----:B------:R-:W-:Y:S01]  /*c780*/  @P3 FMUL.FTZ R13, R20, 0.69314718246459960938 ;  /* 0x3f317218140d3820 */ /* 0x000fe20000410000 */
[----:B------:R-:W-:-:S02]  /*c790*/  IMAD.MOV.U32 R0, RZ, RZ, -0x800000 ;  /* 0xff800000ff007424 */ /* 0x000fc400078e00ff */
[----:B------:R-:W-:Y:S01]  /*c7a0*/  @P2 FFMA.FTZ R0, R7, R8, R4 ;  /* 0x0000000807002223 */ /* 0x000fe20000010004 */
[----:B------:R-:W-:Y:S02]  /*c7b0*/  IMAD.MOV.U32 R3, RZ, RZ, -0x800000 ;  /* 0xff800000ff037424 */ /* 0x000fe400078e00ff */
[----:B------:R-:W-:Y:S01]  /*c7c0*/  @P3 FFMA.FTZ R3, R13, R9, R6 ;  /* 0x000000090d033223 */ /* 0x000fe20000010006 */
[-C--:B---3--:R-:W-:Y:S01]  /*c7d0*/  FMUL.FTZ R5, R5, R10.reuse ;  /* 0x0000000a05057220 */ /* 0x088fe20000410000 */
[----:B--2---:R-:W-:Y:S01]  /*c7e0*/  FMUL.FTZ R4, R11, R10 ;  /* 0x0000000a0b047220 */ /* 0x004fe20000410000 */
[----:B------:R-:W-:Y:S02]  /*c7f0*/  WARPGROUP.DEPBAR.LE gsb0, 0x0 ;  /* 0x00008000000079c5 */ /* 0x000fe40000010000 */
[----:B------:R-:W-:Y:S05]  /*c800*/  @!P0 BRA `(.L_x_1230) ;  /* 0x0000000000048947 */ /* 0x000fea0003800000 */
[----:B------:R-:W-:Y:S01]  /*c810*/  BPT.TRAP 0x1 ;  /* 0x000000040000795c */ /* 0x000fe20000300000 */
.L_x_1230:
[----:B------:R-:W-:Y:S01]  /*c820*/  UIADD3 UR4, UR14, 0x28460, URZ ;  /* 0x000284600e047890 */ /* 0x000fe2000fffe03f */
[-C--:B------:R-:W-:Y:S01]  /*c830*/  FMUL.FTZ R24, R24, R5.reuse ;  /* 0x0000000518187220 */ /* 0x080fe20000410000 */
[----:B------:R-:W-:Y:S01]  /*c840*/  UIADD3 UR37, UR37, 0x1, URZ ;  /* 0x0000000125257890 */ /* 0x000fe2000fffe03f */
[-C--:B------:R-:W-:Y:S01]  /*c850*/  FMUL.FTZ R29, R29, R5.reuse ;  /* 0x000000051d1d7220 */ /* 0x080fe20000410000 */
[----:B------:R-:W-:Y:S01]  /*c860*/  UPRMT UR4, UR57, 0x654, UR4 ;  /* 0x0000065439047896 */ /* 0x000fe20008000004 */
[-C--:B------:R-:W-:Y:S01]  /*c870*/  FMUL.FTZ R32, R32, R5.reuse ;  /* 0x0000000520207220 */ /* 0x080fe20000410000 */
[----:B------:R-:W-:Y:S01]  /*c880*/  UISETP.NE.AND UP0, UPT, UR37, 0x2, UPT ;  /* 0x000000022500788c */ /* 0x000fe2000bf05270 */
[-C--:B------:R-:W-:Y:S01]  /*c890*/  FMUL.FTZ R37, R37, R5.reuse ;  /* 0x0000000525257220 */ /* 0x080fe20000410000 */
[-C--:B------:R-:W-:Y:S01]  /*c8a0*/  FMUL.FTZ R40, R40, R5.reuse ;  /* 0x0000000528287220 */ /* 0x080fe20000410000 */
[-C--:B------:R-:W-:Y:S01]  /*c8b0*/  FMUL.FTZ R45, R45, R5.reuse ;  /* 0x000000052d2d7220 */ /* 0x080fe20000410000 */
[-C--:B------:R-:W-:Y:S01]  /*c8c0*/  FMUL.FTZ R48, R48, R5.reuse ;  /* 0x0000000530307220 */ /* 0x080fe20000410000 */
[-C--:B------:R-:W-:Y:S01]  /*c8d0*/  FMUL.FTZ R53, R53, R5.reuse ;  /* 0x0000000535357220 */ /* 0x080fe20000410000 */
[-C--:B------:R-:W-:Y:S01]  /*c8e0*/  FMUL.FTZ R56, R56, R5.reuse ;  /* 0x0000000538387220 */ /* 0x080fe20000410000 */
[----:B------:R-:W-:Y:S01]  /*c8f0*/  SYNCS.ARRIVE.TRANS64.RED.A1T0 RZ, [UR4], RZ ;  /* 0x000000ffffff79a7 */ /* 0x000fe20008100404 */
        /* <DEDUP_REMOVED lines=123> */
[----:B------:R-:W-:-:S12]  /*d0b0*/  ULOP3.LUT UR36, UR36, UR4, URZ, 0x3c, !UPT ;  /* 0x0000000424247292 */ /* 0x000fd8000f8e3c3f */
.L_x_1156:
[----:B------:R-:W0:Y:S08]  /*d0c0*/  S2UR UR4, SR_CgaCtaId ;  /* 0x00000000000479c3 */ /* 0x000e300000008800 */
[----:B------:R-:W-:Y:S01]  /*d0d0*/  BAR.SYNC.DEFER_BLOCKING 0x5, 0x180 ;  /* 0x0146000000007b1d */ /* 0x000fe20000010000 */
[----:B------:R-:W-:-:S05]  /*d0e0*/  UISETP.NE.AND UP0, UPT, UR54, URZ, UPT ;  /* 0x0000003f3600728c */ /* 0x000fca000bf05270 */
[----:B------:R-:W-:Y:S01]  /*d0f0*/  UMOV UR7, 0x400 ;  /* 0x0000040000077882 */ /* 0x000fe20000000000 */
[----:B------:R-:W-:Y:S05]  /*d100*/  BSSY B0, `(.L_x_1231) ;  /* 0x00005ef000007945 */ /* 0x000fea0003800000 */
[----:B------:R-:W-:Y:S01]  /*d110*/  @!UP0 ULDC UR54, c[0x0][0xad4] ;  /* 0x0002b50000368ab9 */ /* 0x000fe20000000800 */
[----:B0-----:R-:W-:-:S09]  /*d120*/  ULEA UR7, UR4, UR7, 0x18 ;  /* 0x0000000704077291 */ /* 0x001fd2000f8ec03f */
[----:B------:R-:W0:Y:S02]  /*d130*/  LDS.128 R4, [UR7+0x284d0] ;  /* 0x0284d007ff047984 */ /* 0x000e240008000c00 */
[----:B0-----:R-:W-:Y:S02]  /*d140*/  R2UR UR5, R5 ;  /* 0x00000000050572ca */ /* 0x001fe400000e0000 */
[----:B------:R-:W-:Y:S02]  /*d150*/  R2UR UR6, R6 ;  /* 0x00000000060672ca */ /* 0x000fe400000e0000 */
[----:B------:R-:W-:Y:S01]  /*d160*/  R2UR UR51, R7 ;  /* 0x00000000073372ca */ /* 0x000fe200000e0000 */
[----:B------:R-:W-:Y:S06]  /*d170*/  BAR.ARV 0x4, 0x180 ;  /* 0x0106000000007b1d */ /* 0x000fec0000002000 */
[----:B------:R-:W-:Y:S08]  /*d180*/  @P0 BRA `(.L_x_1232) ;  /* 0x0000004c00d00947 */ /* 0x000ff00003800000 */
[----:B------:R-:W0:Y:S01]  /*d190*/  S2R R9, SR_TID.X ;  /* 0x0000000000097919 */ /* 0x000e220000002100 */
[----:B------:R-:W-:Y:S01]  /*d1a0*/  ULDC.64 UR8, c[0x4][0x38] ;  /* 0x01000e0000087ab9 */ /* 0x000fe20000000a00 */
[----:B------:R-:W1:Y:S01]  /*d1b0*/  S2UR UR4, SR_SWINHI ;  /* 0x00000000000479c3 */ /* 0x000e620000002f00 */
[----:B------:R-:W-:Y:S01]  /*d1c0*/  ULDC.64 UR14, c[0x0][0xc00] ;  /* 0x00030000000e7ab9 */ /* 0x000fe20000000a00 */
[----:B------:R-:W-:Y:S01]  /*d1d0*/  ULDC.64 UR10, c[0x0][0xc00] ;  /* 0x00030000000a7ab9 */ /* 0x000fe20000000a00 */
[----:B------:R-:W-:-:S05]  /*d1e0*/  ULDC.64 UR12, c[0x0][0xc08] ;  /* 0x00030200000c7ab9 */ /* 0x000fca0000000a00 */
[----:B------:R-:W-:Y:S01]  /*d1f0*/  BAR.SYNC.DEFER_BLOCKING 0x1, 0x100 ;  /* 0x0044000000007b1d */ /* 0x000fe20000010000 */
[----:B------:R-:W-:-:S05]  /*d200*/  UISETP.GT.AND UP1, UPT, UR54, 0x1, UPT ;  /* 0x000000013600788c */ /* 0x000fca000bf24270 */
[----:B------:R-:W-:Y:S01]  /*d210*/  ULDC UR20, c[0x0][0xbe8] ;  /* 0x0002fa0000147ab9 */ /* 0x000fe20000000800 */
[----:B0-----:R-:W-:-:S05]  /*d220*/  IMAD.SHL.U32 R4, R9, 0x4, RZ ;  /* 0x0000000409047824 */ /* 0x001fca00078e00ff */
[----:B------:R-:W-:-:S04]  /*d230*/  LOP3.LUT R4, R4, 0xc, RZ, 0xc0, !PT ;  /* 0x0000000c04047812 */ /* 0x000fc800078ec0ff */
[----:B------:R-:W-:-:S05]  /*d240*/  IADD3 R4, P0, R4, UR8, RZ ;  /* 0x0000000804047c10 */ /* 0x000fca000ff1e0ff */
[----:B------:R-:W-:-:S05]  /*d250*/  IMAD.X R5, RZ, RZ, UR9, P0 ;  /* 0x00000009ff057e24 */ /* 0x000fca00080e06ff */
[----:B------:R0:W2:Y:S01]  /*d260*/  LDG.E.CONSTANT R7, desc[UR48][R4.64] ;  /* 0x0000003004077981 */ /* 0x0000a2000c1e9900 */
[----:B------:R-:W-:-:S03]  /*d270*/  LOP3.LUT P0, R6, R9, 0x3, RZ, 0xc0, !PT ;  /* 0x0000000309067812 */ /* 0x000fc6000780c0ff */
[----:B------:R-:W3:Y:S01]  /*d280*/  LDL R4, [R1+0x28] ;  /* 0x0000280001047983 */ /* 0x000ee20000100800 */
[----:B------:R-:W-:Y:S01]  /*d290*/  ISETP.EQ.OR P0, PT, R6, 0x3, !P0 ;  /* 0x000000030600780c */ /* 0x000fe20004702670 */
[----:B------:R-:W-:Y:S01]  /*d2a0*/  UMOV UR8, UR7 ;  /* 0x0000000700087c82 */ /* 0x000fe20008000000 */
[----:B-1----:R-:W-:Y:S01]  /*d2b0*/  UMOV UR9, UR4 ;  /* 0x0000000400097c82 */ /* 0x002fe20008000000 */
[----:B------:R-:W-:Y:S01]  /*d2c0*/  UIMAD.WIDE UR10, UR56, 0x4, UR10 ;  /* 0x00000004380a78a5 */ /* 0x000fe2000f8e020a */
        /* <DEDUP_REMOVED lines=16> */
[----:B------:R-:W-:Y:S01]  /*d3d0*/  IMAD.MOV.U32 R30, RZ, RZ, 0x2 ;  /* 0x00000002ff1e7424 */ /* 0x000fe200078e00ff */
        /* <DEDUP_REMOVED lines=11> */
[----:B0-----:R-:W-:Y:S02]  /*d490*/  SEL R5, R147, R8, P0 ;  /* 0x0000000893057207 */ /* 0x001fe40000000000 */
        /* <DEDUP_REMOVED lines=99> */
[----:B------:R-:W-:Y:S01]  /*dad0*/  SEL R130, R131, R130, P0 ;  /* 0x0000008283827207 */ /* 0x000fe20000000000 */
[----:B--2---:R-:W-:Y:S04]  /*dae0*/  SHFL.IDX PT, R152, R109, R7, 0x1c1f ;  /* 0x001c1f076d987589 */ /* 0x004fe800000e0000 */
[----:B------:R-:W-:Y:S04]  /*daf0*/  SHFL.IDX PT, R103, R53, R7, 0x1c1f ;  /* 0x001c1f0735677589 */ /* 0x000fe800000e0000 */
[----:B------:R-:W-:Y:S01]  /*db00*/  SHFL.IDX PT, R114, R65, R7, 0x1c1f ;  /* 0x001c1f0741727589 */ /* 0x000fe200000e0000 */
[----:B---3--:R-:W-:-:S03]  /*db10*/  IMAD.WIDE R30, R4, R30, UR8 ;  /* 0x00000008041e7e25 */ /* 0x008fc6000f8e021e */
[----:B------:R-:W-:Y:S01]  /*db20*/  SHFL.IDX PT, R6, R6, R7, 0x1c1f ;  /* 0x001c1f0706067589 */ /* 0x000fe200000e0000 */
[----:B------:R-:W-:-:S03]  /*db30*/  IADD3 R83, P2, R30, 0xc020, RZ ;  /* 0x0000c0201e537810 */ /* 0x000fc60007f5e0ff */
[----:B------:R-:W-:Y:S01]  /*db40*/  SHFL.IDX PT, R119, R49, R7, 0x1c1f ;  /* 0x001c1f0731777589 */ /* 0x000fe200000e0000 */
[----:B------:R-:W-:Y:S02]  /*db50*/  IADD3 R75, P4, R30, 0xc060, RZ ;  /* 0x0000c0601e4b7810 */ /* 0x000fe40007f9e0ff */
[----:B------:R-:W-:Y:S01]  /*db60*/  LOP3.LUT R82, R83, 0x380, RZ, 0xc0, !PT ;  /* 0x0000038053527812 */ /* 0x000fe200078ec0ff */
[----:B------:R-:W-:Y:S01]  /*db70*/  SHFL.IDX PT, R107, R57, R7, 0x1c1f ;  /* 0x001c1f07396b7589 */ /* 0x000fe200000e0000 */
[----:B------:R-:W-:Y:S02]  /*db80*/  LOP3.LUT R74, R75, 0x380, RZ, 0xc0, !PT ;  /* 0x000003804b4a7812 */ /* 0x000fe400078ec0ff */
[----:B------:R-:W-:Y:S01]  /*db90*/  SHF.R.U64 R82, R82, 0x3, RZ ;  /* 0x0000000352527819 */ /* 0x000fe200000012ff */
[----:B------:R-:W-:Y:S01]  /*dba0*/  SHFL.IDX PT, R111, R61, R7, 0x1c1f ;  /* 0x001c1f073d6f7589 */ /* 0x000fe200000e0000 */
[----:B------:R-:W-:Y:S02]  /*dbb0*/  IADD3 R79, P3, R30, 0xc040, RZ ;  /* 0x0000c0401e4f7810 */ /* 0x000fe40007f7e0ff */
[----:B------:R-:W-:Y:S01]  /*dbc0*/  LOP3.LUT R82, R82, R83, RZ, 0x3c, !PT ;  /* 0x0000005352527212 */ /* 0x000fe200078e3cff */
[----:B------:R-:W-:Y:S01]  /*dbd0*/  IMAD.X R83, RZ, RZ, R31, P2 ;  /* 0x000000ffff537224 */ /* 0x000fe200010e061f */
[----:B------:R-:W-:Y:S01]  /*dbe0*/  IADD3 R59, P2, R30, 0x4060, RZ ;  /* 0x000040601e3b7810 */ /* 0x000fe20007f5e0ff */
[----:B------:R-:W-:Y:S01]  /*dbf0*/  SHFL.IDX PT, R90, R69, R7, 0x1c1f ;  /* 0x001c1f07455a7589 */ /* 0x000fe200000e0000 */
[----:B------:R-:W-:-:S02]  /*dc00*/  SHF.R.U64 R74, R74, 0x3, RZ ;  /* 0x000000034a4a7819 */ /* 0x000fc400000012ff */
[----:B------:R-:W-:Y:S01]  /*dc10*/  LOP3.LUT R78, R79, 0x380, RZ, 0xc0, !PT ;  /* 0x000003804f4e7812 */ /* 0x000fe200078ec0ff */
[----:B------:R-:W-:Y:S01]  /*dc20*/  SHFL.IDX PT, R89, R89, R7, 0x1c1f ;  /* 0x001c1f0759597589 */ /* 0x000fe200000e0000 */
[----:B------:R-:W-:Y:S02]  /*dc30*/  LOP3.LUT R58, R59, 0x380, RZ, 0xc0, !PT ;  /* 0x000003803b3a7812 */ /* 0x000fe400078ec0ff */
[----:B------:R-:W-:Y:S01]  /*dc40*/  LOP3.LUT R74, R74, R75, RZ, 0x3c, !PT ;  /* 0x0000004b4a4a7212 */ /* 0x000fe200078e3cff */
[--C-:B------:R-:W-:Y:S01]  /*dc50*/  IMAD.X R75, RZ, RZ, R31.reuse, P4 ;  /* 0x000000ffff4b7224 */ /* 0x100fe200020e061f */
[----:B------:R-:W-:Y:S01]  /*dc60*/  SHF.R.U64 R78, R78, 0x3, RZ ;  /* 0x000000034e4e7819 */ /* 0x000fe200000012ff */
[----:B------:R-:W-:Y:S01]  /*dc70*/  SHFL.IDX PT, R160, R160, R7, 0x1c1f ;  /* 0x001c1f07a0a07589 */ /* 0x000fe200000e0000 */
[----:B------:R-:W-:Y:S02]  /*dc80*/  IADD3 R51, P4, R30, 0x8020, RZ ;  /* 0x000080201e337810 */ /* 0x000fe40007f9e0ff */
[----:B------:R-:W-:Y:S01]  /*dc90*/  SHF.R.U64 R58, R58, 0x3, RZ ;  /* 0x000000033a3a7819 */ /* 0x000fe200000012ff */
[----:B------:R-:W-:Y:S01]  /*dca0*/  SHFL.IDX PT, R154, R154, R7, 0x1c1f ;  /* 0x001c1f079a9a7589 */ /* 0x000fe200000e0000 */
[----:B------:R-:W-:Y:S01]  /*dcb0*/  LOP3.LUT R78, R78, R79, RZ, 0x3c, !PT ;  /* 0x0000004f4e4e7212 */ /* 0x000fe200078e3cff */
[----:B------:R-:W-:Y:S01]  /*dcc0*/  IMAD.X R79, RZ, RZ, R31, P3 ;  /* 0x000000ffff4f7224 */ /* 0x000fe200018e061f */
[C---:B------:R-:W-:Y:S01]  /*dcd0*/  IADD3 R47, P5, R30.reuse, 0x8040, RZ ;  /* 0x000080401e2f7810 */ /* 0x040fe20007fbe0ff */
[----:B------:R-:W-:Y:S01]  /*dce0*/  SHFL.IDX PT, R158, R158, R7, 0x1c1f ;  /* 0x001c1f079e9e7589 */ /* 0x000fe200000e0000 */
[----:B------:R-:W-:-:S02]  /*dcf0*/  IADD3 R87, P1, R30, 0xc000, RZ ;  /* 0x0000c0001e577810 */ /* 0x000fc40007f3e0ff */
[----:B------:R-:W-:Y:S01]  /*dd00*/  IADD3 R43, P6, R30, 0x8060, RZ ;  /* 0x000080601e2b7810 */ /* 0x000fe20007fde0ff */
[----:B------:R-:W-:Y:S01]  /*dd10*/  SHFL.IDX PT, R53, R161, R7, 0x1c1f ;  /* 0x001c1f07a1357589 */ /* 0x000fe200000e0000 */
[----:B------:R-:W-:Y:S02]  /*dd20*/  LOP3.LUT R50, R51, 0x380, RZ, 0xc0, !PT ;  /* 0x0000038033327812 */ /* 0x000fe400078ec0ff */
[----:B------:R-:W-:Y:S01]  /*dd30*/  LOP3.LUT R58, R58, R59, RZ, 0x3c, !PT ;  /* 0x0000003b3a3a7212 */ /* 0x000fe200078e3cff */
[----:B------:R-:W-:Y:S01]  /*dd40*/  IMAD.X R59, RZ, RZ, R31, P2 ;  /* 0x000000ffff3b7224 */ /* 0x000fe200010e061f */
[C---:B------:R-:W-:Y:S01]  /*dd50*/  IADD3 R55, P3, R30.reuse, 0x8000, RZ ;  /* 0x000080001e377810 */ /* 0x040fe20007f7e0ff */
[----:B------:R-:W-:Y:S01]  /*dd60*/  SHFL.IDX PT, R164, R164, R7, 0x1c1f ;  /* 0x001c1f07a4a47589 */ /* 0x000fe200000e0000 */
[----:B------:R-:W-:Y:S02]  /*dd70*/  IADD3 R35, P2, R30, 0x60, RZ ;  /* 0x000000601e237810 */ /* 0x000fe40007f5e0ff */
[----:B------:R-:W-:Y:S01]  /*dd80*/  LOP3.LUT R46, R47, 0x380, RZ, 0xc0, !PT ;  /* 0x000003802f2e7812 */ /* 0x000fe200078ec0ff */
[----:B------:R-:W-:Y:S01]  /*dd90*/  SHFL.IDX PT, R166, R166, R7, 0x1c1f ;  /* 0x001c1f07a6a67589 */ /* 0x000fe200000e0000 */
[----:B------:R-:W-:-:S02]  /*dda0*/  LOP3.LUT R86, R87, 0x380, RZ, 0xc0, !PT ;  /* 0x0000038057567812 */ /* 0x000fc400078ec0ff */
[----:B------:R-:W-:Y:S01]  /*ddb0*/  LOP3.LUT R42, R43, 0x380, RZ, 0xc0, !PT ;  /* 0x000003802b2a7812 */ /* 0x000fe200078ec0ff */
[----:B------:R-:W-:Y:S01]  /*ddc0*/  SHFL.IDX PT, R168, R168, R7, 0x1c1f ;  /* 0x001c1f07a8a87589 */ /* 0x000fe200000e0000 */
[----:B------:R-:W-:Y:S02]  /*ddd0*/  SHF.R.U64 R50, R50, 0x3, RZ ;  /* 0x0000000332327819 */ /* 0x000fe400000012ff */
[----:B------:R-:W-:Y:S01]  /*dde0*/  LOP3.LUT R54, R55, 0x380, RZ, 0xc0, !PT ;  /* 0x0000038037367812 */ /* 0x000fe200078ec0ff */
[----:B------:R-:W-:Y:S01]  /*ddf0*/  SHFL.IDX PT, R170, R170, R7, 0x1c1f ;  /* 0x001c1f07aaaa7589 */ /* 0x000fe200000e0000 */
[----:B------:R-:W-:Y:S02]  /*de00*/  LOP3.LUT R34, R35, 0x380, RZ, 0xc0, !PT ;  /* 0x0000038023227812 */ /* 0x000fe400078ec0ff */
[----:B------:R-:W-:Y:S01]  /*de10*/  SHF.R.U64 R46, R46, 0x3, RZ ;  /* 0x000000032e2e7819 */ /* 0x000fe200000012ff */
[----:B------:R-:W-:Y:S01]  /*de20*/  SHFL.IDX PT, R172, R172, R7, 0x1c1f ;  /* 0x001c1f07acac7589 */ /* 0x000fe200000e0000 */
[----:B------:R-:W-:-:S02]  /*de30*/  SHF.R.U64 R86, R86, 0x3, RZ ;  /* 0x0000000356567819 */ /* 0x000fc400000012ff */
[----:B------:R-:W-:Y:S01]  /*de40*/  SHF.R.U64 R42, R42, 0x3, RZ ;  /* 0x000000032a2a7819 */ /* 0x000fe200000012ff */
[----:B------:R-:W-:Y:S01]  /*de50*/  SHFL.IDX PT, R173, R173, R7, 0x1c1f ;  /* 0x001c1f07adad7589 */ /* 0x000fe200000e0000 */
        /* <DEDUP_REMOVED lines=22> */
[----:B------:R-:W-:Y:S01]  /*dfc0*/  SHFL.IDX PT, R131, R178, R7, 0x1c1f ;  /* 0x001c1f07b2837589 */ /* 0x000fe200000e0000 */
[C---:B------:R-:W-:Y:S02]  /*dfd0*/  IADD3 R39, P3, R30.reuse, 0x4000, RZ ;  /* 0x000040001e277810 */ /* 0x040fe40007f7e0ff */
[----:B------:R-:W-:Y:S02]  /*dfe0*/  LOP3.LUT R35, R30, 0x380, RZ, 0xc0, !PT ;  /* 0x000003801e237812 */ /* 0x000fe400078ec0ff */
[----:B------:R-:W-:-:S02]  /*dff0*/  LOP3.LUT R70, R71, 0x380, RZ, 0xc0, !PT ;  /* 0x0000038047467812 */ /* 0x000fc400078ec0ff */
[----:B------:R-:W-:Y:S02]  /*e000*/  LOP3.LUT R62, R63, 0x380, RZ, 0xc0, !PT ;  /* 0x000003803f3e7812 */ /* 0x000fe400078ec0ff */
[----:B------:R-:W-:Y:S02]  /*e010*/  LOP3.LUT R66, R67, 0x380, RZ, 0xc0, !PT ;  /* 0x0000038043427812 */ /* 0x000fe400078ec0ff */
[----:B------:R-:W-:Y:S02]  /*e020*/  SHF.R.U64 R80, R80, 0x3, RZ ;  /* 0x0000000350507819 */ /* 0x000fe400000012ff */
[----:B------:R-:W-:Y:S02]  /*e030*/  LOP3.LUT R38, R39, 0x380, RZ, 0xc0, !PT ;  /* 0x0000038027267812 */ /* 0x000fe400078ec0ff */
[----:B------:R-:W-:Y:S02]  /*e040*/  SHF.R.U64 R35, R35, 0x3, RZ ;  /* 0x0000000323237819 */ /* 0x000fe400000012ff */
[----:B------:R-:W-:-:S02]  /*e050*/  SHF.R.U64 R70, R70, 0x3, RZ ;  /* 0x0000000346467819 */ /* 0x000fc400000012ff */
[----:B------:R-:W-:Y:S02]  /*e060*/  SHF.R.U64 R62, R62, 0x3, RZ ;  /* 0x000000033e3e7819 */ /* 0x000fe400000012ff */
[----:B------:R-:W-:Y:S02]  /*e070*/  SHF.R.U64 R66, R66, 0x3, RZ ;  /* 0x0000000342427819 */ /* 0x000fe400000012ff */
[----:B------:R-:W-:Y:S01]  /*e080*/  LOP3.LUT R80, R80, R81, RZ, 0x3c, !PT ;  /* 0x0000005150507212 */ /* 0x000fe200078e3cff */
[--C-:B------:R-:W-:Y:S01]  /*e090*/  IMAD.X R81, RZ, RZ, R31.reuse, P4 ;  /* 0x000000ffff517224 */ /* 0x100fe200020e061f */
[----:B------:R-:W-:Y:S02]  /*e0a0*/  SHF.R.U64 R38, R38, 0x3, RZ ;  /* 0x0000000326267819 */ /* 0x000fe400000012ff */
[----:B------:R-:W-:Y:S01]  /*e0b0*/  LOP3.LUT R30, R35, R30, RZ, 0x3c, !PT ;  /* 0x0000001e231e7212 */ /* 0x000fe200078e3cff */
[----:B------:R-:W-:Y:S01]  /*e0c0*/  IMAD.X R35, RZ, RZ, R31, P2 ;  /* 0x000000ffff237224 */ /* 0x000fe200010e061f */
[----:B------:R-:W-:-:S02]  /*e0d0*/  MOV R186, R50 ;  /* 0x0000003200ba7202 */ /* 0x000fc40000000f00 */
[----:B------:R-:W-:Y:S01]  /*e0e0*/  LOP3.LUT R70, R70, R71, RZ, 0x3c, !PT ;  /* 0x0000004746467212 */ /* 0x000fe200078e3cff */
[----:B------:R0:W-:Y:S01]  /*e0f0*/  SHFL.IDX PT, R50, R21, R7, 0x1c1f ;  /* 0x001c1f0715327589 */ /* 0x0001e200000e0000 */
[----:B------:R-:W-:Y:S01]  /*e100*/  LOP3.LUT R62, R62, R63, RZ, 0x3c, !PT ;  /* 0x0000003f3e3e7212 */ /* 0x000fe200078e3cff */
[--C-:B------:R-:W-:Y:S01]  /*e110*/  IMAD.X R71, RZ, RZ, R31.reuse, P5 ;  /* 0x000000ffff477224 */ /* 0x100fe200028e061f */
[----:B------:R-:W-:Y:S01]  /*e120*/  LOP3.LUT R66, R66, R67, RZ, 0x3c, !PT ;  /* 0x0000004342427212 */ /* 0x000fe200078e3cff */
[--C-:B------:R-:W-:Y:S01]  /*e130*/  IMAD.X R63, RZ, RZ, R31.reuse, P1 ;  /* 0x000000ffff3f7224 */ /* 0x100fe200008e061f */
[----:B------:R-:W-:Y:S01]  /*e140*/  LOP3.LUT R38, R38, R39, RZ, 0x3c, !PT ;  /* 0x0000002726267212 */ /* 0x000fe200078e3cff */
[--C-:B------:R-:W-:Y:S01]  /*e150*/  IMAD.X R67, RZ, RZ, R31.reuse, P6 ;  /* 0x000000ffff437224 */ /* 0x100fe200030e061f */
[----:B------:R-:W-:Y:S01]  /*e160*/  MOV R80, R80 ;  /* 0x0000005000507202 */ /* 0x000fe20000000f00 */
[----:B------:R-:W-:Y:S01]  /*e170*/  IMAD.X R39, RZ, RZ, R31, P3 ;  /* 0x000000ffff277224 */ /* 0x000fe200018e061f */
[----:B------:R-:W-:-:S02]  /*e180*/  MOV R81, R34 ;  /* 0x0000002200517202 */ /* 0x000fc40000000f00 */
[----:B0-----:R-:W-:Y:S01]  /*e190*/  LOP3.LUT R21, R7, 0x2, RZ, 0x3c, !PT ;  /* 0x0000000207157812 */ /* 0x001fe200078e3cff */
[----:B------:R-:W-:Y:S01]  /*e1a0*/  SHFL.IDX PT, R35, R10, R7, 0x1c1f ;  /* 0x001c1f070a237589 */ /* 0x000fe200000e0000 */
[----:B------:R-:W-:Y:S02]  /*e1b0*/  MOV R191, R78 ;  /* 0x0000004e00bf7202 */ /* 0x000fe40000000f00 */
[----:B------:R-:W-:Y:S01]  /*e1c0*/  MOV R189, R86 ;  /* 0x0000005600bd7202 */ /* 0x000fe20000000f00 */
[----:B------:R-:W-:Y:S01]  /*e1d0*/  SHFL.IDX PT, R10, R24, R21, 0x1c1f ;  /* 0x001c1f15180a7589 */ /* 0x000fe200000e0000 */
[----:B------:R-:W-:Y:S02]  /*e1e0*/  MOV R188, R42 ;  /* 0x0000002a00bc7202 */ /* 0x000fe40000000f00 */
[----:B------:R-:W-:Y:S01]  /*e1f0*/  MOV R84, R70 ;  /* 0x0000004600547202 */ /* 0x000fe20000000f00 */
[----:B------:R-:W-:Y:S01]  /*e200*/  SHFL.IDX PT, R42, R15, R7, 0x1c1f ;  /* 0x001c1f070f2a7589 */ /* 0x000fe200000e0000 */
[----:B------:R-:W-:-:S02]  /*e210*/  MOV R184, R58 ;  /* 0x0000003a00b87202 */ /* 0x000fc40000000f00 */
[----:B------:R-:W-:Y:S01]  /*e220*/  MOV R183, R62 ;  /* 0x0000003e00b77202 */ /* 0x000fe20000000f00 */
        /* <DEDUP_REMOVED lines=9> */
[----:B------:R-:W0:Y:S01]  /*e2c0*/  SHFL.IDX PT, R24, R32, R21, 0x1c1f ;  /* 0x001c1f1520187589 */ /* 0x000e2200000e0000 */
[----:B------:R-:W-:-:S03]  /*e2d0*/  MOV R185, R54 ;  /* 0x0000003600b97202 */ /* 0x000fc60000000f00 */
        /* <DEDUP_REMOVED lines=30> */
[----:B------:R-:W-:-:S03]  /*e4c0*/  SEL R24, R24, R35, P0 ;  /* 0x0000002318187207 */ /* 0x000fc60000000000 */
        /* <DEDUP_REMOVED lines=15> */
[----:B------:R-:W0:Y:S04]  /*e5c0*/  SHFL.IDX PT, R56, R64, R21, 0x1c1f ;  /* 0x001c1f1540387589 */ /* 0x000e2800000e0000 */
[----:B------:R-:W-:Y:S04]  /*e5d0*/  SHFL.IDX PT, R127, R112, R21, 0x1c1f ;  /* 0x001c1f15707f7589 */ /* 0x000fe800000e0000 */
[----:B------:R-:W-:Y:S04]  /*e5e0*/  SHFL.IDX PT, R139, R124, R21, 0x1c1f ;  /* 0x001c1f157c8b7589 */ /* 0x000fe800000e0000 */
[----:B------:R-:W-:Y:S04]  /*e5f0*/  SHFL.IDX PT, R76, R136, R21, 0x1c1f ;  /* 0x001c1f15884c7589 */ /* 0x000fe800000e0000 */
[----:B------:R-:W1:Y:S04]  /*e600*/  SHFL.IDX PT, R27, R27, R21, 0x1c1f ;  /* 0x001c1f151b1b7589 */ /* 0x000e6800000e0000 */
[----:B------:R-:W-:Y:S04]  /*e610*/  SHFL.IDX PT, R7, R150, R21, 0x1c1f ;  /* 0x001c1f1596077589 */ /* 0x000fe800000e0000 */
[----:B------:R2:W3:Y:S01]  /*e620*/  SHFL.IDX PT, R120, R102, R21, 0x1c1f ;  /* 0x001c1f1566787589 */ /* 0x0004e200000e0000 */
[----:B0-----:R-:W-:-:S02]  /*e630*/  SEL R54, R55, R56, P0 ;  /* 0x0000003837367207 */ /* 0x001fc40000000000 */
[----:B------:R-:W-:Y:S01]  /*e640*/  SEL R56, R56, R55, P0 ;  /* 0x0000003738387207 */ /* 0x000fe20000000000 */
[----:B------:R-:W0:Y:S04]  /*e650*/  SHFL.IDX PT, R28, R28, R21, 0x1c1f ;  /* 0x001c1f151c1c7589 */ /* 0x000e2800000e0000 */
[----:B------:R-:W4:Y:S01]  /*e660*/  SHFL.IDX PT, R36, R36, R21, 0x1c1f ;  /* 0x001c1f1524247589 */ /* 0x000f2200000e0000 */
[----:B--2---:R-:W-:-:S03]  /*e670*/  SEL R102, R103, R109, P0 ;  /* 0x0000006d67667207 */ /* 0x004fc60000000000 */
[----:B------:R-:W2:Y:S04]  /*e680*/  SHFL.IDX PT, R64, R72, R21, 0x1c1f ;  /* 0x001c1f1548407589 */ /* 0x000ea800000e0000 */
[----:B------:R-:W5:Y:S01]  /*e690*/  SHFL.IDX PT, R26, R26, R21, 0x1c1f ;  /* 0x001c1f151a1a7589 */ /* 0x000f6200000e0000 */
[----:B-1----:R-:W-:Y:S02]  /*e6a0*/  SEL R13, R15, R27, P0 ;  /* 0x0000001b0f0d7207 */ /* 0x002fe40000000000 */
[----:B------:R-:W-:Y:S01]  /*e6b0*/  SEL R15, R27, R15, P0 ;  /* 0x0000000f1b0f7207 */ /* 0x000fe20000000000 */
[----:B------:R-:W1:Y:S04]  /*e6c0*/  SHFL.IDX PT, R112, R94, R21, 0x1c1f ;  /* 0x001c1f155e707589 */ /* 0x000e6800000e0000 */
[----:B------:R-:W-:Y:S01]  /*e6d0*/  SHFL.IDX PT, R124, R106, R21, 0x1c1f ;  /* 0x001c1f156a7c7589 */ /* 0x000fe200000e0000 */
[----:B---3--:R-:W-:-:S02]  /*e6e0*/  SEL R115, R117, R120, P0 ;  /* 0x0000007875737207 */ /* 0x008fc40000000000 */
[----:B------:R-:W-:Y:S01]  /*e6f0*/  SEL R117, R120, R117, P0 ;  /* 0x0000007578757207 */ /* 0x000fe20000000000 */
[----:B------:R-:W-:Y:S01]  /*e700*/  SHFL.IDX PT, R136, R118, R21, 0x1c1f ;  /* 0x001c1f1576887589 */ /* 0x000fe200000e0000 */
[----:B0-----:R-:W-:Y:S02]  /*e710*/  SEL R9, R38, R28, P0 ;  /* 0x0000001c26097207 */ /* 0x001fe40000000000 */
[----:B------:R-:W-:Y:S01]  /*e720*/  SEL R11, R28, R38, P0 ;  /* 0x000000261c0b7207 */ /* 0x000fe20000000000 */
[----:B------:R-:W0:Y:S01]  /*e730*/  SHFL.IDX PT, R146, R96, R21, 0x1c1f ;  /* 0x001c1f1560927589 */ /* 0x000e2200000e0000 */
[----:B----4-:R-:W-:Y:S02]  /*e740*/  SEL R25, R36, R30, P0 ;  /* 0x0000001e24197207 */ /* 0x010fe40000000000 */
[----:B------:R-:W-:Y:S01]  /*e750*/  SEL R38, R39, R40, P0 ;  /* 0x0000002827267207 */ /* 0x000fe20000000000 */
[----:B------:R3:W4:Y:S01]  /*e760*/  SHFL.IDX PT, R123, R104, R21, 0x1c1f ;  /* 0x001c1f15687b7589 */ /* 0x00072200000e0000 */
[----:B------:R-:W-:-:S02]  /*e770*/  SEL R40, R40, R39, P0 ;  /* 0x0000002728287207 */ /* 0x000fc40000000000 */
[----:B--2---:R-:W-:Y:S01]  /*e780*/  SEL R62, R63, R64, P0 ;  /* 0x000000403f3e7207 */ /* 0x004fe20000000000 */
[----:B------:R-:W-:Y:S01]  /*e790*/  SHFL.IDX PT, R88, R128, R21, 0x1c1f ;  /* 0x001c1f1580587589 */ /* 0x000fe200000e0000 */
[----:B-----5:R-:W-:Y:S02]  /*e7a0*/  SEL R12, R14, R26, P0 ;  /* 0x0000001a0e0c7207 */ /* 0x020fe40000000000 */
[----:B------:R-:W-:Y:S01]  /*e7b0*/  SEL R14, R26, R14, P0 ;  /* 0x0000000e1a0e7207 */ /* 0x000fe20000000000 */
[----:B------:R-:W2:Y:S01]  /*e7c0*/  SHFL.IDX PT, R72, R140, R21, 0x1c1f ;  /* 0x001c1f158c487589 */ /* 0x000ea200000e0000 */
[----:B------:R-:W-:Y:S02]  /*e7d0*/  SEL R64, R64, R63, P0 ;  /* 0x0000003f40407207 */ /* 0x000fe40000000000 */
[----:B---3--:R-:W-:Y:S01]  /*e7e0*/  SEL R104, R109, R103, P0 ;  /* 0x000000676d687207 */ /* 0x008fe20000000000 */
[----:B------:R-:W-:Y:S01]  /*e7f0*/  SHFL.IDX PT, R98, R148, R21, 0x1c1f ;  /* 0x001c1f1594627589 */ /* 0x000fe200000e0000 */
[----:B------:R-:W-:-:S02]  /*e800*/  SEL R103, R107, R105, P0 ;  /* 0x000000696b677207 */ /* 0x000fc40000000000 */
[----:B------:R-:W-:Y:S01]  /*e810*/  SEL R105, R105, R107, P0 ;  /* 0x0000006b69697207 */ /* 0x000fe20000000000 */
[----:B------:R-:W3:Y:S01]  /*e820*/  SHFL.IDX PT, R137, R137, R21, 0x1c1f ;  /* 0x001c1f1589897589 */ /* 0x000ee200000e0000 */
[----:B-1----:R-:W-:Y:S02]  /*e830*/  SEL R107, R175, R112, P0 ;  /* 0x00000070af6b7207 */ /* 0x002fe40000000000 */
[----:B------:R-:W-:Y:S01]  /*e840*/  SEL R109, R112, R175, P0 ;  /* 0x000000af706d7207 */ /* 0x000fe20000000000 */
[----:B------:R-:W1:Y:S01]  /*e850*/  SHFL.IDX PT, R129, R129, R21, 0x1c1f ;  /* 0x001c1f1581817589 */ /* 0x000e6200000e0000 */
[----:B0-----:R-:W-:Y:S02]  /*e860*/  SEL R112, R146, R111, P0 ;  /* 0x0000006f92707207 */ /* 0x001fe40000000000 */
[----:B------:R-:W-:Y:S01]  /*e870*/  SEL R63, R66, R65, P0 ;  /* 0x00000041423f7207 */ /* 0x000fe20000000000 */
[----:B------:R-:W0:Y:S01]  /*e880*/  SHFL.IDX PT, R147, R147, R21, 0x1c1f ;  /* 0x001c1f1593937589 */ /* 0x000e2200000e0000 */
[----:B----4-:R-:W-:-:S02]  /*e890*/  SEL R118, R90, R123, P0 ;  /* 0x0000007b5a767207 */ /* 0x010fc40000000000 */
[----:B------:R-:W-:Y:S01]  /*e8a0*/  SEL R120, R123, R90, P0 ;  /* 0x0000005a7b787207 */ /* 0x000fe20000000000 */
[----:B------:R4:W5:Y:S01]  /*e8b0*/  SHFL.IDX PT, R128, R110, R21, 0x1c1f ;  /* 0x001c1f156e807589 */ /* 0x00096200000e0000 */
[----:B------:R-:W-:-:S03]  /*e8c0*/  SEL R65, R65, R66, P0 ;  /* 0x0000004241417207 */ /* 0x000fc60000000000 */
[----:B------:R1:W-:Y:S01]  /*e8d0*/  SHFL.IDX PT, R140, R122, R21, 0x1c1f ;  /* 0x001c1f157a8c7589 */ /* 0x0003e200000e0000 */
[----:B--2---:R-:W-:-:S03]  /*e8e0*/  SEL R151, R73, R72, P0 ;  /* 0x0000004849977207 */ /* 0x004fc60000000000 */
[----:B------:R2:W5:Y:S01]  /*e8f0*/  SHFL.IDX PT, R148, R130, R21, 0x1c1f ;  /* 0x001c1f1582947589 */ /* 0x00056200000e0000 */
[----:B----4-:R-:W-:-:S03]  /*e900*/  SEL R110, R111, R146, P0 ;  /* 0x000000926f6e7207 */ /* 0x010fc60000000000 */
[----:B------:R-:W4:Y:S01]  /*e910*/  SHFL.IDX PT, R44, R44, R21, 0x1c1f ;  /* 0x001c1f152c2c7589 */ /* 0x000f2200000e0000 */
[----:B---3--:R-:W-:Y:S02]  /*e920*/  SEL R27, R29, R137, P0 ;  /* 0x000000891d1b7207 */ /* 0x008fe40000000000 */
[----:B-1----:R-:W-:Y:S01]  /*e930*/  SEL R122, R125, R124, P0 ;  /* 0x0000007c7d7a7207 */ /* 0x002fe20000000000 */
[----:B------:R-:W1:Y:S01]  /*e940*/  SHFL.IDX PT, R52, R52, R21, 0x1c1f ;  /* 0x001c1f1534347589 */ /* 0x000e6200000e0000 */
[----:B------:R-:W-:Y:S02]  /*e950*/  SEL R124, R124, R125, P0 ;  /* 0x0000007d7c7c7207 */ /* 0x000fe40000000000 */
[----:B--2---:R-:W-:Y:S01]  /*e960*/  SEL R130, R131, R132, P0 ;  /* 0x0000008483827207 */ /* 0x004fe20000000000 */
        /* <DEDUP_REMOVED lines=10> */
[----:B0-----:R-:W-:Y:S02]  /*ea10*/  SEL R35, R37, R147, P0 ;  /* 0x0000009325237207 */ /* 0x001fe40000000000 */
[----:B-----5:R-:W-:Y:S01]  /*ea20*/  SEL R123, R177, R128, P0 ;  /* 0x00000080b17b7207 */ /* 0x020fe20000000000 */
[----:B------:R0:W3:Y:S01]  /*ea30*/  SHFL.IDX PT, R144, R126, R21, 0x1c1f ;  /* 0x001c1f157e907589 */ /* 0x0000e200000e0000 */
[----:B------:R-:W-:-:S02]  /*ea40*/  SEL R125, R128, R177, P0 ;  /* 0x000000b1807d7207 */ /* 0x000fc40000000000 */
[----:B------:R-:W-:Y:S01]  /*ea50*/  SEL R136, R135, R78, P0 ;  /* 0x0000004e87887207 */ /* 0x000fe20000000000 */
[----:B------:R5:W3:Y:S01]  /*ea60*/  SHFL.IDX PT, R150, R134, R21, 0x1c1f ;  /* 0x001c1f1586967589 */ /* 0x000ae200000e0000 */
[----:B------:R-:W-:Y:S02]  /*ea70*/  SEL R146, R149, R148, P0 ;  /* 0x0000009495927207 */ /* 0x000fe40000000000 */
[----:B----4-:R-:W-:Y:S01]  /*ea80*/  SEL R33, R44, R34, P0 ;  /* 0x000000222c217207 */ /* 0x010fe20000000000 */
[----:B------:R4:W3:Y:S01]  /*ea90*/  SHFL.IDX PT, R101, R41, R21, 0x1c1f ;  /* 0x001c1f1529657589 */ /* 0x0008e200000e0000 */
[----:B------:R-:W-:Y:S02]  /*eaa0*/  SEL R37, R147, R37, P0 ;  /* 0x0000002593257207 */ /* 0x000fe40000000000 */
[----:B-1----:R-:W-:Y:S01]  /*eab0*/  SEL R39, R42, R52, P0 ;  /* 0x000000342a277207 */ /* 0x002fe20000000000 */
[----:B------:R-:W-:Y:S01]  /*eac0*/  SHFL.IDX PT, R155, R155, R21, 0x1c1f ;  /* 0x001c1f159b9b7589 */ /* 0x000fe200000e0000 */
[----:B0-----:R-:W-:-:S02]  /*ead0*/  SEL R126, R86, R127, P0 ;  /* 0x0000007f567e7207 */ /* 0x001fc40000000000 */
[----:B-----5:R-:W-:Y:S01]  /*eae0*/  SEL R134, R78, R135, P0 ;  /* 0x000000874e867207 */ /* 0x020fe20000000000 */
[----:B------:R-:W-:Y:S01]  /*eaf0*/  SHFL.IDX PT, R121, R108, R21, 0x1c1f ;  /* 0x001c1f156c797589 */ /* 0x000fe200000e0000 */
[----:B------:R-:W-:Y:S02]  /*eb00*/  SEL R128, R127, R86, P0 ;  /* 0x000000567f807207 */ /* 0x000fe40000000000 */
[----:B----4-:R-:W-:Y:S01]  /*eb10*/  SEL R41, R52, R42, P0 ;  /* 0x0000002a34297207 */ /* 0x010fe20000000000 */
[----:B------:R-:W0:Y:S01]  /*eb20*/  SHFL.IDX PT, R60, R60, R21, 0x1c1f ;  /* 0x001c1f153c3c7589 */ /* 0x000e2200000e0000 */
[----:B------:R-:W-:Y:S02]  /*eb30*/  SEL R135, R77, R139, P0 ;  /* 0x0000008b4d877207 */ /* 0x000fe40000000000 */
[----:B------:R-:W-:Y:S01]  /*eb40*/  SEL R137, R139, R77, P0 ;  /* 0x0000004d8b897207 */ /* 0x000fe20000000000 */
[----:B------:R-:W-:Y:S01]  /*eb50*/  SHFL.IDX PT, R108, R91, R21, 0x1c1f ;  /* 0x001c1f155b6c7589 */ /* 0x000fe200000e0000 */
[----:B------:R-:W-:-:S02]  /*eb60*/  SEL R148, R148, R149, P0 ;  /* 0x0000009594947207 */ /* 0x000fc40000000000 */
[----:B--2---:R-:W-:Y:S01]  /*eb70*/  SEL R42, R154, R153, P0 ;  /* 0x000000999a2a7207 */ /* 0x004fe20000000000 */
[----:B------:R-:W1:Y:S01]  /*eb80*/  SHFL.IDX PT, R51, R157, R21, 0x1c1f ;  /* 0x001c1f159d337589 */ /* 0x000e6200000e0000 */
[----:B------:R-:W-:Y:S02]  /*eb90*/  SEL R127, R89, R143, P0 ;  /* 0x0000008f597f7207 */ /* 0x000fe40000000000 */
[----:B------:R-:W-:Y:S01]  /*eba0*/  SEL R129, R143, R89, P0 ;  /* 0x000000598f817207 */ /* 0x000fe20000000000 */
[----:B------:R2:W-:Y:S01]  /*ebb0*/  SHFL.IDX PT, R91, R138, R21, 0x1c1f ;  /* 0x001c1f158a5b7589 */ /* 0x0005e200000e0000 */
[----:B---3--:R-:W-:Y:S02]  /*ebc0*/  SEL R139, R99, R144, P0 ;  /* 0x00000090638b7207 */ /* 0x008fe40000000000 */
[----:B------:R-:W-:Y:S01]  /*ebd0*/  SEL R147, R79, R150, P0 ;  /* 0x000000964f937207 */ /* 0x000fe20000000000 */
[----:B------:R-:W-:Y:S01]  /*ebe0*/  SHFL.IDX PT, R159, R159, R21, 0x1c1f ;  /* 0x001c1f159f9f7589 */ /* 0x000fe200000e0000 */
[----:B------:R-:W-:-:S02]  /*ebf0*/  SEL R149, R150, R79, P0 ;  /* 0x0000004f96957207 */ /* 0x000fc40000000000 */
[----:B------:R-:W-:Y:S01]  /*ec00*/  SEL R143, R74, R85, P0 ;  /* 0x000000554a8f7207 */ /* 0x000fe20000000000 */
[----:B------:R-:W3:Y:S01]  /*ec10*/  SHFL.IDX PT, R68, R68, R21, 0x1c1f ;  /* 0x001c1f1544447589 */ /* 0x000ee200000e0000 */
[----:B------:R-:W-:Y:S02]  /*ec20*/  SEL R150, R152, R76, P0 ;  /* 0x0000004c98967207 */ /* 0x000fe40000000000 */
[----:B--2---:R-:W-:Y:S01]  /*ec30*/  SEL R138, R141, R140, P0 ;  /* 0x0000008c8d8a7207 */ /* 0x004fe20000000000 */
[----:B------:R-:W-:Y:S01]  /*ec40*/  SHFL.IDX PT, R163, R163, R21, 0x1c1f ;  /* 0x001c1f15a3a37589 */ /* 0x000fe200000e0000 */
[----:B------:R-:W-:Y:S02]  /*ec50*/  SEL R140, R140, R141, P0 ;  /* 0x0000008d8c8c7207 */ /* 0x000fe40000000000 */
[----:B------:R-:W-:Y:S01]  /*ec60*/  SEL R141, R144, R99, P0 ;  /* 0x00000063908d7207 */ /* 0x000fe20000000000 */
[----:B------:R-:W2:Y:S01]  /*ec70*/  SHFL.IDX PT, R162, R162, R21, 0x1c1f ;  /* 0x001c1f15a2a27589 */ /* 0x000ea200000e0000 */
[----:B------:R-:W-:-:S02]  /*ec80*/  SEL R144, R88, R75, P0 ;  /* 0x0000004b58907207 */ /* 0x000fc40000000000 */
[----:B------:R-:W-:Y:S01]  /*ec90*/  SEL R152, R76, R152, P0 ;  /* 0x000000984c987207 */ /* 0x000fe20000000000 */
[----:B------:R-:W-:Y:S01]  /*eca0*/  SHFL.IDX PT, R167, R167, R21, 0x1c1f ;  /* 0x001c1f15a7a77589 */ /* 0x000fe200000e0000 */
[----:B------:R-:W-:Y:S02]  /*ecb0*/  F2FP.BF16.F32.PACK_AB R77, R27, R26 ;  /* 0x0000001a1b4d723e */ /* 0x000fe400000010ff */
[----:B------:R-:W-:Y:S01]  /*ecc0*/  F2FP.BF16.F32.PACK_AB R78, R25, R24 ;  /* 0x00000018194e723e */ /* 0x000fe200000010ff */
[----:B------:R-:W4:Y:S01]  /*ecd0*/  SHFL.IDX PT, R165, R165, R21, 0x1c1f ;  /* 0x001c1f15a5a57589 */ /* 0x000f2200000e0000 */
[----:B------:R-:W-:Y:S02]  /*ece0*/  F2FP.BF16.F32.PACK_AB R79, R29, R28 ;  /* 0x0000001c1d4f723e */ /* 0x000fe400000010ff */
[----:B------:R-:W-:Y:S01]  /*ecf0*/  SEL R70, R71, R101, P0 ;  /* 0x0000006547467207 */ /* 0x000fe20000000000 */
[----:B------:R-:W5:Y:S01]  /*ed00*/  SHFL.IDX PT, R113, R100, R21, 0x1c1f ;  /* 0x001c1f1564717589 */ /* 0x000f6200000e0000 */
[----:B------:R-:W-:-:S02]  /*ed10*/  SEL R92, R101, R71, P0 ;  /* 0x00000047655c7207 */ /* 0x000fc40000000000 */
[----:B------:R-:W-:Y:S01]  /*ed20*/  SEL R71, R119, R93, P0 ;  /* 0x0000005d77477207 */ /* 0x000fe20000000000 */
[----:B------:R-:W-:Y:S01]  /*ed30*/  SHFL.IDX PT, R171, R171, R21, 0x1c1f ;  /* 0x001c1f15abab7589 */ /* 0x000fe200000e0000 */
[----:B------:R-:W-:Y:S02]  /*ed40*/  SEL R93, R93, R119, P0 ;  /* 0x000000775d5d7207 */ /* 0x000fe40000000000 */
[----:B0-----:R-:W-:Y:S01]  /*ed50*/  SEL R49, R60, R50, P0 ;  /* 0x000000323c317207 */ /* 0x001fe20000000000 */
[----:B------:R-:W0:Y:S01]  /*ed60*/  SHFL.IDX PT, R169, R169, R21, 0x1c1f ;  /* 0x001c1f15a9a97589 */ /* 0x000e2200000e0000 */
[----:B------:R-:W-:Y:S02]  /*ed70*/  SEL R119, R87, R121, P0 ;  /* 0x0000007957777207 */ /* 0x000fe40000000000 */
[----:B-1----:R-:W-:Y:S01]  /*ed80*/  SEL R52, R51, R158, P0 ;  /* 0x0000009e33347207 */ /* 0x002fe20000000000 */
[----:B------:R1:W0:Y:S01]  /*ed90*/  SHFL.IDX PT, R157, R142, R21, 0x1c1f ;  /* 0x001c1f158e9d7589 */ /* 0x00022200000e0000 */
[----:B------:R-:W-:-:S02]  /*eda0*/  SEL R121, R121, R87, P0 ;  /* 0x0000005779797207 */ /* 0x000fc40000000000 */
[----:B---3--:R-:W-:Y:S01]  /*edb0*/  SEL R55, R58, R68, P0 ;  /* 0x000000443a377207 */ /* 0x008fe20000000000 */
[----:B------:R-:W3:Y:S01]  /*edc0*/  SHFL.IDX PT, R116, R95, R21, 0x1c1f ;  /* 0x001c1f155f747589 */ /* 0x000ee200000e0000 */
[----:B------:R-:W-:Y:S02]  /*edd0*/  SEL R57, R68, R58, P0 ;  /* 0x0000003a44397207 */ /* 0x000fe40000000000 */
[----:B------:R-:W-:Y:S01]  /*ede0*/  F2FP.BF16.F32.PACK_AB R90, R41, R40 ;  /* 0x00000028295a723e */ /* 0x000fe200000010ff */
[----:B------:R4:W3:Y:S01]  /*edf0*/  SHFL.IDX PT, R96, R5, R21, 0x1c1f ;  /* 0x001c1f1505607589 */ /* 0x0008e200000e0000 */
[----:B--2---:R-:W-:Y:S02]  /*ee00*/  SEL R58, R164, R162, P0 ;  /* 0x000000a2a43a7207 */ /* 0x004fe40000000000 */
[----:B-1----:R-:W-:Y:S02]  /*ee10*/  SEL R142, R75, R88, P0 ;  /* 0x000000584b8e7207 */ /* 0x002fe40000000000 */
[----:B------:R-:W-:-:S02]  /*ee20*/  F2FP.BF16.F32.PACK_AB R75, R15, R14 ;  /* 0x0000000e0f4b723e */ /* 0x000fc400000010ff */
[----:B------:R-:W-:Y:S02]  /*ee30*/  F2FP.BF16.F32.PACK_AB R88, R39, R38 ;  /* 0x000000262758723e */ /* 0x000fe400000010ff */
[----:B------:R-:W-:Y:S02]  /*ee40*/  SEL R59, R166, R163, P0 ;  /* 0x000000a3a63b7207 */ /* 0x000fe40000000000 */
[----:B----4-:R-:W-:Y:S02]  /*ee50*/  SEL R5, R8, R7, P0 ;  /* 0x0000000708057207 */ /* 0x010fe40000000000 */
        /* <DEDUP_REMOVED lines=12> */
[----:B------:R-:W-:Y:S02]  /*ef20*/  F2FP.BF16.F32.PACK_AB R72, R9, R8 ;  /* 0x000000080948723e */ /* 0x000fe400000010ff */
[----:B------:R-:W-:Y:S02]  /*ef30*/  F2FP.BF16.F32.PACK_AB R73, R13, R12 ;  /* 0x0000000c0d49723e */ /* 0x000fe400000010ff */
[----:B------:R-:W-:-:S02]  /*ef40*/  F2FP.BF16.F32.PACK_AB R74, R11, R10 ;  /* 0x0000000a0b4a723e */ /* 0x000fc400000010ff */
[----:B------:R-:W-:Y:S02]  /*ef50*/  F2FP.BF16.F32.PACK_AB R76, R21, R20 ;  /* 0x00000014154c723e */ /* 0x000fe400000010ff */
[----:B------:R-:W-:Y:S01]  /*ef60*/  SEL R43, R45, R155, P0 ;  /* 0x0000009b2d2b7207 */ /* 0x000fe20000000000 */
[----:B------:R-:W-:Y:S01]  /*ef70*/  STSM.16.M88.4 [R83], R72 ;  /* 0x0000004853007844 */ /* 0x000fe20000000200 */
[----:B------:R-:W-:Y:S02]  /*ef80*/  SEL R46, R47, R48, P0 ;  /* 0x000000302f2e7207 */ /* 0x000fe40000000000 */
[----:B------:R-:W-:Y:S01]  /*ef90*/  SEL R45, R155, R45, P0 ;  /* 0x0000002d9b2d7207 */ /* 0x000fe20000000000 */
[----:B------:R1:W-:Y:S01]  /*efa0*/  STSM.16.M88.4 [R84], R76 ;  /* 0x0000004c54007844 */ /* 0x0003e20000000200 */
        /* <DEDUP_REMOVED lines=8> */
[----:B-1----:R-:W-:Y:S02]  /*f030*/  F2FP.BF16.F32.PACK_AB R84, R31, R30 ;  /* 0x0000001e1f54723e */ /* 0x002fe400000010ff */
[----:B------:R-:W-:Y:S02]  /*f040*/  F2FP.BF16.F32.PACK_AB R87, R37, R36 ;  /* 0x000000242557723e */ /* 0x000fe400000010ff */
[----:B------:R-:W-:Y:S02]  /*f050*/  SEL R53, R159, R53, P0 ;  /* 0x000000359f357207 */ /* 0x000fe40000000000 */
[----:B------:R-:W-:Y:S01]  /*f060*/  F2FP.BF16.F32.PACK_AB R91, R45, R44 ;  /* 0x0000002c2d5b723e */ /* 0x000fe200000010ff */
[----:B------:R1:W-:Y:S01]  /*f070*/  STSM.16.M88.4 [R80], R84 ;  /* 0x0000005450007844 */ /* 0x0003e20000000200 */
[----:B------:R-:W-:Y:S02]  /*f080*/  F2FP.BF16.F32.PACK_AB R89, R43, R42 ;  /* 0x0000002a2b59723e */ /* 0x000fe400000010ff */
[----:B------:R-:W-:-:S02]  /*f090*/  SEL R60, R162, R164, P0 ;  /* 0x000000a4a23c7207 */ /* 0x000fc40000000000 */
[----:B------:R-:W-:Y:S01]  /*f0a0*/  SEL R61, R163, R166, P0 ;  /* 0x000000a6a33d7207 */ /* 0x000fe20000000000 */
[----:B------:R2:W-:Y:S01]  /*f0b0*/  STSM.16.M88.4 [R81], R88 ;  /* 0x0000005851007844 */ /* 0x0005e20000000200 */
[----:B------:R-:W-:Y:S02]  /*f0c0*/  SEL R66, R168, R165, P0 ;  /* 0x000000a5a8427207 */ /* 0x000fe40000000000 */
[----:B------:R-:W-:Y:S02]  /*f0d0*/  SEL R68, R165, R168, P0 ;  /* 0x000000a8a5447207 */ /* 0x000fe40000000000 */
[----:B------:R-:W-:Y:S02]  /*f0e0*/  SEL R67, R170, R167, P0 ;  /* 0x000000a7aa437207 */ /* 0x000fe40000000000 */
[----:B------:R-:W-:Y:S02]  /*f0f0*/  SEL R69, R167, R170, P0 ;  /* 0x000000aaa7457207 */ /* 0x000fe40000000000 */
[----:B-----5:R-:W-:-:S02]  /*f100*/  SEL R111, R114, R113, P0 ;  /* 0x00000071726f7207 */ /* 0x020fc40000000000 */
[----:B0-----:R-:W-:Y:S02]  /*f110*/  SEL R94, R172, R169, P0 ;  /* 0x000000a9ac5e7207 */ /* 0x001fe40000000000 */
[----:B------:R-:W-:Y:S02]  /*f120*/  SEL R100, R169, R172, P0 ;  /* 0x000000aca9647207 */ /* 0x000fe40000000000 */
[----:B------:R-:W-:Y:S02]  /*f130*/  SEL R95, R173, R171, P0 ;  /* 0x000000abad5f7207 */ /* 0x000fe40000000000 */
[----:B------:R-:W-:Y:S02]  /*f140*/  SEL R101, R171, R173, P0 ;  /* 0x000000adab657207 */ /* 0x000fe40000000000 */
[----:B------:R-:W-:Y:S02]  /*f150*/  SEL R106, R174, R108, P0 ;  /* 0x0000006cae6a7207 */ /* 0x000fe40000000000 */
[----:B------:R-:W-:-:S02]  /*f160*/  SEL R113, R113, R114, P0 ;  /* 0x0000007271717207 */ /* 0x000fc40000000000 */
[----:B------:R-:W-:Y:S02]  /*f170*/  SEL R155, R82, R157, P0 ;  /* 0x0000009d529b7207 */ /* 0x000fe40000000000 */
[----:B------:R-:W-:Y:S02]  /*f180*/  F2FP.BF16.F32.PACK_AB R72, R47, R46 ;  /* 0x0000002e2f48723e */ /* 0x000fe400000010ff */
[----:B------:R-:W-:Y:S02]  /*f190*/  F2FP.BF16.F32.PACK_AB R74, R49, R48 ;  /* 0x00000030314a723e */ /* 0x000fe400000010ff */
[----:B------:R-:W-:Y:S02]  /*f1a0*/  F2FP.BF16.F32.PACK_AB R75, R53, R52 ;  /* 0x00000034354b723e */ /* 0x000fe400000010ff */
[----:B------:R-:W-:Y:S02]  /*f1b0*/  F2FP.BF16.F32.PACK_AB R73, R51, R50 ;  /* 0x000000323349723e */ /* 0x000fe400000010ff */
[----:B------:R-:W-:-:S02]  /*f1c0*/  SEL R108, R108, R174, P0 ;  /* 0x000000ae6c6c7207 */ /* 0x000fc40000000000 */
[----:B---3--:R-:W-:Y:S01]  /*f1d0*/  SEL R114, R176, R116, P0 ;  /* 0x00000074b0727207 */ /* 0x008fe20000000000 */
[----:B------:R0:W-:Y:S01]  /*f1e0*/  STSM.16.M88.4 [R4], R72 ;  /* 0x0000004804007844 */ /* 0x0001e20000000200 */
[----:B------:R-:W-:Y:S02]  /*f1f0*/  SEL R157, R157, R82, P0 ;  /* 0x000000529d9d7207 */ /* 0x000fe40000000000 */
[----:B------:R-:W-:Y:S02]  /*f200*/  F2FP.BF16.F32.PACK_AB R76, R55, R54 ;  /* 0x00000036374c723e */ /* 0x000fe400000010ff */
[----:B------:R-:W-:Y:S02]  /*f210*/  F2FP.BF16.F32.PACK_AB R78, R57, R56 ;  /* 0x00000038394e723e */ /* 0x000fe400000010ff */
[----:B------:R-:W-:Y:S02]  /*f220*/  F2FP.BF16.F32.PACK_AB R79, R61, R60 ;  /* 0x0000003c3d4f723e */ /* 0x000fe400000010ff */
[----:B------:R-:W-:-:S02]  /*f230*/  F2FP.BF16.F32.PACK_AB R77, R59, R58 ;  /* 0x0000003a3b4d723e */ /* 0x000fc400000010ff */
[----:B------:R-:W-:Y:S02]  /*f240*/  SEL R116, R116, R176, P0 ;  /* 0x000000b074747207 */ /* 0x000fe40000000000 */
[----:B-1----:R-:W-:Y:S01]  /*f250*/  F2FP.BF16.F32.PACK_AB R80, R63, R62 ;  /* 0x0000003e3f50723e */ /* 0x002fe200000010ff */
[----:B------:R-:W-:Y:S01]  /*f260*/  STSM.16.M88.4 [R182], R76 ;  /* 0x0000004cb6007844 */ /* 0x000fe20000000200 */
[----:B------:R-:W-:Y:S02]  /*f270*/  F2FP.BF16.F32.PACK_AB R82, R65, R64 ;  /* 0x000000404152723e */ /* 0x000fe400000010ff */
[----:B------:R-:W-:Y:S02]  /*f280*/  F2FP.BF16.F32.PACK_AB R83, R69, R68 ;  /* 0x000000444553723e */ /* 0x000fe400000010ff */
[----:B--2---:R-:W-:Y:S02]  /*f290*/  F2FP.BF16.F32.PACK_AB R81, R67, R66 ;  /* 0x000000424351723e */ /* 0x004fe400000010ff */
[----:B------:R-:W-:-:S02]  /*f2a0*/  F2FP.BF16.F32.PACK_AB R84, R71, R70 ;  /* 0x000000464754723e */ /* 0x000fc400000010ff */
[----:B------:R-:W-:Y:S01]  /*f2b0*/  F2FP.BF16.F32.PACK_AB R86, R93, R92 ;  /* 0x0000005c5d56723e */ /* 0x000fe200000010ff */
[----:B------:R1:W-:Y:S01]  /*f2c0*/  STSM.16.M88.4 [R183], R80 ;  /* 0x00000050b7007844 */ /* 0x0003e20000000200 */
[----:B------:R-:W-:Y:S02]  /*f2d0*/  F2FP.BF16.F32.PACK_AB R87, R101, R100 ;  /* 0x000000646557723e */ /* 0x000fe400000010ff */
[----:B------:R-:W-:Y:S02]  /*f2e0*/  F2FP.BF16.F32.PACK_AB R85, R95, R94 ;  /* 0x0000005e5f55723e */ /* 0x000fe400000010ff */
[----:B------:R-:W-:Y:S02]  /*f2f0*/  F2FP.BF16.F32.PACK_AB R88, R103, R102 ;  /* 0x000000666758723e */ /* 0x000fe400000010ff */
[----:B------:R-:W-:Y:S01]  /*f300*/  F2FP.BF16.F32.PACK_AB R90, R105, R104 ;  /* 0x00000068695a723e */ /* 0x000fe200000010ff */
[----:B------:R-:W-:Y:S01]  /*f310*/  STSM.16.M88.4 [R184], R84 ;  /* 0x00000054b8007844 */ /* 0x000fe20000000200 */
[----:B------:R-:W-:-:S02]  /*f320*/  F2FP.BF16.F32.PACK_AB R91, R109, R108 ;  /* 0x0000006c6d5b723e */ /* 0x000fc400000010ff */
[----:B------:R-:W-:Y:S02]  /*f330*/  F2FP.BF16.F32.PACK_AB R89, R107, R106 ;  /* 0x0000006a6b59723e */ /* 0x000fe400000010ff */
[----:B0-----:R-:W-:Y:S02]  /*f340*/  F2FP.BF16.F32.PACK_AB R72, R111, R110 ;  /* 0x0000006e6f48723e */ /* 0x001fe400000010ff */
[----:B------:R-:W-:Y:S01]  /*f350*/  F2FP.BF16.F32.PACK_AB R74, R113, R112 ;  /* 0x00000070714a723e */ /* 0x000fe200000010ff */
[----:B------:R-:W-:Y:S01]  /*f360*/  STSM.16.M88.4 [R185], R88 ;  /* 0x00000058b9007844 */ /* 0x000fe20000000200 */
[----:B------:R-:W-:Y:S02]  /*f370*/  F2FP.BF16.F32.PACK_AB R75, R117, R116 ;  /* 0x00000074754b723e */ /* 0x000fe400000010ff */
[----:B------:R-:W-:Y:S02]  /*f380*/  F2FP.BF16.F32.PACK_AB R73, R115, R114 ;  /* 0x000000727349723e */ /* 0x000fe400000010ff */
[----:B------:R-:W-:-:S02]  /*f390*/  SEL R158, R160, R161, P0 ;  /* 0x000000a1a09e7207 */ /* 0x000fc40000000000 */
[----:B-1----:R-:W-:Y:S01]  /*f3a0*/  F2FP.BF16.F32.PACK_AB R80, R119, R118 ;  /* 0x000000767750723e */ /* 0x002fe200000010ff */
[----:B------:R0:W-:Y:S01]  /*f3b0*/  STSM.16.M88.4 [R186], R72 ;  /* 0x00000048ba007844 */ /* 0x0001e20000000200 */
[----:B------:R-:W-:Y:S02]  /*f3c0*/  F2FP.BF16.F32.PACK_AB R82, R121, R120 ;  /* 0x000000787952723e */ /* 0x000fe400000010ff */
[----:B------:R-:W-:Y:S02]  /*f3d0*/  F2FP.BF16.F32.PACK_AB R83, R125, R124 ;  /* 0x0000007c7d53723e */ /* 0x000fe400000010ff */
[----:B------:R-:W-:Y:S02]  /*f3e0*/  F2FP.BF16.F32.PACK_AB R81, R123, R122 ;  /* 0x0000007a7b51723e */ /* 0x000fe400000010ff */
[----:B------:R-:W-:Y:S02]  /*f3f0*/  SEL R160, R161, R160, P0 ;  /* 0x000000a0a1a07207 */ /* 0x000fe40000000000 */
[----:B------:R-:W-:Y:S01]  /*f400*/  SEL R4, R6, R96, P0 ;  /* 0x0000006006047207 */ /* 0x000fe20000000000 */
[----:B------:R1:W-:Y:S01]  /*f410*/  STSM.16.M88.4 [R187], R80 ;  /* 0x00000050bb007844 */ /* 0x0003e20000000200 */
[----:B------:R-:W-:-:S02]  /*f420*/  SEL R159, R97, R98, P0 ;  /* 0x00000062619f7207 */ /* 0x000fc40000000000 */
[----:B------:R-:W-:Y:S02]  /*f430*/  SEL R161, R98, R97, P0 ;  /* 0x0000006162a17207 */ /* 0x000fe40000000000 */
[----:B------:R-:W-:Y:S02]  /*f440*/  SEL R6, R96, R6, P0 ;  /* 0x0000000660067207 */ /* 0x000fe40000000000 */
[----:B------:R-:W-:Y:S02]  /*f450*/  F2FP.BF16.F32.PACK_AB R96, R127, R126 ;  /* 0x0000007e7f60723e */ /* 0x000fe400000010ff */
[----:B------:R-:W-:Y:S02]  /*f460*/  F2FP.BF16.F32.PACK_AB R98, R129, R128 ;  /* 0x000000808162723e */ /* 0x000fe400000010ff */
[----:B------:R-:W-:Y:S02]  /*f470*/  F2FP.BF16.F32.PACK_AB R99, R133, R132 ;  /* 0x000000848563723e */ /* 0x000fe400000010ff */
[----:B------:R-:W-:-:S02]  /*f480*/  F2FP.BF16.F32.PACK_AB R97, R131, R130 ;  /* 0x000000828361723e */ /* 0x000fc400000010ff */
[----:B0-----:R-:W-:Y:S02]  /*f490*/  F2FP.BF16.F32.PACK_AB R72, R135, R134 ;  /* 0x000000868748723e */ /* 0x001fe400000010ff */
[----:B------:R-:W-:Y:S01]  /*f4a0*/  F2FP.BF16.F32.PACK_AB R74, R137, R136 ;  /* 0x00000088894a723e */ /* 0x000fe200000010ff */
[----:B------:R-:W-:Y:S01]  /*f4b0*/  STSM.16.M88.4 [R188], R96 ;  /* 0x00000060bc007844 */ /* 0x000fe20000000200 */
[----:B------:R-:W-:Y:S02]  /*f4c0*/  F2FP.BF16.F32.PACK_AB R75, R141, R140 ;  /* 0x0000008c8d4b723e */ /* 0x000fe400000010ff */
[----:B------:R-:W-:Y:S02]  /*f4d0*/  F2FP.BF16.F32.PACK_AB R73, R139, R138 ;  /* 0x0000008a8b49723e */ /* 0x000fe400000010ff */
[----:B------:R-:W-:Y:S02]  /*f4e0*/  F2FP.BF16.F32.PACK_AB R76, R143, R142 ;  /* 0x0000008e8f4c723e */ /* 0x000fe400000010ff */
[----:B------:R-:W-:Y:S01]  /*f4f0*/  F2FP.BF16.F32.PACK_AB R78, R145, R144 ;  /* 0x00000090914e723e */ /* 0x000fe200000010ff */
[----:B------:R0:W-:Y:S01]  /*f500*/  STSM.16.M88.4 [R189], R72 ;  /* 0x00000048bd007844 */ /* 0x0001e20000000200 */
[----:B------:R-:W-:-:S02]  /*f510*/  F2FP.BF16.F32.PACK_AB R79, R149, R148 ;  /* 0x00000094954f723e */ /* 0x000fc400000010ff */
[----:B------:R-:W-:Y:S02]  /*f520*/  F2FP.BF16.F32.PACK_AB R77, R147, R146 ;  /* 0x00000092934d723e */ /* 0x000fe400000010ff */
[----:B-1----:R-:W-:Y:S02]  /*f530*/  F2FP.BF16.F32.PACK_AB R80, R151, R150 ;  /* 0x000000969750723e */ /* 0x002fe400000010ff */
[----:B------:R-:W-:Y:S01]  /*f540*/  F2FP.BF16.F32.PACK_AB R82, R153, R152 ;  /* 0x000000989952723e */ /* 0x000fe200000010ff */
[----:B------:R-:W-:Y:S01]  /*f550*/  STSM.16.M88.4 [R190], R76 ;  /* 0x0000004cbe007844 */ /* 0x000fe20000000200 */
[----:B------:R-:W-:Y:S02]  /*f560*/  F2FP.BF16.F32.PACK_AB R83, R157, R156 ;  /* 0x0000009c9d53723e */ /* 0x000fe400000010ff */
[----:B------:R-:W-:Y:S02]  /*f570*/  F2FP.BF16.F32.PACK_AB R81, R155, R154 ;  /* 0x0000009a9b51723e */ /* 0x000fe400000010ff */
[----:B------:R-:W-:-:S02]  /*f580*/  F2FP.BF16.F32.PACK_AB R85, R5, R4 ;  /* 0x000000040555723e */ /* 0x000fc400000010ff */
[----:B------:R-:W-:Y:S01]  /*f590*/  F2FP.BF16.F32.PACK_AB R86, R161, R160 ;  /* 0x000000a0a156723e */ /* 0x000fe200000010ff */
[----:B------:R1:W-:Y:S01]  /*f5a0*/  STSM.16.M88.4 [R191], R80 ;  /* 0x00000050bf007844 */ /* 0x0003e20000000200 */
[----:B------:R-:W-:Y:S01]  /*f5b0*/  F2FP.BF16.F32.PACK_AB R87, R7, R6 ;  /* 0x000000060757723e */ /* 0x000fe200000010ff */
[----:B0-----:R-:W-:Y:S01]  /*f5c0*/  IMAD.U32 R72, RZ, RZ, UR10 ;  /* 0x0000000aff487e24 */ /* 0x001fe2000f8e00ff */
[----:B------:R-:W-:Y:S01]  /*f5d0*/  F2FP.BF16.F32.PACK_AB R84, R159, R158 ;  /* 0x0000009e9f54723e */ /* 0x000fe200000010ff */
[----:B------:R-:W-:Y:S01]  /*f5e0*/  IMAD.U32 R73, RZ, RZ, UR11 ;  /* 0x0000000bff497e24 */ /* 0x000fe2000f8e00ff */
[----:B------:R-:W-:-:S03]  /*f5f0*/  ISETP.NE.U32.AND P0, PT, RZ, UR14, PT ;  /* 0x0000000eff007c0c */ /* 0x000fc6000bf05070 */
[----:B------:R0:W-:Y:S01]  /*f600*/  STSM.16.M88.4 [R216], R84 ;  /* 0x00000054d8007844 */ /* 0x0001e20000000200 */
[----:B------:R-:W-:Y:S01]  /*f610*/  ISETP.NE.AND.EX P0, PT, RZ, UR15, PT, P0 ;  /* 0x0000000fff007c0c */ /* 0x000fe2000bf05300 */
[----:B------:R-:W-:Y:S01]  /*f620*/  BAR.SYNC.DEFER_BLOCKING 0x1, 0x100 ;  /* 0x0044000000007b1d */ /* 0x000fe20000010000 */
[----:B------:R-:W-:-:S04]  /*f630*/  UISETP.NE.U32.AND UP0, UPT, UR12, URZ, UPT ;  /* 0x0000003f0c00728c */ /* 0x000fc8000bf05070 */
[----:B------:R-:W-:-:S07]  /*f640*/  UISETP.NE.AND.EX UP0, UPT, UR13, URZ, UPT, UP0 ;  /* 0x0000003f0d00728c */ /* 0x000fce000bf05300 */
[----:B------:R2:W3:Y:S04]  /*f650*/  @P0 LDG.E R88, desc[UR48][R72.64] ;  /* 0x0000003048580981 */ /* 0x0004e8000c1e1900 */
[----:B------:R-:W-:Y:S01]  /*f660*/  @UP0 ULDC.64 UR12, c[0x0][0xc08] ;  /* 0x00030200000c0ab9 */ /* 0x000fe20000000a00 */
[----:B------:R-:W-:Y:S01]  /*f670*/  PLOP3.LUT P4, PT, PT, PT, UP0, 0x80, 0x0 ;  /* 0x000000000000781c */ /* 0x000fe20003f8f008 */
[----:B------:R-:W-:-:S06]  /*f680*/  @UP0 UIMAD.WIDE UR12, UR56, 0x4, UR12 ;  /* 0x00000004380c08a5 */ /* 0x000fcc000f8e020c */
[----:B--2---:R-:W-:Y:S02]  /*f690*/  IMAD.U32 R72, RZ, RZ, UR12 ;  /* 0x0000000cff487e24 */ /* 0x004fe4000f8e00ff */
[----:B------:R-:W-:-:S05]  /*f6a0*/  IMAD.U32 R73, RZ, RZ, UR13 ;  /* 0x0000000dff497e24 */ /* 0x000fca000f8e00ff */
[----:B------:R2:W4:Y:S01]  /*f6b0*/  @P4 LDG.E R74, desc[UR48][R72.64] ;  /* 0x00000030484a4981 */ /* 0x000522000c1e1900 */
[----:B------:R-:W-:Y:S01]  /*f6c0*/  UMOV UR22, 0x9b8 ;  /* 0x000009b800167882 */ /* 0x000fe20000000000 */
[----:B------:R-:W-:Y:S01]  /*f6d0*/  UISETP.NE.AND UP2, UPT, UR20, 0x1, UPT ;  /* 0x000000011400788c */ /* 0x000fe2000bf45270 */
[----:B-1----:R-:W-:Y:S01]  /*f6e0*/  VIADD R80, R16, UR41 ;  /* 0x0000002910507c36 */ /* 0x002fe20008000000 */
[----:B------:R-:W-:Y:S02]  /*f6f0*/  USEL UR22, UR22, 0x978, UP1 ;  /* 0x0000097816167887 */ /* 0x000fe40008800000 */
[----:B------:R-:W-:Y:S02]  /*f700*/  UISETP.NE.U32.AND UP0, UPT, UR14, URZ, UPT ;  /* 0x0000003f0e00728c */ /* 0x000fe4000bf05070 */
[----:B------:R-:W-:Y:S01]  /*f710*/  PLOP3.LUT P1, PT, PT, PT, UP2, 0x80, 0x0 ;  /* 0x000000000000781c */ /* 0x000fe20003f2f028 */
[----:B------:R-:W-:Y:S01]  /*f720*/  UMOV UR4, URZ ;  /* 0x0000003f00047c82 */ /* 0x000fe20008000000 */
[----:B------:R-:W-:Y:S01]  /*f730*/  UISETP.NE.AND.EX UP0, UPT, UR15, URZ, UPT, UP0 ;  /* 0x0000003f0f00728c */ /* 0x000fe2000bf05300 */
[----:B--2---:R-:W-:Y:S01]  /*f740*/  IMAD.MOV.U32 R73, RZ, RZ, R80 ;  /* 0x000000ffff497224 */ /* 0x004fe200078e0050 */
[----:B------:R-:W-:-:S02]  /*f750*/  USHF.R.S32.HI UR24, URZ, 0x1f, UR56 ;  /* 0x0000001f3f187899 */ /* 0x000fc40008011438 */
[----:B------:R-:W-:Y:S02]  /*f760*/  USEL UR21, UR55, URZ, UP1 ;  /* 0x0000003f37157287 */ /* 0x000fe40008800000 */
[----:B------:R-:W-:Y:S01]  /*f770*/  ULDC.64 UR12, c[0x0][UR22+0x218] ;  /* 0x00008600160c7abb */ /* 0x000fe20008000a00 */
[----:B------:R-:W-:Y:S01]  /*f780*/  @UP2 ULDC UR26, c[0x0][0xbec] ;  /* 0x0002fb00001a2ab9 */ /* 0x000fe20000000800 */
[----:B------:R-:W-:Y:S02]  /*f790*/  UIMAD.WIDE.U32 UR14, UR12, UR52, URZ ;  /* 0x000000340c0e72a5 */ /* 0x000fe4000f8e003f */
[----:B------:R-:W-:Y:S01]  /*f7a0*/  USEL UR12, UR56, URZ, !UP0 ;  /* 0x0000003f380c7287 */ /* 0x000fe2000c000000 */
[----:B------:R-:W-:Y:S01]  /*f7b0*/  @P1 IMAD.HI.U32 R72, R80, UR26, RZ ;  /* 0x0000001a50481c27 */ /* 0x000fe2000f8e00ff */
[----:B------:R-:W-:Y:S01]  /*f7c0*/  ULDC.64 UR16, c[0x0][UR22+0x220] ;  /* 0x0000880016107abb */ /* 0x000fe20008000a00 */
[----:B------:R-:W-:Y:S01]  /*f7d0*/  ULDC.64 UR18, c[0x0][UR22+0x228] ;  /* 0x00008a0016127abb */ /* 0x000fe20008000a00 */
[----:B------:R-:W-:-:S02]  /*f7e0*/  UIMAD UR23, UR13, UR52, URZ ;  /* 0x000000340d1772a4 */ /* 0x000fc4000f8e023f */
[----:B------:R-:W-:Y:S02]  /*f7f0*/  USEL UR13, UR24, URZ, !UP0 ;  /* 0x0000003f180d7287 */ /* 0x000fe4000c000000 */
[----:B------:R-:W-:Y:S02]  /*f800*/  UIMAD UR17, UR17, UR12, URZ ;  /* 0x0000000c111172a4 */ /* 0x000fe4000f8e023f */
[----:B------:R-:W-:Y:S01]  /*f810*/  UIMAD.WIDE.U32 UR24, UR18, UR21, URZ ;  /* 0x00000015121872a5 */ /* 0x000fe2000f8e003f */
[----:B------:R-:W-:Y:S01]  /*f820*/  @UP2 ULDC UR27, c[0x0][0xbf0] ;  /* 0x0002fc00001b2ab9 */ /* 0x000fe20000000800 */
[----:B------:R-:W-:Y:S01]  /*f830*/  UIMAD UR21, UR19, UR21, URZ ;  /* 0x00000015131572a4 */ /* 0x000fe2000f8e023f */
[----:B------:R-:W-:Y:S01]  /*f840*/  @P1 SHF.R.U32.HI R73, RZ, UR27, R72 ;  /* 0x0000001bff491c19 */ /* 0x000fe20008011648 */
[----:B------:R-:W-:Y:S02]  /*f850*/  UIMAD.WIDE.U32 UR18, UR16, UR12, URZ ;  /* 0x0000000c101272a5 */ /* 0x000fe4000f8e003f */
[----:B------:R-:W-:Y:S01]  /*f860*/  IMAD.U32 R72, RZ, RZ, UR24 ;  /* 0x00000018ff487e24 */ /* 0x000fe2000f8e00ff */
[----:B------:R-:W-:-:S02]  /*f870*/  UIMAD UR17, UR16, UR13, UR17 ;  /* 0x0000000d101172a4 */ /* 0x000fc4000f8e0211 */
[----:B------:R-:W-:Y:S01]  /*f880*/  UIADD3 UR21, UR25, UR21, URZ ;  /* 0x0000001519157290 */ /* 0x000fe2000fffe03f */
[----:B------:R-:W-:Y:S01]  /*f890*/  IMAD.MOV R75, RZ, RZ, -R73 ;  /* 0x000000ffff4b7224 */ /* 0x000fe200078e0a49 */
[----:B------:R-:W-:Y:S02]  /*f8a0*/  UIADD3 UR13, UR15, UR23, URZ ;  /* 0x000000170f0d7290 */ /* 0x000fe4000fffe03f */
[----:B------:R-:W-:Y:S01]  /*f8b0*/  UIADD3 UR17, UR19, UR17, URZ ;  /* 0x0000001113117290 */ /* 0x000fe2000fffe03f */
[----:B------:R-:W-:Y:S02]  /*f8c0*/  IMAD R75, R75, UR20, R80 ;  /* 0x000000144b4b7c24 */ /* 0x000fe4000f8e0250 */
[----:B------:R-:W-:-:S03]  /*f8d0*/  IMAD.U32 R78, RZ, RZ, UR21 ;  /* 0x00000015ff4e7e24 */ /* 0x000fc6000f8e00ff */
[----:B------:R-:W-:Y:S02]  /*f8e0*/  SHF.R.S32.HI R76, RZ, 0x1f, R75 ;  /* 0x0000001fff4c7819 */ /* 0x000fe4000001144b */
[----:B---3--:R-:W-:-:S13]  /*f8f0*/  @P0 R2UR UR4, R88 ;  /* 0x00000000580402ca */ /* 0x008fda00000e0000 */
[----:B------:R-:W-:Y:S02]  /*f900*/  UIADD3 UR14, UP0, UP3, UR18, UR14, UR4 ;  /* 0x0000000e120e7290 */ /* 0x000fe4000fb1e004 */
[----:B------:R-:W-:Y:S01]  /*f910*/  USHF.R.S32.HI UR16, URZ, 0x1f, UR4 ;  /* 0x0000001f3f107899 */ /* 0x000fe20008011404 */
[----:B------:R-:W-:Y:S01]  /*f920*/  ULDC.64 UR18, c[0x0][0xba8] ;  /* 0x0002ea0000127ab9 */ /* 0x000fe20000000a00 */
[----:B------:R-:W-:Y:S02]  /*f930*/  @!UP1 ULDC UR18, c[0x0][0xb50] ;  /* 0x0002d40000129ab9 */ /* 0x000fe40000000800 */
[----:B------:R-:W-:Y:S01]  /*f940*/  UIADD3.X UR13, UR17, UR13, UR16, UP0, UP3 ;  /* 0x0000000d110d7290 */ /* 0x000fe200087e6410 */
[----:B------:R-:W-:Y:S01]  /*f950*/  IADD3 R72, P2, P3, R73, UR14, R72 ;  /* 0x0000000e49487c10 */ /* 0x000fe2000fb5e048 */
[----:B------:R-:W-:Y:S01]  /*f960*/  ULDC.64 UR14, c[0x0][UR22+0x210] ;  /* 0x00008400160e7abb */ /* 0x000fe20008000a00 */
[----:B------:R-:W-:Y:S01]  /*f970*/  SHF.R.S32.HI R73, RZ, 0x1f, R73 ;  /* 0x0000001fff497819 */ /* 0x000fe20000011449 */
[----:B------:R-:W-:Y:S01]  /*f980*/  IMAD R77, R75, UR15, RZ ;  /* 0x0000000f4b4d7c24 */ /* 0x000fe2000f8e02ff */
[----:B------:R-:W-:-:S02]  /*f990*/  @!UP1 ULDC UR19, c[0x0][0xb54] ;  /* 0x0002d50000139ab9 */ /* 0x000fc40000000800 */
[----:B------:R-:W-:Y:S01]  /*f9a0*/  IADD3.X R73, R73, UR13, R78, P2, P3 ;  /* 0x0000000d49497c10 */ /* 0x000fe200097e644e */
[----:B------:R-:W-:Y:S01]  /*f9b0*/  IMAD R77, R76, UR14, R77 ;  /* 0x0000000e4c4d7c24 */ /* 0x000fe2000f8e024d */
[----:B------:R-:W-:Y:S01]  /*f9c0*/  ULDC UR13, c[0x0][0xa88] ;  /* 0x0002a200000d7ab9 */ /* 0x000fe20000000800 */
[----:B----4-:R-:W-:Y:S01]  /*f9d0*/  @P4 R2UR UR13, R74 ;  /* 0x000000004a0d42ca */ /* 0x010fe200000e0000 */
[----:B------:R-:W-:-:S04]  /*f9e0*/  IMAD.WIDE.U32 R72, R75, UR14, R72 ;  /* 0x0000000e4b487c25 */ /* 0x000fc8000f8e0048 */
[----:B------:R-:W-:Y:S01]  /*f9f0*/  IMAD.IADD R73, R73, 0x1, R77 ;  /* 0x0000000149497824 */ /* 0x000fe200078e024d */
[----:B------:R-:W-:-:S04]  /*fa00*/  LEA R77, P2, R72, UR18, 0x2 ;  /* 0x00000012484d7c11 */ /* 0x000fc8000f8410ff */
[----:B------:R-:W-:Y:S01]  /*fa10*/  LEA.HI.X R78, R72, UR19, R73, 0x2, P2 ;  /* 0x00000013484e7c11 */ /* 0x000fe200090f1449 */
[----:B0-----:R-:W-:Y:S08]  /*fa20*/  @P4 BRA `(.L_x_1233) ;  /* 0x0000000000284947 */ /* 0x001ff00003800000 */
[----:B------:R-:W-:Y:S05]  /*fa30*/  @!P0 BRA `(.L_x_1233) ;  /* 0x0000000000248947 */ /* 0x000fea0003800000 */
[----:B------:R-:W-:Y:S02]  /*fa40*/  IMAD.U32 R72, RZ, RZ, UR10 ;  /* 0x0000000aff487e24 */ /* 0x000fe4000f8e00ff */
[----:B------:R-:W-:Y:S02]  /*fa50*/  IMAD.U32 R74, RZ, RZ, UR10 ;  /* 0x0000000aff4a7e24 */ /* 0x000fe4000f8e00ff */
[----:B------:R-:W-:Y:S02]  /*fa60*/  IMAD.U32 R73, RZ, RZ, UR11 ;  /* 0x0000000bff497e24 */ /* 0x000fe4000f8e00ff */
[----:B------:R-:W-:-:S03]  /*fa70*/  IMAD.U32 R75, RZ, RZ, UR11 ;  /* 0x0000000bff4b7e24 */ /* 0x000fc6000f8e00ff */
[----:B------:R-:W2:Y:S04]  /*fa80*/  LDG.E R72, desc[UR48][R72.64] ;  /* 0x0000003048487981 */ /* 0x000ea8000c1e1900 */
[----:B------:R-:W3:Y:S01]  /*fa90*/  LDG.E R74, desc[UR48][R74.64+0x4] ;  /* 0x000004304a4a7981 */ /* 0x000ee2000c1e1900 */
[----:B--2---:R-:W-:Y:S02]  /*faa0*/  R2UR UR10, R72 ;  /* 0x00000000480a72ca */ /* 0x004fe400000e0000 */
[----:B---3--:R-:W-:-:S13]  /*fab0*/  R2UR UR13, R74 ;  /* 0x000000004a0d72ca */ /* 0x008fda00000e0000 */
[----:B------:R-:W-:-:S12]  /*fac0*/  UIADD3 UR13, -UR10, UR13, URZ ;  /* 0x0000000d0a0d7290 */ /* 0x000fd8000fffe13f */
.L_x_1233:
[----:B------:R-:W2:Y:S01]  /*fad0*/  LDL R76, [R1+0x24] ;  /* 0x00002400014c7983 */ /* 0x000ea20000100800 */
[----:B------:R-:W-:Y:S01]  /*fae0*/  UIMAD UR10, UR13, UR20, URZ ;  /* 0x000000140d0a72a4 */ /* 0x000fe2000f8e023f */
[----:B------:R-:W-:Y:S02]  /*faf0*/  LOP3.LUT P0, RZ, R217, 0x3, RZ, 0xc0, !PT ;  /* 0x00000003d9ff7812 */ /* 0x000fe4000780c0ff */
[----:B------:R-:W-:Y:S04]  /*fb00*/  SHFL.IDX PT, R72, R77, RZ, 0x1c1f ;  /* 0x001c1fff4d487589 */ /* 0x000fe800000e0000 */
[----:B------:R-:W0:Y:S04]  /*fb10*/  SHFL.IDX PT, R73, R78, RZ, 0x1c1f ;  /* 0x001c1fff4e497589 */ /* 0x000e2800000e0000 */
[----:B------:R-:W-:Y:S04]  /*fb20*/  SHFL.IDX PT, R74, R77, 0x1, 0x1c1f ;  /* 0x003c1f004d4a7f89 */ /* 0x000fe800000e0000 */
[----:B------:R-:W1:Y:S01]  /*fb30*/  SHFL.IDX PT, R75, R78, 0x1, 0x1c1f ;  /* 0x003c1f004e4b7f89 */ /* 0x000e6200000e0000 */
[----:B--2---:R-:W-:-:S04]  /*fb40*/  VIADD R79, R76, UR41 ;  /* 0x000000294c4f7c36 */ /* 0x004fc80008000000 */
[C---:B------:R-:W-:Y:S01]  /*fb50*/  VIADD R76, R79.reuse, 0x8 ;  /* 0x000000084f4c7836 */ /* 0x040fe20000000000 */
[----:B------:R-:W-:-:S04]  /*fb60*/  ISETP.GE.OR P2, PT, R79, UR10, P0 ;  /* 0x0000000a4f007c0c */ /* 0x000fc80008746670 */
[----:B------:R-:W-:-:S09]  /*fb70*/  ISETP.GE.OR P0, PT, R76, UR10, P0 ;  /* 0x0000000a4c007c0c */ /* 0x000fd20008706670 */
[----:B0-----:R0:W-:Y:S04]  /*fb80*/  @!P2 ST.E desc[UR48][R72.64], R0 ;  /* 0x000000004800a985 */ /* 0x0011e8000c101930 */
[----:B-1----:R0:W-:Y:S01]  /*fb90*/  @!P0 ST.E desc[UR48][R74.64], R3 ;  /* 0x000000034a008985 */ /* 0x0021e2000c101930 */
[----:B------:R-:W-:-:S13]  /*fba0*/  PLOP3.LUT P0, PT, PT, PT, UP1, 0x80, 0x0 ;  /* 0x000000000000781c */ /* 0x000fda0003f0f018 */
[----:B0-----:R-:W-:Y:S05]  /*fbb0*/  @P0 BRA `(.L_x_1234) ;  /* 0x0000001000080947 */ /* 0x001fea0003800000 */
[----:B------:R-:W0:Y:S01]  /*fbc0*/  S2R R81, SR_TID.X ;  /* 0x0000000000517919 */ /* 0x000e220000002100 */
[----:B------:R-:W-:Y:S01]  /*fbd0*/  ULDC.64 UR14, c[0x0][0xaa0] ;  /* 0x0002a800000e7ab9 */ /* 0x000fe20000000a00 */
[----:B0-----:R-:W-:-:S05]  /*fbe0*/  VIADD R0, R81, 0xffffff80 ;  /* 0xffffff8051007836 */ /* 0x001fca0000000000 */
[----:B------:R-:W-:-:S04]  /*fbf0*/  SHF.R.S32.HI R3, RZ, 0x1f, R0 ;  /* 0x0000001fff037819 */ /* 0x000fc80000011400 */
[----:B------:R-:W-:-:S04]  /*fc00*/  LEA.HI R3, R3, R0, RZ, 0x3 ;  /* 0x0000000003037211 */ /* 0x000fc800078f18ff */
[----:B------:R-:W-:Y:S02]  /*fc10*/  LOP3.LUT R5, R3, 0xfffffff8, RZ, 0xc0, !PT ;  /* 0xfffffff803057812 */ /* 0x000fe400078ec0ff */
[----:B------:R-:W-:-:S03]  /*fc20*/  SHF.R.S32.HI R81, RZ, 0x3, R3 ;  /* 0x00000003ff517819 */ /* 0x000fc60000011403 */
[----:B------:R-:W-:Y:S02]  /*fc30*/  IMAD.IADD R20, R0, 0x1, -R5 ;  /* 0x0000000100147824 */ /* 0x000fe400078e0a05 */
[----:B------:R-:W-:Y:S02]  /*fc40*/  IMAD.MOV.U32 R5, RZ, RZ, 0x2 ;  /* 0x00000002ff057424 */ /* 0x000fe400078e00ff */
[----:B------:R-:W-:-:S04]  /*fc50*/  IMAD.SHL.U32 R0, R20, 0x8, RZ ;  /* 0x0000000814007824 */ /* 0x000fc800078e00ff */
[----:B------:R-:W-:-:S04]  /*fc60*/  IMAD R4, R81, 0x40, R0 ;  /* 0x0000004051047824 */ /* 0x000fc800078e0200 */
[----:B------:R-:W-:-:S03]  /*fc70*/  IMAD.WIDE R4, R4, R5, UR8 ;  /* 0x0000000804047e25 */ /* 0x000fc6000f8e0205 */
[C---:B------:R-:W-:Y:S01]  /*fc80*/  IADD3 R25, P2, R4.reuse, 0x3000, RZ ;  /* 0x0000300004197810 */ /* 0x040fe20007f5e0ff */
[----:B------:R-:W-:Y:S01]  /*fc90*/  UIMAD UR11, UR16, UR14, URZ ;  /* 0x0000000e100b72a4 */ /* 0x000fe2000f8e023f */
[C---:B------:R-:W-:Y:S02]  /*fca0*/  IADD3 R9, P4, R4.reuse, 0x1000, RZ ;  /* 0x0000100004097810 */ /* 0x040fe40007f9e0ff */
[----:B------:R-:W-:Y:S02]  /*fcb0*/  LOP3.LUT R24, R25, 0x380, RZ, 0xc0, !PT ;  /* 0x0000038019187812 */ /* 0x000fe400078ec0ff */
[----:B------:R-:W-:Y:S02]  /*fcc0*/  IADD3 R13, P3, R4, 0x2000, RZ ;  /* 0x00002000040d7810 */ /* 0x000fe40007f7e0ff */
[----:B------:R-:W-:Y:S01]  /*fcd0*/  SHF.R.U64 R24, R24, 0x3, RZ ;  /* 0x0000000318187819 */ /* 0x000fe200000012ff */
[----:B------:R-:W-:Y:S01]  /*fce0*/  UIMAD.WIDE.U32 UR8, UR4, UR14, URZ ;  /* 0x0000000e040872a5 */ /* 0x000fe2000f8e003f */
[----:B------:R-:W-:-:S02]  /*fcf0*/  LOP3.LUT R8, R9, 0x380, RZ, 0xc0, !PT ;  /* 0x0000038009087812 */ /* 0x000fc400078ec0ff */
[----:B------:R-:W-:Y:S01]  /*fd00*/  LOP3.LUT R24, R24, R25, RZ, 0x3c, !PT ;  /* 0x0000001918187212 */ /* 0x000fe200078e3cff */
[--C-:B------:R-:W-:Y:S01]  /*fd10*/  IMAD.X R25, RZ, RZ, R5.reuse, P2 ;  /* 0x000000ffff197224 */ /* 0x100fe200010e0605 */
[----:B------:R-:W-:Y:S01]  /*fd20*/  IADD3 R49, P2, R4, 0x9000, RZ ;  /* 0x0000900004317810 */ /* 0x000fe20007f5e0ff */
[----:B------:R-:W-:Y:S01]  /*fd30*/  UIMAD UR11, UR4, UR15, UR11 ;  /* 0x0000000f040b72a4 */ /* 0x000fe2000f8e020b */
[----:B------:R-:W-:Y:S02]  /*fd40*/  LOP3.LUT R12, R13, 0x380, RZ, 0xc0, !PT ;  /* 0x000003800d0c7812 */ /* 0x000fe400078ec0ff */
[----:B------:R-:W-:Y:S01]  /*fd50*/  LOP3.LUT R48, R49, 0x380, RZ, 0xc0, !PT ;  /* 0x0000038031307812 */ /* 0x000fe200078ec0ff */
[----:B------:R-:W-:Y:S01]  /*fd60*/  UIADD3 UR9, UR9, UR11, URZ ;  /* 0x0000000b09097290 */ /* 0x000fe2000fffe03f */
[----:B------:R-:W-:Y:S01]  /*fd70*/  SHF.R.U64 R8, R8, 0x3, RZ ;  /* 0x0000000308087819 */ /* 0x000fe200000012ff */
[----:B------:R-:W-:Y:S01]  /*fd80*/  ULDC.64 UR14, c[0x0][0xae8] ;  /* 0x0002ba00000e7ab9 */ /* 0x000fe20000000a00 */
[----:B------:R-:W-:Y:S01]  /*fd90*/  SHF.R.U64 R48, R48, 0x3, RZ ;  /* 0x0000000330307819 */ /* 0x000fe200000012ff */
[----:B------:R-:W-:Y:S01]  /*fda0*/  USHF.R.S32.HI UR4, URZ, 0x1f, UR12 ;  /* 0x0000001f3f047899 */ /* 0x000fe2000801140c */
[----:B------:R-:W-:Y:S01]  /*fdb0*/  SHF.R.U64 R12, R12, 0x3, RZ ;  /* 0x000000030c0c7819 */ /* 0x000fe200000012ff */
[----:B------:R-:W-:Y:S01]  /*fdc0*/  @UP2 ULDC UR11, c[0x0][0xbec] ;  /* 0x0002fb00000b2ab9 */ /* 0x000fe20000000800 */
[----:B------:R-:W-:Y:S01]  /*fdd0*/  LOP3.LUT R48, R48, R49, RZ, 0x3c, !PT ;  /* 0x0000003130307212 */ /* 0x000fe200078e3cff */
[--C-:B------:R-:W-:Y:S01]  /*fde0*/  IMAD.X R49, RZ, RZ, R5.reuse, P2 ;  /* 0x000000ffff317224 */ /* 0x100fe200010e0605 */
[----:B------:R-:W-:Y:S01]  /*fdf0*/  IADD3 R6, P2, R4, 0xf000, RZ ;  /* 0x0000f00004067810 */ /* 0x000fe20007f5e0ff */
[----:B------:R-:W-:Y:S01]  /*fe00*/  UIMAD.WIDE.U32 UR8, UR52, UR14, UR8 ;  /* 0x0000000e340872a5 */ /* 0x000fe2000f8e0008 */
[----:B------:R-:W-:Y:S01]  /*fe10*/  LOP3.LUT R8, R8, R9, RZ, 0x3c, !PT ;  /* 0x0000000908087212 */ /* 0x000fe200078e3cff */
[--C-:B------:R-:W-:Y:S01]  /*fe20*/  IMAD.X R9, RZ, RZ, R5.reuse, P4 ;  /* 0x000000ffff097224 */ /* 0x100fe200020e0605 */
[----:B------:R-:W-:Y:S01]  /*fe30*/  LOP3.LUT R3, R6, 0x380, RZ, 0xc0, !PT ;  /* 0x0000038006037812 */ /* 0x000fe200078ec0ff */
[--C-:B------:R-:W-:Y:S01]  /*fe40*/  IMAD.X R73, RZ, RZ, R5.reuse, P2 ;  /* 0x000000ffff497224 */ /* 0x100fe200010e0605 */
[----:B------:R-:W-:Y:S01]  /*fe50*/  LOP3.LUT R12, R12, R13, RZ, 0x3c, !PT ;  /* 0x0000000d0c0c7212 */ /* 0x000fe200078e3cff */
[----:B------:R-:W-:Y:S01]  /*fe60*/  IMAD.X R13, RZ, RZ, R5, P3 ;  /* 0x000000ffff0d7224 */ /* 0x000fe200018e0605 */
[----:B------:R-:W-:-:S02]  /*fe70*/  SHF.R.U64 R3, R3, 0x3, RZ ;  /* 0x0000000303037819 */ /* 0x000fc400000012ff */
[C---:B------:R-:W-:Y:S02]  /*fe80*/  IADD3 R29, P0, R4.reuse, 0x4000, RZ ;  /* 0x00004000041d7810 */ /* 0x040fe40007f1e0ff */
[C---:B------:R-:W-:Y:S02]  /*fe90*/  IADD3 R33, P6, R4.reuse, 0x5000, RZ ;  /* 0x0000500004217810 */ /* 0x040fe40007fde0ff */
[----:B------:R-:W-:Y:S01]  /*fea0*/  IADD3 R37, P5, R4, 0x6000, RZ ;  /* 0x0000600004257810 */ /* 0x000fe20007fbe0ff */
[----:B------:R-:W-:Y:S01]  /*feb0*/  UIMAD UR9, UR52, UR15, UR9 ;  /* 0x0000000f340972a4 */ /* 0x000fe2000f8e0209 */
[----:B------:R-:W-:Y:S01]  /*fec0*/  LOP3.LUT R72, R3, R6, RZ, 0x3c, !PT ;  /* 0x0000000603487212 */ /* 0x000fe200078e3cff */
[----:B------:R-:W-:Y:S01]  /*fed0*/  IMAD R3, R20, 0x20, R81 ;  /* 0x0000002014037824 */ /* 0x000fe200078e0251 */
[C---:B------:R-:W-:Y:S01]  /*fee0*/  IADD3 R41, P4, R4.reuse, 0x7000, RZ ;  /* 0x0000700004297810 */ /* 0x040fe20007f9e0ff */
[----:B------:R-:W-:Y:S01]  /*fef0*/  ULDC.64 UR14, c[0x0][0xaf0] ;  /* 0x0002bc00000e7ab9 */ /* 0x000fe20000000a00 */
[----:B------:R-:W-:Y:S01]  /*ff00*/  IADD3 R45, P3, R4, 0x8000, RZ ;  /* 0x00008000042d7810 */ /* 0x000fe20007f7e0ff */
[----:B------:R-:W-:Y:S01]  /*ff10*/  VIADD R78, R3, UR41 ;  /* 0x00000029034e7c36 */ /* 0x000fe20008000000 */
[----:B------:R-:W-:Y:S01]  /*ff20*/  LOP3.LUT R28, R29, 0x380, RZ, 0xc0, !PT ;  /* 0x000003801d1c7812 */ /* 0x000fe200078ec0ff */
[----:B------:R-:W-:Y:S01]  /*ff30*/  UIMAD UR4, UR4, UR14, URZ ;  /* 0x0000000e040472a4 */ /* 0x000fe2000f8e023f */
[----:B------:R-:W-:Y:S01]  /*ff40*/  LOP3.LUT R32, R33, 0x380, RZ, 0xc0, !PT ;  /* 0x0000038021207812 */ /* 0x000fe200078ec0ff */
[----:B------:R-:W5:Y:S01]  /*ff50*/  LD.E.128 R8, desc[UR48][R8.64] ;  /* 0x0000003008087980 */ /* 0x000f62000c101d00 */
[----:B------:R-:W-:-:S02]  /*ff60*/  LOP3.LUT R36, R37, 0x380, RZ, 0xc0, !PT ;  /* 0x0000038025247812 */ /* 0x000fc400078ec0ff */
[----:B------:R-:W-:Y:S01]  /*ff70*/  LOP3.LUT R40, R41, 0x380, RZ, 0xc0, !PT ;  /* 0x0000038029287812 */ /* 0x000fe200078ec0ff */
[----:B------:R-:W5:Y:S01]  /*ff80*/  LD.E.128 R12, desc[UR48][R12.64] ;  /* 0x000000300c0c7980 */ /* 0x000f62000c101d00 */
[----:B------:R-:W-:Y:S01]  /*ff90*/  LOP3.LUT R44, R45, 0x380, RZ, 0xc0, !PT ;  /* 0x000003802d2c7812 */ /* 0x000fe200078ec0ff */
[----:B------:R-:W-:Y:S01]  /*ffa0*/  @P1 IMAD.HI.U32 R20, R78, UR11, RZ ;  /* 0x0000000b4e141c27 */ /* 0x000fe2000f8e00ff */
[----:B------:R-:W-:Y:S01]  /*ffb0*/  SHF.R.U64 R28, R28, 0x3, RZ ;  /* 0x000000031c1c7819 */ /* 0x000fe200000012ff */
[----:B------:R-:W-:Y:S01]  /*ffc0*/  UIMAD UR4, UR12, UR15, UR4 ;  /* 0x0000000f0c0472a4 */ /* 0x000fe2000f8e0204 */
[----:B------:R-:W-:Y:S01]  /*ffd0*/  SHF.R.U64 R32, R32, 0x3, RZ ;  /* 0x0000000320207819 */ /* 0x000fe200000012ff */
[----:B------:R-:W5:Y:S01]  /*ffe0*/  LD.E.128 R24, desc[UR48][R24.64] ;  /* 0x0000003018187980 */ /* 0x000f62000c101d00 */
[----:B------:R-:W-:Y:S02]  /*fff0*/  SHF.R.U64 R36, R36, 0x3, RZ ;  /* 0x0000000324247819 */ /* 0x000fe400000012ff */
[----:B------:R-:W-:Y:S01]  /*10000*/  SHF.R.U64 R40, R40, 0x3, RZ ;  /* 0x0000000328287819 */ /* 0x000fe200000012ff */
[----:B------:R-:W5:Y:S01]  /*10010*/  LD.E.128 R48, desc[UR48][R48.64] ;  /* 0x0000003030307980 */ /* 0x000f62000c101d00 */
[----:B------:R-:W-:Y:S01]  /*10020*/  SHF.R.U64 R44, R44, 0x3, RZ ;  /* 0x000000032c2c7819 */ /* 0x000fe200000012ff */
[----:B------:R-:W-:Y:S01]  /*10030*/  UIMAD.WIDE.U32 UR12, UR12, UR14, UR8 ;  /* 0x0000000e0c0c72a5 */ /* 0x000fe2000f8e0008 */
[----:B------:R-:W-:Y:S01]  /*10040*/  LOP3.LUT R28, R28, R29, RZ, 0x3c, !PT ;  /* 0x0000001d1c1c7212 */ /* 0x000fe200078e3cff */
[----:B------:R-:W-:Y:S01]  /*10050*/  IMAD.MOV.U32 R3, RZ, RZ, R78 ;  /* 0x000000ffff037224 */ /* 0x000fe200078e004e */
[----:B------:R-:W-:Y:S01]  /*10060*/  @UP2 ULDC UR8, c[0x0][0xbf0] ;  /* 0x0002fc0000082ab9 */ /* 0x000fe20000000800 */
        /* <DEDUP_REMOVED lines=8> */
[----:B------:R-:W-:Y:S01]  /*100f0*/  @P1 SHF.R.U32.HI R3, RZ, UR8, R20 ;  /* 0x00000008ff031c19 */ /* 0x000fe20008011614 */
[----:B------:R-:W-:Y:S01]  /*10100*/  IMAD.X R45, RZ, RZ, R5, P3 ;  /* 0x000000ffff2d7224 */ /* 0x000fe200018e0605 */
[C---:B------:R-:W-:Y:S01]  /*10110*/  IADD3 R53, P0, R4.reuse, 0xa000, RZ ;  /* 0x0000a00004357810 */ /* 0x040fe20007f1e0ff */
[----:B------:R-:W-:Y:S01]  /*10120*/  UIADD3 UR4, UR13, UR4, URZ ;  /* 0x000000040d047290 */ /* 0x000fe2000fffe03f */
[C---:B------:R-:W-:Y:S01]  /*10130*/  IADD3 R57, P6, R4.reuse, 0xb000, RZ ;  /* 0x0000b00004397810 */ /* 0x040fe20007fde0ff */
[----:B------:R-:W-:Y:S01]  /*10140*/  ULDC.64 UR8, c[0x0][0xae0] ;  /* 0x0002b80000087ab9 */ /* 0x000fe20000000a00 */
[----:B------:R-:W-:-:S02]  /*10150*/  IADD3 R61, P5, R4, 0xc000, RZ ;  /* 0x0000c000043d7810 */ /* 0x000fc40007fbe0ff */
[C---:B------:R-:W-:Y:S01]  /*10160*/  LOP3.LUT R7, R4.reuse, 0x380, RZ, 0xc0, !PT ;  /* 0x0000038004077812 */ /* 0x040fe200078ec0ff */
[----:B------:R-:W-:Y:S01]  /*10170*/  IMAD.U32 R21, RZ, RZ, UR13 ;  /* 0x0000000dff157e24 */ /* 0x000fe2000f8e00ff */
[C---:B------:R-:W-:Y:S01]  /*10180*/  IADD3 R65, P4, R4.reuse, 0xd000, RZ ;  /* 0x0000d00004417810 */ /* 0x040fe20007f9e0ff */
[--C-:B------:R-:W-:Y:S01]  /*10190*/  IMAD.MOV R77, RZ, RZ, -R3.reuse ;  /* 0x000000ffff4d7224 */ /* 0x100fe200078e0a03 */
[----:B------:R-:W-:Y:S01]  /*101a0*/  IADD3 R69, P3, R4, 0xe000, RZ ;  /* 0x0000e00004457810 */ /* 0x000fe20007f7e0ff */
[----:B------:R-:W-:Y:S01]  /*101b0*/  IMAD.U32 R20, RZ, RZ, UR12 ;  /* 0x0000000cff147e24 */ /* 0x000fe2000f8e00ff */
[----:B------:R-:W-:Y:S01]  /*101c0*/  SHF.R.S32.HI R76, RZ, 0x1f, R3 ;  /* 0x0000001fff4c7819 */ /* 0x000fe20000011403 */
[----:B------:R-:W5:Y:S01]  /*101d0*/  LD.E.128 R28, desc[UR48][R28.64] ;  /* 0x000000301c1c7980 */ /* 0x000f62000c101d00 */
[----:B------:R-:W-:Y:S02]  /*101e0*/  LOP3.LUT R52, R53, 0x380, RZ, 0xc0, !PT ;  /* 0x0000038035347812 */ /* 0x000fe400078ec0ff */
[----:B------:R-:W-:Y:S01]  /*101f0*/  LOP3.LUT R56, R57, 0x380, RZ, 0xc0, !PT ;  /* 0x0000038039387812 */ /* 0x000fe200078ec0ff */
[----:B------:R-:W5:Y:S01]  /*10200*/  LD.E.128 R32, desc[UR48][R32.64] ;  /* 0x0000003020207980 */ /* 0x000f62000c101d00 */
[----:B------:R-:W-:-:S02]  /*10210*/  LOP3.LUT R60, R61, 0x380, RZ, 0xc0, !PT ;  /* 0x000003803d3c7812 */ /* 0x000fc400078ec0ff */
[----:B------:R-:W-:Y:S01]  /*10220*/  LOP3.LUT R64, R65, 0x380, RZ, 0xc0, !PT ;  /* 0x0000038041407812 */ /* 0x000fe200078ec0ff */
[----:B------:R-:W5:Y:S01]  /*10230*/  LD.E.128 R36, desc[UR48][R36.64] ;  /* 0x0000003024247980 */ /* 0x000f62000c101d00 */
[----:B------:R-:W-:Y:S01]  /*10240*/  LOP3.LUT R68, R69, 0x380, RZ, 0xc0, !PT ;  /* 0x0000038045447812 */ /* 0x000fe200078ec0ff */
[----:B------:R-:W-:Y:S01]  /*10250*/  IMAD.U32 R21, RZ, RZ, UR4 ;  /* 0x00000004ff157e24 */ /* 0x000fe2000f8e00ff */
[----:B------:R-:W-:Y:S01]  /*10260*/  SHF.R.U64 R52, R52, 0x3, RZ ;  /* 0x0000000334347819 */ /* 0x000fe200000012ff */
[----:B------:R-:W-:Y:S01]  /*10270*/  IMAD R76, R76, UR8, RZ ;  /* 0x000000084c4c7c24 */ /* 0x000fe2000f8e02ff */
[----:B------:R-:W-:Y:S01]  /*10280*/  SHF.R.U64 R56, R56, 0x3, RZ ;  /* 0x0000000338387819 */ /* 0x000fe200000012ff */
[----:B------:R-:W-:Y:S01]  /*10290*/  IMAD R77, R77, UR20, R78 ;  /* 0x000000144d4d7c24 */ /* 0x000fe2000f8e024e */
[----:B------:R-:W-:Y:S01]  /*102a0*/  SHF.R.U64 R60, R60, 0x3, RZ ;  /* 0x000000033c3c7819 */ /* 0x000fe200000012ff */
[----:B------:R-:W5:Y:S01]  /*102b0*/  LD.E.128 R40, desc[UR48][R40.64] ;  /* 0x0000003028287980 */ /* 0x000f62000c101d00 */
[----:B------:R-:W-:-:S02]  /*102c0*/  SHF.R.U64 R64, R64, 0x3, RZ ;  /* 0x0000000340407819 */ /* 0x000fc400000012ff */
[----:B------:R-:W-:Y:S01]  /*102d0*/  SHF.R.U64 R68, R68, 0x3, RZ ;  /* 0x0000000344447819 */ /* 0x000fe200000012ff */
[----:B------:R-:W5:Y:S01]  /*102e0*/  LD.E.128 R44, desc[UR48][R44.64] ;  /* 0x000000302c2c7980 */ /* 0x000f62000c101d00 */
[----:B------:R-:W-:Y:S01]  /*102f0*/  SHF.R.U64 R7, R7, 0x3, RZ ;  /* 0x0000000307077819 */ /* 0x000fe200000012ff */
[C---:B------:R-:W-:Y:S01]  /*10300*/  IMAD R79, R3.reuse, UR9, R76 ;  /* 0x00000009034f7c24 */ /* 0x040fe2000f8e024c */
[----:B------:R-:W-:Y:S01]  /*10310*/  LOP3.LUT R52, R52, R53, RZ, 0x3c, !PT ;  /* 0x0000003534347212 */ /* 0x000fe200078e3cff */
[----:B------:R-:W-:Y:S01]  /*10320*/  IMAD.WIDE.U32 R20, R3, UR8, R20 ;  /* 0x0000000803147c25 */ /* 0x000fe2000f8e0014 */
[----:B------:R-:W-:Y:S01]  /*10330*/  LOP3.LUT R56, R56, R57, RZ, 0x3c, !PT ;  /* 0x0000003938387212 */ /* 0x000fe200078e3cff */
[----:B------:R-:W-:Y:S01]  /*10340*/  ULDC.64 UR8, c[0x0][0xad8] ;  /* 0x0002b60000087ab9 */ /* 0x000fe20000000a00 */
        /* <DEDUP_REMOVED lines=8> */
[----:B------:R-:W-:Y:S01]  /*103d0*/  SHF.R.S32.HI R3, RZ, 0x1f, R77 ;  /* 0x0000001fff037819 */ /* 0x000fe2000001144d */
[----:B------:R-:W-:Y:S01]  /*103e0*/  IMAD.X R69, RZ, RZ, R5, P3 ;  /* 0x000000ffff457224 */ /* 0x000fe200018e0605 */
[----:B------:R-:W5:Y:S01]  /*103f0*/  LD.E.128 R52, desc[UR48][R52.64] ;  /* 0x0000003034347980 */ /* 0x000f62000c101d00 */
[----:B------:R-:W-:-:S02]  /*10400*/  IMAD.IADD R21, R21, 0x1, R79 ;  /* 0x0000000115157824 */ /* 0x000fc400078e024f */
[----:B------:R-:W-:Y:S01]  /*10410*/  IMAD R76, R3, UR8, RZ ;  /* 0x00000008034c7c24 */ /* 0x000fe2000f8e02ff */
[----:B------:R-:W5:Y:S01]  /*10420*/  LD.E.128 R4, desc[UR48][R4.64] ;  /* 0x0000003004047980 */ /* 0x000f62000c101d00 */
[----:B------:R-:W-:-:S03]  /*10430*/  IMAD.WIDE.U32 R20, R77, UR8, R20 ;  /* 0x000000084d147c25 */ /* 0x000fc6000f8e0014 */
[----:B------:R-:W5:Y:S01]  /*10440*/  LD.E.128 R56, desc[UR48][R56.64] ;  /* 0x0000003038387980 */ /* 0x000f62000c101d00 */
[----:B------:R-:W-:Y:S01]  /*10450*/  IMAD R3, R77, UR9, R76 ;  /* 0x000000094d037c24 */ /* 0x000fe2000f8e024c */
[----:B------:R-:W-:Y:S02]  /*10460*/  ULDC.64 UR8, c[0x0][0xa80] ;  /* 0x0002a00000087ab9 */ /* 0x000fe40000000a00 */
[----:B------:R-:W5:Y:S04]  /*10470*/  LD.E.128 R60, desc[UR48][R60.64] ;  /* 0x000000303c3c7980 */ /* 0x000f68000c101d00 */
[----:B------:R-:W5:Y:S04]  /*10480*/  LD.E.128 R64, desc[UR48][R64.64] ;  /* 0x0000003040407980 */ /* 0x000f68000c101d00 */
[----:B------:R-:W5:Y:S04]  /*10490*/  LD.E.128 R68, desc[UR48][R68.64] ;  /* 0x0000003044447980 */ /* 0x000f68000c101d00 */
[----:B------:R-:W5:Y:S01]  /*104a0*/  LD.E.128 R72, desc[UR48][R72.64] ;  /* 0x0000003048487980 */ /* 0x000f62000c101d00 */
[----:B------:R-:W-:Y:S01]  /*104b0*/  @!PT LDS RZ, [RZ] ;  /* 0x00000000fffff984 */ /* 0x000fe20000000800 */
[----:B------:R-:W-:Y:S01]  /*104c0*/  @!PT LDS RZ, [RZ] ;  /* 0x00000000fffff984 */ /* 0x000fe20000000800 */
[----:B------:R-:W-:Y:S01]  /*104d0*/  @!PT LDS RZ, [RZ] ;  /* 0x00000000fffff984 */ /* 0x000fe20000000800 */
[----:B------:R-:W-:Y:S01]  /*104e0*/  @!PT LDS RZ, [RZ] ;  /* 0x00000000fffff984 */ /* 0x000fe20000000800 */
[----:B------:R0:W-:Y:S06]  /*104f0*/  MEMBAR.ALL.CTA ;  /* 0x0000000000007992 */ /* 0x0001ec0000008000 */
[----:B0-----:R-:W0:Y:S01]  /*10500*/  FENCE.VIEW.ASYNC.S ;  /* 0x00000000000073c6 */ /* 0x001e220000000000 */
[----:B------:R-:W-:Y:S01]  /*10510*/  IMAD.IADD R3, R21, 0x1, R3 ;  /* 0x0000000115037824 */ /* 0x000fe200078e0203 */
[----:B------:R-:W-:Y:S01]  /*10520*/  LEA R82, P2, R20, UR8, 0x1 ;  /* 0x0000000814527c11 */ /* 0x000fe2000f8408ff */
[----:B------:R-:W-:Y:S01]  /*10530*/  VIADD R84, R81, UR41 ;  /* 0x0000002951547c36 */ /* 0x000fe20008000000 */
[----:B------:R-:W-:-:S02]  /*10540*/  UIADD3 UR7, UR7, 0x28420, URZ ;  /* 0x0002842007077890 */ /* 0x000fc4000fffe03f */
[----:B------:R-:W-:Y:S02]  /*10550*/  LEA.HI.X R83, R20, UR9, R3, 0x1, P2 ;  /* 0x0000000914537c11 */ /* 0x000fe400090f0c03 */
[C---:B------:R-:W-:Y:S01]  /*10560*/  ISETP.GE.AND P2, PT, R84.reuse, UR10, PT ;  /* 0x0000000a54007c0c */ /* 0x040fe2000bf46270 */
[----:B------:R-:W-:Y:S01]  /*10570*/  UPRMT UR7, URZ, 0x654, UR7 ;  /* 0x000006543f077896 */ /* 0x000fe20008000007 */
[C---:B------:R-:W-:Y:S02]  /*10580*/  VIADD R76, R84.reuse, 0x20 ;  /* 0x00000020544c7836 */ /* 0x040fe40000000000 */
[----:B------:R-:W-:Y:S02]  /*10590*/  VIADD R77, R84, 0x40 ;  /* 0x00000040544d7836 */ /* 0x000fe40000000000 */
[C---:B------:R-:W-:Y:S02]  /*105a0*/  VIADD R88, R0.reuse, 0x80 ;  /* 0x0000008000587836 */ /* 0x040fe40000000000 */
[----:B------:R-:W-:-:S02]  /*105b0*/  VIADD R90, R0, 0xc0 ;  /* 0x000000c0005a7836 */ /* 0x000fc40000000000 */
[----:B------:R-:W-:Y:S01]  /*105c0*/  VIADD R86, R0, 0x40 ;  /* 0x0000004000567836 */ /* 0x000fe20000000000 */
[----:B0-----:R0:W1:Y:S01]  /*105d0*/  SHFL.IDX PT, R81, R82, RZ, 0x181f ;  /* 0x00181fff52517589 */ /* 0x00106200000e0000 */
[----:B------:R-:W-:Y:S03]  /*105e0*/  BSSY B1, `(.L_x_1235) ;  /* 0x000001b000017945 */ /* 0x000fe60003800000 */
[----:B------:R0:W2:Y:S01]  /*105f0*/  SHFL.IDX PT, R3, R83, RZ, 0x181f ;  /* 0x00181fff53037589 */ /* 0x0000a200000e0000 */
[----:B------:R-:W-:Y:S01]  /*10600*/  SYNCS.ARRIVE.TRANS64.RED.A1T0 RZ, [UR7], RZ ;  /* 0x000000ffffff79a7 */ /* 0x000fe20008100407 */
[----:B------:R-:W-:Y:S02]  /*10610*/  ISETP.GE.AND P1, PT, R76, UR10, PT ;  /* 0x0000000a4c007c0c */ /* 0x000fe4000bf26270 */
[----:B------:R-:W-:Y:S02]  /*10620*/  ISETP.GE.AND P0, PT, R77, UR10, PT ;  /* 0x0000000a4d007c0c */ /* 0x000fe4000bf06270 */
[----:B------:R-:W-:-:S02]  /*10630*/  SHF.R.S32.HI R91, RZ, 0x1f, R0 ;  /* 0x0000001fff5b7819 */ /* 0x000fc40000011400 */
        /* <DEDUP_REMOVED lines=21> */
.L_x_1236:
[----:B------:R-:W-:Y:S05]  /*10790*/  BSYNC B1 ;  /* 0x0000000000017941 */ /* 0x000fea0003800000 */
.L_x_1235:
[----:B--2---:R2:W3:Y:S01]  /*107a0*/  SHFL.IDX PT, R3, R83, 0x1, 0x181f ;  /* 0x00381f0053037f89 */ /* 0x0044e200000e0000 */
[----:B------:R-:W-:Y:S03]  /*107b0*/  BSSY B1, `(.L_x_1237) ;  /* 0x0000014000017945 */ /* 0x000fe60003800000 */
[----:B0----5:R2:W0:Y:S01]  /*107c0*/  SHFL.IDX PT, R29, R82, 0x1, 0x181f ;  /* 0x00381f00521d7f89 */ /* 0x02142200000e0000 */
[----:B------:R-:W-:Y:S05]  /*107d0*/  @P1 BRA `(.L_x_1238) ;  /* 0x0000000000441947 */ /* 0x000fea0003800000 */
[----:B------:R-:W-:Y:S02]  /*107e0*/  ULDC UR4, c[0x0][0xac8] ;  /* 0x0002b20000047ab9 */ /* 0x000fe40000000800 */
[----:B------:R-:W-:Y:S02]  /*107f0*/  ISETP.GE.AND P4, PT, R0, UR4, PT ;  /* 0x0000000400007c0c */ /* 0x000fe4000bf86270 */
[----:B------:R-:W-:Y:S02]  /*10800*/  ISETP.GE.AND P3, PT, R86, UR4, PT ;  /* 0x0000000456007c0c */ /* 0x000fe4000bf66270 */
[----:B------:R-:W-:Y:S02]  /*10810*/  ISETP.GE.AND P2, PT, R88, UR4, PT ;  /* 0x0000000458007c0c */ /* 0x000fe4000bf46270 */
[----:B------:R-:W-:-:S07]  /*10820*/  ISETP.GE.AND P1, PT, R90, UR4, PT ;  /* 0x000000045a007c0c */ /* 0x000fce000bf26270 */
[-C--:B0-----:R-:W-:Y:S02]  /*10830*/  @!P4 LEA R4, P6, R0, R29.reuse, 0x1 ;  /* 0x0000001d0004c211 */ /* 0x081fe400078c08ff */
        /* <DEDUP_REMOVED lines=11> */
.L_x_1238:
[----:B------:R-:W-:Y:S05]  /*108f0*/  BSYNC B1 ;  /* 0x0000000000017941 */ /* 0x000fea0003800000 */
.L_x_1237:
[----:B---3--:R3:W0:Y:S01]  /*10900*/  SHFL.IDX PT, R3, R83, 0x2, 0x181f ;  /* 0x00581f0053037f89 */ /* 0x00862200000e0000 */
[----:B------:R-:W-:Y:S03]  /*10910*/  BSSY B1, `(.L_x_1239) ;  /* 0x0000014000017945 */ /* 0x000fe60003800000 */
[----:B----4-:R3:W4:Y:S01]  /*10920*/  SHFL.IDX PT, R11, R82, 0x2, 0x181f ;  /* 0x00581f00520b7f89 */ /* 0x01072200000e0000 */
        /* <DEDUP_REMOVED lines=12> */
[----:B------:R0:W-:Y:S01]  /*109f0*/  @!P3 ST.E.128 desc[UR48][R4.64], R12 ;  /* 0x0000000c0400b985 */ /* 0x0001e2000c101d30 */
[----:B------:R-:W-:-:S02]  /*10a00*/  @!P1 LEA.HI.X R9, R88, R3, R85, 0x1, P4 ;  /* 0x0000000358099211 */ /* 0x000fc400020f0c55 */
[----:B------:R-:W-:Y:S01]  /*10a10*/  @!P0 LEA.HI.X R11, R90, R3, R87, 0x1, P6 ;  /* 0x000000035a0b8211 */ /* 0x000fe200030f0c57 */
[----:B------:R0:W-:Y:S04]  /*10a20*/  @!P2 ST.E.128 desc[UR48][R6.64], R36 ;  /* 0x000000240600a985 */ /* 0x0001e8000c101d30 */
[----:B------:R0:W-:Y:S04]  /*10a30*/  @!P1 ST.E.128 desc[UR48][R8.64], R52 ;  /* 0x0000003408009985 */ /* 0x0001e8000c101d30 */
[----:B------:R0:W-:Y:S02]  /*10a40*/  @!P0 ST.E.128 desc[UR48][R10.64], R68 ;  /* 0x000000440a008985 */ /* 0x0001e4000c101d30 */
.L_x_1240:
[----:B------:R-:W-:Y:S05]  /*10a50*/  BSYNC B1 ;  /* 0x0000000000017941 */ /* 0x000fea0003800000 */
.L_x_1239:
[----:B0-----:R-:W-:Y:S01]  /*10a60*/  VIADD R3, R84, 0x60 ;  /* 0x0000006054037836 */ /* 0x001fe20000000000 */
[----:B--23--:R-:W0:Y:S04]  /*10a70*/  SHFL.IDX PT, R83, R83, 0x3, 0x181f ;  /* 0x00781f0053537f89 */ /* 0x00ce2800000e0000 */
[----:B------:R-:W-:Y:S01]  /*10a80*/  ISETP.GE.AND P0, PT, R3, UR10, PT ;  /* 0x0000000a03007c0c */ /* 0x000fe2000bf06270 */
[----:B----4-:R4:W2:-:S12]  /*10a90*/  SHFL.IDX PT, R11, R82, 0x3, 0x181f ;  /* 0x00781f00520b7f89 */ /* 0x01089800000e0000 */
[----:B----4-:R-:W-:Y:S05]  /*10aa0*/  @P0 BRA `(.L_x_1241) ;  /* 0x0000002400500947 */ /* 0x010fea0003800000 */
[----:B------:R-:W-:Y:S02]  /*10ab0*/  ULDC UR4, c[0x0][0xac8] ;  /* 0x0002b20000047ab9 */ /* 0x000fe40000000800 */
[----:B------:R-:W-:Y:S02]  /*10ac0*/  ISETP.GE.AND P3, PT, R0, UR4, PT ;  /* 0x0000000400007c0c */ /* 0x000fe4000bf66270 */
[----:B------:R-:W-:Y:S02]  /*10ad0*/  ISETP.GE.AND P4, PT, R86, UR4, PT ;  /* 0x0000000456007c0c */ /* 0x000fe4000bf86270 */
[----:B------:R-:W-:-:S09]  /*10ae0*/  ISETP.GE.AND P5, PT, R88, UR4, PT ;  /* 0x0000000458007c0c */ /* 0x000fd2000bfa6270 */
[-C--:B--2---:R-:W-:Y:S02]  /*10af0*/  @!P3 LEA R4, P0, R0, R11.reuse, 0x1 ;  /* 0x0000000b0004b211 */ /* 0x084fe400078008ff */
[-C--:B------:R-:W-:Y:S02]  /*10b00*/  @!P4 LEA R6, P1, R86, R11.reuse, 0x1 ;  /* 0x0000000b5606c211 */ /* 0x080fe400078208ff */
[----:B------:R-:W-:Y:S02]  /*10b10*/  @!P5 LEA R8, P2, R88, R11, 0x1 ;  /* 0x0000000b5808d211 */ /* 0x000fe400078408ff */
[-C--:B0-----:R-:W-:Y:S02]  /*10b20*/  @!P3 LEA.HI.X R5, R0, R83.reuse, R91, 0x1, P0 ;  /* 0x000000530005b211 */ /* 0x081fe400000f0c5b */
[-C--:B------:R-:W-:Y:S02]  /*10b30*/  @!P4 LEA.HI.X R7, R86, R83.reuse, R89, 0x1, P1 ;  /* 0x000000535607c211 */ /* 0x080fe400008f0c59 */
[----:B------:R-:W-:Y:S01]  /*10b40*/  @!P5 LEA.HI.X R9, R88, R83, R85, 0x1, P2 ;  /* 0x000000535809d211 */ /* 0x000fe200010f0c55 */
[----:B------:R4:W-:Y:S01]  /*10b50*/  @!P3 ST.E.128 desc[UR48][R4.64], R24 ;  /* 0x000000180400b985 */ /* 0x0009e2000c101d30 */
[----:B------:R-:W-:-:S03]  /*10b60*/  ISETP.GE.AND P0, PT, R90, UR4, PT ;  /* 0x000000045a007c0c */ /* 0x000fc6000bf06270 */
[----:B------:R4:W-:Y:S04]  /*10b70*/  @!P4 ST.E.128 desc[UR48][R6.64], R40 ;  /* 0x000000280600c985 */ /* 0x0009e8000c101d30 */
[----:B------:R4:W-:Y:S06]  /*10b80*/  @!P5 ST.E.128 desc[UR48][R8.64], R56 ;  /* 0x000000380800d985 */ /* 0x0009ec000c101d30 */
[----:B------:R-:W-:Y:S05]  /*10b90*/  @P0 BRA `(.L_x_1241) ;  /* 0x0000002400140947 */ /* 0x000fea0003800000 */
[----:B----4-:R-:W-:-:S04]  /*10ba0*/  LEA R4, P0, R90, R11, 0x1 ;  /* 0x0000000b5a047211 */ /* 0x010fc800078008ff */
[----:B------:R-:W-:-:S05]  /*10bb0*/  LEA.HI.X R5, R90, R83, R87, 0x1, P0 ;  /* 0x000000535a057211 */ /* 0x000fca00000f0c57 */
[----:B------:R0:W-:Y:S01]  /*10bc0*/  ST.E.128 desc[UR48][R4.64], R72 ;  /* 0x0000004804007985 */ /* 0x0001e2000c101d30 */
[----:B------:R-:W-:Y:S05]  /*10bd0*/  BRA `(.L_x_1241) ;  /* 0x0000002400047947 */ /* 0x000fea0003800000 */
.L_x_1234:
[----:B------:R-:W-:Y:S01]  /*10be0*/  ULDC.64 UR14, c[0x0][0xb08] ;  /* 0x0002c200000e7ab9 */ /* 0x000fe20000000a00 */
[----:B------:R-:W-:Y:S01]  /*10bf0*/  IMAD.MOV.U32 R3, RZ, RZ, R80 ;  /* 0x000000ffff037224 */ /* 0x000fe200078e0050 */
[----:B------:R-:W-:Y:S01]  /*10c00*/  UIMAD UR11, UR16, UR14, URZ ;  /* 0x0000000e100b72a4 */ /* 0x000fe2000f8e023f */
[----:B------:R-:W-:Y:S01]  /*10c10*/  ISETP.GE.AND P0, PT, R79, UR10, PT ;  /* 0x0000000a4f007c0c */ /* 0x000fe2000bf06270 */
[----:B------:R-:W-:Y:S01]  /*10c20*/  UIMAD.WIDE.U32 UR8, UR4, UR14, URZ ;  /* 0x0000000e040872a5 */ /* 0x000fe2000f8e003f */
[----:B------:R-:W-:Y:S01]  /*10c30*/  BSSY B1, `(.L_x_1242) ;  /* 0x00000bd000017945 */ /* 0x000fe20003800000 */
[----:B------:R-:W-:Y:S01]  /*10c40*/  UIMAD UR11, UR4, UR15, UR11 ;  /* 0x0000000f040b72a4 */ /* 0x000fe2000f8e020b */
[----:B------:R-:W-:Y:S01]  /*10c50*/  SHF.R.S32.HI R81, RZ, 0x1f, R208 ;  /* 0x0000001fff517819 */ /* 0x000fe200000114d0 */
[----:B------:R-:W-:Y:S01]  /*10c60*/  USHF.R.S32.HI UR4, URZ, 0x1f, UR12 ;  /* 0x0000001f3f047899 */ /* 0x000fe2000801140c */
[----:B------:R-:W-:Y:S01]  /*10c70*/  SHF.R.S32.HI R82, RZ, 0x1f, R209 ;  /* 0x0000001fff527819 */ /* 0x000fe200000114d1 */
[----:B------:R-:W-:Y:S01]  /*10c80*/  UIADD3 UR9, UR9, UR11, URZ ;  /* 0x0000000b09097290 */ /* 0x000fe2000fffe03f */
[----:B------:R-:W-:Y:S01]  /*10c90*/  SHF.R.S32.HI R83, RZ, 0x1f, R210 ;  /* 0x0000001fff537819 */ /* 0x000fe200000114d2 */
[----:B------:R-:W-:Y:S01]  /*10ca0*/  ULDC.64 UR14, c[0x0][0xb38] ;  /* 0x0002ce00000e7ab9 */ /* 0x000fe20000000a00 */
[----:B------:R-:W-:Y:S01]  /*10cb0*/  ULDC.64 UR16, c[0x0][0xb40] ;  /* 0x0002d00000107ab9 */ /* 0x000fe20000000a00 */
[----:B------:R-:W-:Y:S01]  /*10cc0*/  UIMAD.WIDE.U32 UR8, UR52, UR14, UR8 ;  /* 0x0000000e340872a5 */ /* 0x000fe2000f8e0008 */
[----:B------:R-:W-:Y:S01]  /*10cd0*/  SHF.R.S32.HI R84, RZ, 0x1f, R211 ;  /* 0x0000001fff547819 */ /* 0x000fe200000114d3 */
[----:B------:R-:W-:Y:S01]  /*10ce0*/  UIMAD UR4, UR4, UR16, URZ ;  /* 0x00000010040472a4 */ /* 0x000fe2000f8e023f */
[----:B------:R-:W-:Y:S01]  /*10cf0*/  SHF.R.S32.HI R85, RZ, 0x1f, R212 ;  /* 0x0000001fff557819 */ /* 0x000fe200000114d4 */
[----:B------:R-:W-:Y:S01]  /*10d00*/  UIMAD UR9, UR52, UR15, UR9 ;  /* 0x0000000f340972a4 */ /* 0x000fe2000f8e0209 */
[----:B------:R-:W-:Y:S01]  /*10d10*/  SHF.R.S32.HI R86, RZ, 0x1f, R213 ;  /* 0x0000001fff567819 */ /* 0x000fe200000114d5 */
[----:B------:R-:W-:Y:S01]  /*10d20*/  UIMAD UR4, UR12, UR17, UR4 ;  /* 0x000000110c0472a4 */ /* 0x000fe2000f8e0204 */
[----:B------:R-:W-:Y:S01]  /*10d30*/  SHF.R.S32.HI R87, RZ, 0x1f, R214 ;  /* 0x0000001fff577819 */ /* 0x000fe200000114d6 */
[----:B------:R-:W-:Y:S01]  /*10d40*/  UIMAD.WIDE.U32 UR12, UR12, UR16, UR8 ;  /* 0x000000100c0c72a5 */ /* 0x000fe2000f8e0008 */
[----:B------:R-:W-:Y:S01]  /*10d50*/  SHF.R.S32.HI R88, RZ, 0x1f, R215 ;  /* 0x0000001fff587819 */ /* 0x000fe200000114d7 */
[----:B------:R-:W-:Y:S01]  /*10d60*/  ULDC.64 UR14, c[0x0][0xb48] ;  /* 0x0002d200000e7ab9 */ /* 0x000fe20000000a00 */
[----:B------:R-:W-:Y:S01]  /*10d70*/  @UP2 ULDC UR8, c[0x0][0xbec] ;  /* 0x0002fb0000082ab9 */ /* 0x000fe20000000800 */
[----:B------:R-:W-:Y:S01]  /*10d80*/  UIADD3 UR9, UR13, UR4, URZ ;  /* 0x000000040d097290 */ /* 0x000fe2000fffe03f */
[----:B------:R-:W-:Y:S01]  /*10d90*/  @P1 IMAD.HI.U32 R0, R80, UR8, RZ ;  /* 0x0000000850001c27 */ /* 0x000fe2000f8e00ff */
[----:B------:R-:W-:Y:S01]  /*10da0*/  UIADD3 UR7, UR7, 0x28420, URZ ;  /* 0x0002842007077890 */ /* 0x000fe2000fffe03f */
[----:B------:R-:W-:Y:S01]  /*10db0*/  SHF.R.S32.HI R89, RZ, 0x1f, R2 ;  /* 0x0000001fff597819 */ /* 0x000fe20000011402 */
[----:B------:R-:W-:Y:S01]  /*10dc0*/  @UP2 ULDC UR4, c[0x0][0xbf0] ;  /* 0x0002fc0000042ab9 */ /* 0x000fe20000000800 */
[----:B------:R-:W-:Y:S01]  /*10dd0*/  UMOV UR8, UR12 ;  /* 0x0000000c00087c82 */ /* 0x000fe20008000000 */
[----:B------:R-:W-:Y:S01]  /*10de0*/  @P1 SHF.R.U32.HI R3, RZ, UR4, R0 ;  /* 0x00000004ff031c19 */ /* 0x000fe20008011600 */
[----:B------:R-:W-:Y:S01]  /*10df0*/  UIMAD.WIDE.U32 UR8, UR55, UR14, UR8 ;  /* 0x0000000e370872a5 */ /* 0x000fe2000f8e0008 */
[----:B------:R-:W-:-:S02]  /*10e00*/  ULDC.64 UR12, c[0x0][0xb30] ;  /* 0x0002cc00000c7ab9 */ /* 0x000fc40000000a00 */
[--C-:B------:R-:W-:Y:S01]  /*10e10*/  SHF.R.S32.HI R0, RZ, 0x1f, R3.reuse ;  /* 0x0000001fff007819 */ /* 0x100fe20000011403 */
[----:B------:R-:W-:Y:S01]  /*10e20*/  IMAD.MOV R75, RZ, RZ, -R3 ;  /* 0x000000ffff4b7224 */ /* 0x000fe200078e0a03 */
[----:B------:R-:W-:Y:S02]  /*10e30*/  UIMAD UR55, UR55, UR15, UR9 ;  /* 0x0000000f373772a4 */ /* 0x000fe4000f8e0209 */
[----:B------:R-:W-:Y:S01]  /*10e40*/  IMAD.U32 R73, RZ, RZ, UR9 ;  /* 0x00000009ff497e24 */ /* 0x000fe2000f8e00ff */
[----:B------:R-:W-:Y:S01]  /*10e50*/  UPRMT UR7, URZ, 0x654, UR7 ;  /* 0x000006543f077896 */ /* 0x000fe20008000007 */
[----:B------:R-:W-:Y:S02]  /*10e60*/  IMAD R75, R75, UR20, R80 ;  /* 0x000000144b4b7c24 */ /* 0x000fe4000f8e0250 */
[----:B------:R-:W-:Y:S02]  /*10e70*/  IMAD R0, R0, UR12, RZ ;  /* 0x0000000c00007c24 */ /* 0x000fe4000f8e02ff */
[----:B------:R-:W-:Y:S01]  /*10e80*/  IMAD.U32 R72, RZ, RZ, UR8 ;  /* 0x00000008ff487e24 */ /* 0x000fe2000f8e00ff */
[----:B------:R-:W-:Y:S01]  /*10e90*/  ULDC.64 UR8, c[0x0][0xb28] ;  /* 0x0002ca0000087ab9 */ /* 0x000fe20000000a00 */
[----:B------:R-:W-:-:S02]  /*10ea0*/  IMAD.U32 R73, RZ, RZ, UR55 ;  /* 0x00000037ff497e24 */ /* 0x000fc4000f8e00ff */
[C---:B------:R-:W-:Y:S01]  /*10eb0*/  IMAD R77, R3.reuse, UR13, R0 ;  /* 0x0000000d034d7c24 */ /* 0x040fe2000f8e0200 */
[----:B------:R-:W-:Y:S01]  /*10ec0*/  SHF.R.S32.HI R0, RZ, 0x1f, R75 ;  /* 0x0000001fff007819 */ /* 0x000fe2000001144b */
[----:B------:R-:W-:Y:S01]  /*10ed0*/  IMAD.WIDE.U32 R72, R3, UR12, R72 ;  /* 0x0000000c03487c25 */ /* 0x000fe2000f8e0048 */
[----:B------:R-:W-:Y:S03]  /*10ee0*/  SYNCS.ARRIVE.TRANS64.RED.A1T0 RZ, [UR7], RZ ;  /* 0x000000ffffff79a7 */ /* 0x000fe60008100407 */
[----:B------:R-:W-:Y:S02]  /*10ef0*/  IMAD R0, R0, UR8, RZ ;  /* 0x0000000800007c24 */ /* 0x000fe4000f8e02ff */
[----:B------:R-:W-:Y:S02]  /*10f00*/  IMAD.IADD R73, R73, 0x1, R77 ;  /* 0x0000000149497824 */ /* 0x000fe400078e024d */
[----:B------:R-:W-:-:S02]  /*10f10*/  IMAD R3, R75, UR9, R0 ;  /* 0x000000094b037c24 */ /* 0x000fc4000f8e0200 */
[----:B------:R-:W-:Y:S01]  /*10f20*/  IMAD.WIDE.U32 R72, R75, UR8, R72 ;  /* 0x000000084b487c25 */ /* 0x000fe2000f8e0048 */
[----:B------:R-:W-:-:S03]  /*10f30*/  ULDC.64 UR8, c[0x0][0xb00] ;  /* 0x0002c00000087ab9 */ /* 0x000fc60000000a00 */
[----:B------:R-:W-:Y:S01]  /*10f40*/  IMAD.IADD R3, R73, 0x1, R3 ;  /* 0x0000000149037824 */ /* 0x000fe200078e0203 */
[----:B------:R-:W-:-:S04]  /*10f50*/  LEA R0, P1, R72, UR8, 0x2 ;  /* 0x0000000848007c11 */ /* 0x000fc8000f8210ff */
[----:B------:R-:W-:Y:S01]  /*10f60*/  LEA.HI.X R3, R72, UR9, R3, 0x2, P1 ;  /* 0x0000000948037c11 */ /* 0x000fe200088f1403 */
[----:B------:R0:W1:Y:S04]  /*10f70*/  SHFL.IDX PT, R77, R0, RZ, 0x1c1f ;  /* 0x001c1fff004d7589 */ /* 0x00006800000e0000 */
[----:B------:R0:W2:Y:S01]  /*10f80*/  SHFL.IDX PT, R78, R3, RZ, 0x1c1f ;  /* 0x001c1fff034e7589 */ /* 0x0000a200000e0000 */
[----:B------:R-:W-:Y:S05]  /*10f90*/  @P0 BRA `(.L_x_1243) ;  /* 0x0000000800180947 */ /* 0x000fea0003800000 */
[----:B------:R-:W-:Y:S02]  /*10fa0*/  ULDC UR4, c[0x0][0xac8] ;  /* 0x0002b20000047ab9 */ /* 0x000fe40000000800 */
[----:B------:R-:W-:Y:S02]  /*10fb0*/  ISETP.GE.AND P2, PT, R2, UR4, PT ;  /* 0x0000000402007c0c */ /* 0x000fe4000bf46270 */
[----:B------:R-:W-:Y:S02]  /*10fc0*/  ISETP.GE.AND P1, PT, R215, UR4, PT ;  /* 0x00000004d7007c0c */ /* 0x000fe4000bf26270 */
[----:B------:R-:W-:Y:S02]  /*10fd0*/  ISETP.GE.AND P3, PT, R214, UR4, PT ;  /* 0x00000004d6007c0c */ /* 0x000fe4000bf66270 */
[----:B------:R-:W-:-:S07]  /*10fe0*/  ISETP.GE.AND P0, PT, R213, UR4, PT ;  /* 0x00000004d5007c0c */ /* 0x000fce000bf06270 */
[CC--:B-1----:R-:W-:Y:S02]  /*10ff0*/  @!P2 LEA R72, P4, R2.reuse, R77.reuse, 0x2 ;  /* 0x0000004d0248a211 */ /* 0x0c2fe400078810ff */
[C---:B------:R-:W-:Y:S02]  /*11000*/  @!P1 LEA R74, P5, R215.reuse, R77, 0x2 ;  /* 0x0000004dd74a9211 */ /* 0x040fe400078a10ff */
[-C--:B--2---:R-:W-:Y:S02]  /*11010*/  @!P2 LEA.HI.X R73, R2, R78.reuse, R89, 0x2, P4 ;  /* 0x0000004e0249a211 */ /* 0x084fe400020f1459 */
[----:B------:R-:W-:Y:S02]  /*11020*/  @!P1 LEA.HI.X R75, R215, R78, R88, 0x2, P5 ;  /* 0x0000004ed74b9211 */ /* 0x000fe400028f1458 */
[----:B------:R-:W-:Y:S01]  /*11030*/  ISETP.GE.AND P4, PT, R212, UR4, PT ;  /* 0x00000004d4007c0c */ /* 0x000fe2000bf86270 */
[----:B------:R1:W-:Y:S04]  /*11040*/  @!P2 ST.E.64 desc[UR48][R72.64], R8 ;  /* 0x000000084800a985 */ /* 0x0003e8000c101b30 */
[----:B------:R2:W-:Y:S01]  /*11050*/  @!P1 ST.E.64 desc[UR48][R74.64], R10 ;  /* 0x0000000a4a009985 */ /* 0x0005e2000c101b30 */
[----:B------:R-:W-:-:S02]  /*11060*/  ISETP.GE.AND P1, PT, R211, UR4, PT ;  /* 0x00000004d3007c0c */ /* 0x000fc4000bf26270 */
[----:B-1----:R-:W-:-:S05]  /*11070*/  @!P3 LEA R8, P2, R214, R77, 0x2 ;  /* 0x0000004dd608b211 */ /* 0x002fca00078410ff */
[-C--:B------:R-:W-:Y:S02]  /*11080*/  @!P4 LEA R72, P5, R212, R77.reuse, 0x2 ;  /* 0x0000004dd448c211 */ /* 0x080fe400078a10ff */
[C---:B--2---:R-:W-:Y:S02]  /*11090*/  @!P0 LEA R10, P6, R213.reuse, R77, 0x2 ;  /* 0x0000004dd50a8211 */ /* 0x044fe400078c10ff */
[-C--:B------:R-:W-:Y:S02]  /*110a0*/  @!P3 LEA.HI.X R9, R214, R78.reuse, R87, 0x2, P2 ;  /* 0x0000004ed609b211 */ /* 0x080fe400010f1457 */
[-C--:B------:R-:W-:Y:S02]  /*110b0*/  @!P0 LEA.HI.X R11, R213, R78.reuse, R86, 0x2, P6 ;  /* 0x0000004ed50b8211 */ /* 0x080fe400030f1456 */
[----:B------:R-:W-:Y:S01]  /*110c0*/  ISETP.GE.AND P2, PT, R210, UR4, PT ;  /* 0x00000004d2007c0c */ /* 0x000fe2000bf46270 */
[----:B------:R1:W-:Y:S01]  /*110d0*/  @!P3 ST.E.64 desc[UR48][R8.64], R20 ;  /* 0x000000140800b985 */ /* 0x0003e2000c101b30 */
[----:B------:R-:W-:-:S02]  /*110e0*/  @!P4 LEA.HI.X R73, R212, R78, R85, 0x2, P5 ;  /* 0x0000004ed449c211 */ /* 0x000fc400028f1455 */
[----:B------:R-:W-:Y:S01]  /*110f0*/  ISETP.GE.AND P3, PT, R209, UR4, PT ;  /* 0x00000004d1007c0c */ /* 0x000fe2000bf66270 */
[----:B------:R2:W-:Y:S04]  /*11100*/  @!P0 ST.E.64 desc[UR48][R10.64], R24 ;  /* 0x000000180a008985 */ /* 0x0005e8000c101b30 */
[----:B------:R-:W-:Y:S01]  /*11110*/  @!P4 ST.E.64 desc[UR48][R72.64], R30 ;  /* 0x0000001e4800c985 */ /* 0x000fe2000c101b30 */
[----:B------:R-:W-:Y:S02]  /*11120*/  ISETP.GE.AND P4, PT, R208, UR4, PT ;  /* 0x00000004d0007c0c */ /* 0x000fe4000bf86270 */
[----:B-1----:R-:W-:-:S05]  /*11130*/  @!P1 LEA R8, P0, R211, R77, 0x2 ;  /* 0x0000004dd3089211 */ /* 0x002fca00078010ff */
[-C--:B------:R-:W-:Y:S02]  /*11140*/  @!P3 LEA R20, P5, R209, R77.reuse, 0x2 ;  /* 0x0000004dd114b211 */ /* 0x080fe400078a10ff */
[-C--:B------:R-:W-:Y:S02]  /*11150*/  @!P1 LEA.HI.X R9, R211, R78.reuse, R84, 0x2, P0 ;  /* 0x0000004ed3099211 */ /* 0x080fe400000f1454 */
[----:B--2---:R-:W-:Y:S02]  /*11160*/  @!P2 LEA R10, P6, R210, R77, 0x2 ;  /* 0x0000004dd20aa211 */ /* 0x004fe400078c10ff */
[----:B------:R-:W-:Y:S01]  /*11170*/  ISETP.GE.AND P0, PT, R207, UR4, PT ;  /* 0x00000004cf007c0c */ /* 0x000fe2000bf06270 */
[----:B------:R1:W-:Y:S01]  /*11180*/  @!P1 ST.E.64 desc[UR48][R8.64], R32 ;  /* 0x0000002008009985 */ /* 0x0003e2000c101b30 */
[----:B------:R-:W-:Y:S02]  /*11190*/  ISETP.GE.AND P1, PT, R206, UR4, PT ;  /* 0x00000004ce007c0c */ /* 0x000fe4000bf26270 */
[----:B------:R-:W-:-:S02]  /*111a0*/  @!P2 LEA.HI.X R11, R210, R78, R83, 0x2, P6 ;  /* 0x0000004ed20ba211 */ /* 0x000fc400030f1453 */
[----:B------:R-:W-:-:S03]  /*111b0*/  @!P3 LEA.HI.X R21, R209, R78, R82, 0x2, P5 ;  /* 0x0000004ed115b211 */ /* 0x000fc600028f1452 */
[----:B------:R2:W-:Y:S01]  /*111c0*/  @!P2 ST.E.64 desc[UR48][R10.64], R38 ;  /* 0x000000260a00a985 */ /* 0x0005e2000c101b30 */
[----:B------:R-:W-:-:S03]  /*111d0*/  ISETP.GE.AND P2, PT, R205, UR4, PT ;  /* 0x00000004cd007c0c */ /* 0x000fc6000bf46270 */
[----:B------:R3:W-:Y:S01]  /*111e0*/  @!P3 ST.E.64 desc[UR48][R20.64], R40 ;  /* 0x000000281400b985 */ /* 0x0007e2000c101b30 */
[----:B------:R-:W-:Y:S02]  /*111f0*/  ISETP.GE.AND P3, PT, R204, UR4, PT ;  /* 0x00000004cc007c0c */ /* 0x000fe4000bf66270 */
[----:B-1----:R-:W-:-:S04]  /*11200*/  @!P4 LEA R8, P5, R208, R77, 0x2 ;  /* 0x0000004dd008c211 */ /* 0x002fc800078a10ff */
[----:B------:R-:W-:Y:S02]  /*11210*/  @!P4 LEA.HI.X R9, R208, R78, R81, 0x2, P5 ;  /* 0x0000004ed009c211 */ /* 0x000fe400028f1451 */
[----:B--2---:R-:W-:-:S03]  /*11220*/  @!P0 LEA R10, P6, R207, R77, 0x2 ;  /* 0x0000004dcf0a8211 */ /* 0x004fc600078c10ff */
[----:B------:R1:W-:Y:S01]  /*11230*/  @!P4 ST.E.64 desc[UR48][R8.64], R46 ;  /* 0x0000002e0800c985 */ /* 0x0003e2000c101b30 */
[----:B------:R-:W-:Y:S02]  /*11240*/  ISETP.GE.AND P4, PT, R203, UR4, PT ;  /* 0x00000004cb007c0c */ /* 0x000fe4000bf86270 */
[C---:B---3--:R-:W-:Y:S02]  /*11250*/  @!P1 LEA R20, P5, R206.reuse, R77, 0x2 ;  /* 0x0000004dce149211 */ /* 0x048fe400078a10ff */
[-C--:B------:R-:W-:Y:S02]  /*11260*/  @!P0 LEA.HI.X R11, R207, R78.reuse, R237, 0x2, P6 ;  /* 0x0000004ecf0b8211 */ /* 0x080fe400030f14ed */
[----:B------:R-:W-:-:S03]  /*11270*/  @!P1 LEA.HI.X R21, R206, R78, R236, 0x2, P5 ;  /* 0x0000004ece159211 */ /* 0x000fc600028f14ec */
[----:B------:R2:W-:Y:S01]  /*11280*/  @!P0 ST.E.64 desc[UR48][R10.64], R48 ;  /* 0x000000300a008985 */ /* 0x0005e2000c101b30 */
[----:B-1----:R-:W-:-:S03]  /*11290*/  @!P2 LEA R8, P0, R205, R77, 0x2 ;  /* 0x0000004dcd08a211 */ /* 0x002fc600078010ff */
[----:B------:R1:W-:Y:S01]  /*112a0*/  @!P1 ST.E.64 desc[UR48][R20.64], R54 ;  /* 0x0000003614009985 */ /* 0x0003e2000c101b30 */
[----:B------:R-:W-:Y:S02]  /*112b0*/  ISETP.GE.AND P1, PT, R202, UR4, PT ;  /* 0x00000004ca007c0c */ /* 0x000fe4000bf26270 */
[----:B------:R-:W-:Y:S02]  /*112c0*/  @!P2 LEA.HI.X R9, R205, R78, R235, 0x2, P0 ;  /* 0x0000004ecd09a211 */ /* 0x000fe400000f14eb */
[----:B------:R-:W-:-:S03]  /*112d0*/  ISETP.GE.AND P0, PT, R201, UR4, PT ;  /* 0x00000004c9007c0c */ /* 0x000fc6000bf06270 */
[----:B------:R3:W-:Y:S01]  /*112e0*/  @!P2 ST.E.64 desc[UR48][R8.64], R56 ;  /* 0x000000380800a985 */ /* 0x0007e2000c101b30 */
[-C--:B--2---:R-:W-:Y:S02]  /*112f0*/  @!P3 LEA R10, P6, R204, R77.reuse, 0x2 ;  /* 0x0000004dcc0ab211 */ /* 0x084fe400078c10ff */
[----:B------:R-:W-:Y:S02]  /*11300*/  ISETP.GE.AND P2, PT, R200, UR4, PT ;  /* 0x00000004c8007c0c */ /* 0x000fe4000bf46270 */
[----:B------:R-:W-:Y:S02]  /*11310*/  @!P3 LEA.HI.X R11, R204, R78, R234, 0x2, P6 ;  /* 0x0000004ecc0bb211 */ /* 0x000fe400030f14ea */
[----:B-1----:R-:W-:-:S03]  /*11320*/  @!P4 LEA R20, P5, R203, R77, 0x2 ;  /* 0x0000004dcb14c211 */ /* 0x002fc600078a10ff */
[----:B------:R1:W-:Y:S01]  /*11330*/  @!P3 ST.E.64 desc[UR48][R10.64], R62 ;  /* 0x0000003e0a00b985 */ /* 0x0003e2000c101b30 */
[-C--:B------:R-:W-:Y:S02]  /*11340*/  @!P4 LEA.HI.X R21, R203, R78.reuse, R233, 0x2, P5 ;  /* 0x0000004ecb15c211 */ /* 0x080fe400028f14e9 */
[----:B------:R-:W-:Y:S02]  /*11350*/  ISETP.GE.AND P3, PT, R199, UR4, PT ;  /* 0x00000004c7007c0c */ /* 0x000fe4000bf66270 */
[-C--:B---3--:R-:W-:Y:S01]  /*11360*/  @!P1 LEA R8, P5, R202, R77.reuse, 0x2 ;  /* 0x0000004dca089211 */ /* 0x088fe200078a10ff */
[----:B------:R2:W-:Y:S01]  /*11370*/  @!P4 ST.E.64 desc[UR48][R20.64], R64 ;  /* 0x000000401400c985 */ /* 0x0005e2000c101b30 */
[----:B------:R-:W-:Y:S02]  /*11380*/  ISETP.GE.AND P4, PT, R198, UR4, PT ;  /* 0x00000004c6007c0c */ /* 0x000fe4000bf86270 */
[----:B------:R-:W-:Y:S02]  /*11390*/  @!P1 LEA.HI.X R9, R202, R78, R232, 0x2, P5 ;  /* 0x0000004eca099211 */ /* 0x000fe400028f14e8 */
[----:B-1----:R-:W-:-:S03]  /*113a0*/  @!P0 LEA R10, P6, R201, R77, 0x2 ;  /* 0x0000004dc90a8211 */ /* 0x002fc600078c10ff */
[----:B------:R1:W-:Y:S01]  /*113b0*/  @!P1 ST.E.64 desc[UR48][R8.64], R70 ;  /* 0x0000004608009985 */ /* 0x0003e2000c101b30 */
[----:B------:R-:W-:Y:S02]  /*113c0*/  ISETP.GE.AND P1, PT, R197, UR4, PT ;  /* 0x00000004c5007c0c */ /* 0x000fe4000bf26270 */
[----:B------:R-:W-:Y:S02]  /*113d0*/  @!P0 LEA.HI.X R11, R201, R78, R231, 0x2, P6 ;  /* 0x0000004ec90b8211 */ /* 0x000fe400030f14e7 */
[----:B--2---:R-:W-:-:S03]  /*113e0*/  @!P2 LEA R20, P5, R200, R77, 0x2 ;  /* 0x0000004dc814a211 */ /* 0x004fc600078a10ff */
[----:B------:R2:W-:Y:S01]  /*113f0*/  @!P0 ST.E.64 desc[UR48][R10.64], R92 ;  /* 0x0000005c0a008985 */ /* 0x0005e2000c101b30 */
[----:B------:R-:W-:-:S05]  /*11400*/  @!P2 LEA.HI.X R21, R200, R78, R230, 0x2, P5 ;  /* 0x0000004ec815a211 */ /* 0x000fca00028f14e6 */
[----:B------:R3:W-:Y:S01]  /*11410*/  @!P2 ST.E.64 desc[UR48][R20.64], R102 ;  /* 0x000000661400a985 */ /* 0x0007e2000c101b30 */
[CC--:B-1----:R-:W-:Y:S02]  /*11420*/  @!P3 LEA R8, P0, R199.reuse, R77.reuse, 0x2 ;  /* 0x0000004dc708b211 */ /* 0x0c2fe400078010ff */
[----:B------:R-:W-:Y:S02]  /*11430*/  ISETP.GE.AND P2, PT, R196, UR4, PT ;  /* 0x00000004c4007c0c */ /* 0x000fe4000bf46270 */
[----:B------:R-:W-:Y:S02]  /*11440*/  @!P3 LEA.HI.X R9, R199, R78, R229, 0x2, P0 ;  /* 0x0000004ec709b211 */ /* 0x000fe400000f14e5 */
[----:B------:R-:W-:Y:S02]  /*11450*/  ISETP.GE.AND P0, PT, R195, UR4, PT ;  /* 0x00000004c3007c0c */ /* 0x000fe4000bf06270 */
[----:B--2---:R-:W-:Y:S01]  /*11460*/  @!P4 LEA R10, P6, R198, R77, 0x2 ;  /* 0x0000004dc60ac211 */ /* 0x004fe200078c10ff */
[----:B------:R1:W-:Y:S01]  /*11470*/  @!P3 ST.E.64 desc[UR48][R8.64], R104 ;  /* 0x000000680800b985 */ /* 0x0003e2000c101b30 */
[----:B------:R-:W-:-:S02]  /*11480*/  ISETP.GE.AND P3, PT, R194, UR4, PT ;  /* 0x00000004c2007c0c */ /* 0x000fc4000bf66270 */
[----:B------:R-:W-:Y:S02]  /*11490*/  @!P4 LEA.HI.X R11, R198, R78, R228, 0x2, P6 ;  /* 0x0000004ec60bc211 */ /* 0x000fe400030f14e4 */
[----:B---3--:R-:W-:-:S03]  /*114a0*/  @!P1 LEA R20, P5, R197, R77, 0x2 ;  /* 0x0000004dc5149211 */ /* 0x008fc600078a10ff */
[----:B------:R2:W-:Y:S01]  /*114b0*/  @!P4 ST.E.64 desc[UR48][R10.64], R110 ;  /* 0x0000006e0a00c985 */ /* 0x0005e2000c101b30 */
[-C--:B------:R-:W-:Y:S02]  /*114c0*/  @!P1 LEA.HI.X R21, R197, R78.reuse, R227, 0x2, P5 ;  /* 0x0000004ec5159211 */ /* 0x080fe400028f14e3 */
[CC--:B------:R-:W-:Y:S02]  /*114d0*/  @!P2 LEA R24, P4, R196.reuse, R77.reuse, 0x2 ;  /* 0x0000004dc418a211 */ /* 0x0c0fe400078810ff */
[----:B------:R-:W-:Y:S01]  /*114e0*/  @!P0 LEA R32, P6, R195, R77, 0x2 ;  /* 0x0000004dc3208211 */ /* 0x000fe200078c10ff */
[----:B------:R3:W-:Y:S01]  /*114f0*/  @!P1 ST.E.64 desc[UR48][R20.64], R112 ;  /* 0x0000007014009985 */ /* 0x0007e2000c101b30 */
[----:B------:R-:W-:Y:S02]  /*11500*/  ISETP.GE.AND P1, PT, R193, UR4, PT ;  /* 0x00000004c1007c0c */ /* 0x000fe4000bf26270 */
[----:B------:R-:W-:Y:S02]  /*11510*/  @!P2 LEA.HI.X R25, R196, R78, R226, 0x2, P4 ;  /* 0x0000004ec419a211 */ /* 0x000fe400020f14e2 */
[----:B------:R-:W-:-:S02]  /*11520*/  ISETP.GE.AND P4, PT, R192, UR4, PT ;  /* 0x00000004c0007c0c */ /* 0x000fc4000bf86270 */
[-C--:B------:R-:W-:Y:S01]  /*11530*/  @!P0 LEA.HI.X R33, R195, R78.reuse, R225, 0x2, P6 ;  /* 0x0000004ec3218211 */ /* 0x080fe200030f14e1 */
[----:B------:R-:W-:Y:S01]  /*11540*/  @!P2 ST.E.64 desc[UR48][R24.64], R118 ;  /* 0x000000761800a985 */ /* 0x000fe2000c101b30 */
[----:B------:R-:W-:Y:S02]  /*11550*/  ISETP.GE.AND P2, PT, R23, UR4, PT ;  /* 0x0000000417007c0c */ /* 0x000fe4000bf46270 */
[CC--:B------:R-:W-:Y:S01]  /*11560*/  @!P3 LEA R30, P5, R194.reuse, R77.reuse, 0x2 ;  /* 0x0000004dc21eb211 */ /* 0x0c0fe200078a10ff */
[----:B------:R4:W-:Y:S02]  /*11570*/  @!P0 ST.E.64 desc[UR48][R32.64], R120 ;  /* 0x0000007820008985 */ /* 0x0009e4000c101b30 */
[C---:B-1----:R-:W-:Y:S02]  /*11580*/  @!P1 LEA R8, P0, R193.reuse, R77, 0x2 ;  /* 0x0000004dc1089211 */ /* 0x042fe400078010ff */
[-C--:B------:R-:W-:Y:S02]  /*11590*/  @!P3 LEA.HI.X R31, R194, R78.reuse, R224, 0x2, P5 ;  /* 0x0000004ec21fb211 */ /* 0x080fe400028f14e0 */
[----:B------:R-:W-:-:S02]  /*115a0*/  @!P1 LEA.HI.X R9, R193, R78, R223, 0x2, P0 ;  /* 0x0000004ec1099211 */ /* 0x000fc400000f14df */
[----:B------:R-:W-:Y:S01]  /*115b0*/  ISETP.GE.AND P0, PT, R22, UR4, PT ;  /* 0x0000000416007c0c */ /* 0x000fe2000bf06270 */
[----:B------:R1:W-:Y:S01]  /*115c0*/  @!P3 ST.E.64 desc[UR48][R30.64], R126 ;  /* 0x0000007e1e00b985 */ /* 0x0003e2000c101b30 */
[CC--:B--2---:R-:W-:Y:S02]  /*115d0*/  @!P4 LEA R10, P3, R192.reuse, R77.reuse, 0x2 ;  /* 0x0000004dc00ac211 */ /* 0x0c4fe400078610ff */
[C---:B---3--:R-:W-:Y:S01]  /*115e0*/  @!P2 LEA R20, P5, R23.reuse, R77, 0x2 ;  /* 0x0000004d1714a211 */ /* 0x048fe200078a10ff */
[----:B------:R2:W-:Y:S01]  /*115f0*/  @!P1 ST.E.64 desc[UR48][R8.64], R128 ;  /* 0x0000008008009985 */ /* 0x0005e2000c101b30 */
[-C--:B------:R-:W-:Y:S01]  /*11600*/  @!P4 LEA.HI.X R11, R192, R78.reuse, R222, 0x2, P3 ;  /* 0x0000004ec00bc211 */ /* 0x080fe200018f14de */
[C---:B----4-:R-:W-:Y:S01]  /*11610*/  VIADD R32, R2.reuse, 0xf0 ;  /* 0x000000f002207836 */ /* 0x050fe20000000000 */
[----:B------:R-:W-:Y:S01]  /*11620*/  @!P2 LEA.HI.X R21, R23, R78, R221, 0x2, P5 ;  /* 0x0000004e1715a211 */ /* 0x000fe200028f14dd */
[----:B------:R-:W-:Y:S01]  /*11630*/  VIADD R33, R2, 0xf8 ;  /* 0x000000f802217836 */ /* 0x000fe20000000000 */
[----:B------:R-:W-:Y:S01]  /*11640*/  ISETP.GE.AND P1, PT, R17, UR4, PT ;  /* 0x0000000411007c0c */ /* 0x000fe2000bf26270 */
[----:B------:R3:W-:Y:S01]  /*11650*/  @!P4 ST.E.64 desc[UR48][R10.64], R134 ;  /* 0x000000860a00c985 */ /* 0x0007e2000c101b30 */
[----:B------:R-:W-:-:S02]  /*11660*/  ISETP.GE.AND P3, PT, R32, UR4, PT ;  /* 0x0000000420007c0c */ /* 0x000fc4000bf66270 */
[----:B------:R-:W-:Y:S01]  /*11670*/  ISETP.GE.AND P5, PT, R19, UR4, PT ;  /* 0x0000000413007c0c */ /* 0x000fe2000bfa6270 */
[----:B------:R4:W-:Y:S01]  /*11680*/  @!P2 ST.E.64 desc[UR48][R20.64], R136 ;  /* 0x000000881400a985 */ /* 0x0009e2000c101b30 */
[-C--:B------:R-:W-:Y:S02]  /*11690*/  @!P0 LEA R24, P2, R22, R77.reuse, 0x2 ;  /* 0x0000004d16188211 */ /* 0x080fe400078410ff */
[----:B------:R-:W-:Y:S02]  /*116a0*/  ISETP.GE.AND P4, PT, R18, UR4, PT ;  /* 0x0000000412007c0c */ /* 0x000fe4000bf86270 */
[----:B------:R-:W-:Y:S02]  /*116b0*/  @!P0 LEA.HI.X R25, R22, R78, R220, 0x2, P2 ;  /* 0x0000004e16198211 */ /* 0x000fe400010f14dc */
[----:B------:R-:W-:Y:S02]  /*116c0*/  ISETP.GE.AND P2, PT, R33, UR4, PT ;  /* 0x0000000421007c0c */ /* 0x000fe4000bf46270 */
[----:B-1----:R-:W-:Y:S01]  /*116d0*/  SHF.R.S32.HI R31, RZ, 0x1f, R17 ;  /* 0x0000001fff1f7819 */ /* 0x002fe20000011411 */
[----:B------:R1:W-:Y:S01]  /*116e0*/  @!P0 ST.E.64 desc[UR48][R24.64], R142 ;  /* 0x0000008e18008985 */ /* 0x0003e2000c101b30 */
[----:B--2---:R-:W-:-:S02]  /*116f0*/  @!P1 LEA R8, P6, R17, R77, 0x2 ;  /* 0x0000004d11089211 */ /* 0x004fc400078c10ff */
[----:B---3--:R-:W-:Y:S02]  /*11700*/  SHF.R.S32.HI R11, RZ, 0x1f, R32 ;  /* 0x0000001fff0b7819 */ /* 0x008fe40000011420 */
[CC--:B------:R-:W-:Y:S02]  /*11710*/  @!P3 LEA R30, P0, R32.reuse, R77.reuse, 0x2 ;  /* 0x0000004d201eb211 */ /* 0x0c0fe400078010ff */
[-C--:B------:R-:W-:Y:S02]  /*11720*/  @!P1 LEA.HI.X R9, R17, R78.reuse, R31, 0x2, P6 ;  /* 0x0000004e11099211 */ /* 0x080fe400030f141f */
[C---:B------:R-:W-:Y:S02]  /*11730*/  @!P5 LEA R10, P6, R19.reuse, R77, 0x2 ;  /* 0x0000004d130ad211 */ /* 0x040fe400078c10ff */
[-C--:B------:R-:W-:Y:S02]  /*11740*/  @!P3 LEA.HI.X R31, R32, R78.reuse, R11, 0x2, P0 ;  /* 0x0000004e201fb211 */ /* 0x080fe400000f140b */
[----:B------:R-:W-:-:S02]  /*11750*/  @!P5 LEA.HI.X R11, R19, R78, R219, 0x2, P6 ;  /* 0x0000004e130bd211 */ /* 0x000fc400030f14db */
[----:B----4-:R-:W-:Y:S02]  /*11760*/  SHF.R.S32.HI R21, RZ, 0x1f, R33 ;  /* 0x0000001fff157819 */ /* 0x010fe40000011421 */
[CC--:B------:R-:W-:Y:S01]  /*11770*/  @!P2 LEA R32, P6, R33.reuse, R77.reuse, 0x2 ;  /* 0x0000004d2120a211 */ /* 0x0c0fe200078c10ff */
[----:B------:R1:W-:Y:S01]  /*11780*/  @!P5 ST.E.64 desc[UR48][R10.64], R144 ;  /* 0x000000900a00d985 */ /* 0x0003e2000c101b30 */
[C---:B------:R-:W-:Y:S02]  /*11790*/  @!P4 LEA R20, P0, R18.reuse, R77, 0x2 ;  /* 0x0000004d1214c211 */ /* 0x040fe400078010ff */
[-C--:B------:R-:W-:Y:S02]  /*117a0*/  @!P2 LEA.HI.X R33, R33, R78.reuse, R21, 0x2, P6 ;  /* 0x0000004e2121a211 */ /* 0x080fe400030f1415 */
[----:B------:R-:W-:-:S05]  /*117b0*/  @!P4 LEA.HI.X R21, R18, R78, R218, 0x2, P0 ;  /* 0x0000004e1215c211 */ /* 0x000fca00000f14da */
[----:B------:R1:W-:Y:S04]  /*117c0*/  @!P4 ST.E.64 desc[UR48][R20.64], R150 ;  /* 0x000000961400c985 */ /* 0x0003e8000c101b30 */
[----:B------:R1:W-:Y:S04]  /*117d0*/  @!P1 ST.E.64 desc[UR48][R8.64], R152 ;  /* 0x0000009808009985 */ /* 0x0003e8000c101b30 */
[----:B------:R1:W-:Y:S04]  /*117e0*/  @!P3 ST.E.64 desc[UR48][R30.64], R158 ;  /* 0x0000009e1e00b985 */ /* 0x0003e8000c101b30 */
[----:B------:R1:W-:Y:S02]  /*117f0*/  @!P2 ST.E.64 desc[UR48][R32.64], R160 ;  /* 0x000000a02000a985 */ /* 0x0003e4000c101b30 */
.L_x_1243:
[----:B------:R-:W-:Y:S05]  /*11800*/  BSYNC B1 ;  /* 0x0000000000017941 */ /* 0x000fea0003800000 */
.L_x_1242:
[----:B------:R-:W-:Y:S01]  /*11810*/  ISETP.GE.AND P0, PT, R76, UR10, PT ;  /* 0x0000000a4c007c0c */ /* 0x000fe2000bf06270 */
[----:B0-----:R-:W0:Y:S04]  /*11820*/  SHFL.IDX PT, R3, R3, 0x1, 0x1c1f ;  /* 0x003c1f0003037f89 */ /* 0x001e2800000e0000 */
[----:B------:R-:W3:Y:S08]  /*11830*/  SHFL.IDX PT, R0, R0, 0x1, 0x1c1f ;  /* 0x003c1f0000007f89 */ /* 0x000ef000000e0000 */
[----:B------:R-:W-:Y:S05]  /*11840*/  @P0 BRA `(.L_x_1241) ;  /* 0x0000001400e80947 */ /* 0x000fea0003800000 */
[----:B------:R-:W-:Y:S02]  /*11850*/  ULDC UR4, c[0x0][0xac8] ;  /* 0x0002b20000047ab9 */ /* 0x000fe40000000800 */
[----:B------:R-:W-:Y:S02]  /*11860*/  ISETP.GE.AND P5, PT, R2, UR4, PT ;  /* 0x0000000402007c0c */ /* 0x000fe4000bfa6270 */
[----:B------:R-:W-:Y:S02]  /*11870*/  ISETP.GE.AND P1, PT, R215, UR4, PT ;  /* 0x00000004d7007c0c */ /* 0x000fe4000bf26270 */
[----:B------:R-:W-:Y:S02]  /*11880*/  ISETP.GE.AND P4, PT, R214, UR4, PT ;  /* 0x00000004d6007c0c */ /* 0x000fe4000bf86270 */
[----:B------:R-:W-:-:S07]  /*11890*/  ISETP.GE.AND P3, PT, R213, UR4, PT ;  /* 0x00000004d5007c0c */ /* 0x000fce000bf66270 */
[CC--:B-1-3--:R-:W-:Y:S02]  /*118a0*/  @!P5 LEA R8, P0, R2.reuse, R0.reuse, 0x2 ;  /* 0x000000000208d211 */ /* 0x0cafe400078010ff */
[CC--:B------:R-:W-:Y:S02]  /*118b0*/  @!P1 LEA R10, P2, R215.reuse, R0.reuse, 0x2 ;  /* 0x00000000d70a9211 */ /* 0x0c0fe400078410ff */
[-C--:B0-----:R-:W-:Y:S02]  /*118c0*/  @!P5 LEA.HI.X R9, R2, R3.reuse, R89, 0x2, P0 ;  /* 0x000000030209d211 */ /* 0x081fe400000f1459 */
[----:B------:R-:W-:Y:S02]  /*118d0*/  @!P1 LEA.HI.X R11, R215, R3, R88, 0x2, P2 ;  /* 0x00000003d70b9211 */ /* 0x000fe400010f1458 */
[----:B------:R-:W-:Y:S01]  /*118e0*/  ISETP.GE.AND P0, PT, R212, UR4, PT ;  /* 0x00000004d4007c0c */ /* 0x000fe2000bf06270 */
[----:B------:R0:W-:Y:S01]  /*118f0*/  @!P5 ST.E.64 desc[UR48][R8.64], R12 ;  /* 0x0000000c0800d985 */ /* 0x0001e2000c101b30 */
[----:B------:R-:W-:-:S02]  /*11900*/  @!P4 LEA R20, P2, R214, R0, 0x2 ;  /* 0x00000000d614c211 */ /* 0x000fc400078410ff */
[----:B------:R-:W-:Y:S01]  /*11910*/  @!P3 LEA R24, P6, R213, R0, 0x2 ;  /* 0x00000000d518b211 */ /* 0x000fe200078c10ff */
[----:B------:R1:W-:Y:S01]  /*11920*/  @!P1 ST.E.64 desc[UR48][R10.64], R14 ;  /* 0x0000000e0a009985 */ /* 0x0003e2000c101b30 */
[----:B------:R-:W-:Y:S02]  /*11930*/  ISETP.GE.AND P1, PT, R211, UR4, PT ;  /* 0x00000004d3007c0c */ /* 0x000fe4000bf26270 */
[-C--:B------:R-:W-:Y:S02]  /*11940*/  @!P4 LEA.HI.X R21, R214, R3.reuse, R87, 0x2, P2 ;  /* 0x00000003d615c211 */ /* 0x080fe400010f1457 */
[----:B------:R-:W-:Y:S02]  /*11950*/  ISETP.GE.AND P2, PT, R210, UR4, PT ;  /* 0x00000004d2007c0c */ /* 0x000fe4000bf46270 */
[----:B------:R-:W-:Y:S01]  /*11960*/  @!P3 LEA.HI.X R25, R213, R3, R86, 0x2, P6 ;  /* 0x00000003d519b211 */ /* 0x000fe200030f1456 */
[----:B------:R3:W-:Y:S01]  /*11970*/  @!P4 ST.E.64 desc[UR48][R20.64], R26 ;  /* 0x0000001a1400c985 */ /* 0x0007e2000c101b30 */
[----:B------:R-:W-:-:S02]  /*11980*/  ISETP.GE.AND P4, PT, R209, UR4, PT ;  /* 0x00000004d1007c0c */ /* 0x000fc4000bf86270 */
[-C--:B------:R-:W-:Y:S01]  /*11990*/  @!P0 LEA R30, P5, R212, R0.reuse, 0x2 ;  /* 0x00000000d41e8211 */ /* 0x080fe200078a10ff */
[----:B------:R4:W-:Y:S01]  /*119a0*/  @!P3 ST.E.64 desc[UR48][R24.64], R28 ;  /* 0x0000001c1800b985 */ /* 0x0009e2000c101b30 */
[----:B------:R-:W-:Y:S02]  /*119b0*/  ISETP.GE.AND P3, PT, R208, UR4, PT ;  /* 0x00000004d0007c0c */ /* 0x000fe4000bf66270 */
[-C--:B------:R-:W-:Y:S02]  /*119c0*/  @!P0 LEA.HI.X R31, R212, R3.reuse, R85, 0x2, P5 ;  /* 0x00000003d41f8211 */ /* 0x080fe400028f1455 */
[CC--:B0-----:R-:W-:Y:S02]  /*119d0*/  @!P1 LEA R8, P5, R211.reuse, R0.reuse, 0x2 ;  /* 0x00000000d3089211 */ /* 0x0c1fe400078a10ff */
[----:B-1----:R-:W-:Y:S01]  /*119e0*/  @!P2 LEA R10, P6, R210, R0, 0x2 ;  /* 0x00000000d20aa211 */ /* 0x002fe200078c10ff */
[----:B------:R-:W-:Y:S01]  /*119f0*/  @!P0 ST.E.64 desc[UR48][R30.64], R34 ;  /* 0x000000221e008985 */ /* 0x000fe2000c101b30 */
[-C--:B------:R-:W-:Y:S01]  /*11a00*/  @!P1 LEA.HI.X R9, R211, R3.reuse, R84, 0x2, P5 ;  /* 0x00000003d3099211 */ /* 0x080fe200028f1454 */
[----:B---3--:R-:W-:Y:S01]  /*11a10*/  VIADD R26, R2, 0xf0 ;  /* 0x000000f0021a7836 */ /* 0x008fe20000000000 */
[----:B------:R-:W-:-:S02]  /*11a20*/  @!P2 LEA.HI.X R11, R210, R3, R83, 0x2, P6 ;  /* 0x00000003d20ba211 */ /* 0x000fc400030f1453 */
[-C--:B------:R-:W-:Y:S01]  /*11a30*/  @!P4 LEA R12, P5, R209, R0.reuse, 0x2 ;  /* 0x00000000d10cc211 */ /* 0x080fe200078a10ff */
[----:B------:R0:W-:Y:S01]  /*11a40*/  @!P1 ST.E.64 desc[UR48][R8.64], R36 ;  /* 0x0000002408009985 */ /* 0x0001e2000c101b30 */
[----:B------:R-:W-:Y:S02]  /*11a50*/  ISETP.GE.AND P0, PT, R207, UR4, PT ;  /* 0x00000004cf007c0c */ /* 0x000fe4000bf06270 */
        /* <DEDUP_REMOVED lines=11> */
[----:B----4-:R-:W-:Y:S02]  /*11b10*/  @!P1 LEA R24, P5, R206, R0, 0x2 ;  /* 0x00000000ce189211 */ /* 0x010fe400078a10ff */
[----:B------:R-:W-:-:S02]  /*11b20*/  @!P0 LEA.HI.X R21, R207, R3, R237, 0x2, P6 ;  /* 0x00000003cf158211 */ /* 0x000fc400030f14ed */
[-C--:B------:R-:W-:Y:S02]  /*11b30*/  @!P1 LEA.HI.X R25, R206, R3.reuse, R236, 0x2, P5 ;  /* 0x00000003ce199211 */ /* 0x080fe400028f14ec */
[CC--:B0-----:R-:W-:Y:S01]  /*11b40*/  @!P4 LEA R8, P5, R205.reuse, R0.reuse, 0x2 ;  /* 0x00000000cd08c211 */ /* 0x0c1fe200078a10ff */
[----:B------:R0:W-:Y:S01]  /*11b50*/  @!P0 ST.E.64 desc[UR48][R20.64], R52 ;  /* 0x0000003414008985 */ /* 0x0001e2000c101b30 */
[----:B------:R-:W-:Y:S02]  /*11b60*/  ISETP.GE.AND P0, PT, R202, UR4, PT ;  /* 0x00000004ca007c0c */ /* 0x000fe4000bf06270 */
[-C--:B-1----:R-:W-:Y:S01]  /*11b70*/  @!P2 LEA R10, P6, R204, R0.reuse, 0x2 ;  /* 0x00000000cc0aa211 */ /* 0x082fe200078c10ff */
[----:B------:R1:W-:Y:S01]  /*11b80*/  @!P1 ST.E.64 desc[UR48][R24.64], R58 ;  /* 0x0000003a18009985 */ /* 0x0003e2000c101b30 */
[----:B------:R-:W-:Y:S02]  /*11b90*/  @!P4 LEA.HI.X R9, R205, R3, R235, 0x2, P5 ;  /* 0x00000003cd09c211 */ /* 0x000fe400028f14eb */
[----:B---3--:R-:W-:-:S02]  /*11ba0*/  @!P3 LEA R12, P5, R203, R0, 0x2 ;  /* 0x00000000cb0cb211 */ /* 0x008fc400078a10ff */
[-C--:B------:R-:W-:Y:S01]  /*11bb0*/  @!P2 LEA.HI.X R11, R204, R3.reuse, R234, 0x2, P6 ;  /* 0x00000003cc0ba211 */ /* 0x080fe200030f14ea */
[----:B------:R3:W-:Y:S01]  /*11bc0*/  @!P4 ST.E.64 desc[UR48][R8.64], R60 ;  /* 0x0000003c0800c985 */ /* 0x0007e2000c101b30 */
[----:B------:R-:W-:Y:S02]  /*11bd0*/  @!P3 LEA.HI.X R13, R203, R3, R233, 0x2, P5 ;  /* 0x00000003cb0db211 */ /* 0x000fe400028f14e9 */
[----:B------:R-:W-:Y:S01]  /*11be0*/  ISETP.GE.AND P1, PT, R201, UR4, PT ;  /* 0x00000004c9007c0c */ /* 0x000fe2000bf26270 */
[----:B------:R4:W-:Y:S01]  /*11bf0*/  @!P2 ST.E.64 desc[UR48][R10.64], R66 ;  /* 0x000000420a00a985 */ /* 0x0009e2000c101b30 */
[----:B------:R-:W-:Y:S02]  /*11c00*/  ISETP.GE.AND P4, PT, R200, UR4, PT ;  /* 0x00000004c8007c0c */ /* 0x000fe4000bf86270 */
[----:B-----5:R-:W-:Y:S01]  /*11c10*/  @!P0 LEA R14, P2, R202, R0, 0x2 ;  /* 0x00000000ca0e8211 */ /* 0x020fe200078410ff */
[----:B------:R5:W-:Y:S01]  /*11c20*/  @!P3 ST.E.64 desc[UR48][R12.64], R68 ;  /* 0x000000440c00b985 */ /* 0x000be2000c101b30 */
[----:B------:R-:W-:-:S02]  /*11c30*/  ISETP.GE.AND P3, PT, R199, UR4, PT ;  /* 0x00000004c7007c0c */ /* 0x000fc4000bf66270 */
[----:B------:R-:W-:Y:S02]  /*11c40*/  @!P0 LEA.HI.X R15, R202, R3, R232, 0x2, P2 ;  /* 0x00000003ca0f8211 */ /* 0x000fe400010f14e8 */
[----:B------:R-:W-:-:S03]  /*11c50*/  ISETP.GE.AND P2, PT, R198, UR4, PT ;  /* 0x00000004c6007c0c */ /* 0x000fc6000bf46270 */
[CC--:B0-----:R-:W-:Y:S01]  /*11c60*/  @!P1 LEA R20, P6, R201.reuse, R0.reuse, 0x2 ;  /* 0x00000000c9149211 */ /* 0x0c1fe200078c10ff */
[----:B------:R0:W-:Y:S01]  /*11c70*/  @!P0 ST.E.64 desc[UR48][R14.64], R94 ;  /* 0x0000005e0e008985 */ /* 0x0001e2000c101b30 */
[CC--:B-1----:R-:W-:Y:S02]  /*11c80*/  @!P4 LEA R24, P5, R200.reuse, R0.reuse, 0x2 ;  /* 0x00000000c818c211 */ /* 0x0c2fe400078a10ff */
[-C--:B------:R-:W-:Y:S02]  /*11c90*/  @!P1 LEA.HI.X R21, R201, R3.reuse, R231, 0x2, P6 ;  /* 0x00000003c9159211 */ /* 0x080fe400030f14e7 */
[----:B------:R-:W-:Y:S02]  /*11ca0*/  ISETP.GE.AND P0, PT, R197, UR4, PT ;  /* 0x00000004c5007c0c */ /* 0x000fe4000bf06270 */
[----:B------:R-:W-:Y:S01]  /*11cb0*/  @!P4 LEA.HI.X R25, R200, R3, R230, 0x2, P5 ;  /* 0x00000003c819c211 */ /* 0x000fe200028f14e6 */
[----:B------:R1:W-:Y:S01]  /*11cc0*/  @!P1 ST.E.64 desc[UR48][R20.64], R100 ;  /* 0x0000006414009985 */ /* 0x0003e2000c101b30 */
[----:B---3--:R-:W-:-:S02]  /*11cd0*/  @!P3 LEA R8, P5, R199, R0, 0x2 ;  /* 0x00000000c708b211 */ /* 0x008fc400078a10ff */
[----:B------:R-:W-:Y:S01]  /*11ce0*/  ISETP.GE.AND P1, PT, R196, UR4, PT ;  /* 0x00000004c4007c0c */ /* 0x000fe2000bf26270 */
[----:B------:R3:W-:Y:S01]  /*11cf0*/  @!P4 ST.E.64 desc[UR48][R24.64], R106 ;  /* 0x0000006a1800c985 */ /* 0x0007e2000c101b30 */
[----:B------:R-:W-:Y:S02]  /*11d00*/  @!P3 LEA.HI.X R9, R199, R3, R229, 0x2, P5 ;  /* 0x00000003c709b211 */ /* 0x000fe400028f14e5 */
[-C--:B----4-:R-:W-:Y:S02]  /*11d10*/  @!P2 LEA R10, P6, R198, R0.reuse, 0x2 ;  /* 0x00000000c60aa211 */ /* 0x090fe400078c10ff */
[----:B------:R-:W-:Y:S01]  /*11d20*/  ISETP.GE.AND P4, PT, R195, UR4, PT ;  /* 0x00000004c3007c0c */ /* 0x000fe2000bf86270 */
[----:B------:R4:W-:Y:S01]  /*11d30*/  @!P3 ST.E.64 desc[UR48][R8.64], R108 ;  /* 0x0000006c0800b985 */ /* 0x0009e2000c101b30 */
[----:B------:R-:W-:Y:S02]  /*11d40*/  ISETP.GE.AND P3, PT, R194, UR4, PT ;  /* 0x00000004c2007c0c */ /* 0x000fe4000bf66270 */
[----:B-----5:R-:W-:-:S02]  /*11d50*/  @!P0 LEA R12, P5, R197, R0, 0x2 ;  /* 0x00000000c50c8211 */ /* 0x020fc400078a10ff */
[-C--:B------:R-:W-:Y:S02]  /*11d60*/  @!P2 LEA.HI.X R11, R198, R3.reuse, R228, 0x2, P6 ;  /* 0x00000003c60ba211 */ /* 0x080fe400030f14e4 */
[----:B------:R-:W-:-:S03]  /*11d70*/  @!P0 LEA.HI.X R13, R197, R3, R227, 0x2, P5 ;  /* 0x00000003c50d8211 */ /* 0x000fc600028f14e3 */
[----:B------:R5:W-:Y:S01]  /*11d80*/  @!P2 ST.E.64 desc[UR48][R10.64], R114 ;  /* 0x000000720a00a985 */ /* 0x000be2000c101b30 */
[CC--:B0-----:R-:W-:Y:S02]  /*11d90*/  @!P1 LEA R14, P2, R196.reuse, R0.reuse, 0x2 ;  /* 0x00000000c40e9211 */ /* 0x0c1fe400078410ff */
[-C--:B-1----:R-:W-:Y:S01]  /*11da0*/  @!P4 LEA R20, P5, R195, R0.reuse, 0x2 ;  /* 0x00000000c314c211 */ /* 0x082fe200078a10ff */
[----:B------:R0:W-:Y:S01]  /*11db0*/  @!P0 ST.E.64 desc[UR48][R12.64], R116 ;  /* 0x000000740c008985 */ /* 0x0001e2000c101b30 */
[----:B------:R-:W-:Y:S02]  /*11dc0*/  ISETP.GE.AND P0, PT, R193, UR4, PT ;  /* 0x00000004c1007c0c */ /* 0x000fe4000bf06270 */
[-C--:B------:R-:W-:Y:S02]  /*11dd0*/  @!P1 LEA.HI.X R15, R196, R3.reuse, R226, 0x2, P2 ;  /* 0x00000003c40f9211 */ /* 0x080fe400010f14e2 */
[----:B------:R-:W-:Y:S02]  /*11de0*/  ISETP.GE.AND P2, PT, R192, UR4, PT ;  /* 0x00000004c0007c0c */ /* 0x000fe4000bf46270 */
[----:B---3--:R-:W-:Y:S01]  /*11df0*/  @!P3 LEA R24, P6, R194, R0, 0x2 ;  /* 0x00000000c218b211 */ /* 0x008fe200078c10ff */
[----:B------:R1:W-:Y:S01]  /*11e00*/  @!P1 ST.E.64 desc[UR48][R14.64], R122 ;  /* 0x0000007a0e009985 */ /* 0x0003e2000c101b30 */
[----:B------:R-:W-:-:S02]  /*11e10*/  @!P4 LEA.HI.X R21, R195, R3, R225, 0x2, P5 ;  /* 0x00000003c315c211 */ /* 0x000fc400028f14e1 */
[----:B------:R-:W-:-:S03]  /*11e20*/  @!P3 LEA.HI.X R25, R194, R3, R224, 0x2, P6 ;  /* 0x00000003c219b211 */ /* 0x000fc600030f14e0 */
[----:B------:R3:W-:Y:S01]  /*11e30*/  @!P4 ST.E.64 desc[UR48][R20.64], R124 ;  /* 0x0000007c1400c985 */ /* 0x0007e2000c101b30 */
[-C--:B----4-:R-:W-:Y:S02]  /*11e40*/  @!P0 LEA R8, P1, R193, R0.reuse, 0x2 ;  /* 0x00000000c1088211 */ /* 0x090fe400078210ff */
[----:B------:R-:W-:Y:S01]  /*11e50*/  ISETP.GE.AND P4, PT, R23, UR4, PT ;  /* 0x0000000417007c0c */ /* 0x000fe2000bf86270 */
[----:B------:R4:W-:Y:S01]  /*11e60*/  @!P3 ST.E.64 desc[UR48][R24.64], R130 ;  /* 0x000000821800b985 */ /* 0x0009e2000c101b30 */
[----:B------:R-:W-:Y:S02]  /*11e70*/  ISETP.GE.AND P3, PT, R22, UR4, PT ;  /* 0x0000000416007c0c */ /* 0x000fe4000bf66270 */
[C---:B-----5:R-:W-:Y:S02]  /*11e80*/  @!P2 LEA R10, P5, R192.reuse, R0, 0x2 ;  /* 0x00000000c00aa211 */ /* 0x060fe400078a10ff */
        /* <DEDUP_REMOVED lines=10> */
[-C--:B------:R-:W-:Y:S02]  /*11f30*/  @!P3 LEA.HI.X R15, R22, R3.reuse, R220, 0x2, P6 ;  /* 0x00000003160fb211 */ /* 0x080fe400030f14dc */
[----:B------:R-:W-:Y:S01]  /*11f40*/  ISETP.GE.AND P6, PT, R17, UR4, PT ;  /* 0x0000000411007c0c */ /* 0x000fe2000bfc6270 */
[----:B------:R1:W-:Y:S01]  /*11f50*/  @!P4 ST.E.64 desc[UR48][R12.64], R140 ;  /* 0x0000008c0c00c985 */ /* 0x0003e2000c101b30 */
[----:B---3--:R-:W-:Y:S02]  /*11f60*/  SHF.R.S32.HI R20, RZ, 0x1f, R26 ;  /* 0x0000001fff147819 */ /* 0x008fe4000001141a */
[CC--:B----4-:R-:W-:Y:S01]  /*11f70*/  @!P1 LEA R24, P5, R26.reuse, R0.reuse, 0x2 ;  /* 0x000000001a189211 */ /* 0x0d0fe200078a10ff */
[----:B------:R3:W-:Y:S01]  /*11f80*/  @!P3 ST.E.64 desc[UR48][R14.64], R146 ;  /* 0x000000920e00b985 */ /* 0x0007e2000c101b30 */
[----:B-----5:R-:W-:Y:S02]  /*11f90*/  @!P2 LEA R8, P4, R19, R0, 0x2 ;  /* 0x000000001308a211 */ /* 0x020fe400078810ff */
[----:B------:R-:W-:-:S02]  /*11fa0*/  @!P1 LEA.HI.X R25, R26, R3, R20, 0x2, P5 ;  /* 0x000000031a199211 */ /* 0x000fc400028f1414 */
[-C--:B0-----:R-:W-:Y:S02]  /*11fb0*/  @!P0 LEA R10, P3, R18, R0.reuse, 0x2 ;  /* 0x00000000120a8211 */ /* 0x081fe400078610ff */
[-C--:B------:R-:W-:Y:S02]  /*11fc0*/  @!P2 LEA.HI.X R9, R19, R3.reuse, R219, 0x2, P4 ;  /* 0x000000031309a211 */ /* 0x080fe400020f14db */
[----:B------:R-:W-:Y:S01]  /*11fd0*/  SHF.R.S32.HI R26, RZ, 0x1f, R17 ;  /* 0x0000001fff1a7819 */ /* 0x000fe20000011411 */
[----:B-1----:R-:W-:Y:S01]  /*11fe0*/  VIADD R12, R2, 0xf8 ;  /* 0x000000f8020c7836 */ /* 0x002fe20000000000 */
[C---:B------:R-:W-:Y:S01]  /*11ff0*/  @!P6 LEA R20, P4, R17.reuse, R0, 0x2 ;  /* 0x000000001114e211 */ /* 0x040fe200078810ff */
[----:B------:R3:W-:Y:S01]  /*12000*/  @!P2 ST.E.64 desc[UR48][R8.64], R148 ;  /* 0x000000940800a985 */ /* 0x0007e2000c101b30 */
[-C--:B------:R-:W-:Y:S02]  /*12010*/  @!P0 LEA.HI.X R11, R18, R3.reuse, R218, 0x2, P3 ;  /* 0x00000003120b8211 */ /* 0x080fe400018f14da */
[----:B------:R-:W-:-:S03]  /*12020*/  @!P6 LEA.HI.X R21, R17, R3, R26, 0x2, P4 ;  /* 0x000000031115e211 */ /* 0x000fc600020f141a */
[----:B------:R3:W-:Y:S01]  /*12030*/  @!P0 ST.E.64 desc[UR48][R10.64], R154 ;  /* 0x0000009a0a008985 */ /* 0x0007e2000c101b30 */
[----:B------:R-:W-:-:S03]  /*12040*/  ISETP.GE.AND P0, PT, R12, UR4, PT ;  /* 0x000000040c007c0c */ /* 0x000fc6000bf06270 */
[----:B------:R3:W-:Y:S04]  /*12050*/  @!P6 ST.E.64 desc[UR48][R20.64], R156 ;  /* 0x0000009c1400e985 */ /* 0x0007e8000c101b30 */
[----:B------:R3:W-:Y:S06]  /*12060*/  @!P1 ST.E.64 desc[UR48][R24.64], R4 ;  /* 0x0000000418009985 */ /* 0x0007ec000c101b30 */
[----:B------:R-:W-:Y:S05]  /*12070*/  @P0 BRA `(.L_x_1241) ;  /* 0x0000000c00dc0947 */ /* 0x000fea0003800000 */
[----:B---3--:R-:W-:Y:S02]  /*12080*/  LEA R4, P0, R12, R0, 0x2 ;  /* 0x000000000c047211 */ /* 0x008fe400078010ff */
[----:B------:R-:W-:-:S04]  /*12090*/  SHF.R.S32.HI R0, RZ, 0x1f, R12 ;  /* 0x0000001fff007819 */ /* 0x000fc8000001140c */
[----:B------:R-:W-:-:S05]  /*120a0*/  LEA.HI.X R5, R12, R3, R0, 0x2, P0 ;  /* 0x000000030c057211 */ /* 0x000fca00000f1400 */
[----:B------:R0:W-:Y:S01]  /*120b0*/  ST.E.64 desc[UR48][R4.64], R6 ;  /* 0x0000000604007985 */ /* 0x0001e2000c101b30 */
[----:B------:R-:W-:Y:S05]  /*120c0*/  BRA `(.L_x_1241) ;  /* 0x0000000c00c87947 */ /* 0x000fea0003800000 */
.L_x_1232:
        /* <DEDUP_REMOVED lines=9> */
[----:B------:R-:W-:Y:S01]  /*12160*/  UISETP.NE.U32.AND UP1, UPT, UR8, URZ, UPT ;  /* 0x0000003f0800728c */ /* 0x000fe2000bf25070 */
[----:B------:R-:W-:Y:S02]  /*12170*/  ULDC UR4, c[0x0][0xa88] ;  /* 0x0002a20000047ab9 */ /* 0x000fe40000000800 */
[----:B------:R-:W2:Y:S01]  /*12180*/  @P1 LDG.E R3, desc[UR48][R4.64] ;  /* 0x0000003004031981 */ /* 0x000ea2000c1e1900 */
[----:B------:R-:W-:Y:S01]  /*12190*/  UISETP.NE.AND.EX UP1, UPT, UR9, URZ, UPT, UP1 ;  /* 0x0000003f0900728c */ /* 0x000fe2000bf25310 */
[----:B------:R-:W-:Y:S01]  /*121a0*/  IMAD.U32 R0, RZ, RZ, UR4 ;  /* 0x00000004ff007e24 */ /* 0x000fe2000f8e00ff */
[----:B------:R-:W0:Y:S04]  /*121b0*/  S2R R10, SR_TID.X ;  /* 0x00000000000a7919 */ /* 0x000e280000002100 */
[----:B------:R-:W-:-:S05]  /*121c0*/  PLOP3.LUT P2, PT, PT, PT, UP1, 0x80, 0x0 ;  /* 0x000000000000781c */ /* 0x000fca0003f4f018 */
[----:B------:R-:W-:Y:S02]  /*121d0*/  @UP1 ULDC.64 UR8, c[0x0][0xc08] ;  /* 0x0003020000081ab9 */ /* 0x000fe40000000a00 */
[----:B------:R-:W-:-:S06]  /*121e0*/  @UP1 UIMAD.WIDE UR8, UR56, 0x4, UR8 ;  /* 0x00000004380818a5 */ /* 0x000fcc000f8e0208 */
[----:B------:R-:W-:Y:S02]  /*121f0*/  IMAD.U32 R6, RZ, RZ, UR8 ;  /* 0x00000008ff067e24 */ /* 0x000fe4000f8e00ff */
[----:B------:R-:W-:-:S05]  /*12200*/  IMAD.U32 R7, RZ, RZ, UR9 ;  /* 0x00000009ff077e24 */ /* 0x000fca000f8e00ff */
[----:B------:R1:W5:Y:S01]  /*12210*/  @P2 LDG.E R0, desc[UR48][R6.64] ;  /* 0x0000003006002981 */ /* 0x000362000c1e1900 */
[----:B------:R-:W-:Y:S01]  /*12220*/  UMOV UR4, URZ ;  /* 0x0000003f00047c82 */ /* 0x000fe20008000000 */
[----:B0-----:R-:W-:-:S05]  /*12230*/  VIADD R8, R10, 0xffffff80 ;  /* 0xffffff800a087836 */ /* 0x001fca0000000000 */
[----:B------:R-:W-:Y:S02]  /*12240*/  ISETP.GT.AND P0, PT, R8, 0x7f, PT ;  /* 0x0000007f0800780c */ /* 0x000fe40003f04270 */
[----:B--2---:R-:W-:Y:S01]  /*12250*/  @P1 R2UR UR4, R3 ;  /* 0x00000000030412ca */ /* 0x004fe200000e0000 */
[----:B-1----:R-:W-:-:S14]  /*12260*/  @P2 BRA `(.L_x_1244) ;  /* 0x0000000000102947 */ /* 0x002fdc0003800000 */
[----:B------:R-:W-:Y:S05]  /*12270*/  @!P1 BRA `(.L_x_1244) ;  /* 0x00000000000c9947 */ /* 0x000fea0003800000 */
[----:B------:R-:W2:Y:S04]  /*12280*/  LDG.E R3, desc[UR48][R4.64] ;  /* 0x0000003004037981 */ /* 0x000ea8000c1e1900 */
[----:B-----5:R-:W2:Y:S02]  /*12290*/  LDG.E R0, desc[UR48][R4.64+0x4] ;  /* 0x0000043004007981 */ /* 0x020ea4000c1e1900 */
[----:B--2---:R-:W-:-:S07]  /*122a0*/  IMAD.IADD R0, R0, 0x1, -R3 ;  /* 0x0000000100007824 */ /* 0x004fce00078e0a03 */
.L_x_1244:
[----:B------:R-:W-:Y:S01]  /*122b0*/  USHF.R.S32.HI UR12, URZ, 0x1f, UR56 ;  /* 0x0000001f3f0c7899 */ /* 0x000fe20008011438 */
[----:B------:R-:W-:Y:S01]  /*122c0*/  BSSY B1, `(.L_x_1245) ;  /* 0x0000039000017945 */ /* 0x000fe20003800000 */
[----:B------:R-:W-:Y:S02]  /*122d0*/  USHF.R.S32.HI UR18, URZ, 0x1f, UR4 ;  /* 0x0000001f3f127899 */ /* 0x000fe40008011404 */
[----:B------:R-:W-:Y:S02]  /*122e0*/  USEL UR7, UR56, URZ, !UP0 ;  /* 0x0000003f38077287 */ /* 0x000fe4000c000000 */
[----:B------:R-:W-:Y:S01]  /*122f0*/  USEL UR12, UR12, URZ, !UP0 ;  /* 0x0000003f0c0c7287 */ /* 0x000fe2000c000000 */
[----:B------:R-:W-:Y:S11]  /*12300*/  @P0 BRA `(.L_x_1246) ;  /* 0x0000000000d00947 */ /* 0x000ff60003800000 */
[----:B------:R-:W0:Y:S01]  /*12310*/  LDC R9, c[0x0][0xbe8] ;  /* 0x0002fa00ff097b82 */ /* 0x000e220000000800 */
[----:B------:R-:W-:-:S05]  /*12320*/  IMAD.U32 R6, RZ, RZ, UR41 ;  /* 0x00000029ff067e24 */ /* 0x000fca000f8e00ff */
[----:B------:R-:W-:Y:S01]  /*12330*/  IADD3 R6, R6, -0x80, R10 ;  /* 0xffffff8006067810 */ /* 0x000fe20007ffe00a */
[----:B0----5:R-:W-:-:S05]  /*12340*/  IMAD R3, R0, R9, RZ ;  /* 0x0000000900037224 */ /* 0x021fca00078e02ff */
[----:B------:R-:W-:-:S13]  /*12350*/  ISETP.GE.AND P0, PT, R6, R3, PT ;  /* 0x000000030600720c */ /* 0x000fda0003f06270 */
[----:B------:R-:W-:Y:S05]  /*12360*/  @P0 BRA `(.L_x_1246) ;  /* 0x0000000000b80947 */ /* 0x000fea0003800000 */
[----:B------:R-:W-:Y:S01]  /*12370*/  ISETP.NE.AND P0, PT, R9, 0x1, PT ;  /* 0x000000010900780c */ /* 0x000fe20003f05270 */
[----:B------:R-:W-:Y:S01]  /*12380*/  UISETP.GT.AND UP2, UPT, UR54, 0x1, UPT ;  /* 0x000000013600788c */ /* 0x000fe2000bf44270 */
[----:B------:R-:W-:-:S03]  /*12390*/  UMOV UR8, 0x9b8 ;  /* 0x000009b800087882 */ /* 0x000fc60000000000 */
[----:B------:R-:W-:Y:S02]  /*123a0*/  USEL UR19, UR8, 0x978, UP2 ;  /* 0x0000097808137887 */ /* 0x000fe40009000000 */
[----:B------:R-:W-:-:S06]  /*123b0*/  USEL UR21, UR55, URZ, UP2 ;  /* 0x0000003f37157287 */ /* 0x000fcc0009000000 */
[----:B------:R-:W0:Y:S04]  /*123c0*/  @P0 LDC R3, c[0x0][0xbec] ;  /* 0x0002fb00ff030b82 */ /* 0x000e280000000800 */
[----:B------:R-:W-:Y:S01]  /*123d0*/  ULDC.64 UR8, c[0x0][UR19+0x218] ;  /* 0x0000860013087abb */ /* 0x000fe20008000a00 */
[----:B------:R-:W-:Y:S01]  /*123e0*/  ULDC.64 UR14, c[0x0][UR19+0x220] ;  /* 0x00008800130e7abb */ /* 0x000fe20008000a00 */
[----:B------:R-:W-:Y:S01]  /*123f0*/  ULDC.64 UR16, c[0x0][UR19+0x228] ;  /* 0x00008a0013107abb */ /* 0x000fe20008000a00 */
[----:B------:R-:W-:Y:S01]  /*12400*/  UIMAD.WIDE.U32 UR10, UR8, UR52, URZ ;  /* 0x00000034080a72a5 */ /* 0x000fe2000f8e003f */
[----:B------:R-:W1:Y:S01]  /*12410*/  @P0 LDC R5, c[0x0][0xbf0] ;  /* 0x0002fc00ff050b82 */ /* 0x000e620000000800 */
        /* <DEDUP_REMOVED lines=8> */
[----:B0-----:R-:W-:Y:S01]  /*124a0*/  @P0 IMAD.HI.U32 R4, R6, R3, RZ ;  /* 0x0000000306040227 */ /* 0x001fe200078e00ff */
[----:B------:R-:W-:-:S02]  /*124b0*/  UIADD3 UR11, UR20, UR11, URZ ;  /* 0x0000000b140b7290 */ /* 0x000fc4000fffe03f */
[----:B------:R-:W-:Y:S01]  /*124c0*/  UIADD3 UR13, UR9, UR13, URZ ;  /* 0x0000000d090d7290 */ /* 0x000fe2000fffe03f */
[----:B------:R-:W-:Y:S02]  /*124d0*/  IMAD.MOV.U32 R3, RZ, RZ, R6 ;  /* 0x000000ffff037224 */ /* 0x000fe400078e0006 */
[----:B------:R-:W-:Y:S01]  /*124e0*/  IMAD.U32 R10, RZ, RZ, UR8 ;  /* 0x00000008ff0a7e24 */ /* 0x000fe2000f8e00ff */
[----:B------:R-:W-:Y:S01]  /*124f0*/  ULDC.64 UR8, c[0x0][UR19+0x210] ;  /* 0x0000840013087abb */ /* 0x000fe20008000a00 */
[----:B-1----:R-:W-:Y:S01]  /*12500*/  @P0 SHF.R.U32.HI R3, RZ, R5, R4 ;  /* 0x00000005ff030219 */ /* 0x002fe20000011604 */
[----:B------:R-:W-:Y:S02]  /*12510*/  IMAD.U32 R4, RZ, RZ, UR22 ;  /* 0x00000016ff047e24 */ /* 0x000fe4000f8e00ff */
[----:B------:R-:W-:Y:S01]  /*12520*/  IMAD.U32 R5, RZ, RZ, UR23 ;  /* 0x00000017ff057e24 */ /* 0x000fe2000f8e00ff */
[--C-:B------:R-:W-:Y:S01]  /*12530*/  SHF.R.S32.HI R5, RZ, 0x1f, R3.reuse ;  /* 0x0000001fff057819 */ /* 0x100fe20000011403 */
[----:B------:R-:W-:Y:S01]  /*12540*/  IMAD.MOV R7, RZ, RZ, -R3 ;  /* 0x000000ffff077224 */ /* 0x000fe200078e0a03 */
[----:B------:R-:W-:Y:S01]  /*12550*/  IADD3 R4, P0, P1, R3, UR10, R4 ;  /* 0x0000000a03047c10 */ /* 0x000fe2000f91e004 */
[----:B------:R-:W-:-:S02]  /*12560*/  UIADD3.X UR10, UR13, UR11, UR18, UP0, UP1 ;  /* 0x0000000b0d0a7290 */ /* 0x000fc400087e2412 */
        /* <DEDUP_REMOVED lines=14> */
.L_x_1246:
[----:B------:R-:W-:Y:S05]  /*12650*/  BSYNC B1 ;  /* 0x0000000000017941 */ /* 0x000fea0003800000 */
.L_x_1245:
[----:B------:R-:W-:-:S06]  /*12660*/  UISETP.GT.AND UP0, UPT, UR54, 0x1, UPT ;  /* 0x000000013600788c */ /* 0x000fcc000bf04270 */
[----:B------:R-:W-:-:S13]  /*12670*/  PLOP3.LUT P0, PT, PT, PT, UP0, 0x80, 0x0 ;  /* 0x000000000000781c */ /* 0x000fda0003f0f008 */
[----:B------:R-:W-:Y:S05]  /*12680*/  @P0 BRA `(.L_x_1241) ;  /* 0x0000000800580947 */ /* 0x000fea0003800000 */
[----:B------:R-:W1:Y:S01]  /*12690*/  LDC R11, c[0x0][0xbe8] ;  /* 0x0002fa00ff0b7b82 */ /* 0x000e620000000800 */
[----:B0-----:R-:W-:Y:S01]  /*126a0*/  SHF.R.S32.HI R3, RZ, 0x1f, R8 ;  /* 0x0000001fff037819 */ /* 0x001fe20000011408 */
        /* <DEDUP_REMOVED lines=9> */
[----:B------:R-:W-:-:S03]  /*12740*/  UIADD3 UR9, UR9, UR10, URZ ;  /* 0x0000000a09097290 */ /* 0x000fc6000fffe03f */
[----:B------:R-:W-:Y:S01]  /*12750*/  IMAD R3, R10, 0x20, R13 ;  /* 0x000000200a037824 */ /* 0x000fe200078e020d */
[----:B------:R-:W-:Y:S02]  /*12760*/  ULDC.64 UR10, c[0x0][0xae8] ;  /* 0x0002ba00000a7ab9 */ /* 0x000fe40000000a00 */
[----:B------:R-:W-:Y:S01]  /*12770*/  UIMAD.WIDE.U32 UR8, UR52, UR10, UR8 ;  /* 0x0000000a340872a5 */ /* 0x000fe2000f8e0008 */
[----:B------:R-:W-:Y:S01]  /*12780*/  VIADD R8, R3, UR41 ;  /* 0x0000002903087c36 */ /* 0x000fe20008000000 */
[----:B-1----:R-:W-:Y:S02]  /*12790*/  ISETP.NE.AND P0, PT, R11, 0x1, PT ;  /* 0x000000010b00780c */ /* 0x002fe40003f05270 */
[----:B------:R-:W-:Y:S01]  /*127a0*/  UIMAD UR9, UR52, UR11, UR9 ;  /* 0x0000000b340972a4 */ /* 0x000fe2000f8e0209 */
[----:B------:R-:W-:Y:S02]  /*127b0*/  IMAD.MOV.U32 R3, RZ, RZ, R8 ;  /* 0x000000ffff037224 */ /* 0x000fe400078e0008 */
[----:B------:R-:W-:-:S02]  /*127c0*/  ULDC.64 UR10, c[0x0][0xaf0] ;  /* 0x0002bc00000a7ab9 */ /* 0x000fc40000000a00 */
[----:B------:R-:W-:Y:S02]  /*127d0*/  UIMAD UR12, UR12, UR10, URZ ;  /* 0x0000000a0c0c72a4 */ /* 0x000fe4000f8e023f */
[----:B------:R-:W-:Y:S02]  /*127e0*/  UIMAD.WIDE.U32 UR8, UR7, UR10, UR8 ;  /* 0x0000000a070872a5 */ /* 0x000fe4000f8e0008 */
[----:B------:R-:W-:Y:S02]  /*127f0*/  UIMAD UR4, UR7, UR11, UR12 ;  /* 0x0000000b070472a4 */ /* 0x000fe4000f8e020c */
[----:B------:R-:W0:Y:S02]  /*12800*/  @P0 LDC R5, c[0x0][0xbec] ;  /* 0x0002fb00ff050b82 */ /* 0x000e240000000800 */
[----:B------:R-:W-:Y:S01]  /*12810*/  UIADD3 UR4, UR9, UR4, URZ ;  /* 0x0000000409047290 */ /* 0x000fe2000fffe03f */
[----:B------:R-:W-:-:S05]  /*12820*/  ULDC.64 UR10, c[0x0][0xae0] ;  /* 0x0002b800000a7ab9 */ /* 0x000fca0000000a00 */
[----:B------:R-:W1:Y:S01]  /*12830*/  @P0 LDC R7, c[0x0][0xbf0] ;  /* 0x0002fc00ff070b82 */ /* 0x000e620000000800 */
[----:B0-----:R-:W-:-:S04]  /*12840*/  @P0 IMAD.HI.U32 R4, R8, R5, RZ ;  /* 0x0000000508040227 */ /* 0x001fc800078e00ff */
[----:B------:R-:W-:Y:S02]  /*12850*/  IMAD.U32 R5, RZ, RZ, UR9 ;  /* 0x00000009ff057e24 */ /* 0x000fe4000f8e00ff */
[----:B------:R-:W-:Y:S01]  /*12860*/  IMAD.U32 R5, RZ, RZ, UR4 ;  /* 0x00000004ff057e24 */ /* 0x000fe2000f8e00ff */
[----:B-1----:R-:W-:Y:S01]  /*12870*/  @P0 SHF.R.U32.HI R3, RZ, R7, R4 ;  /* 0x00000007ff030219 */ /* 0x002fe20000011604 */
[----:B------:R-:W-:Y:S01]  /*12880*/  IMAD.U32 R4, RZ, RZ, UR8 ;  /* 0x00000008ff047e24 */ /* 0x000fe2000f8e00ff */
[----:B------:R-:W-:Y:S02]  /*12890*/  ULDC.64 UR8, c[0x0][0xad8] ;  /* 0x0002b60000087ab9 */ /* 0x000fe40000000a00 */
[--C-:B------:R-:W-:Y:S01]  /*128a0*/  SHF.R.S32.HI R6, RZ, 0x1f, R3.reuse ;  /* 0x0000001fff067819 */ /* 0x100fe20000011403 */
[----:B------:R-:W-:Y:S02]  /*128b0*/  IMAD.MOV R7, RZ, RZ, -R3 ;  /* 0x000000ffff077224 */ /* 0x000fe400078e0a03 */
[----:B------:R-:W-:-:S04]  /*128c0*/  IMAD.WIDE.U32 R4, R3, UR10, R4 ;  /* 0x0000000a03047c25 */ /* 0x000fc8000f8e0004 */
[----:B------:R-:W-:Y:S02]  /*128d0*/  IMAD R7, R11, R7, R8 ;  /* 0x000000070b077224 */ /* 0x000fe400078e0208 */
[----:B------:R-:W-:Y:S02]  /*128e0*/  IMAD R6, R6, UR10, RZ ;  /* 0x0000000a06067c24 */ /* 0x000fe4000f8e02ff */
[----:B------:R-:W-:Y:S02]  /*128f0*/  VIADD R8, R13, UR41 ;  /* 0x000000290d087c36 */ /* 0x000fe40008000000 */
[----:B------:R-:W-:Y:S01]  /*12900*/  IMAD R9, R3, UR11, R6 ;  /* 0x0000000b03097c24 */ /* 0x000fe2000f8e0206 */
[----:B------:R-:W-:Y:S01]  /*12910*/  SHF.R.S32.HI R6, RZ, 0x1f, R7 ;  /* 0x0000001fff067819 */ /* 0x000fe20000011407 */
[----:B-----5:R-:W-:Y:S02]  /*12920*/  IMAD R11, R0, R11, RZ ;  /* 0x0000000b000b7224 */ /* 0x020fe400078e02ff */
[----:B------:R-:W-:-:S02]  /*12930*/  IMAD.IADD R5, R5, 0x1, R9 ;  /* 0x0000000105057824 */ /* 0x000fc400078e0209 */
[----:B------:R-:W-:Y:S02]  /*12940*/  IMAD R6, R6, UR8, RZ ;  /* 0x0000000806067c24 */ /* 0x000fe4000f8e02ff */
[----:B------:R-:W-:-:S04]  /*12950*/  IMAD.WIDE.U32 R4, R7, UR8, R4 ;  /* 0x0000000807047c25 */ /* 0x000fc8000f8e0004 */
[----:B------:R-:W-:Y:S01]  /*12960*/  IMAD R9, R7, UR9, R6 ;  /* 0x0000000907097c24 */ /* 0x000fe2000f8e0206 */
[----:B------:R-:W-:Y:S01]  /*12970*/  ULDC.64 UR8, c[0x0][0xa80] ;  /* 0x0002a00000087ab9 */ /* 0x000fe20000000a00 */
[----:B------:R-:W-:Y:S01]  /*12980*/  VIADD R3, R8, 0x40 ;  /* 0x0000004008037836 */ /* 0x000fe20000000000 */
[----:B------:R-:W-:Y:S01]  /*12990*/  LEA R6, P2, R4, UR8, 0x1 ;  /* 0x0000000804067c11 */ /* 0x000fe2000f8408ff */
[----:B------:R-:W-:Y:S02]  /*129a0*/  IMAD.IADD R5, R5, 0x1, R9 ;  /* 0x0000000105057824 */ /* 0x000fe400078e0209 */
[----:B------:R-:W-:Y:S01]  /*129b0*/  VIADD R0, R8, 0x20 ;  /* 0x0000002008007836 */ /* 0x000fe20000000000 */
[-C--:B------:R-:W-:Y:S01]  /*129c0*/  ISETP.GE.AND P0, PT, R3, R11.reuse, PT ;  /* 0x0000000b0300720c */ /* 0x080fe20003f06270 */
[----:B------:R-:W-:Y:S01]  /*129d0*/  IMAD.SHL.U32 R7, R10, 0x8, RZ ;  /* 0x000000080a077824 */ /* 0x000fe200078e00ff */
[----:B------:R-:W-:Y:S02]  /*129e0*/  LEA.HI.X R3, R4, UR9, R5, 0x1, P2 ;  /* 0x0000000904037c11 */ /* 0x000fe400090f0c05 */
[-C--:B------:R-:W-:Y:S01]  /*129f0*/  ISETP.GE.AND P2, PT, R8, R11.reuse, PT ;  /* 0x0000000b0800720c */ /* 0x080fe20003f46270 */
[C---:B------:R-:W-:Y:S01]  /*12a00*/  VIADD R9, R7.reuse, 0x80 ;  /* 0x0000008007097836 */ /* 0x040fe20000000000 */
[----:B------:R-:W-:Y:S01]  /*12a10*/  ISETP.GE.AND P1, PT, R0, R11, PT ;  /* 0x0000000b0000720c */ /* 0x000fe20003f26270 */
[C---:B------:R-:W-:Y:S01]  /*12a20*/  VIADD R15, R7.reuse, 0xc0 ;  /* 0x000000c0070f7836 */ /* 0x040fe20000000000 */
[----:B------:R0:W1:Y:S01]  /*12a30*/  SHFL.IDX PT, R4, R6, RZ, 0x181f ;  /* 0x00181fff06047589 */ /* 0x00006200000e0000 */
[----:B------:R-:W-:Y:S01]  /*12a40*/  VIADD R13, R7, 0x40 ;  /* 0x00000040070d7836 */ /* 0x000fe20000000000 */
[----:B------:R-:W-:-:S02]  /*12a50*/  SHF.R.S32.HI R12, RZ, 0x1f, R7 ;  /* 0x0000001fff0c7819 */ /* 0x000fc40000011407 */
[----:B------:R0:W2:Y:S01]  /*12a60*/  SHFL.IDX PT, R0, R3, RZ, 0x181f ;  /* 0x00181fff03007589 */ /* 0x0000a200000e0000 */
[----:B------:R-:W-:Y:S02]  /*12a70*/  SHF.R.S32.HI R10, RZ, 0x1f, R9 ;  /* 0x0000001fff0a7819 */ /* 0x000fe40000011409 */
[----:B------:R-:W-:Y:S02]  /*12a80*/  SHF.R.S32.HI R14, RZ, 0x1f, R15 ;  /* 0x0000001fff0e7819 */ /* 0x000fe4000001140f */
[----:B------:R-:W-:Y:S01]  /*12a90*/  SHF.R.S32.HI R20, RZ, 0x1f, R13 ;  /* 0x0000001fff147819 */ /* 0x000fe2000001140d */
[----:B------:R-:W-:Y:S06]  /*12aa0*/  @P2 BRA `(.L_x_1248) ;  /* 0x0000000000442947 */ /* 0x000fec0003800000 */
        /* <DEDUP_REMOVED lines=17> */
.L_x_1248:
[----:B------:R-:W-:Y:S05]  /*12bc0*/  BSYNC B1 ;  /* 0x0000000000017941 */ /* 0x000fea0003800000 */
.L_x_1247:
[----:B--2---:R2:W4:Y:S01]  /*12bd0*/  SHFL.IDX PT, R0, R3, 0x1, 0x181f ;  /* 0x00381f0003007f89 */ /* 0x00452200000e0000 */
[----:B------:R-:W-:Y:S03]  /*12be0*/  BSSY B1, `(.L_x_1249) ;  /* 0x0000014000017945 */ /* 0x000fe60003800000 */
[----:B-1-3--:R2:W1:Y:S01]  /*12bf0*/  SHFL.IDX PT, R4, R6, 0x1, 0x181f ;  /* 0x00381f0006047f89 */ /* 0x00a46200000e0000 */
[----:B------:R-:W-:Y:S05]  /*12c00*/  @P1 BRA `(.L_x_1250) ;  /* 0x0000000000441947 */ /* 0x000fea0003800000 */
[----:B------:R-:W-:Y:S02]  /*12c10*/  ULDC UR4, c[0x0][0xac8] ;  /* 0x0002b20000047ab9 */ /* 0x000fe40000000800 */
[----:B------:R-:W-:Y:S02]  /*12c20*/  ISETP.GE.AND P4, PT, R7, UR4, PT ;  /* 0x0000000407007c0c */ /* 0x000fe4000bf86270 */
[----:B------:R-:W-:Y:S02]  /*12c30*/  ISETP.GE.AND P3, PT, R13, UR4, PT ;  /* 0x000000040d007c0c */ /* 0x000fe4000bf66270 */
[----:B------:R-:W-:Y:S02]  /*12c40*/  ISETP.GE.AND P2, PT, R9, UR4, PT ;  /* 0x0000000409007c0c */ /* 0x000fe4000bf46270 */
[----:B------:R-:W-:-:S07]  /*12c50*/  ISETP.GE.AND P1, PT, R15, UR4, PT ;  /* 0x000000040f007c0c */ /* 0x000fce000bf26270 */
[-C--:B-1----:R-:W-:Y:S02]  /*12c60*/  @!P4 LEA R24, P6, R7, R4.reuse, 0x1 ;  /* 0x000000040718c211 */ /* 0x082fe400078c08ff */
[----:B------:R-:W-:Y:S02]  /*12c70*/  @!P3 LEA R26, P5, R13, R4, 0x1 ;  /* 0x000000040d1ab211 */ /* 0x000fe400078a08ff */
[----:B----4-:R-:W-:Y:S02]  /*12c80*/  @!P4 LEA.HI.X R25, R7, R0, R12, 0x1, P6 ;  /* 0x000000000719c211 */ /* 0x010fe400030f0c0c */
        /* <DEDUP_REMOVED lines=9> */
.L_x_1250:
[----:B------:R-:W-:Y:S05]  /*12d20*/  BSYNC B1 ;  /* 0x0000000000017941 */ /* 0x000fea0003800000 */
.L_x_1249:
[----:B----4-:R4:W0:Y:S01]  /*12d30*/  SHFL.IDX PT, R0, R3, 0x2, 0x181f ;  /* 0x00581f0003007f89 */ /* 0x01082200000e0000 */
        /* <DEDUP_REMOVED lines=20> */
.L_x_1252:
[----:B------:R-:W-:Y:S05]  /*12e80*/  BSYNC B1 ;  /* 0x0000000000017941 */ /* 0x000fea0003800000 */
.L_x_1251:
[----:B0-----:R-:W-:Y:S01]  /*12e90*/  VIADD R0, R8, 0x60 ;  /* 0x0000006008007836 */ /* 0x001fe20000000000 */
[----:B--2-4-:R-:W2:Y:S04]  /*12ea0*/  SHFL.IDX PT, R3, R3, 0x3, 0x181f ;  /* 0x00781f0003037f89 */ /* 0x014ea800000e0000 */
[----:B------:R-:W-:Y:S01]  /*12eb0*/  ISETP.GE.AND P0, PT, R0, R11, PT ;  /* 0x0000000b0000720c */ /* 0x000fe20003f06270 */
[----:B-1-3--:R1:W3:-:S12]  /*12ec0*/  SHFL.IDX PT, R4, R6, 0x3, 0x181f ;  /* 0x00781f0006047f89 */ /* 0x00a2d800000e0000 */
[----:B-1----:R-:W-:Y:S05]  /*12ed0*/  @P0 BRA `(.L_x_1241) ;  /* 0x0000000000440947 */ /* 0x002fea0003800000 */
[----:B------:R-:W-:Y:S02]  /*12ee0*/  ULDC UR4, c[0x0][0xac8] ;  /* 0x0002b20000047ab9 */ /* 0x000fe40000000800 */
[----:B------:R-:W-:Y:S02]  /*12ef0*/  ISETP.GE.AND P3, PT, R7, UR4, PT ;  /* 0x0000000407007c0c */ /* 0x000fe4000bf66270 */
[----:B------:R-:W-:Y:S02]  /*12f00*/  ISETP.GE.AND P2, PT, R13, UR4, PT ;  /* 0x000000040d007c0c */ /* 0x000fe4000bf46270 */
[----:B------:R-:W-:Y:S02]  /*12f10*/  ISETP.GE.AND P1, PT, R9, UR4, PT ;  /* 0x0000000409007c0c */ /* 0x000fe4000bf26270 */
[----:B------:R-:W-:-:S07]  /*12f20*/  ISETP.GE.AND P0, PT, R15, UR4, PT ;  /* 0x000000040f007c0c */ /* 0x000fce000bf06270 */
[----:B---3--:R-:W-:-:S04]  /*12f30*/  @!P3 LEA R6, P4, R7, R4, 0x1 ;  /* 0x000000040706b211 */ /* 0x008fc800078808ff */
[-C--:B--2---:R-:W-:Y:S02]  /*12f40*/  @!P3 LEA.HI.X R7, R7, R3.reuse, R12, 0x1, P4 ;  /* 0x000000030707b211 */ /* 0x084fe400020f0c0c */
        /* <DEDUP_REMOVED lines=10> */
.L_x_1241:
[----:B------:R-:W-:Y:S05]  /*12ff0*/  BSYNC B0 ;  /* 0x0000000000007941 */ /* 0x000fea0003800000 */
.L_x_1231:
[----:B------:R-:W-:Y:S02]  /*13000*/  ULDC UR4, c[0x0][0xc3c] ;  /* 0x00030f0000047ab9 */ /* 0x000fe40000000800 */
[----:B------:R-:W-:-:S06]  /*13010*/  UISETP.GE.AND UP0, UPT, UR51, UR4, UPT ;  /* 0x000000043300728c */ /* 0x000fcc000bf06270 */
[----:B------:R-:W-:-:S13]  /*13020*/  PLOP3.LUT P0, PT, PT, PT, UP0, 0x80, 0x0 ;  /* 0x000000000000781c */ /* 0x000fda0003f0f008 */
[----:B------:R-:W-:Y:S05]  /*13030*/  @!P0 BRA `(.L_x_1253) ;  /* 0xfffffee000588947 */ /* 0x000fea000383ffff */
[----:B------:R-:W-:Y:S05]  /*13040*/  EXIT ;  /* 0x000000000000794d */ /* 0x000fea0003800000 */
.L_x_1144:
[----:B------:R-:W-:-:S08]  /*13050*/  NOP ;  /* 0x0000000000007918 */ /* 0x000fd00000000000 */
[----:B0-----:R-:W0:-:S00]  /*13060*/  USETMAXREG.DEALLOC.CTAPOOL 0x18 ;  /* 0x00000018000079c8 */ /* 0x001e0000080e0500 */
        /* <DEDUP_REMOVED lines=20> */
.L_x_1254:
        /* <DEDUP_REMOVED lines=21> */
[----:B------:R-:W-:Y:S02]  /*13300*/  IMAD.IADD R7, R4, 0x1, R7 ;  /* 0x0000000104077824 */ /* 0x000fe400078e0207 */
[----:B------:R-:W0:Y:S03]  /*13310*/  LDC R4, c[0x0][0xc38] ;  /* 0x00030e00ff047b82 */ /* 0x000e260000000800 */
[----:B------:R-:W1:Y:S02]  /*13320*/  SHFL.UP PT, R8, R7, 0x2, RZ ;  /* 0x0440000007087989 */ /* 0x000e6400000e00ff */
[----:B-1----:R-:W-:-:S05]  /*13330*/  SEL R8, R8, RZ, P2 ;  /* 0x000000ff08087207 */ /* 0x002fca0001000000 */
[----:B------:R-:W-:Y:S02]  /*13340*/  IMAD.IADD R8, R7, 0x1, R8 ;  /* 0x0000000107087824 */ /* 0x000fe400078e0208 */
[----:B------:R-:W1:Y:S03]  /*13350*/  S2R R7, SR_CTAID.X ;  /* 0x0000000000077919 */ /* 0x000e660000002500 */
        /* <DEDUP_REMOVED lines=9> */
[----:B------:R-:W0:Y:S02]  /*133f0*/  SHFL.IDX PT, R11, R3, 0x1f, 0x1f ;  /* 0x03e01f00030b7f89 */ /* 0x000e2400000e0000 */
[----:B0-----:R-:W-:-:S04]  /*13400*/  IMAD R8, R11, R4, RZ ;  /* 0x000000040b087224 */ /* 0x001fc800078e02ff */
[----:B------:R-:W-:Y:S01]  /*13410*/  IMAD.MOV.U32 R9, RZ, RZ, R8 ;  /* 0x000000ffff097224 */ /* 0x000fe200078e0008 */
[----:B-1----:R-:W-:-:S13]  /*13420*/  ISETP.GT.AND P6, PT, R8, R7, PT ;  /* 0x000000070800720c */ /* 0x002fda0003fc4270 */
[----:B------:R-:W-:Y:S05]  /*13430*/  @P6 BRA `(.L_x_1256) ;  /* 0x0000000000a86947 */ /* 0x000fea0003800000 */
[----:B------:R-:W-:Y:S01]  /*13440*/  IMAD.MOV.U32 R8, RZ, RZ, R9 ;  /* 0x000000ffff087224 */ /* 0x000fe200078e0009 */
[----:B------:R-:W-:Y:S01]  /*13450*/  UMOV UR38, URZ ;  /* 0x0000003f00267c82 */ /* 0x000fe20008000000 */
[----:B------:R-:W-:-:S05]  /*13460*/  ULDC UR5, c[0x0][0xc3c] ;  /* 0x00030f0000057ab9 */ /* 0x000fca0000000800 */
.L_x_1258:
        /* <DEDUP_REMOVED lines=22> */
[----:B------:R-:W-:Y:S02]  /*135d0*/  IMAD.IADD R9, R4, 0x1, R9 ;  /* 0x0000000104097824 */ /* 0x000fe400078e0209 */
[----:B------:R-:W0:Y:S03]  /*135e0*/  LDC R4, c[0x0][0xc38] ;  /* 0x00030e00ff047b82 */ /* 0x000e260000000800 */
[----:B------:R-:W1:Y:S02]  /*135f0*/  SHFL.UP PT, R10, R9, 0x4, RZ ;  /* 0x04800000090a7989 */ /* 0x000e6400000e00ff */
[----:B-1----:R-:W-:-:S05]  /*13600*/  SEL R10, R10, RZ, P3 ;  /* 0x000000ff0a0a7207 */ /* 0x002fca0001800000 */
[----:B------:R-:W-:-:S05]  /*13610*/  IMAD.IADD R10, R9, 0x1, R10 ;  /* 0x00000001090a7824 */ /* 0x000fca00078e020a */
[----:B------:R-:W1:Y:S02]  /*13620*/  SHFL.UP PT, R2, R10, 0x8, RZ ;  /* 0x050000000a027989 */ /* 0x000e6400000e00ff */
[----:B-1----:R-:W-:-:S05]  /*13630*/  SEL R3, R2, RZ, P4 ;  /* 0x000000ff02037207 */ /* 0x002fca0002000000 */
[----:B------:R-:W-:-:S05]  /*13640*/  IMAD.IADD R3, R10, 0x1, R3 ;  /* 0x000000010a037824 */ /* 0x000fca00078e0203 */
[----:B------:R-:W1:Y:S02]  /*13650*/  SHFL.UP PT, R2, R3, 0x10, RZ ;  /* 0x0600000003027989 */ /* 0x000e6400000e00ff */
[----:B-1----:R-:W-:-:S05]  /*13660*/  SEL R2, R2, RZ, P5 ;  /* 0x000000ff02027207 */ /* 0x002fca0002800000 */
[----:B------:R-:W-:-:S05]  /*13670*/  IMAD.IADD R2, R3, 0x1, R2 ;  /* 0x0000000103027824 */ /* 0x000fca00078e0202 */
[----:B------:R-:W0:Y:S02]  /*13680*/  SHFL.IDX PT, R11, R2, 0x1f, 0x1f ;  /* 0x03e01f00020b7f89 */ /* 0x000e2400000e0000 */
[----:B0-----:R-:W-:-:S04]  /*13690*/  IMAD R9, R11, R4, RZ ;  /* 0x000000040b097224 */ /* 0x001fc800078e02ff */
[----:B------:R-:W-:-:S05]  /*136a0*/  IMAD.IADD R8, R9, 0x1, R8 ;  /* 0x0000000109087824 */ /* 0x000fca00078e0208 */
[----:B------:R-:W-:-:S13]  /*136b0*/  ISETP.GT.AND P6, PT, R8, R7, PT ;  /* 0x000000070800720c */ /* 0x000fda0003fc4270 */
[----:B------:R-:W-:Y:S05]  /*136c0*/  @!P6 BRA `(.L_x_1258) ;  /* 0xfffffffc0068e947 */ /* 0x000fea000383ffff */
[----:B------:R-:W-:-:S07]  /*136d0*/  IMAD.MOV.U32 R3, RZ, RZ, R2 ;  /* 0x000000ffff037224 */ /* 0x000fce00078e0002 */
.L_x_1256:
        /* <DEDUP_REMOVED lines=8> */
[----:B------:R-:W-:-:S04]  /*13760*/  IMAD.U32 R11, RZ, RZ, UR4 ;  /* 0x00000004ff0b7e24 */ /* 0x000fc8000f8e00ff */
[----:B------:R0:W1:Y:S04]  /*13770*/  SHFL.IDX PT, R8, R5, R8, 0x1f ;  /* 0x00001f0805087589 */ /* 0x00006800000e0000 */
[----:B------:R0:W2:Y:S01]  /*13780*/  SHFL.IDX PT, R6, R6, R11, 0x1f ;  /* 0x00001f0b06067589 */ /* 0x0000a200000e0000 */
[----:B------:R-:W-:Y:S05]  /*13790*/  @!P0 BRA `(.L_x_1259) ;  /* 0x00000000000c8947 */ /* 0x000fea0003800000 */
[----:B------:R-:W-:-:S06]  /*137a0*/  UIADD3 UR5, UR4, -0x1, URZ ;  /* 0xffffffff04057890 */ /* 0x000fcc000fffe03f */
[----:B------:R-:W-:-:S05]  /*137b0*/  IMAD.U32 R2, RZ, RZ, UR5 ;  /* 0x00000005ff027e24 */ /* 0x000fca000f8e00ff */
[----:B------:R3:W4:Y:S02]  /*137c0*/  SHFL.IDX PT, R9, R3, R2, 0x1f ;  /* 0x00001f0203097589 */ /* 0x00072400000e0000 */
.L_x_1259:
[----:B---34-:R-:W-:Y:S01]  /*137d0*/  IMAD R2, R9, R4, R10 ;  /* 0x0000000409027224 */ /* 0x018fe200078e020a */
[----:B-1----:R-:W-:Y:S01]  /*137e0*/  ISETP.NE.AND P0, PT, R8, 0x1, PT ;  /* 0x000000010800780c */ /* 0x002fe20003f05270 */
[----:B------:R-:W-:Y:S02]  /*137f0*/  UIADD3 UR38, UR4, UR38, URZ ;  /* 0x0000002604267290 */ /* 0x000fe4000fffe03f */
[----:B0-----:R-:W-:Y:S01]  /*13800*/  IMAD.IADD R5, R7, 0x1, -R2 ;  /* 0x0000000107057824 */ /* 0x001fe200078e0a02 */
[----:B------:R0:W-:Y:S09]  /*13810*/  STL [R1+0x10], R2 ;  /* 0x0000100201007387 */ /* 0x0001f20000100800 */
[----:B------:R-:W-:Y:S05]  /*13820*/  @!P0 BRA `(.L_x_1260) ;  /* 0x0000000000e08947 */ /* 0x000fea0003800000 */
[----:B--2---:R-:W-:Y:S02]  /*13830*/  IABS R4, R6 ;  /* 0x0000000600047213 */ /* 0x004fe40000000000 */
[----:B------:R-:W-:Y:S02]  /*13840*/  IABS R7, R8 ;  /* 0x0000000800077213 */ /* 0x000fe40000000000 */
[----:B------:R-:W1:Y:S08]  /*13850*/  I2F.RP R9, R4 ;  /* 0x0000000400097306 */ /* 0x000e700000209400 */
[----:B------:R-:W2:Y:S08]  /*13860*/  I2F.RP R10, R7 ;  /* 0x00000007000a7306 */ /* 0x000eb00000209400 */
[----:B-1----:R-:W0:Y:S08]  /*13870*/  MUFU.RCP R9, R9 ;  /* 0x0000000900097308 */ /* 0x002e300000001000 */
[----:B--2---:R-:W-:Y:S01]  /*13880*/  MUFU.RCP R10, R10 ;  /* 0x0000000a000a7308 */ /* 0x004fe20000001000 */
[----:B0-----:R-:W-:Y:S01]  /*13890*/  VIADD R2, R9, 0xffffffe ;  /* 0x0ffffffe09027836 */ /* 0x001fe20000000000 */
[----:B------:R-:W-:-:S06]  /*138a0*/  IABS R9, R6 ;  /* 0x0000000600097213 */ /* 0x000fcc0000000000 */
[----:B------:R0:W1:Y:S02]  /*138b0*/  F2I.FTZ.U32.TRUNC.NTZ R3, R2 ;  /* 0x0000000200037305 */ /* 0x000064000021f000 */
[----:B0-----:R-:W-:Y:S02]  /*138c0*/  IMAD.MOV.U32 R2, RZ, RZ, RZ ;  /* 0x000000ffff027224 */ /* 0x001fe400078e00ff */
[----:B-1----:R-:W-:-:S04]  /*138d0*/  IMAD.MOV R11, RZ, RZ, -R3 ;  /* 0x000000ffff0b7224 */ /* 0x002fc800078e0a03 */
[----:B------:R-:W-:-:S04]  /*138e0*/  IMAD R11, R11, R4, RZ ;  /* 0x000000040b0b7224 */ /* 0x000fc800078e02ff */
[----:B------:R-:W-:Y:S01]  /*138f0*/  IMAD.HI.U32 R3, R3, R11, R2 ;  /* 0x0000000b03037227 */ /* 0x000fe200078e0002 */
[----:B------:R-:W-:-:S03]  /*13900*/  IABS R2, R5 ;  /* 0x0000000500027213 */ /* 0x000fc60000000000 */
[----:B------:R-:W-:Y:S02]  /*13910*/  IMAD.MOV R11, RZ, RZ, -R9 ;  /* 0x000000ffff0b7224 */ /* 0x000fe400078e0a09 */
[----:B------:R-:W-:-:S04]  /*13920*/  IMAD.HI.U32 R9, R3, R2, RZ ;  /* 0x0000000203097227 */ /* 0x000fc800078e00ff */
[----:B------:R-:W-:Y:S02]  /*13930*/  VIADD R3, R10, 0xffffffe ;  /* 0x0ffffffe0a037836 */ /* 0x000fe40000000000 */
[----:B------:R-:W-:-:S04]  /*13940*/  IMAD R11, R9, R11, R2 ;  /* 0x0000000b090b7224 */ /* 0x000fc800078e0202 */
[----:B------:R-:W0:Y:S01]  /*13950*/  F2I.FTZ.U32.TRUNC.NTZ R3, R3 ;  /* 0x0000000300037305 */ /* 0x000e22000021f000 */
[----:B------:R-:W-:-:S13]  /*13960*/  ISETP.GT.U32.AND P1, PT, R4, R11, PT ;  /* 0x0000000b0400720c */ /* 0x000fda0003f24070 */
[----:B------:R-:W-:Y:S02]  /*13970*/  @!P1 IMAD.IADD R11, R11, 0x1, -R4 ;  /* 0x000000010b0b9824 */ /* 0x000fe400078e0a04 */
[----:B0-----:R-:W-:Y:S02]  /*13980*/  IMAD.MOV R2, RZ, RZ, -R3 ;  /* 0x000000ffff027224 */ /* 0x001fe400078e0a03 */
[----:B------:R-:W-:Y:S01]  /*13990*/  @!P1 VIADD R9, R9, 0x1 ;  /* 0x0000000109099836 */ /* 0x000fe20000000000 */
[----:B------:R-:W-:Y:S01]  /*139a0*/  ISETP.GE.U32.AND P0, PT, R11, R4, PT ;  /* 0x000000040b00720c */ /* 0x000fe20003f06070 */
[----:B------:R-:W-:Y:S01]  /*139b0*/  IMAD R11, R2, R7, RZ ;  /* 0x00000007020b7224 */ /* 0x000fe200078e02ff */
[----:B------:R-:W-:Y:S01]  /*139c0*/  ISETP.NE.AND P1, PT, R6, RZ, PT ;  /* 0x000000ff0600720c */ /* 0x000fe20003f25270 */
[----:B------:R-:W-:-:S04]  /*139d0*/  IMAD.MOV.U32 R2, RZ, RZ, RZ ;  /* 0x000000ffff027224 */ /* 0x000fc800078e00ff */
[----:B------:R-:W-:Y:S01]  /*139e0*/  IMAD.HI.U32 R4, R3, R11, R2 ;  /* 0x0000000b03047227 */ /* 0x000fe200078e0002 */
[----:B------:R-:W-:-:S04]  /*139f0*/  LOP3.LUT R2, R5, R6, RZ, 0x3c, !PT ;  /* 0x0000000605027212 */ /* 0x000fc800078e3cff */
[----:B------:R-:W-:Y:S01]  /*13a00*/  ISETP.GE.AND P2, PT, R2, RZ, PT ;  /* 0x000000ff0200720c */ /* 0x000fe20003f46270 */
[----:B------:R-:W-:Y:S01]  /*13a10*/  @P0 VIADD R9, R9, 0x1 ;  /* 0x0000000109090836 */ /* 0x000fe20000000000 */
[----:B------:R-:W-:-:S05]  /*13a20*/  IABS R2, R8 ;  /* 0x0000000800027213 */ /* 0x000fca0000000000 */
[----:B------:R-:W-:-:S06]  /*13a30*/  IMAD.MOV R2, RZ, RZ, -R2 ;  /* 0x000000ffff027224 */ /* 0x000fcc00078e0a02 */
[----:B------:R-:W-:Y:S01]  /*13a40*/  @!P2 IMAD.MOV R9, RZ, RZ, -R9 ;  /* 0x000000ffff09a224 */ /* 0x000fe200078e0a09 */
[----:B------:R-:W-:-:S04]  /*13a50*/  @!P1 LOP3.LUT R9, RZ, R6, RZ, 0x33, !PT ;  /* 0x00000006ff099212 */ /* 0x000fc800078e33ff */
        /* <DEDUP_REMOVED lines=15> */
[--C-:B------:R-:W-:Y:S02]  /*13b50*/  IMAD R8, R8, R2, R9.reuse ;  /* 0x0000000208087224 */ /* 0x100fe400078e0209 */
[----:B------:R-:W-:Y:S02]  /*13b60*/  IMAD.MOV R2, RZ, RZ, -R9 ;  /* 0x000000ffff027224 */ /* 0x000fe400078e0a09 */
[----:B------:R-:W-:Y:S02]  /*13b70*/  IMAD R3, R8, 0x10000, R3 ;  /* 0x0001000008037824 */ /* 0x000fe400078e0203 */
[----:B------:R-:W-:-:S03]  /*13b80*/  IMAD R2, R6, R2, R5 ;  /* 0x0000000206027224 */ /* 0x000fc600078e0205 */
[----:B------:R0:W-:Y:S01]  /*13b90*/  STL [R1+0x18], R3 ;  /* 0x0000180301007387 */ /* 0x0001e20000100800 */
[----:B------:R-:W-:Y:S05]  /*13ba0*/  BRA `(.L_x_1261) ;  /* 0x0000000000fc7947 */ /* 0x000fea0003800000 */
.L_x_1260:
[----:B------:R-:W-:Y:S02]  /*13bb0*/  ULDC.64 UR4, c[0x0][0xc90] ;  /* 0x0003240000047ab9 */ /* 0x000fe40000000a00 */
[----:B------:R-:W-:-:S06]  /*13bc0*/  UIMAD.WIDE UR4, UR38, 0x4, UR4 ;  /* 0x00000004260478a5 */ /* 0x000fcc000f8e0204 */
[----:B0-----:R-:W-:Y:S02]  /*13bd0*/  IMAD.U32 R2, RZ, RZ, UR4 ;  /* 0x00000004ff027e24 */ /* 0x001fe4000f8e00ff */
[----:B------:R-:W-:-:S05]  /*13be0*/  IMAD.U32 R3, RZ, RZ, UR5 ;  /* 0x00000005ff037e24 */ /* 0x000fca000f8e00ff */
[----:B------:R0:W2:Y:S02]  /*13bf0*/  LDG.E R7, desc[UR48][R2.64] ;  /* 0x0000003002077981 */ /* 0x0000a4000c1e1900 */
[----:B0-----:R-:W-:Y:S02]  /*13c00*/  IMAD.MOV.U32 R2, RZ, RZ, RZ ;  /* 0x000000ffff027224 */ /* 0x001fe400078e00ff */
[----:B--2---:R-:W-:-:S05]  /*13c10*/  IMAD R8, R6, R7, RZ ;  /* 0x0000000706087224 */ /* 0x004fca00078e02ff */
[----:B------:R-:W-:-:S04]  /*13c20*/  IABS R9, R8 ;  /* 0x0000000800097213 */ /* 0x000fc80000000000 */
[----:B------:R-:W0:Y:S08]  /*13c30*/  I2F.RP R10, R9 ;  /* 0x00000009000a7306 */ /* 0x000e300000209400 */
[----:B0-----:R-:W0:Y:S02]  /*13c40*/  MUFU.RCP R10, R10 ;  /* 0x0000000a000a7308 */ /* 0x001e240000001000 */
[----:B0-----:R-:W-:-:S06]  /*13c50*/  VIADD R11, R10, 0xffffffe ;  /* 0x0ffffffe0a0b7836 */ /* 0x001fcc0000000000 */
[----:B------:R-:W0:Y:S02]  /*13c60*/  F2I.FTZ.U32.TRUNC.NTZ R3, R11 ;  /* 0x0000000b00037305 */ /* 0x000e24000021f000 */
[----:B0-----:R-:W-:-:S04]  /*13c70*/  IMAD.MOV R12, RZ, RZ, -R3 ;  /* 0x000000ffff0c7224 */ /* 0x001fc800078e0a03 */
[----:B------:R-:W-:-:S04]  /*13c80*/  IMAD R13, R12, R9, RZ ;  /* 0x000000090c0d7224 */ /* 0x000fc800078e02ff */
[----:B------:R-:W-:Y:S01]  /*13c90*/  IMAD.HI.U32 R2, R3, R13, R2 ;  /* 0x0000000d03027227 */ /* 0x000fe200078e0002 */
[----:B------:R-:W-:Y:S02]  /*13ca0*/  IABS R13, R5 ;  /* 0x00000005000d7213 */ /* 0x000fe40000000000 */
[----:B------:R-:W-:-:S03]  /*13cb0*/  IABS R3, R8 ;  /* 0x0000000800037213 */ /* 0x000fc60000000000 */
[----:B------:R-:W-:-:S04]  /*13cc0*/  IMAD.HI.U32 R2, R2, R13, RZ ;  /* 0x0000000d02027227 */ /* 0x000fc800078e00ff */
[----:B------:R-:W-:-:S04]  /*13cd0*/  IMAD.MOV R3, RZ, RZ, -R3 ;  /* 0x000000ffff037224 */ /* 0x000fc800078e0a03 */
[----:B------:R-:W-:Y:S01]  /*13ce0*/  IMAD R10, R2, R3, R13 ;  /* 0x00000003020a7224 */ /* 0x000fe200078e020d */
[----:B------:R-:W-:-:S04]  /*13cf0*/  LOP3.LUT R3, R5, R8, RZ, 0x3c, !PT ;  /* 0x0000000805037212 */ /* 0x000fc800078e3cff */
[----:B------:R-:W-:Y:S02]  /*13d00*/  ISETP.GT.U32.AND P1, PT, R9, R10, PT ;  /* 0x0000000a0900720c */ /* 0x000fe40003f24070 */
[----:B------:R-:W-:-:S11]  /*13d10*/  ISETP.GE.AND P2, PT, R3, RZ, PT ;  /* 0x000000ff0300720c */ /* 0x000fd60003f46270 */
[----:B------:R-:W-:Y:S02]  /*13d20*/  @!P1 IMAD.IADD R10, R10, 0x1, -R9 ;  /* 0x000000010a0a9824 */ /* 0x000fe400078e0a09 */
[----:B------:R-:W-:Y:S01]  /*13d30*/  @!P1 VIADD R2, R2, 0x1 ;  /* 0x0000000102029836 */ /* 0x000fe20000000000 */
[----:B------:R-:W-:Y:S02]  /*13d40*/  ISETP.NE.AND P1, PT, R8, RZ, PT ;  /* 0x000000ff0800720c */ /* 0x000fe40003f25270 */
[----:B------:R-:W-:-:S13]  /*13d50*/  ISETP.GE.U32.AND P0, PT, R10, R9, PT ;  /* 0x000000090a00720c */ /* 0x000fda0003f06070 */
[----:B------:R-:W-:-:S04]  /*13d60*/  @P0 VIADD R2, R2, 0x1 ;  /* 0x0000000102020836 */ /* 0x000fc80000000000 */
[----:B------:R-:W-:Y:S01]  /*13d70*/  @!P2 IMAD.MOV R2, RZ, RZ, -R2 ;  /* 0x000000ffff02a224 */ /* 0x000fe200078e0a02 */
[----:B------:R-:W-:-:S05]  /*13d80*/  @!P1 LOP3.LUT R2, RZ, R8, RZ, 0x33, !PT ;  /* 0x00000008ff029212 */ /* 0x000fca00078e33ff */
[----:B------:R-:W-:Y:S02]  /*13d90*/  IMAD R9, R7, R2, RZ ;  /* 0x0000000207097224 */ /* 0x000fe400078e02ff */
[----:B------:R-:W-:Y:S02]  /*13da0*/  IMAD.MOV R2, RZ, RZ, -R2 ;  /* 0x000000ffff027224 */ /* 0x000fe400078e0a02 */
[----:B------:R-:W-:Y:S02]  /*13db0*/  IMAD.MOV R3, RZ, RZ, -R9 ;  /* 0x000000ffff037224 */ /* 0x000fe400078e0a09 */
[----:B------:R-:W-:-:S03]  /*13dc0*/  IMAD R5, R8, R2, R5 ;  /* 0x0000000208057224 */ /* 0x000fc600078e0205 */
[----:B------:R-:W-:-:S04]  /*13dd0*/  VIADDMNMX R4, R3, R4, R7, PT ;  /* 0x0000000403047246 */ /* 0x000fc80003800107 */
[-C--:B------:R-:W-:Y:S02]  /*13de0*/  IABS R7, R4.reuse ;  /* 0x0000000400077213 */ /* 0x080fe40000000000 */
[----:B------:R-:W-:Y:S02]  /*13df0*/  IABS R8, R4 ;  /* 0x0000000400087213 */ /* 0x000fe40000000000 */
[----:B------:R-:W0:Y:S03]  /*13e00*/  I2F.RP R10, R7 ;  /* 0x00000007000a7306 */ /* 0x000e260000209400 */
[----:B------:R-:W-:-:S05]  /*13e10*/  IMAD.MOV R8, RZ, RZ, -R8 ;  /* 0x000000ffff087224 */ /* 0x000fca00078e0a08 */
[----:B0-----:R-:W0:Y:S02]  /*13e20*/  MUFU.RCP R10, R10 ;  /* 0x0000000a000a7308 */ /* 0x001e240000001000 */
[----:B0-----:R-:W-:-:S06]  /*13e30*/  VIADD R3, R10, 0xffffffe ;  /* 0x0ffffffe0a037836 */ /* 0x001fcc0000000000 */
[----:B------:R-:W0:Y:S02]  /*13e40*/  F2I.FTZ.U32.TRUNC.NTZ R3, R3 ;  /* 0x0000000300037305 */ /* 0x000e24000021f000 */
[----:B0-----:R-:W-:-:S04]  /*13e50*/  IMAD.MOV R2, RZ, RZ, -R3 ;  /* 0x000000ffff027224 */ /* 0x001fc800078e0a03 */
[----:B------:R-:W-:Y:S02]  /*13e60*/  IMAD R11, R2, R7, RZ ;  /* 0x00000007020b7224 */ /* 0x000fe400078e02ff */
[----:B------:R-:W-:-:S04]  /*13e70*/  IMAD.MOV.U32 R2, RZ, RZ, RZ ;  /* 0x000000ffff027224 */ /* 0x000fc800078e00ff */
[----:B------:R-:W-:Y:S01]  /*13e80*/  IMAD.HI.U32 R2, R3, R11, R2 ;  /* 0x0000000b03027227 */ /* 0x000fe200078e0002 */
[----:B------:R-:W-:Y:S02]  /*13e90*/  IABS R11, R5 ;  /* 0x00000005000b7213 */ /* 0x000fe40000000000 */
[----:B------:R-:W-:Y:S02]  /*13ea0*/  LOP3.LUT R3, R5, R4, RZ, 0x3c, !PT ;  /* 0x0000000405037212 */ /* 0x000fe400078e3cff */
[----:B------:R-:W-:Y:S01]  /*13eb0*/  IADD3 R5, R9, 0x1000000, R5 ;  /* 0x0100000009057810 */ /* 0x000fe20007ffe005 */
[----:B------:R-:W-:Y:S01]  /*13ec0*/  IMAD.HI.U32 R2, R2, R11, RZ ;  /* 0x0000000b02027227 */ /* 0x000fe200078e00ff */
[----:B------:R-:W-:-:S03]  /*13ed0*/  ISETP.GE.AND P2, PT, R3, RZ, PT ;  /* 0x000000ff0300720c */ /* 0x000fc60003f46270 */
        /* <DEDUP_REMOVED lines=8> */
[----:B------:R-:W-:Y:S01]  /*13f60*/  @!P1 LOP3.LUT R2, RZ, R4, RZ, 0x33, !PT ;  /* 0x00000004ff029212 */ /* 0x000fe200078e33ff */
[----:B------:R-:W-:-:S04]  /*13f70*/  IMAD.MOV R4, RZ, RZ, -R4 ;  /* 0x000000ffff047224 */ /* 0x000fc800078e0a04 */
[----:B------:R-:W-:-:S05]  /*13f80*/  IMAD R3, R2, R4, R5 ;  /* 0x0000000402037224 */ /* 0x000fca00078e0205 */
[----:B------:R1:W-:Y:S02]  /*13f90*/  STL [R1+0x18], R3 ;  /* 0x0000180301007387 */ /* 0x0003e40000100800 */
.L_x_1261:
[----:B01----:R-:W-:-:S05]  /*13fa0*/  LOP3.LUT R3, RZ, R2, RZ, 0x33, !PT ;  /* 0x00000002ff037212 */ /* 0x003fca00078e33ff */
[----:B------:R-:W-:-:S05]  /*13fb0*/  IMAD.IADD R2, R6, 0x1, R3 ;  /* 0x0000000106027824 */ /* 0x000fca00078e0203 */
[----:B------:R1:W-:Y:S01]  /*13fc0*/  STL [R1+0x14], R2 ;  /* 0x0000140201007387 */ /* 0x0003e20000100800 */
[----:B------:R-:W-:Y:S05]  /*13fd0*/  BRA `(.L_x_1262) ;  /* 0x00000000000c7947 */ /* 0x000fea0003800000 */
.L_x_1257:
[----:B------:R0:W-:Y:S04]  /*13fe0*/  STL [R1+0x10], R7 ;  /* 0x0000100701007387 */ /* 0x0001e80000100800 */
[----:B------:R0:W-:Y:S04]  /*13ff0*/  STL [R1+0x14], RZ ;  /* 0x000014ff01007387 */ /* 0x0001e80000100800 */
[----:B------:R0:W-:Y:S02]  /*14000*/  STL [R1+0x18], RZ ;  /* 0x000018ff01007387 */ /* 0x0001e40000100800 */
.L_x_1262:
[----:B------:R-:W2:Y:S04]  /*14010*/  LDL R4, [R1+0x10] ;  /* 0x0000100001047983 */ /* 0x000ea80000100800 */
[----:B------:R-:W2:Y:S04]  /*14020*/  LDL R5, [R1+0x14] ;  /* 0x0000140001057983 */ /* 0x000ea80000100800 */
[----:B------:R-:W2:Y:S01]  /*14030*/  LDL R6, [R1+0x18] ;  /* 0x0000180001067983 */ /* 0x000ea20000100800 */
[----:B------:R-:W-:Y:S01]  /*14040*/  ISETP.NE.AND P0, PT, R0, RZ, PT ;  /* 0x000000ff0000720c */ /* 0x000fe20003f05270 */
[----:B-1----:R-:W-:-:S12]  /*14050*/  IMAD.U32 R2, RZ, RZ, UR38 ;  /* 0x00000026ff027e24 */ /* 0x002fd8000f8e00ff */
[----:B------:R-:W1:Y:S01]  /*14060*/  @!P0 S2R R3, SR_CgaCtaId ;  /* 0x0000000000038919 */ /* 0x000e620000008800 */
[----:B------:R-:W-:Y:S01]  /*14070*/  @!P0 MOV R0, 0x400 ;  /* 0x0000040000008802 */ /* 0x000fe20000000f00 */
[----:B0-----:R-:W-:-:S03]  /*14080*/  @!P0 IMAD.MOV.U32 R7, RZ, RZ, R2 ;  /* 0x000000ffff078224 */ /* 0x001fc600078e0002 */
[----:B-1----:R-:W-:-:S05]  /*14090*/  @!P0 LEA R0, R3, R0, 0x18 ;  /* 0x0000000003008211 */ /* 0x002fca00078ec0ff */
[----:B--2---:R0:W-:Y:S01]  /*140a0*/  @!P0 STS.128 [R0+0x284d0], R4 ;  /* 0x0284d00400008388 */ /* 0x0041e20000000c00 */
[----:B------:R-:W-:Y:S06]  /*140b0*/  BAR.ARV 0x5, 0x180 ;  /* 0x0146000000007b1d */ /* 0x000fec0000002000 */
.L_x_1255:
[----:B0-----:R-:W-:Y:S01]  /*140c0*/  IMAD.MOV.U32 R0, RZ, RZ, 0x1 ;  /* 0x00000001ff007424 */ /* 0x001fe200078e00ff */
[----:B------:R-:W-:Y:S01]  /*140d0*/  ULDC UR4, c[0x0][0xc3c] ;  /* 0x00030f0000047ab9 */ /* 0x000fe20000000800 */
[----:B------:R0:W-:Y:S01]  /*140e0*/  STL [R1], RZ ;  /* 0x000000ff01007387 */ /* 0x0001e20000100800 */
[----:B------:R-:W-:-:S03]  /*140f0*/  UISETP.GE.AND UP0, UPT, UR38, UR4, UPT ;  /* 0x000000042600728c */ /* 0x000fc6000bf06270 */
[----:B------:R0:W-:Y:S03]  /*14100*/  STL [R1+0x4], R0 ;  /* 0x0000040001007387 */ /* 0x0001e60000100800 */
[----:B------:R-:W-:Y:S01]  /*14110*/  PLOP3.LUT P0, PT, PT, PT, UP0, 0x80, 0x0 ;  /* 0x000000000000781c */ /* 0x000fe20003f0f008 */
[----:B------:R0:W-:-:S12]  /*14120*/  STL [R1+0x34], RZ ;  /* 0x000034ff01007387 */ /* 0x0001d80000100800 */
[----:B0-----:R-:W-:Y:S05]  /*14130*/  @P0 BRA `(.L_x_1263) ;  /* 0x0000005000e00947 */ /* 0x001fea0003800000 */
[----:B------:R-:W2:Y:S01]  /*14140*/  LDL R0, [R1+0x38] ;  /* 0x0000380001007983 */ /* 0x000ea20000100800 */
[----:B------:R-:W0:Y:S01]  /*14150*/  S2UR UR5, SR_CgaCtaId ;  /* 0x00000000000579c3 */ /* 0x000e220000008800 */
[----:B------:R-:W-:Y:S01]  /*14160*/  ULDC UR46, c[0x0][0xc] ;  /* 0x00000300002e7ab9 */ /* 0x000fe20000000800 */
[----:B------:R-:W-:Y:S01]  /*14170*/  ULDC.64 UR44, c[0x0][0x198] ;  /* 0x00006600002c7ab9 */ /* 0x000fe20000000a00 */
[----:B-1----:R-:W1:Y:S02]  /*14180*/  S2R R4, SR_TID.X ;  /* 0x0000000000047919 */ /* 0x002e640000002100 */
[C---:B-1----:R-:W-:Y:S01]  /*14190*/  IMAD.SHL.U32 R3, R4.reuse, 0x8, RZ ;  /* 0x0000000804037824 */ /* 0x042fe200078e00ff */
[C---:B------:R-:W-:Y:S02]  /*141a0*/  LOP3.LUT R6, R4.reuse, 0x7f, RZ, 0xc0, !PT ;  /* 0x0000007f04067812 */ /* 0x040fe400078ec0ff */
[----:B------:R-:W-:Y:S02]  /*141b0*/  LOP3.LUT P0, RZ, R4, 0x4, RZ, 0xc0, !PT ;  /* 0x0000000404ff7812 */ /* 0x000fe4000780c0ff */
[----:B--2---:R-:W-:Y:S01]  /*141c0*/  R2UR UR4, R0 ;  /* 0x00000000000472ca */ /* 0x004fe200000e0000 */
[----:B------:R-:W-:-:S05]  /*141d0*/  IMAD.SHL.U32 R0, R4, 0x40, RZ ;  /* 0x0000004004007824 */ /* 0x000fca00078e00ff */
[----:B------:R-:W-:-:S04]  /*141e0*/  LOP3.LUT R2, R0, 0x180, RZ, 0xc0, !PT ;  /* 0x0000018000027812 */ /* 0x000fc800078ec0ff */
[----:B------:R-:W-:-:S03]  /*141f0*/  LOP3.LUT R2, R2, 0x10, R4, 0xf8, !PT ;  /* 0x0000001002027812 */ /* 0x000fc600078ef804 */
[----:B------:R-:W-:Y:S01]  /*14200*/  ULOP3.LUT UR39, UR4, 0x1, URZ, 0xfc, !UPT ;  /* 0x0000000104277892 */ /* 0x000fe2000f8efc3f */
[----:B------:R-:W-:Y:S01]  /*14210*/  LOP3.LUT R5, R2, 0x30, R3, 0x78, !PT ;  /* 0x0000003002057812 */ /* 0x000fe200078e7803 */
[----:B------:R-:W-:Y:S01]  /*14220*/  ULOP3.LUT UR42, UR4, 0x2, URZ, 0xfc, !UPT ;  /* 0x00000002042a7892 */ /* 0x000fe2000f8efc3f */
[----:B------:R-:W-:Y:S02]  /*14230*/  SHF.R.U32.HI R3, RZ, 0x5, R6 ;  /* 0x00000005ff037819 */ /* 0x000fe40000011606 */
[C---:B------:R-:W-:Y:S01]  /*14240*/  LOP3.LUT R2, R0.reuse, 0x40, RZ, 0xc0, !PT ;  /* 0x0000004000027812 */ /* 0x040fe200078ec0ff */
[----:B------:R-:W-:Y:S01]  /*14250*/  UMOV UR4, 0x400 ;  /* 0x0000040000047882 */ /* 0x000fe20000000000 */
[----:B------:R-:W-:Y:S01]  /*14260*/  LOP3.LUT R0, R0, 0x200, RZ, 0xc0, !PT ;  /* 0x0000020000007812 */ /* 0x000fe200078ec0ff */
[----:B0-----:R-:W-:Y:S02]  /*14270*/  ULEA UR4, UR5, UR4, 0x18 ;  /* 0x0000000405047291 */ /* 0x001fe4000f8ec03f */
[----:B------:R-:W-:-:S04]  /*14280*/  IMAD R2, R3, 0x400, R2 ;  /* 0x0000040003027824 */ /* 0x000fc800078e0202 */
[----:B------:R-:W-:Y:S01]  /*14290*/  IMAD.U32 R17, RZ, RZ, UR4 ;  /* 0x00000004ff117e24 */ /* 0x000fe2000f8e00ff */
[----:B------:R-:W-:Y:S01]  /*142a0*/  IADD3 R5, R5, R2, R0 ;  /* 0x0000000205057210 */ /* 0x000fe20007ffe000 */
[----:B------:R-:W-:-:S04]  /*142b0*/  IMAD.SHL.U32 R2, R4, 0x80, RZ ;  /* 0x0000008004027824 */ /* 0x000fc800078e00ff */
[----:B------:R0:W-:Y:S01]  /*142c0*/  STL [R1+0x20], R5 ;  /* 0x0000200501007387 */ /* 0x0001e20000100800 */
[----:B------:R-:W-:-:S05]  /*142d0*/  LOP3.LUT R0, R2, 0x380, RZ, 0xc0, !PT ;  /* 0x0000038002007812 */ /* 0x000fca00078ec0ff */
[----:B------:R-:W-:Y:S02]  /*142e0*/  IMAD R3, R3, 0x10, R0 ;  /* 0x0000001003037824 */ /* 0x000fe400078e0200 */
[----:B------:R-:W-:-:S05]  /*142f0*/  IMAD.SHL.U32 R0, R4, 0x10, RZ ;  /* 0x0000001004007824 */ /* 0x000fca00078e00ff */
[----:B------:R-:W-:-:S04]  /*14300*/  LOP3.LUT R3, R3, 0x70, R0, 0x78, !PT ;  /* 0x0000007003037812 */ /* 0x000fc800078e7800 */
[----:B0-----:R-:W-:Y:S01]  /*14310*/  LOP3.LUT R5, R3, 0xc00, R2, 0xf8, !PT ;  /* 0x00000c0003057812 */ /* 0x001fe200078ef802 */
[----:B------:R-:W-:Y:S01]  /*14320*/  IMAD.SHL.U32 R3, R4, 0x2, RZ ;  /* 0x0000000204037824 */ /* 0x000fe200078e00ff */
[----:B------:R-:W-:Y:S01]  /*14330*/  LOP3.LUT R2, R0, 0x3f0, RZ, 0xc0, !PT ;  /* 0x000003f000027812 */ /* 0x000fe200078ec0ff */
[----:B------:R-:W-:Y:S02]  /*14340*/  IMAD.MOV.U32 R4, RZ, RZ, 0x20 ;  /* 0x00000020ff047424 */ /* 0x000fe400078e00ff */
[----:B------:R0:W-:Y:S01]  /*14350*/  STL [R1+0x24], R5 ;  /* 0x0000240501007387 */ /* 0x0001e20000100800 */
[----:B------:R-:W-:Y:S01]  /*14360*/  LOP3.LUT R3, R2, 0x70, R3, 0x78, !PT ;  /* 0x0000007002037812 */ /* 0x000fe200078e7803 */
[----:B------:R-:W-:-:S05]  /*14370*/  IMAD.SHL.U32 R2, R6, 0x10, RZ ;  /* 0x0000001006027824 */ /* 0x000fca00078e00ff */
[----:B------:R-:W-:Y:S01]  /*14380*/  LOP3.LUT R2, R3, 0x400, R2, 0xf8, !PT ;  /* 0x0000040003027812 */ /* 0x000fe200078ef802 */
[----:B------:R-:W-:Y:S01]  /*14390*/  IMAD.MOV.U32 R3, RZ, RZ, 0x40 ;  /* 0x00000040ff037424 */ /* 0x000fe200078e00ff */
[----:B0-----:R-:W-:-:S03]  /*143a0*/  SHF.R.U32.HI R5, RZ, 0x3, R6 ;  /* 0x00000003ff057819 */ /* 0x001fc60000011606 */
[----:B------:R-:W-:Y:S01]  /*143b0*/  IMAD.IADD R2, R17, 0x1, R2 ;  /* 0x0000000111027824 */ /* 0x000fe200078e0202 */
[----:B------:R-:W-:Y:S02]  /*143c0*/  SEL R7, R3, 0xffffffc0, !P0 ;  /* 0xffffffc003077807 */ /* 0x000fe40004000000 */
[----:B------:R-:W-:Y:S02]  /*143d0*/  SEL R3, R4, 0xffffffe0, !P0 ;  /* 0xffffffe004037807 */ /* 0x000fe40004000000 */
[----:B------:R-:W-:Y:S01]  /*143e0*/  LOP3.LUT R3, R0, 0x70, RZ, 0xc0, !PT ;  /* 0x0000007000037812 */ /* 0x000fe200078ec0ff */
[----:B------:R-:W-:Y:S01]  /*143f0*/  STL [R1+0x2c], R2 ;  /* 0x00002c0201007387 */ /* 0x000fe20000100800 */
[----:B------:R-:W-:Y:S01]  /*14400*/  LOP3.LUT R4, R5, 0x70, R0, 0xf8, !PT ;  /* 0x0000007005047812 */ /* 0x000fe200078ef800 */
[----:B------:R-:W-:Y:S02]  /*14410*/  IMAD.MOV.U32 R0, RZ, RZ, 0x1 ;  /* 0x00000001ff007424 */ /* 0x000fe400078e00ff */
[----:B------:R-:W-:Y:S04]  /*14420*/  STL [R1+0x34], RZ ;  /* 0x000034ff01007387 */ /* 0x000fe80000100800 */
[----:B------:R0:W-:Y:S04]  /*14430*/  STL [R1+0x4], R0 ;  /* 0x0000040001007387 */ /* 0x0001e80000100800 */
[----:B------:R1:W-:Y:S01]  /*14440*/  STL [R1], RZ ;  /* 0x000000ff01007387 */ /* 0x0003e20000100800 */
[----:B0-----:R-:W-:-:S07]  /*14450*/  LOP3.LUT R0, R3, 0x80, RZ, 0xfc, !PT ;  /* 0x0000008003007812 */ /* 0x001fce00078efcff */
.L_x_1341:
[----:B------:R-:W-:Y:S01]  /*14460*/  ULDC.64 UR8, c[0x0][0xa00] ;  /* 0x0002800000087ab9 */ /* 0x000fe20000000a00 */
[----:B------:R-:W-:Y:S01]  /*14470*/  ULDC.64 UR6, c[0x0][0xa00] ;  /* 0x0002800000067ab9 */ /* 0x000fe20000000a00 */
[----:B------:R-:W-:Y:S01]  /*14480*/  ISETP.NE.U32.AND P0, PT, RZ, UR8, PT ;  /* 0x00000008ff007c0c */ /* 0x000fe2000bf05070 */
[----:B------:R-:W-:Y:S01]  /*14490*/  UIMAD.WIDE UR6, UR38, 0x4, UR6 ;  /* 0x00000004260678a5 */ /* 0x000fe2000f8e0206 */
[----:B-1----:R-:W2:Y:S01]  /*144a0*/  LDL.LU R7, [R1+0x18] ;  /* 0x0000180001077983 */ /* 0x002ea20000300800 */
[----:B------:R-:W-:Y:S01]  /*144b0*/  ULDC.64 UR4, c[0x0][0xa28] ;  /* 0x00028a0000047ab9 */ /* 0x000fe20000000a00 */
[----:B------:R-:W-:Y:S01]  /*144c0*/  ISETP.NE.AND.EX P0, PT, RZ, UR9, PT, P0 ;  /* 0x00000009ff007c0c */ /* 0x000fe2000bf05300 */
[----:B------:R-:W-:Y:S01]  /*144d0*/  UISETP.NE.U32.AND UP0, UPT, UR4, URZ, UPT ;  /* 0x0000003f0400728c */ /* 0x000fe2000bf05070 */
[----:B------:R-:W-:Y:S01]  /*144e0*/  IMAD.MOV.U32 R0, RZ, RZ, RZ ;  /* 0x000000ffff007224 */ /* 0x000fe200078e00ff */
[----:B------:R-:W-:Y:S01]  /*144f0*/  ULDC.64 UR10, c[0x0][0xa18] ;  /* 0x00028600000a7ab9 */ /* 0x000fe20000000a00 */
[----:B------:R-:W-:Y:S01]  /*14500*/  IMAD.U32 R2, RZ, RZ, UR6 ;  /* 0x00000006ff027e24 */ /* 0x000fe2000f8e00ff */
[----:B------:R-:W-:Y:S01]  /*14510*/  UISETP.NE.AND.EX UP0, UPT, UR5, URZ, UPT, UP0 ;  /* 0x0000003f0500728c */ /* 0x000fe2000bf05300 */
[----:B------:R-:W-:Y:S01]  /*14520*/  IMAD.U32 R3, RZ, RZ, UR7 ;  /* 0x00000007ff037e24 */ /* 0x000fe2000f8e00ff */
[----:B0-----:R-:W0:Y:S01]  /*14530*/  LDC R19, c[0x0][0x288] ;  /* 0x0000a200ff137b82 */ /* 0x001e220000000800 */
[----:B------:R-:W-:-:S03]  /*14540*/  ULDC.64 UR8, c[0x0][0xa08] ;  /* 0x0002820000087ab9 */ /* 0x000fc60000000a00 */
[----:B------:R-:W-:Y:S02]  /*14550*/  PLOP3.LUT P1, PT, PT, PT, UP0, 0x80, 0x0 ;  /* 0x000000000000781c */ /* 0x000fe40003f2f008 */
[----:B------:R3:W4:Y:S01]  /*14560*/  @P0 LDG.E R5, desc[UR48][R2.64] ;  /* 0x0000003002050981 */ /* 0x000722000c1e1900 */
[----:B------:R-:W-:Y:S01]  /*14570*/  IMAD.MOV.U32 R4, RZ, RZ, RZ ;  /* 0x000000ffff047224 */ /* 0x000fe200078e00ff */
[----:B------:R-:W-:Y:S01]  /*14580*/  UMOV UR43, URZ ;  /* 0x0000003f002b7c82 */ /* 0x000fe20008000000 */
[----:B------:R-:W-:Y:S01]  /*14590*/  @UP0 ULDC.64 UR4, c[0x0][0xa28] ;  /* 0x00028a0000040ab9 */ /* 0x000fe20000000a00 */
[----:B------:R-:W1:Y:S01]  /*145a0*/  LDC R6, c[0x0][0x2f0] ;  /* 0x0000bc00ff067b82 */ /* 0x000e620000000800 */
[----:B------:R-:W-:Y:S02]  /*145b0*/  @UP0 UIMAD.WIDE UR4, UR38, 0x4, UR4 ;  /* 0x00000004260408a5 */ /* 0x000fe4000f8e0204 */
[----:B------:R-:W-:-:S04]  /*145c0*/  UISETP.NE.U32.AND UP0, UPT, UR10, URZ, UPT ;  /* 0x0000003f0a00728c */ /* 0x000fc8000bf05070 */
[----:B---3--:R-:W-:Y:S02]  /*145d0*/  IMAD.U32 R2, RZ, RZ, UR4 ;  /* 0x00000004ff027e24 */ /* 0x008fe4000f8e00ff */
[----:B------:R-:W-:Y:S01]  /*145e0*/  IMAD.U32 R3, RZ, RZ, UR5 ;  /* 0x00000005ff037e24 */ /* 0x000fe2000f8e00ff */
[----:B------:R-:W-:Y:S01]  /*145f0*/  ULDC.64 UR4, c[0x0][0xa08] ;  /* 0x0002820000047ab9 */ /* 0x000fe20000000a00 */
[----:B------:R-:W-:-:S03]  /*14600*/  UISETP.NE.AND.EX UP0, UPT, UR11, URZ, UPT, UP0 ;  /* 0x0000003f0b00728c */ /* 0x000fc6000bf05300 */
[----:B------:R3:W5:Y:S01]  /*14610*/  @P1 LDG.E R0, desc[UR48][R2.64] ;  /* 0x0000003002001981 */ /* 0x000762000c1e1900 */
[----:B------:R-:W-:Y:S01]  /*14620*/  ISETP.NE.U32.AND P1, PT, RZ, UR4, PT ;  /* 0x00000004ff007c0c */ /* 0x000fe2000bf25070 */
[----:B------:R-:W-:-:S03]  /*14630*/  UIMAD.WIDE UR8, UR38, 0x4, UR8 ;  /* 0x00000004260878a5 */ /* 0x000fc6000f8e0208 */
[----:B------:R-:W-:Y:S02]  /*14640*/  ISETP.NE.AND.EX P1, PT, RZ, UR5, PT, P1 ;  /* 0x00000005ff007c0c */ /* 0x000fe4000bf25310 */
[----:B------:R-:W-:Y:S01]  /*14650*/  PLOP3.LUT P4, PT, PT, PT, UP0, 0x80, 0x0 ;  /* 0x000000000000781c */ /* 0x000fe20003f8f008 */
[----:B------:R-:W-:Y:S01]  /*14660*/  @UP0 ULDC.64 UR4, c[0x0][0xa18] ;  /* 0x0002860000040ab9 */ /* 0x000fe20000000a00 */
[----:B---3--:R-:W-:Y:S01]  /*14670*/  IMAD.U32 R2, RZ, RZ, UR8 ;  /* 0x00000008ff027e24 */ /* 0x008fe2000f8e00ff */
[----:B------:R-:W-:Y:S01]  /*14680*/  @UP0 UIMAD.WIDE UR4, UR38, 0x4, UR4 ;  /* 0x00000004260408a5 */ /* 0x000fe2000f8e0204 */
[----:B------:R-:W-:-:S07]  /*14690*/  IMAD.U32 R3, RZ, RZ, UR9 ;  /* 0x00000009ff037e24 */ /* 0x000fce000f8e00ff */
[----:B------:R3:W5:Y:S02]  /*146a0*/  @P1 LDG.E R4, desc[UR48][R2.64] ;  /* 0x0000003002041981 */ /* 0x000764000c1e1900 */
[----:B---3--:R-:W-:Y:S02]  /*146b0*/  IMAD.U32 R2, RZ, RZ, UR4 ;  /* 0x00000004ff027e24 */ /* 0x008fe4000f8e00ff */
[----:B------:R-:W-:Y:S01]  /*146c0*/  IMAD.U32 R3, RZ, RZ, UR5 ;  /* 0x00000005ff037e24 */ /* 0x000fe2000f8e00ff */
[----:B------:R-:W-:-:S04]  /*146d0*/  ULDC.64 UR4, c[0x0][0xa20] ;  /* 0x0002880000047ab9 */ /* 0x000fc80000000a00 */
[----:B0-----:R0:W5:Y:S02]  /*146e0*/  @P4 LDG.E R19, desc[UR48][R2.64] ;  /* 0x0000003002134981 */ /* 0x001164000c1e1900 */
[----:B0-----:R-:W0:Y:S01]  /*146f0*/  LDC.64 R2, c[0x0][0x418] ;  /* 0x00010600ff027b82 */ /* 0x001e220000000a00 */
[----:B------:R-:W-:-:S04]  /*14700*/  ISETP.NE.U32.AND P3, PT, RZ, UR4, PT ;  /* 0x00000004ff007c0c */ /* 0x000fc8000bf65070 */
[----:B------:R-:W-:Y:S02]  /*14710*/  ISETP.NE.AND.EX P3, PT, RZ, UR5, PT, P3 ;  /* 0x00000005ff007c0c */ /* 0x000fe4000bf65330 */
[----:B0-----:R-:W-:-:S04]  /*14720*/  ISETP.NE.U32.AND P2, PT, R2, RZ, PT ;  /* 0x000000ff0200720c */ /* 0x001fc80003f45070 */
[----:B------:R-:W-:Y:S02]  /*14730*/  ISETP.NE.AND.EX P2, PT, R3, RZ, PT, P2 ;  /* 0x000000ff0300720c */ /* 0x000fe40003f45320 */
[----:B--2---:R-:W-:Y:S02]  /*14740*/  R2UR UR36, R7 ;  /* 0x00000000072472ca */ /* 0x004fe400000e0000 */
[----:B----4-:R-:W-:Y:S02]  /*14750*/  @P0 R2UR UR43, R5 ;  /* 0x00000000052b02ca */ /* 0x010fe400000e0000 */
[----:B------:R-:W0:Y:S01]  /*14760*/  LDC R5, c[0x0][0x424] ;  /* 0x00010900ff057b82 */ /* 0x000e220000000800 */
[----:B------:R-:W-:-:S08]  /*14770*/  LOP3.LUT R2, R7, 0xff000000, RZ, 0xc0, !PT ;  /* 0xff00000007027812 */ /* 0x000fd000078ec0ff */
[----:B------:R-:W-:Y:S01]  /*14780*/  ULOP3.LUT UR36, UR36, 0xffff, URZ, 0xc0, !UPT ;  /* 0x0000ffff24247892 */ /* 0x000fe2000f8ec03f */
[----:B------:R-:W-:Y:S02]  /*14790*/  LOP3.LUT R7, R7, 0xff0000, RZ, 0xc0, !PT ;  /* 0x00ff000007077812 */ /* 0x000fe400078ec0ff */
[----:B------:R-:W-:-:S04]  /*147a0*/  SHF.R.U32.HI R2, RZ, 0x8, R2 ;  /* 0x00000008ff027819 */ /* 0x000fc80000011602 */
[----:B------:R-:W-:Y:S02]  /*147b0*/  LEA.HI R7, R7, R2, RZ, 0x10 ;  /* 0x0000000207077211 */ /* 0x000fe400078f80ff */
[----:B0-----:R-:W-:-:S05]  /*147c0*/  SEL R5, R5, 0x1, P2 ;  /* 0x0000000105057807 */ /* 0x001fca0001000000 */
[----:B-1----:R-:W-:Y:S01]  /*147d0*/  IMAD R5, R5, R6, RZ ;  /* 0x0000000605057224 */ /* 0x002fe200078e02ff */
[----:B------:R-:W-:Y:S06]  /*147e0*/  @P4 BRA `(.L_x_1264) ;  /* 0x0000000000184947 */ /* 0x000fec0003800000 */
[----:B------:R-:W-:Y:S05]  /*147f0*/  @!P0 BRA `(.L_x_1264) ;  /* 0x0000000000148947 */ /* 0x000fea0003800000 */
[----:B------:R-:W-:Y:S02]  /*14800*/  IMAD.U32 R2, RZ, RZ, UR6 ;  /* 0x00000006ff027e24 */ /* 0x000fe4000f8e00ff */
[----:B------:R-:W-:-:S05]  /*14810*/  IMAD.U32 R3, RZ, RZ, UR7 ;  /* 0x00000007ff037e24 */ /* 0x000fca000f8e00ff */
[----:B-----5:R-:W2:Y:S04]  /*14820*/  LDG.E R19, desc[UR48][R2.64] ;  /* 0x0000003002137981 */ /* 0x020ea8000c1e1900 */
[----:B------:R-:W2:Y:S02]  /*14830*/  LDG.E R2, desc[UR48][R2.64+0x4] ;  /* 0x0000043002027981 */ /* 0x000ea4000c1e1900 */
[----:B--2---:R-:W-:-:S07]  /*14840*/  IMAD.IADD R19, R2, 0x1, -R19 ;  /* 0x0000000102137824 */ /* 0x004fce00078e0a13 */
.L_x_1264:
[----:B-----5:R-:W-:-:S05]  /*14850*/  IMAD.IADD R2, R4, 0x1, R0 ;  /* 0x0000000104027824 */ /* 0x020fca00078e0200 */
[----:B------:R0:W-:Y:S01]  /*14860*/  STL [R1+0x1c], R2 ;  /* 0x00001c0201007387 */ /* 0x0001e20000100800 */
[----:B------:R-:W-:Y:S05]  /*14870*/  @!P3 BRA `(.L_x_1265) ;  /* 0x000000000018b947 */ /* 0x000fea0003800000 */
[----:B------:R-:W-:Y:S02]  /*14880*/  ULDC.64 UR4, c[0x0][0xa20] ;  /* 0x0002880000047ab9 */ /* 0x000fe40000000a00 */
[----:B------:R-:W-:-:S06]  /*14890*/  UIMAD.WIDE UR4, UR38, 0x4, UR4 ;  /* 0x00000004260478a5 */ /* 0x000fcc000f8e0204 */
[----:B0-----:R-:W-:Y:S02]  /*148a0*/  IMAD.U32 R2, RZ, RZ, UR4 ;  /* 0x00000004ff027e24 */ /* 0x001fe4000f8e00ff */
[----:B------:R-:W-:-:S05]  /*148b0*/  IMAD.U32 R3, RZ, RZ, UR5 ;  /* 0x00000005ff037e24 */ /* 0x000fca000f8e00ff */
[----:B------:R1:W5:Y:S01]  /*148c0*/  LDG.E R5, desc[UR48][R2.64] ;  /* 0x0000003002057981 */ /* 0x000362000c1e1900 */
[----:B------:R-:W-:Y:S05]  /*148d0*/  BRA `(.L_x_1266) ;  /* 0x0000000000187947 */ /* 0x000fea0003800000 */
.L_x_1265:
[----:B------:R-:W-:Y:S05]  /*148e0*/  @!P1 BRA `(.L_x_1266) ;  /* 0x0000000000149947 */ /* 0x000fea0003800000 */
[----:B0-----:R-:W-:Y:S02]  /*148f0*/  IMAD.U32 R2, RZ, RZ, UR8 ;  /* 0x00000008ff027e24 */ /* 0x001fe4000f8e00ff */
[----:B------:R-:W-:-:S05]  /*14900*/  IMAD.U32 R3, RZ, RZ, UR9 ;  /* 0x00000009ff037e24 */ /* 0x000fca000f8e00ff */
[----:B------:R-:W2:Y:S04]  /*14910*/  LDG.E R5, desc[UR48][R2.64] ;  /* 0x0000003002057981 */ /* 0x000ea8000c1e1900 */
[----:B------:R-:W2:Y:S02]  /*14920*/  LDG.E R2, desc[UR48][R2.64+0x4] ;  /* 0x0000043002027981 */ /* 0x000ea4000c1e1900 */
[----:B--2---:R-:W-:-:S07]  /*14930*/  IMAD.IADD R5, R2, 0x1, -R5 ;  /* 0x0000000102057824 */ /* 0x004fce00078e0a05 */
.L_x_1266:
[----:B------:R-:W2:Y:S01]  /*14940*/  LDL.LU R4, [R1+0x14] ;  /* 0x0000140001047983 */ /* 0x000ea20000300800 */
[----:B01----:R-:W0:Y:S01]  /*14950*/  LDC R2, c[0x0][0x448] ;  /* 0x00011200ff027b82 */ /* 0x003e220000000800 */
[----:B-----5:R-:W-:Y:S01]  /*14960*/  IMAD.IADD R0, R5, 0x1, -R0 ;  /* 0x0000000105007824 */ /* 0x020fe200078e0a00 */
[----:B0-----:R-:W-:-:S13]  /*14970*/  ISETP.NE.AND P1, PT, R2, 0x1, PT ;  /* 0x000000010200780c */ /* 0x001fda0003f25270 */
[----:B------:R-:W0:Y:S08]  /*14980*/  @P1 LDC R3, c[0x0][0x44c] ;  /* 0x00011300ff031b82 */ /* 0x000e300000000800 */
[----:B------:R-:W1:Y:S01]  /*14990*/  @P1 LDC R2, c[0x0][0x450] ;  /* 0x00011400ff021b82 */ /* 0x000e620000000800 */
[----:B--2---:R-:W-:-:S04]  /*149a0*/  IMAD.SHL.U32 R18, R4, 0x80, RZ ;  /* 0x0000008004127824 */ /* 0x004fc800078e00ff */
[----:B------:R-:W-:-:S04]  /*149b0*/  VIADD R4, R18, 0x7f ;  /* 0x0000007f12047836 */ /* 0x000fc80000000000 */
[----:B0-----:R-:W-:-:S04]  /*149c0*/  @P1 IMAD.HI.U32 R3, R4, R3, RZ ;  /* 0x0000000304031227 */ /* 0x001fc800078e00ff */
[----:B------:R-:W-:Y:S01]  /*149d0*/  IMAD.MOV.U32 R6, RZ, RZ, R4 ;  /* 0x000000ffff067224 */ /* 0x000fe200078e0004 */
[----:B-1----:R-:W-:Y:S02]  /*149e0*/  @P1 SHF.R.U32.HI R6, RZ, R2, R3 ;  /* 0x00000002ff061219 */ /* 0x002fe40000011603 */
[----:B------:R-:W-:-:S05]  /*149f0*/  IADD3 R2, R0, 0x1, -R19 ;  /* 0x0000000100027810 */ /* 0x000fca0007ffe813 */
[----:B------:R-:W-:Y:S02]  /*14a00*/  IMAD.IADD R6, R2, 0x1, R6 ;  /* 0x0000000102067824 */ /* 0x000fe400078e0206 */
[----:B------:R-:W0:Y:S02]  /*14a10*/  LDC.64 R2, c[0x0][0x9e0] ;  /* 0x00027800ff027b82 */ /* 0x000e240000000a00 */
[----:B0-----:R-:W-:Y:S01]  /*14a20*/  ISETP.GE.AND P2, PT, R3, 0x1, PT ;  /* 0x000000010300780c */ /* 0x001fe20003f46270 */
[----:B------:R-:W-:-:S12]  /*14a30*/  IMAD.IADD R2, R6, 0x1, R2 ;  /* 0x0000000106027824 */ /* 0x000fd800078e0202 */
[----:B------:R-:W-:Y:S05]  /*14a40*/  @!P2 BRA `(.L_x_1267) ;  /* 0x000000000040a947 */ /* 0x000fea0003800000 */
[C---:B------:R-:W-:Y:S01]  /*14a50*/  ISETP.GT.AND P0, PT, R6.reuse, RZ, PT ;  /* 0x000000ff0600720c */ /* 0x040fe20003f04270 */
[----:B------:R-:W-:-:S12]  /*14a60*/  VIADD R8, R6, 0xffffffff ;  /* 0xffffffff06087836 */ /* 0x000fd80000000000 */
[----:B------:R-:W-:Y:S05]  /*14a70*/  @P0 BRA `(.L_x_1268) ;  /* 0x00000000001c0947 */ /* 0x000fea0003800000 */
[----:B------:R-:W-:Y:S01]  /*14a80*/  ISETP.NE.AND P0, PT, R3, 0x1, PT ;  /* 0x000000010300780c */ /* 0x000fe20003f05270 */
[----:B------:R-:W-:-:S12]  /*14a90*/  IMAD.MOV R6, RZ, RZ, -R6 ;  /* 0x000000ffff067224 */ /* 0x000fd800078e0a06 */
[----:B------:R-:W0:Y:S02]  /*14aa0*/  @P0 LDC.64 R4, c[0x0][0x9e8] ;  /* 0x00027a00ff040b82 */ /* 0x000e240000000a00 */
[----:B0-----:R-:W-:-:S05]  /*14ab0*/  @P0 IMAD.HI.U32 R4, R6, R4, RZ ;  /* 0x0000000406040227 */ /* 0x001fca00078e00ff */
[----:B------:R-:W-:-:S04]  /*14ac0*/  @P0 SHF.R.U32.HI R6, RZ, R5, R4 ;  /* 0x00000005ff060219 */ /* 0x000fc80000011604 */
[----:B------:R-:W-:Y:S01]  /*14ad0*/  LOP3.LUT R8, RZ, R6, RZ, 0x33, !PT ;  /* 0x00000006ff087212 */ /* 0x000fe200078e33ff */
[----:B------:R-:W-:Y:S06]  /*14ae0*/  BRA `(.L_x_1269) ;  /* 0x0000000000107947 */ /* 0x000fec0003800000 */
.L_x_1268:
[----:B------:R-:W-:-:S13]  /*14af0*/  ISETP.NE.AND P0, PT, R3, 0x1, PT ;  /* 0x000000010300780c */ /* 0x000fda0003f05270 */
[----:B------:R-:W0:Y:S02]  /*14b00*/  @P0 LDC.64 R4, c[0x0][0x9e8] ;  /* 0x00027a00ff040b82 */ /* 0x000e240000000a00 */
[----:B0-----:R-:W-:-:S05]  /*14b10*/  @P0 IMAD.HI.U32 R4, R8, R4, RZ ;  /* 0x0000000408040227 */ /* 0x001fca00078e00ff */
[----:B------:R-:W-:-:S07]  /*14b20*/  @P0 SHF.R.U32.HI R8, RZ, R5, R4 ;  /* 0x00000005ff080219 */ /* 0x000fce0000011604 */
.L_x_1269:
[----:B------:R-:W-:-:S05]  /*14b30*/  IMAD R8, R8, R3, R3 ;  /* 0x0000000308087224 */ /* 0x000fca00078e0203 */
[----:B------:R-:W-:-:S07]  /*14b40*/  VIMNMX R2, R2, R8, PT ;  /* 0x0000000802027248 */ /* 0x000fce0003fe0100 */
.L_x_1267:
[----:B------:R-:W0:Y:S01]  /*14b50*/  @P1 LDC R4, c[0x0][0x44c] ;  /* 0x00011300ff041b82 */ /* 0x000e220000000800 */
[----:B------:R-:W-:Y:S01]  /*14b60*/  IMAD.MOV.U32 R5, RZ, RZ, R18 ;  /* 0x000000ffff057224 */ /* 0x000fe200078e0012 */
[----:B------:R-:W-:Y:S01]  /*14b70*/  ULDC UR4, c[0x0][0x9dc] ;  /* 0x0002770000047ab9 */ /* 0x000fe20000000800 */
[----:B------:R-:W-:-:S05]  /*14b80*/  VIADD R2, R2, 0x3f ;  /* 0x0000003f02027836 */ /* 0x000fca0000000000 */
[----:B------:R-:W1:Y:S01]  /*14b90*/  @P1 LDC R6, c[0x0][0x450] ;  /* 0x00011400ff061b82 */ /* 0x000e620000000800 */
[----:B0-----:R-:W-:-:S05]  /*14ba0*/  @P1 IMAD.HI.U32 R4, R18, R4, RZ ;  /* 0x0000000412041227 */ /* 0x001fca00078e00ff */
[----:B-1----:R-:W-:Y:S02]  /*14bb0*/  @P1 SHF.R.U32.HI R5, RZ, R6, R4 ;  /* 0x00000006ff051219 */ /* 0x002fe40000011604 */
[----:B------:R-:W-:Y:S02]  /*14bc0*/  SHF.R.S32.HI R4, RZ, 0x1f, R2 ;  /* 0x0000001fff047819 */ /* 0x000fe40000011402 */
[----:B------:R-:W-:Y:S01]  /*14bd0*/  IADD3 R6, R5, R0, -R19 ;  /* 0x0000000005067210 */ /* 0x000fe20007ffe813 */
[----:B------:R-:W-:Y:S01]  /*14be0*/  VIADD R0, R0, 0x3f ;  /* 0x0000003f00007836 */ /* 0x000fe20000000000 */
[----:B------:R-:W-:-:S04]  /*14bf0*/  LEA.HI R4, R4, R2, RZ, 0x6 ;  /* 0x0000000204047211 */ /* 0x000fc800078f30ff */
[----:B------:R-:W-:-:S04]  /*14c00*/  SHF.R.S32.HI R2, RZ, 0x1f, R0 ;  /* 0x0000001fff027819 */ /* 0x000fc80000011400 */
[----:B------:R-:W-:Y:S02]  /*14c10*/  LEA.HI R2, R2, R0, RZ, 0x6 ;  /* 0x0000000002027211 */ /* 0x000fe400078f30ff */
[----:B------:R-:W-:Y:S02]  /*14c20*/  SHF.R.S32.HI R0, RZ, 0x6, R4 ;  /* 0x00000006ff007819 */ /* 0x000fe40000011404 */
[----:B------:R-:W-:-:S04]  /*14c30*/  SHF.R.S32.HI R2, RZ, 0x6, R2 ;  /* 0x00000006ff027819 */ /* 0x000fc80000011402 */
[----:B------:R-:W-:Y:S01]  /*14c40*/  VIMNMX R0, R2, R0, PT ;  /* 0x0000000002007248 */ /* 0x000fe20003fe0100 */
        /* <DEDUP_REMOVED lines=11> */
.L_x_1271:
[----:B------:R-:W-:-:S13]  /*14d00*/  ISETP.NE.AND P0, PT, R3, 0x1, PT ;  /* 0x000000010300780c */ /* 0x000fda0003f05270 */
[----:B------:R-:W0:Y:S02]  /*14d10*/  @P0 LDC.64 R4, c[0x0][0x9e8] ;  /* 0x00027a00ff040b82 */ /* 0x000e240000000a00 */
[----:B0-----:R-:W-:-:S05]  /*14d20*/  @P0 IMAD.HI.U32 R4, R6, R4, RZ ;  /* 0x0000000406040227 */ /* 0x001fca00078e00ff */
[----:B------:R-:W-:-:S07]  /*14d30*/  @P0 SHF.R.U32.HI R6, RZ, R5, R4 ;  /* 0x00000005ff060219 */ /* 0x000fce0000011604 */
.L_x_1272:
[----:B------:R-:W-:-:S05]  /*14d40*/  IMAD R3, R6, R3, RZ ;  /* 0x0000000306037224 */ /* 0x000fca00078e02ff */
[----:B------:R-:W-:-:S07]  /*14d50*/  VIMNMX R2, R2, R3, !PT ;  /* 0x0000000302027248 */ /* 0x000fce0007fe0100 */
.L_x_1270:
[----:B------:R-:W-:Y:S02]  /*14d60*/  SHF.R.U32.HI R5, RZ, 0x10, R7 ;  /* 0x00000010ff057819 */ /* 0x000fe40000011607 */
[----:B------:R-:W-:Y:S02]  /*14d70*/  SHF.R.S32.HI R3, RZ, 0x1f, R2 ;  /* 0x0000001fff037819 */ /* 0x000fe40000011402 */
[----:B------:R-:W-:Y:S02]  /*14d80*/  ISETP.NE.AND P0, PT, R5, RZ, PT ;  /* 0x000000ff0500720c */ /* 0x000fe40003f05270 */
[----:B------:R-:W-:Y:S01]  /*14d90*/  LEA.HI R3, R3, R2, RZ, 0x6 ;  /* 0x0000000203037211 */ /* 0x000fe200078f30ff */
[----:B------:R-:W-:-:S03]  /*14da0*/  IMAD.MOV.U32 R2, RZ, RZ, RZ ;  /* 0x000000ffff027224 */ /* 0x000fc600078e00ff */
[----:B------:R-:W-:-:S04]  /*14db0*/  SHF.R.S32.HI R3, RZ, 0x6, R3 ;  /* 0x00000006ff037819 */ /* 0x000fc80000011403 */
[----:B------:R-:W-:-:S03]  /*14dc0*/  VIMNMX R4, RZ, R3, !PT ;  /* 0x00000003ff047248 */ /* 0x000fc60007fe0100 */
[----:B------:R-:W0:Y:S01]  /*14dd0*/  @!P0 LDC R5, c[0x0][0x9f0] ;  /* 0x00027c00ff058b82 */ /* 0x000e220000000800 */
[----:B------:R-:W-:-:S13]  /*14de0*/  ISETP.GT.AND P1, PT, R0, R4, PT ;  /* 0x000000040000720c */ /* 0x000fda0003f24270 */
[----:B------:R-:W-:Y:S05]  /*14df0*/  @!P1 BRA `(.L_x_1273) ;  /* 0x0000000000689947 */ /* 0x000fea0003800000 */
[-C--:B0-----:R-:W-:Y:S02]  /*14e00*/  IABS R6, R5.reuse ;  /* 0x0000000500067213 */ /* 0x081fe40000000000 */
        /* <DEDUP_REMOVED lines=10> */
[----:B------:R-:W-:-:S05]  /*14eb0*/  IADD3 R8, R5, -0x1, R0 ;  /* 0xffffffff05087810 */ /* 0x000fca0007ffe000 */
[----:B------:R-:W-:-:S05]  /*14ec0*/  IMAD.IADD R8, R8, 0x1, -R4 ;  /* 0x0000000108087824 */ /* 0x000fca00078e0a04 */
[----:B------:R-:W-:Y:S02]  /*14ed0*/  IABS R3, R8 ;  /* 0x0000000800037213 */ /* 0x000fe40000000000 */
[----:B------:R-:W-:-:S03]  /*14ee0*/  LOP3.LUT R8, R8, R5, RZ, 0x3c, !PT ;  /* 0x0000000508087212 */ /* 0x000fc600078e3cff */
        /* <DEDUP_REMOVED lines=10> */
[----:B------:R-:W-:-:S07]  /*14f90*/  @!P1 LOP3.LUT R2, RZ, R5, RZ, 0x33, !PT ;  /* 0x00000005ff029212 */ /* 0x000fce00078e33ff */
.L_x_1273:
[----:B------:R-:W-:Y:S01]  /*14fa0*/  LOP3.LUT R7, R7, 0xff, RZ, 0xc0, !PT ;  /* 0x000000ff07077812 */ /* 0x000fe200078ec0ff */
[----:B------:R-:W-:Y:S04]  /*14fb0*/  BSSY B7, `(.L_x_1274) ;  /* 0x0000344000077945 */ /* 0x000fe80003800000 */
[----:B------:R-:W-:-:S05]  /*14fc0*/  IMAD R3, R7, R2, R4 ;  /* 0x0000000207037224 */ /* 0x000fca00078e0204 */
[----:B------:R-:W-:Y:S01]  /*14fd0*/  VIADDMNMX R0, R3, R2, R0, PT ;  /* 0x0000000203007246 */ /* 0x000fe20003800100 */
[----:B------:R1:W-:Y:S03]  /*14fe0*/  STL [R1+0x14], R3 ;  /* 0x0000140301007387 */ /* 0x0003e60000100800 */
[----:B------:R-:W-:Y:S01]  /*14ff0*/  ISETP.GT.AND P0, PT, R0, R3, PT ;  /* 0x000000030000720c */ /* 0x000fe20003f04270 */
[----:B------:R1:W-:-:S12]  /*15000*/  STL [R1+0x30], R0 ;  /* 0x0000300001007387 */ /* 0x0003d80000100800 */
[----:B-1----:R-:W-:Y:S05]  /*15010*/  @P0 BRA `(.L_x_1275) ;  /* 0x0000000000480947 */ /* 0x002fea0003800000 */
[----:B------:R-:W1:Y:S02]  /*15020*/  S2R R3, SR_TID.X ;  /* 0x0000000000037919 */ /* 0x000e640000002100 */
[----:B-1----:R-:W-:-:S04]  /*15030*/  LOP3.LUT R3, R3, 0x7f, RZ, 0xc0, !PT ;  /* 0x0000007f03037812 */ /* 0x002fc800078ec0ff */
[----:B------:R-:W-:-:S13]  /*15040*/  ISETP.NE.AND P0, PT, R3, RZ, PT ;  /* 0x000000ff0300720c */ /* 0x000fda0003f05270 */
[----:B------:R-:W-:Y:S05]  /*15050*/  @P0 BRA `(.L_x_1276) ;  /* 0x0000003000e40947 */ /* 0x000fea0003800000 */
[----:B------:R-:W1:Y:S01]  /*15060*/  S2R R3, SR_LANEID ;  /* 0x0000000000037919 */ /* 0x000e620000000000 */
[----:B------:R-:W-:Y:S02]  /*15070*/  VOTEU.ANY UR4, UPT, PT ;  /* 0x0000000000047886 */ /* 0x000fe400038e0100 */
[----:B------:R-:W1:Y:S08]  /*15080*/  FLO.U32 R0, UR4 ;  /* 0x0000000400007d00 */ /* 0x000e7000080e0000 */
[----:B------:R-:W2:Y:S01]  /*15090*/  POPC R4, UR4 ;  /* 0x0000000400047d09 */ /* 0x000ea20008000000 */
[----:B-1----:R-:W-:-:S02]  /*150a0*/  ISETP.EQ.U32.AND P0, PT, R0, R3, PT ;  /* 0x000000030000720c */ /* 0x002fc40003f02070 */
[----:B------:R-:W2:Y:S11]  /*150b0*/  LDC.64 R2, c[0x0][0xc60] ;  /* 0x00031800ff027b82 */ /* 0x000eb60000000a00 */
[----:B--2---:R-:W2:Y:S01]  /*150c0*/  @P0 ATOMG.E.ADD.STRONG.GPU PT, R3, desc[UR48][R2.64], R4 ;  /* 0x00000004020309a8 */ /* 0x004ea200081ee1f0 */
[----:B0-----:R-:W0:Y:S02]  /*150d0*/  S2R R5, SR_LTMASK ;  /* 0x0000000000057919 */ /* 0x001e240000003900 */
[----:B0-----:R-:W-:-:S06]  /*150e0*/  LOP3.LUT R5, R5, UR4, RZ, 0xc0, !PT ;  /* 0x0000000405057c12 */ /* 0x001fcc000f8ec0ff */
[----:B------:R-:W0:Y:S01]  /*150f0*/  POPC R5, R5 ;  /* 0x0000000500057309 */ /* 0x000e220000000000 */
[----:B--2---:R-:W0:Y:S02]  /*15100*/  SHFL.IDX PT, R0, R3, R0, 0x1f ;  /* 0x00001f0003007589 */ /* 0x004e2400000e0000 */
[----:B0-----:R-:W-:-:S05]  /*15110*/  IADD3 R0, R0, UR46, R5 ;  /* 0x0000002e00007c10 */ /* 0x001fca000fffe005 */
[----:B------:R2:W-:Y:S01]  /*15120*/  STL [R1+0x10], R0 ;  /* 0x0000100001007387 */ /* 0x0005e20000100800 */
[----:B------:R-:W-:Y:S05]  /*15130*/  BRA `(.L_x_1276) ;  /* 0x0000003000ac7947 */ /* 0x000fea0003800000 */
.L_x_1275:
        /* <DEDUP_REMOVED lines=9> */
[----:B------:R-:W1:Y:S01]  /*151d0*/  LDC.64 R2, c[0x4][R2] ;  /* 0x0100000002027b82 */ /* 0x000e620000000a00 */
[----:B0-----:R-:W-:Y:S02]  /*151e0*/  IMAD.U32 R5, RZ, RZ, UR7 ;  /* 0x00000007ff057e24 */ /* 0x001fe4000f8e00ff */
        /* <DEDUP_REMOVED lines=8> */
[----:B-1----:R-:W-:Y:S05]  /*15270*/  CALL.ABS.NOINC R2 ;  /* 0x0000000002007343 */ /* 0x002fea0003c00000 */
.L_x_1278:
[----:B------:R-:W-:Y:S05]  /*15280*/  BSYNC B6 ;  /* 0x0000000000067941 */ /* 0x000fea0003800000 */
.L_x_1277:
        /* <DEDUP_REMOVED lines=23> */
[----:B-12---:R-:W-:Y:S05]  /*15400*/  CALL.ABS.NOINC R2 ;  /* 0x0000000002007343 */ /* 0x006fea0003c00000 */
.L_x_1280:
[----:B------:R-:W-:Y:S05]  /*15410*/  BSYNC B6 ;  /* 0x0000000000067941 */ /* 0x000fea0003800000 */
.L_x_1279:
        /* <DEDUP_REMOVED lines=20> */
.L_x_1282:
[----:B------:R-:W-:Y:S05]  /*15560*/  BSYNC B6 ;  /* 0x0000000000067941 */ /* 0x000fea0003800000 */
.L_x_1281:
        /* <DEDUP_REMOVED lines=19> */
.L_x_1284:
[----:B------:R-:W-:Y:S05]  /*156a0*/  BSYNC B6 ;  /* 0x0000000000067941 */ /* 0x000fea0003800000 */
.L_x_1283:
[----:B------:R-:W-:Y:S01]  /*156b0*/  ULDC.64 UR4, c[0x0][0x9f8] ;  /* 0x00027e0000047ab9 */ /* 0x000fe20000000a00 */
[----:B------:R-:W-:Y:S01]  /*156c0*/  IMAD.U32 R8, RZ, RZ, UR38 ;  /* 0x00000026ff087e24 */ /* 0x000fe2000f8e00ff */
[----:B------:R-:W-:-:S04]  /*156d0*/  UISETP.NE.U32.AND UP0, UPT, UR4, URZ, UPT ;  /* 0x0000003f0400728c */ /* 0x000fc8000bf05070 */
[----:B------:R-:W-:-:S06]  /*156e0*/  UISETP.NE.AND.EX UP0, UPT, UR5, URZ, UPT, UP0 ;  /* 0x0000003f0500728c */ /* 0x000fcc000bf05300 */
[----:B------:R-:W-:-:S05]  /*156f0*/  PLOP3.LUT P0, PT, PT, PT, UP0, 0x80, 0x0 ;  /* 0x000000000000781c */ /* 0x000fca0003f0f008 */
[----:B------:R-:W-:Y:S02]  /*15700*/  @UP0 ULDC.64 UR4, c[0x0][0x9f8] ;  /* 0x00027e0000040ab9 */ /* 0x000fe40000000a00 */
[----:B------:R-:W-:-:S06]  /*15710*/  @UP0 UIMAD.WIDE UR4, UR38, 0x4, UR4 ;  /* 0x00000004260408a5 */ /* 0x000fcc000f8e0204 */
[----:B------:R-:W-:Y:S02]  /*15720*/  IMAD.U32 R2, RZ, RZ, UR4 ;  /* 0x00000004ff027e24 */ /* 0x000fe4000f8e00ff */
[----:B------:R-:W-:Y:S01]  /*15730*/  IMAD.U32 R3, RZ, RZ, UR5 ;  /* 0x00000005ff037e24 */ /* 0x000fe2000f8e00ff */
[----:B------:R-:W2:Y:S01]  /*15740*/  S2R R0, SR_TID.X ;  /* 0x0000000000007919 */ /* 0x000ea20000002100 */
[----:B------:R-:W-:-:S03]  /*15750*/  ULDC.64 UR4, c[0x0][0xa08] ;  /* 0x0002820000047ab9 */ /* 0x000fc60000000a00 */
[----:B------:R3:W4:Y:S02]  /*15760*/  @P0 LDG.E R8, desc[UR48][R2.64] ;  /* 0x0000003002080981 */ /* 0x000724000c1e1900 */
[----:B---3--:R-:W3:Y:S01]  /*15770*/  LDC.64 R2, c[0x0][0x418] ;  /* 0x00010600ff027b82 */ /* 0x008ee20000000a00 */
[----:B--2---:R-:W-:-:S04]  /*15780*/  SHF.R.U32.HI R0, RZ, 0x5, R0 ;  /* 0x00000005ff007819 */ /* 0x004fc80000011600 */
[----:B------:R-:W-:Y:S02]  /*15790*/  LOP3.LUT R0, R0, 0x3, RZ, 0xc0, !PT ;  /* 0x0000000300007812 */ /* 0x000fe400078ec0ff */
[----:B---3--:R-:W-:Y:S01]  /*157a0*/  LOP3.LUT P0, RZ, R2, UR4, RZ, 0xfc, !PT ;  /* 0x0000000402ff7c12 */ /* 0x008fe2000f80fcff */
[----:B------:R-:W-:-:S03]  /*157b0*/  UMOV UR4, 0xffffffff ;  /* 0xffffffff00047882 */ /* 0x000fc60000000000 */
[----:B------:R-:W-:Y:S02]  /*157c0*/  LOP3.LUT P0, RZ, R3, UR5, RZ, 0xfc, P0 ;  /* 0x0000000503ff7c12 */ /* 0x000fe4000800fcff */
[----:B----4-:R-:W-:Y:S01]  /*157d0*/  SHF.R.S32.HI R9, RZ, 0x1f, R8 ;  /* 0x0000001fff097819 */ /* 0x010fe20000011408 */
[----:B------:R2:W-:Y:S01]  /*157e0*/  STL [R1+0x8], R8 ;  /* 0x0000080801007387 */ /* 0x0005e20000100800 */
[----:B-1----:R-:W-:-:S03]  /*157f0*/  SEL R16, R8, RZ, !P0 ;  /* 0x000000ff08107207 */ /* 0x002fc60004000000 */
[----:B------:R2:W-:Y:S01]  /*15800*/  STL [R1+0x18], R9 ;  /* 0x0000180901007387 */ /* 0x0005e20000100800 */
[----:B------:R-:W-:Y:S05]  /*15810*/  BRA.DIV UR4, `(.L_x_1285) ;  /* 0x0000004604147947 */ /* 0x000fea000b800000 */
[----:B------:R1:W3:Y:S02]  /*15820*/  SHFL.IDX PT, R14, R0, RZ, 0x1f ;  /* 0x00001fff000e7589 */ /* 0x0002e400000e0000 */
.L_x_1360:
[----:B-1----:R-:W4:Y:S01]  /*15830*/  LDL.LU R0, [R1+0xc] ;  /* 0x00000c0001007983 */ /* 0x002f220000300800 */
[----:B------:R-:W-:Y:S02]  /*15840*/  PLOP3.LUT P1, PT, PT, PT, PT, 0x8, 0x0 ;  /* 0x000000000000781c */ /* 0x000fe40003f2e170 */
[----:B---3--:R-:W-:Y:S02]  /*15850*/  ISETP.NE.AND P0, PT, R14, RZ, PT ;  /* 0x000000ff0e00720c */ /* 0x008fe40003f05270 */
[----:B----4-:R-:W-:-:S09]  /*15860*/  LOP3.LUT R0, R0, 0xfffffffe, RZ, 0xc0, !PT ;  /* 0xfffffffe00007812 */ /* 0x010fd200078ec0ff */
[----:B------:R-:W-:-:S05]  /*15870*/  @P1 LOP3.LUT R0, R0, 0x1, RZ, 0xfc, !PT ;  /* 0x0000000100001812 */ /* 0x000fca00078efcff */
[----:B------:R1:W-:Y:S01]  /*15880*/  STL [R1+0xc], R0 ;  /* 0x00000c0001007387 */ /* 0x0003e20000100800 */
[----:B------:R-:W-:Y:S05]  /*15890*/  @P0 BRA `(.L_x_1286) ;  /* 0x0000000400980947 */ /* 0x000fea0003800000 */
[----:B-1----:R-:W3:Y:S01]  /*158a0*/  LDL R0, [R1+0x30] ;  /* 0x0000300001007983 */ /* 0x002ee20000100800 */
[----:B------:R-:W-:Y:S01]  /*158b0*/  UMOV UR4, 0xffffffff ;  /* 0xffffffff00047882 */ /* 0x000fe20000000000 */
[----:B---3--:R-:W-:Y:S02]  /*158c0*/  VIADD R0, R0, 0xffffffff ;  /* 0xffffffff00007836 */ /* 0x008fe40000000000 */
[----:B------:R-:W-:Y:S05]  /*158d0*/  BRA.DIV UR4, `(.L_x_1287) ;  /* 0x0000004604047947 */ /* 0x000fea000b800000 */
[----:B------:R-:W-:-:S13]  /*158e0*/  ELECT P6, URZ, PT ;  /* 0x00000000003f782f */ /* 0x000fda00038c0000 */
.L_x_1363:
[----:B------:R-:W-:Y:S05]  /*158f0*/  @!P6 BRA `(.L_x_1286) ;  /* 0x000000040080e947 */ /* 0x000fea0003800000 */
[----:B------:R-:W-:-:S04]  /*15900*/  ISETP.NE.U32.AND P0, PT, R2, RZ, PT ;  /* 0x000000ff0200720c */ /* 0x000fc80003f05070 */
[----:B------:R-:W-:-:S13]  /*15910*/  ISETP.NE.AND.EX P0, PT, R3, RZ, PT, P0 ;  /* 0x000000ff0300720c */ /* 0x000fda0003f05300 */
[----:B------:R-:W-:Y:S05]  /*15920*/  @!P0 BRA `(.L_x_1288) ;  /* 0x0000000000448947 */ /* 0x000fea0003800000 */
[----:B------:R-:W1:Y:S01]  /*15930*/  LDC R7, c[0x0][0x43c] ;  /* 0x00010f00ff077b82 */ /* 0x000e620000000800 */
[----:B------:R-:W-:Y:S01]  /*15940*/  ULDC.64 UR4, c[0x0][0x428] ;  /* 0x00010a0000047ab9 */ /* 0x000fe20000000a00 */
[----:B-1----:R-:W-:-:S13]  /*15950*/  ISETP.NE.AND P0, PT, R7, 0x1, PT ;  /* 0x000000010700780c */ /* 0x002fda0003f05270 */
[----:B0-----:R-:W0:Y:S02]  /*15960*/  @P0 LDC.64 R4, c[0x0][0x440] ;  /* 0x00011000ff040b82 */ /* 0x001e240000000a00 */
        /* <DEDUP_REMOVED lines=13> */
.L_x_1288:
[----:B-1----:R-:W3:Y:S04]  /*15a40*/  LDL R3, [R1] ;  /* 0x0000000001037983 */ /* 0x002ee80000100800 */
[----:B------:R-:W4:Y:S01]  /*15a50*/  LDL R2, [R1+0x4] ;  /* 0x0000040001027983 */ /* 0x000f220000100800 */
[----:B--2---:R-:W1:Y:S02]  /*15a60*/  S2R R8, SR_TID.X ;  /* 0x0000000000087919 */ /* 0x004e640000002100 */
[----:B-1----:R-:W-:-:S04]  /*15a70*/  LOP3.LUT R8, R8, 0x7f, RZ, 0xc0, !PT ;  /* 0x0000007f08087812 */ /* 0x002fc800078ec0ff */
[----:B------:R-:W-:Y:S01]  /*15a80*/  ISETP.NE.AND P1, PT, R8, RZ, PT ;  /* 0x000000ff0800720c */ /* 0x000fe20003f25270 */
[----:B---3--:R-:W-:Y:S01]  /*15a90*/  IMAD R3, R3, 0x8, R17 ;  /* 0x0000000803037824 */ /* 0x008fe200078e0211 */
[----:B----4-:R-:W-:-:S04]  /*15aa0*/  SHF.L.U32 R4, R2, 0x1f, RZ ;  /* 0x0000001f02047819 */ /* 0x010fc800000006ff */
[----:B------:R-:W1:Y:S02]  /*15ab0*/  SYNCS.PHASECHK.TRANS64.TRYWAIT P0, [R3+URZ+0x28480], R4 ;  /* 0x02848004030075a7 */ /* 0x000e64000800017f */
[----:B-1----:R-:W-:Y:S05]  /*15ac0*/  @!P0 BRA `(.L_x_1289) ;  /* 0x0000004000a88947 */ /* 0x002fea0003800000 */
.L_x_1364:
[----:B------:R-:W-:Y:S05]  /*15ad0*/  @P1 BRA `(.L_x_1290) ;  /* 0x00000000001c1947 */ /* 0x000fea0003800000 */
[----:B------:R-:W0:Y:S02]  /*15ae0*/  S2R R2, SR_TID.X ;  /* 0x0000000000027919 */ /* 0x000e240000002100 */
[----:B0-----:R-:W-:Y:S01]  /*15af0*/  LOP3.LUT R5, R2, 0x1f, RZ, 0xc0, !PT ;  /* 0x0000001f02057812 */ /* 0x001fe200078ec0ff */
[----:B------:R-:W-:-:S03]  /*15b00*/  IMAD.MOV.U32 R2, RZ, RZ, 0x4000 ;  /* 0x00004000ff027424 */ /* 0x000fc600078e00ff */
[----:B------:R-:W-:Y:S01]  /*15b10*/  ISETP.NE.AND P0, PT, R5, RZ, PT ;  /* 0x000000ff0500720c */ /* 0x000fe20003f05270 */
[----:B------:R2:W-:-:S12]  /*15b20*/  SYNCS.ARRIVE.TRANS64 RZ, [R3+URZ+0x28470], R2 ;  /* 0x0284700203ff79a7 */ /* 0x0005d8000800003f */
[----:B--2---:R-:W-:Y:S05]  /*15b30*/  @!P0 BRA `(.L_x_1290) ;  /* 0x0000000000048947 */ /* 0x004fea0003800000 */
[----:B------:R-:W-:Y:S01]  /*15b40*/  BPT.TRAP 0x1 ;  /* 0x000000040000795c */ /* 0x000fe20000300000 */
.L_x_1290:
[----:B------:R-:W2:Y:S04]  /*15b50*/  LDL R2, [R1] ;  /* 0x0000000001027983 */ /* 0x000ea80000100800 */
[----:B0-----:R-:W3:Y:S01]  /*15b60*/  LDL R5, [R1+0x1c] ;  /* 0x00001c0001057983 */ /* 0x001ee20000100800 */
[----:B------:R-:W-:Y:S01]  /*15b70*/  R2UR UR33, R3 ;  /* 0x00000000032172ca */ /* 0x000fe200000e0000 */
[----:B------:R-:W-:Y:S01]  /*15b80*/  UIADD3 UR4, UP0, UR44, 0x470, URZ ;  /* 0x000004702c047890 */ /* 0x000fe2000ff1e03f */
[----:B-----5:R-:W-:Y:S01]  /*15b90*/  R2UR UR37, R16 ;  /* 0x00000000102572ca */ /* 0x020fe200000e0000 */
[----:B------:R-:W-:Y:S01]  /*15ba0*/  UMOV UR6, 0x0 ;  /* 0x0000000000067882 */ /* 0x000fe20000000000 */
[----:B------:R-:W-:Y:S01]  /*15bb0*/  UMOV UR7, 0x14f00000 ;  /* 0x14f0000000077882 */ /* 0x000fe20000000000 */
[----:B------:R-:W-:Y:S01]  /*15bc0*/  UIADD3.X UR5, URZ, UR45, URZ, UP0, !UPT ;  /* 0x0000002d3f057290 */ /* 0x000fe200087fe43f */
[----:B------:R-:W-:Y:S01]  /*15bd0*/  UMOV UR34, URZ ;  /* 0x0000003f00227c82 */ /* 0x000fe20008000000 */
[----:B------:R-:W-:Y:S01]  /*15be0*/  UMOV UR10, 0x80 ;  /* 0x00000080000a7882 */ /* 0x000fe20000000000 */
[----:B------:R-:W-:-:S05]  /*15bf0*/  UMOV UR12, UR36 ;  /* 0x00000024000c7c82 */ /* 0x000fca0008000000 */
[----:B------:R-:W-:Y:S02]  /*15c00*/  UIADD3 UR33, UR33, 0x28470, URZ ;  /* 0x0002847021217890 */ /* 0x000fe4000fffe03f */
[----:B------:R-:W-:-:S05]  /*15c10*/  UMOV UR13, UR37 ;  /* 0x00000025000d7c82 */ /* 0x000fca0008000000 */
[----:B------:R-:W-:Y:S01]  /*15c20*/  UMOV UR9, UR33 ;  /* 0x0000002100097c82 */ /* 0x000fe20008000000 */
[----:B--2---:R-:W-:Y:S02]  /*15c30*/  IMAD R2, R2, 0x4000, R17 ;  /* 0x0000400002027824 */ /* 0x004fe400078e0211 */
[----:B---3--:R-:W-:-:S03]  /*15c40*/  IMAD R0, R0, 0x40, R5 ;  /* 0x0000004000007824 */ /* 0x008fc600078e0205 */
[----:B------:R-:W-:Y:S02]  /*15c50*/  R2UR UR8, R2 ;  /* 0x00000000020872ca */ /* 0x000fe400000e0000 */
[----:B------:R-:W-:-:S11]  /*15c60*/  R2UR UR35, R0 ;  /* 0x00000000002372ca */ /* 0x000fd600000e0000 */
[----:B------:R-:W-:Y:S02]  /*15c70*/  UIADD3 UR32, UR8, 0x10000, URZ ;  /* 0x0001000008207890 */ /* 0x000fe4000fffe03f */
[----:B------:R-:W-:Y:S01]  /*15c80*/  UIADD3 UR8, UR8, 0x12000, URZ ;  /* 0x0001200008087890 */ /* 0x000fe2000fffe03f */
[----:B------:R-:W-:-:S06]  /*15c90*/  UMOV UR11, UR35 ;  /* 0x00000023000b7c82 */ /* 0x000fcc0008000000 */
[----:B------:R0:W-:Y:S02]  /*15ca0*/  UTMALDG.4D [UR32], [UR4], desc[UR6] ;  /* 0x00000620040075b4 */ /* 0x0001e40008019000 */
[----:B------:R0:W-:Y:S01]  /*15cb0*/  UTMALDG.4D [UR8], [UR4], desc[UR6] ;  /* 0x00000608040075b4 */ /* 0x0001e20008019000 */
[----:B------:R-:W2:Y:S02]  /*15cc0*/  SYNCS.PHASECHK.TRANS64.TRYWAIT P0, [R3+URZ+0x28440], R4 ;  /* 0x02844004030075a7 */ /* 0x000ea4000800017f */
[----:B0-2---:R-:W-:Y:S05]  /*15cd0*/  @!P0 BRA `(.L_x_1291) ;  /* 0x0000004000388947 */ /* 0x005fea0003800000 */
.L_x_1365:
[----:B------:R-:W-:Y:S05]  /*15ce0*/  @P1 BRA `(.L_x_1292) ;  /* 0x00000000001c1947 */ /* 0x000fea0003800000 */
[----:B------:R-:W2:Y:S01]  /*15cf0*/  S2R R5, SR_TID.X ;  /* 0x0000000000057919 */ /* 0x000ea20000002100 */
[----:B01----:R-:W-:-:S04]  /*15d00*/  IMAD.MOV.U32 R4, RZ, RZ, 0x4000 ;  /* 0x00004000ff047424 */ /* 0x003fc800078e00ff */
[----:B------:R3:W-:Y:S01]  /*15d10*/  SYNCS.ARRIVE.TRANS64 RZ, [R3+URZ+0x28430], R4 ;  /* 0x0284300403ff79a7 */ /* 0x0007e2000800003f */
[----:B--2---:R-:W-:-:S04]  /*15d20*/  LOP3.LUT R5, R5, 0x1f, RZ, 0xc0, !PT ;  /* 0x0000001f05057812 */ /* 0x004fc800078ec0ff */
[----:B------:R-:W-:-:S13]  /*15d30*/  ISETP.NE.AND P0, PT, R5, RZ, PT ;  /* 0x000000ff0500720c */ /* 0x000fda0003f05270 */
[----:B---3--:R-:W-:Y:S05]  /*15d40*/  @!P0 BRA `(.L_x_1292) ;  /* 0x0000000000048947 */ /* 0x008fea0003800000 */
[----:B------:R-:W-:Y:S01]  /*15d50*/  BPT.TRAP 0x1 ;  /* 0x000000040000795c */ /* 0x000fe20000300000 */
.L_x_1292:
[----:B01----:R-:W2:Y:S01]  /*15d60*/  LDL.LU R4, [R1+0xc] ;  /* 0x00000c0001047983 */ /* 0x003ea20000300800 */
        /* <DEDUP_REMOVED lines=25> */
.L_x_1286:
[----:B------:R-:W-:Y:S05]  /*15f00*/  WARPSYNC.ALL ;  /* 0x0000000000007948 */ /* 0x000fea0003800000 */
[----:B-1----:R-:W-:Y:S01]  /*15f10*/  VIADD R0, R17, 0x18000 ;  /* 0x0001800011007836 */ /* 0x002fe20000000000 */
[----:B---3--:R-:W-:Y:S01]  /*15f20*/  USHF.R.S32.HI UR4, URZ, 0x1f, UR43 ;  /* 0x0000001f3f047899 */ /* 0x008fe2000801142b */
[----:B------:R-:W-:Y:S03]  /*15f30*/  BAR.SYNC.DEFER_BLOCKING 0x8, 0x180 ;  /* 0x0206000000007b1d */ /* 0x000fe60000010000 */
[----:B------:R-:W-:-:S03]  /*15f40*/  LOP3.LUT P0, RZ, R0, 0x3ff, RZ, 0xc0, !PT ;  /* 0x000003ff00ff7812 */ /* 0x000fc6000780c0ff */
[----:B------:R-:W-:Y:S01]  /*15f50*/  ULDC.64 UR6, c[0x0][0x298] ;  /* 0x0000a60000067ab9 */ /* 0x000fe20000000a00 */
[----:B------:R-:W-:Y:S01]  /*15f60*/  BSSY B6, `(.L_x_1293) ;  /* 0x0000016000067945 */ /* 0x000fe20003800000 */
[----:B------:R-:W-:Y:S02]  /*15f70*/  UIMAD UR4, UR4, UR6, URZ ;  /* 0x00000006040472a4 */ /* 0x000fe4000f8e023f */
[----:B------:R-:W-:Y:S02]  /*15f80*/  UIMAD.WIDE.U32 UR40, UR43, UR6, URZ ;  /* 0x000000062b2872a5 */ /* 0x000fe4000f8e003f */
[----:B------:R-:W-:-:S04]  /*15f90*/  UIMAD UR4, UR43, UR7, UR4 ;  /* 0x000000072b0472a4 */ /* 0x000fc8000f8e0204 */
[----:B------:R-:W-:Y:S01]  /*15fa0*/  UIADD3 UR37, UR41, UR4, URZ ;  /* 0x0000000429257290 */ /* 0x000fe2000fffe03f */
[----:B------:R-:W-:Y:S11]  /*15fb0*/  @!P0 BRA `(.L_x_1294) ;  /* 0x0000000000408947 */ /* 0x000ff60003800000 */
        /* <DEDUP_REMOVED lines=11> */
[----:B--2---:R-:W-:Y:S02]  /*16070*/  IMAD.MOV.U32 R8, RZ, RZ, 0x70 ;  /* 0x00000070ff087424 */ /* 0x004fe400078e00ff */
[----:B------:R-:W-:Y:S02]  /*16080*/  IMAD.MOV.U32 R12, RZ, RZ, 0x1 ;  /* 0x00000001ff0c7424 */ /* 0x000fe400078e00ff */
[----:B------:R-:W-:-:S07]  /*16090*/  IMAD.MOV.U32 R13, RZ, RZ, RZ ;  /* 0x000000ffff0d7224 */ /* 0x000fce00078e00ff */
[----:B------:R-:W-:-:S07]  /*160a0*/  LEPC R20, `(.L_x_1294) ;  /* 0x000000001014794e */ /* 0x000fce0000000000 */
[----:B-1----:R-:W-:Y:S05]  /*160b0*/  CALL.ABS.NOINC R2 ;  /* 0x0000000002007343 */ /* 0x002fea0003c00000 */
.L_x_1294:
[----:B------:R-:W-:Y:S05]  /*160c0*/  BSYNC B6 ;  /* 0x0000000000067941 */ /* 0x000fea0003800000 */
.L_x_1293:
[----:B------:R-:W1:Y:S01]  /*160d0*/  S2R R2, SR_TID.X ;  /* 0x0000000000027919 */ /* 0x000e620000002100 */
[----:B--2---:R-:W2:Y:S01]  /*160e0*/  LDC R8, c[0x0][0x448] ;  /* 0x00011200ff087b82 */ /* 0x004ea20000000800 */
[----:B------:R-:W-:Y:S01]  /*160f0*/  ULDC.64 UR8, c[0x0][0xa00] ;  /* 0x0002800000087ab9 */ /* 0x000fe20000000a00 */
[----:B------:R-:W-:Y:S01]  /*16100*/  ULDC.64 UR6, c[0x0][0x2d8] ;  /* 0x0000b60000067ab9 */ /* 0x000fe20000000a00 */
[----:B------:R-:W3:Y:S01]  /*16110*/  S2R R0, SR_TID.X ;  /* 0x0000000000007919 */ /* 0x000ee20000002100 */
[----:B------:R-:W-:Y:S01]  /*16120*/  UISETP.NE.U32.AND UP0, UPT, UR8, URZ, UPT ;  /* 0x0000003f0800728c */ /* 0x000fe2000bf05070 */
[----:B------:R-:W-:Y:S01]  /*16130*/  UMOV UR4, UR40 ;  /* 0x0000002800047c82 */ /* 0x000fe20008000000 */
[----:B------:R-:W4:Y:S01]  /*16140*/  S2R R9, SR_TID.X ;  /* 0x0000000000097919 */ /* 0x000f220000002100 */
[----:B------:R-:W-:Y:S01]  /*16150*/  UMOV UR5, UR37 ;  /* 0x0000002500057c82 */ /* 0x000fe20008000000 */
[----:B------:R-:W-:Y:S02]  /*16160*/  UISETP.NE.AND.EX UP0, UPT, UR9, URZ, UPT, UP0 ;  /* 0x0000003f0900728c */ /* 0x000fe4000bf05300 */
[----:B------:R-:W-:-:S02]  /*16170*/  UIMAD.WIDE.U32 UR4, UR36, UR6, UR4 ;  /* 0x00000006240472a5 */ /* 0x000fc4000f8e0004 */
[----:B------:R-:W-:Y:S01]  /*16180*/  USHF.R.S32.HI UR6, URZ, 0x1f, UR38 ;  /* 0x0000001f3f067899 */ /* 0x000fe20008011426 */
[----:B------:R-:W-:Y:S01]  /*16190*/  ULDC.64 UR8, c[0x0][0x2e0] ;  /* 0x0000b80000087ab9 */ /* 0x000fe20000000a00 */
[----:B------:R-:W-:Y:S02]  /*161a0*/  UIMAD UR5, UR36, UR7, UR5 ;  /* 0x00000007240572a4 */ /* 0x000fe4000f8e0205 */
[----:B------:R-:W-:Y:S02]  /*161b0*/  USEL UR6, UR6, URZ, !UP0 ;  /* 0x0000003f06067287 */ /* 0x000fe4000c000000 */
[----:B------:R-:W-:Y:S02]  /*161c0*/  USEL UR7, UR38, URZ, !UP0 ;  /* 0x0000003f26077287 */ /* 0x000fe4000c000000 */
[----:B------:R-:W-:Y:S01]  /*161d0*/  UIMAD UR6, UR6, UR8, URZ ;  /* 0x00000008060672a4 */ /* 0x000fe2000f8e023f */
[----:B--2---:R-:W-:Y:S01]  /*161e0*/  ISETP.NE.AND P0, PT, R8, 0x1, PT ;  /* 0x000000010800780c */ /* 0x004fe20003f05270 */
[----:B------:R-:W-:-:S02]  /*161f0*/  UIMAD.WIDE.U32 UR4, UR7, UR8, UR4 ;  /* 0x00000008070472a5 */ /* 0x000fc4000f8e0004 */
[----:B------:R-:W-:Y:S01]  /*16200*/  UIMAD UR6, UR7, UR9, UR6 ;  /* 0x00000009070672a4 */ /* 0x000fe2000f8e0206 */
[----:B-1----:R-:W-:-:S03]  /*16210*/  LOP3.LUT R2, R2, 0x7f, RZ, 0xc0, !PT ;  /* 0x0000007f02027812 */ /* 0x002fc600078ec0ff */
[----:B------:R-:W-:Y:S01]  /*16220*/  UIADD3 UR6, UR5, UR6, URZ ;  /* 0x0000000605067290 */ /* 0x000fe2000fffe03f */
[----:B------:R-:W-:Y:S01]  /*16230*/  IMAD.U32 R6, RZ, RZ, UR4 ;  /* 0x00000004ff067e24 */ /* 0x000fe2000f8e00ff */
[----:B------:R-:W-:Y:S01]  /*16240*/  SHF.R.U32.HI R2, RZ, 0x3, R2 ;  /* 0x00000003ff027819 */ /* 0x000fe20000011602 */
[----:B---3--:R-:W-:-:S03]  /*16250*/  IMAD.SHL.U32 R0, R0, 0x10, RZ ;  /* 0x0000001000007824 */ /* 0x008fc600078e00ff */
[----:B------:R-:W1:Y:S01]  /*16260*/  @P0 LDC R3, c[0x0][0x450] ;  /* 0x00011400ff030b82 */ /* 0x000e620000000800 */
[----:B------:R-:W-:Y:S01]  /*16270*/  IMAD.U32 R7, RZ, RZ, UR5 ;  /* 0x00000005ff077e24 */ /* 0x000fe2000f8e00ff */
[----:B------:R-:W-:Y:S01]  /*16280*/  ULDC.64 UR4, c[0x0][0x2d0] ;  /* 0x0000b40000047ab9 */ /* 0x000fe20000000a00 */
[----:B----4-:R-:W-:Y:S01]  /*16290*/  IMAD.SHL.U32 R9, R9, 0x10, RZ ;  /* 0x0000001009097824 */ /* 0x010fe200078e00ff */
[----:B------:R-:W-:-:S03]  /*162a0*/  LOP3.LUT R0, R2, 0x70, R0, 0xf8, !PT ;  /* 0x0000007002007812 */ /* 0x000fc600078ef800 */
[----:B------:R-:W2:Y:S01]  /*162b0*/  S2R R7, SR_TID.X ;  /* 0x0000000000077919 */ /* 0x000ea20000002100 */
[----:B------:R-:W3:Y:S01]  /*162c0*/  @P0 LDC R2, c[0x0][0x44c] ;  /* 0x00011300ff020b82 */ /* 0x000ee20000000800 */
[----:B------:R-:W-:Y:S01]  /*162d0*/  IMAD.IADD R0, R0, 0x1, R18 ;  /* 0x0000000100007824 */ /* 0x000fe200078e0212 */
[----:B------:R-:W-:-:S03]  /*162e0*/  LOP3.LUT R9, R9, 0x70, RZ, 0xc0, !PT ;  /* 0x0000007009097812 */ /* 0x000fc600078ec0ff */
[----:B------:R-:W-:Y:S01]  /*162f0*/  IMAD.MOV.U32 R4, RZ, RZ, R0 ;  /* 0x000000ffff047224 */ /* 0x000fe200078e0000 */
[----:B------:R-:W-:Y:S01]  /*16300*/  LOP3.LUT R9, R9, 0x80, RZ, 0xfc, !PT ;  /* 0x0000008009097812 */ /* 0x000fe200078efcff */
[----:B---3--:R-:W-:-:S05]  /*16310*/  @P0 IMAD.HI.U32 R2, R0, R2, RZ ;  /* 0x0000000200020227 */ /* 0x008fca00078e00ff */
[----:B-1----:R-:W-:Y:S01]  /*16320*/  @P0 SHF.R.U32.HI R4, RZ, R3, R2 ;  /* 0x00000003ff040219 */ /* 0x002fe20000011602 */
[----:B------:R-:W-:Y:S01]  /*16330*/  IMAD.U32 R3, RZ, RZ, UR6 ;  /* 0x00000006ff037e24 */ /* 0x000fe2000f8e00ff */
[----:B------:R-:W-:Y:S01]  /*16340*/  ULDC.64 UR6, c[0x0][0x280] ;  /* 0x0000a00000067ab9 */ /* 0x000fe20000000a00 */
[----:B--2---:R-:W-:Y:S01]  /*16350*/  IMAD.SHL.U32 R10, R7, 0x10, RZ ;  /* 0x00000010070a7824 */ /* 0x004fe200078e00ff */
[--C-:B0-----:R-:W-:Y:S01]  /*16360*/  SHF.R.S32.HI R5, RZ, 0x1f, R4.reuse ;  /* 0x0000001fff057819 */ /* 0x101fe20000011404 */
[----:B------:R-:W-:-:S03]  /*16370*/  IMAD.MOV R2, RZ, RZ, -R4 ;  /* 0x000000ffff027224 */ /* 0x000fc600078e0a04 */
[----:B------:R-:W-:Y:S01]  /*16380*/  LOP3.LUT R10, R10, 0x70, RZ, 0xc0, !PT ;  /* 0x000000700a0a7812 */ /* 0x000fe200078ec0ff */
[----:B------:R-:W-:Y:S02]  /*16390*/  IMAD R0, R8, R2, R0 ;  /* 0x0000000208007224 */ /* 0x000fe400078e0200 */
[----:B------:R-:W-:Y:S02]  /*163a0*/  IMAD.MOV.U32 R2, RZ, RZ, R6 ;  /* 0x000000ffff027224 */ /* 0x000fe400078e0006 */
[----:B------:R-:W-:Y:S02]  /*163b0*/  IMAD R5, R5, UR4, RZ ;  /* 0x0000000405057c24 */ /* 0x000fe4000f8e02ff */
[----:B------:R-:W-:-:S04]  /*163c0*/  IMAD.WIDE.U32 R2, R4, UR4, R2 ;  /* 0x0000000404027c25 */ /* 0x000fc8000f8e0002 */
[----:B------:R-:W-:Y:S01]  /*163d0*/  IMAD R4, R4, UR5, R5 ;  /* 0x0000000504047c24 */ /* 0x000fe2000f8e0205 */
[----:B------:R-:W-:-:S03]  /*163e0*/  ULDC.64 UR4, c[0x0][0x2c8] ;  /* 0x0000b20000047ab9 */ /* 0x000fc60000000a00 */
[----:B------:R-:W-:Y:S01]  /*163f0*/  IMAD.IADD R3, R3, 0x1, R4 ;  /* 0x0000000103037824 */ /* 0x000fe200078e0204 */
[----:B------:R-:W-:Y:S01]  /*16400*/  SHF.R.S32.HI R4, RZ, 0x1f, R0 ;  /* 0x0000001fff047819 */ /* 0x000fe20000011400 */
[----:B------:R-:W-:-:S04]  /*16410*/  IMAD.WIDE.U32 R2, R0, UR4, R2 ;  /* 0x0000000400027c25 */ /* 0x000fc8000f8e0002 */
[----:B------:R-:W-:Y:S01]  /*16420*/  IMAD R4, R4, UR4, RZ ;  /* 0x0000000404047c24 */ /* 0x000fe2000f8e02ff */
[----:B------:R-:W-:Y:S02]  /*16430*/  ULDC UR4, c[0x0][0x2b8] ;  /* 0x0000ae0000047ab9 */ /* 0x000fe40000000800 */
[----:B------:R-:W-:Y:S01]  /*16440*/  ISETP.GE.AND P1, PT, R9, UR4, PT ;  /* 0x0000000409007c0c */ /* 0x000fe2000bf26270 */
[----:B------:R-:W-:Y:S01]  /*16450*/  IMAD R0, R0, UR5, R4 ;  /* 0x0000000500007c24 */ /* 0x000fe2000f8e0204 */
[----:B------:R0:W5:Y:S01]  /*16460*/  LDL R9, [R1+0x2c] ;  /* 0x00002c0001097983 */ /* 0x0001620000100800 */
[----:B------:R-:W-:Y:S02]  /*16470*/  IADD3 R4, P2, R2, UR6, RZ ;  /* 0x0000000602047c10 */ /* 0x000fe4000ff5e0ff */
[----:B------:R-:W-:Y:S01]  /*16480*/  ISETP.GE.AND P0, PT, R10, UR4, PT ;  /* 0x000000040a007c0c */ /* 0x000fe2000bf06270 */
[----:B------:R-:W-:Y:S01]  /*16490*/  UMOV UR4, 0xffffffff ;  /* 0xffffffff00047882 */ /* 0x000fe20000000000 */
[----:B------:R-:W-:-:S02]  /*164a0*/  IADD3.X R3, R3, UR7, R0, P2, !PT ;  /* 0x0000000703037c10 */ /* 0x000fc400097fe400 */
[----:B------:R-:W-:Y:S09]  /*164b0*/  BRA.DIV UR4, `(.L_x_1295) ;  /* 0x0000003a04547947 */ /* 0x000ff2000b800000 */
[----:B------:R-:W1:Y:S01]  /*164c0*/  S2R R5, SR_TID.X ;  /* 0x0000000000057919 */ /* 0x000e620000002100 */
[----:B------:R-:W-:Y:S01]  /*164d0*/  IMAD R2, R19, R8, RZ ;  /* 0x0000000813027224 */ /* 0x000fe200078e02ff */
[----:B------:R-:W2:Y:S04]  /*164e0*/  SHFL.IDX PT, R7, R4, RZ, 0x181f ;  /* 0x00181fff04077589 */ /* 0x000ea800000e0000 */
[----:B------:R-:W3:Y:S04]  /*164f0*/  SHFL.IDX PT, R6, R3, RZ, 0x181f ;  /* 0x00181fff03067589 */ /* 0x000ee800000e0000 */
[----:B------:R-:W-:Y:S01]  /*16500*/  SHFL.IDX PT, R8, R3, 0x1, 0x181f ;  /* 0x00381f0003087f89 */ /* 0x000fe200000e0000 */
[----:B-1----:R-:W-:-:S04]  /*16510*/  LOP3.LUT R5, R5, 0x7f, RZ, 0xc0, !PT ;  /* 0x0000007f05057812 */ /* 0x002fc800078ec0ff */
[----:B------:R-:W-:-:S05]  /*16520*/  SHF.R.U32.HI R5, RZ, 0x3, R5 ;  /* 0x00000003ff057819 */ /* 0x000fca0000011605 */
[----:B------:R-:W-:-:S04]  /*16530*/  IMAD.IADD R0, R5, 0x1, R18 ;  /* 0x0000000105007824 */ /* 0x000fc800078e0212 */
[C---:B------:R-:W-:Y:S01]  /*16540*/  VIADD R5, R0.reuse, 0x10 ;  /* 0x0000001000057836 */ /* 0x040fe20000000000 */
[----:B------:R-:W-:-:S04]  /*16550*/  ISETP.GE.AND P4, PT, R0, R2, PT ;  /* 0x000000020000720c */ /* 0x000fc80003f86270 */
[----:B------:R-:W-:Y:S02]  /*16560*/  ISETP.GE.AND P2, PT, R5, R2, PT ;  /* 0x000000020500720c */ /* 0x000fe40003f46270 */
[----:B------:R-:W1:Y:S07]  /*16570*/  SHFL.IDX PT, R5, R4, 0x1, 0x181f ;  /* 0x00381f0004057f89 */ /* 0x000e6e00000e0000 */
[----:B--2---:R-:W-:-:S05]  /*16580*/  @!P4 IADD3 R7, P3, R10, R7, RZ ;  /* 0x000000070a07c210 */ /* 0x004fca0007f7e0ff */
[----:B---3--:R-:W-:-:S05]  /*16590*/  @!P4 IMAD.X R6, RZ, RZ, R6, P3 ;  /* 0x000000ffff06c224 */ /* 0x008fca00018e0606 */
[----:B------:R-:W-:-:S04]  /*165a0*/  @!P4 LOP3.LUT R7, R7, R6, RZ, 0x3c, !PT ;  /* 0x000000060707c212 */ /* 0x000fc800078e3cff */
[----:B------:R-:W-:-:S04]  /*165b0*/  @!P4 LOP3.LUT R6, R7, R6, RZ, 0x3c, !PT ;  /* 0x000000060706c212 */ /* 0x000fc800078e3cff */
[----:B------:R-:W-:-:S05]  /*165c0*/  @!P4 LOP3.LUT R7, R7, R6, RZ, 0x3c, !PT ;  /* 0x000000060707c212 */ /* 0x000fca00078e3cff */
[----:B-----5:R-:W-:Y:S04]  /*165d0*/  @!P4 LDGSTS.E.BYPASS.LTC128B.128 [R9+0x18000], desc[UR48][R6.64], !P0 ;  /* 0x180000000609cfae */ /* 0x020fe8000c101d70 */
[----:B------:R1:W-:Y:S02]  /*165e0*/  @!P4 LDGSTS.E.BYPASS.LTC128B.128 [R9+0x1c000], desc[UR48][R6.64+0x80], !P1 ;  /* 0x1c0000800609cfae */ /* 0x0003e4000c901d70 */
[----:B-1----:R-:W-:Y:S01]  /*165f0*/  @!P2 IADD3 R7, P3, R10, R5, RZ ;  /* 0x000000050a07a210 */ /* 0x002fe20007f7e0ff */
[----:B------:R-:W-:-:S04]  /*16600*/  VIADD R5, R0, 0x20 ;  /* 0x0000002000057836 */ /* 0x000fc80000000000 */
[----:B------:R-:W-:-:S05]  /*16610*/  @!P2 IMAD.X R6, RZ, RZ, R8, P3 ;  /* 0x000000ffff06a224 */ /* 0x000fca00018e0608 */
[----:B------:R-:W-:-:S04]  /*16620*/  @!P2 LOP3.LUT R7, R7, R6, RZ, 0x3c, !PT ;  /* 0x000000060707a212 */ /* 0x000fc800078e3cff */
[----:B------:R-:W-:-:S04]  /*16630*/  @!P2 LOP3.LUT R6, R7, R6, RZ, 0x3c, !PT ;  /* 0x000000060706a212 */ /* 0x000fc800078e3cff */
[----:B------:R-:W-:-:S05]  /*16640*/  @!P2 LOP3.LUT R7, R7, R6, RZ, 0x3c, !PT ;  /* 0x000000060707a212 */ /* 0x000fca00078e3cff */
[----:B------:R-:W-:Y:S04]  /*16650*/  @!P2 LDGSTS.E.BYPASS.LTC128B.128 [R9+0x18800], desc[UR48][R6.64], !P0 ;  /* 0x188000000609afae */ /* 0x000fe8000c101d70 */
[----:B------:R1:W-:Y:S01]  /*16660*/  @!P2 LDGSTS.E.BYPASS.LTC128B.128 [R9+0x1c800], desc[UR48][R6.64+0x80], !P1 ;  /* 0x1c8000800609afae */ /* 0x0003e2000c901d70 */
[----:B------:R-:W-:Y:S01]  /*16670*/  ISETP.GE.AND P2, PT, R5, R2, PT ;  /* 0x000000020500720c */ /* 0x000fe20003f46270 */
[----:B------:R-:W-:Y:S02]  /*16680*/  VIADD R5, R0, 0x30 ;  /* 0x0000003000057836 */ /* 0x000fe40000000000 */
[----:B-1----:R-:W1:Y:S04]  /*16690*/  SHFL.IDX PT, R7, R4, 0x2, 0x181f ;  /* 0x00581f0004077f89 */ /* 0x002e6800000e0000 */
[----:B------:R-:W2:Y:S06]  /*166a0*/  SHFL.IDX PT, R6, R3, 0x2, 0x181f ;  /* 0x00581f0003067f89 */ /* 0x000eac00000e0000 */
[----:B-1----:R-:W-:-:S05]  /*166b0*/  @!P2 IADD3 R7, P3, R10, R7, RZ ;  /* 0x000000070a07a210 */ /* 0x002fca0007f7e0ff */
[----:B--2---:R-:W-:-:S05]  /*166c0*/  @!P2 IMAD.X R6, RZ, RZ, R6, P3 ;  /* 0x000000ffff06a224 */ /* 0x004fca00018e0606 */
        /* <DEDUP_REMOVED lines=38> */
[----:B------:R-:W-:-:S03]  /*16930*/  ISETP.GE.AND P2, PT, R5, R2, PT ;  /* 0x000000020500720c */ /* 0x000fc60003f46270 */
[----:B-1----:R-:W1:Y:S04]  /*16940*/  SHFL.IDX PT, R7, R4, 0x6, 0x181f ;  /* 0x00d81f0004077f89 */ /* 0x002e6800000e0000 */
[----:B------:R-:W2:Y:S04]  /*16950*/  SHFL.IDX PT, R6, R3, 0x6, 0x181f ;  /* 0x00d81f0003067f89 */ /* 0x000ea800000e0000 */
[----:B------:R-:W3:Y:S04]  /*16960*/  SHFL.IDX PT, R3, R3, 0x7, 0x181f ;  /* 0x00f81f0003037f89 */ /* 0x000ee800000e0000 */
[----:B------:R-:W4:Y:S01]  /*16970*/  SHFL.IDX PT, R4, R4, 0x7, 0x181f ;  /* 0x00f81f0004047f89 */ /* 0x000f2200000e0000 */
[----:B-1----:R-:W-:-:S05]  /*16980*/  @!P2 IADD3 R7, P3, R10, R7, RZ ;  /* 0x000000070a07a210 */ /* 0x002fca0007f7e0ff */
[----:B--2---:R-:W-:-:S05]  /*16990*/  @!P2 IMAD.X R6, RZ, RZ, R6, P3 ;  /* 0x000000ffff06a224 */ /* 0x004fca00018e0606 */
[----:B------:R-:W-:-:S04]  /*169a0*/  @!P2 LOP3.LUT R7, R7, R6, RZ, 0x3c, !PT ;  /* 0x000000060707a212 */ /* 0x000fc800078e3cff */
[----:B------:R-:W-:-:S04]  /*169b0*/  @!P2 LOP3.LUT R6, R7, R6, RZ, 0x3c, !PT ;  /* 0x000000060706a212 */ /* 0x000fc800078e3cff */
[----:B------:R-:W-:-:S05]  /*169c0*/  @!P2 LOP3.LUT R7, R7, R6, RZ, 0x3c, !PT ;  /* 0x000000060707a212 */ /* 0x000fca00078e3cff */
[----:B------:R1:W-:Y:S04]  /*169d0*/  @!P2 LDGSTS.E.BYPASS.LTC128B.128 [R9+0x1b000], desc[UR48][R6.64], !P0 ;  /* 0x1b0000000609afae */ /* 0x0003e8000c101d70 */
[----:B---34-:R1:W-:Y:S02]  /*169e0*/  @!P2 LDGSTS.E.BYPASS.LTC128B.128 [R9+0x1f000], desc[UR48][R6.64+0x80], !P1 ;  /* 0x1f0000800609afae */ /* 0x0183e4000c901d70 */
.L_x_1382:
[----:B------:R-:W-:Y:S01]  /*169f0*/  VIADD R0, R0, 0x70 ;  /* 0x0000007000007836 */ /* 0x000fe20000000000 */
[----:B------:R-:W-:Y:S04]  /*16a00*/  BSSY B0, `(.L_x_1296) ;  /* 0x000000a000007945 */ /* 0x000fe80003800000 */
[----:B------:R-:W-:-:S13]  /*16a10*/  ISETP.GE.AND P2, PT, R0, R2, PT ;  /* 0x000000020000720c */ /* 0x000fda0003f46270 */
[----:B------:R-:W-:Y:S05]  /*16a20*/  @P2 BRA `(.L_x_1297) ;  /* 0x00000000001c2947 */ /* 0x000fea0003800000 */
[----:B------:R-:W-:-:S05]  /*16a30*/  IADD3 R2, P2, R10, R4, RZ ;  /* 0x000000040a027210 */ /* 0x000fca0007f5e0ff */
[----:B------:R-:W-:-:S05]  /*16a40*/  IMAD.X R3, RZ, RZ, R3, P2 ;  /* 0x000000ffff037224 */ /* 0x000fca00010e0603 */
[----:B------:R-:W-:Y:S01]  /*16a50*/  @!PT LDS RZ, [RZ] ;  /* 0x00000000fffff984 */ /* 0x000fe20000000800 */
[----:B------:R-:W-:Y:S01]  /*16a60*/  @!PT LDS RZ, [RZ] ;  /* 0x00000000fffff984 */ /* 0x000fe20000000800 */
[----:B------:R-:W-:Y:S01]  /*16a70*/  @!PT LDS RZ, [RZ] ;  /* 0x00000000fffff984 */ /* 0x000fe20000000800 */
[----:B------:R3:W-:Y:S04]  /*16a80*/  LDGSTS.E.BYPASS.LTC128B.128 [R9+0x1b800], desc[UR48][R2.64], !P0 ;  /* 0x1b80000002097fae */ /* 0x0007e8000c101d70 */
[----:B------:R3:W-:Y:S02]  /*16a90*/  LDGSTS.E.BYPASS.LTC128B.128 [R9+0x1f800], desc[UR48][R2.64+0x80], !P1 ;  /* 0x1f80008002097fae */ /* 0x0007e4000c901d70 */
.L_x_1297:
[----:B------:R-:W-:Y:S05]  /*16aa0*/  BSYNC B0 ;  /* 0x0000000000007941 */ /* 0x000fea0003800000 */
.L_x_1296:
[----:B------:R-:W-:Y:S01]  /*16ab0*/  NOP ;  /* 0x0000000000007918 */ /* 0x000fe20000000000 */
[----:B------:R-:W-:-:S13]  /*16ac0*/  PLOP3.LUT P0, PT, PT, PT, PT, 0x80, 0x0 ;  /* 0x000000000000781c */ /* 0x000fda0003f0f070 */
.L_x_1298:
        /* <DEDUP_REMOVED lines=16> */
[----:B------:R-:W4:Y:S03]  /*16bd0*/  SYNCS.PHASECHK.TRANS64.TRYWAIT P0, [R17+URZ+0x28420], R0 ;  /* 0x02842000110075a7 */ /* 0x000f26000800017f */
[----:B---34-:R-:W-:Y:S05]  /*16be0*/  @!P0 BRA `(.L_x_1300) ;  /* 0x0000003c00508947 */ /* 0x018fea0003800000 */
.L_x_1383:
[----:B------:R-:W-:Y:S05]  /*16bf0*/  BSYNC B0 ;  /* 0x0000000000007941 */ /* 0x000fea0003800000 */
.L_x_1299:
[----:B------:R-:W3:Y:S04]  /*16c00*/  LDL.LU R3, [R1+0x30] ;  /* 0x0000300001037983 */ /* 0x000ee80000300800 */
[----:B------:R-:W4:Y:S01]  /*16c10*/  LDL R2, [R1+0x14] ;  /* 0x0000140001027983 */ /* 0x000f220000100800 */
[----:B---3--:R-:W-:-:S05]  /*16c20*/  VIADD R0, R3, 0xfffffffe ;  /* 0xfffffffe03007836 */ /* 0x008fca0000000000 */
[----:B----4-:R-:W-:-:S13]  /*16c30*/  ISETP.GE.AND P0, PT, R0, R2, PT ;  /* 0x000000020000720c */ /* 0x010fda0003f06270 */
[----:B------:R-:W-:Y:S05]  /*16c40*/  @!P0 BRA `(.L_x_1301) ;  /* 0x0000000c00ec8947 */ /* 0x000fea0003800000 */
[----:B-12---:R1:W5:Y:S04]  /*16c50*/  LDL.LU R6, [R1] ;  /* 0x0000000001067983 */ /* 0x0063680000300800 */
[----:B------:R1:W5:Y:S02]  /*16c60*/  LDL.LU R7, [R1+0x4] ;  /* 0x0000040001077983 */ /* 0x0003640000300800 */
.L_x_1323:
[----:B------:R-:W2:Y:S01]  /*16c70*/  LDL R2, [R1+0xc] ;  /* 0x00000c0001027983 */ /* 0x000ea20000100800 */
[----:B-----5:R-:W-:Y:S01]  /*16c80*/  VIADD R3, R6, 0x1 ;  /* 0x0000000106037836 */ /* 0x020fe20000000000 */
        /* <DEDUP_REMOVED lines=18> */
[----:B------:R-:W2:Y:S01]  /*16db0*/  LDL R11, [R1+0x8] ;  /* 0x00000800010b7983 */ /* 0x000ea20000100800 */
[----:B----4-:R-:W-:-:S13]  /*16dc0*/  ISETP.NE.AND P0, PT, R5, 0x1, PT ;  /* 0x000000010500780c */ /* 0x010fda0003f05270 */
[----:B------:R-:W4:Y:S02]  /*16dd0*/  @P0 LDC.64 R2, c[0x0][0x440] ;  /* 0x00011000ff020b82 */ /* 0x000f240000000a00 */
[----:B----4-:R-:W-:-:S04]  /*16de0*/  @P0 IMAD.HI.U32 R4, R0, R2, RZ ;  /* 0x0000000200040227 */ /* 0x010fc800078e00ff */
[----:B------:R-:W-:Y:S01]  /*16df0*/  IMAD.MOV.U32 R2, RZ, RZ, R0 ;  /* 0x000000ffff027224 */ /* 0x000fe200078e0000 */
[----:B------:R-:W-:-:S04]  /*16e00*/  @P0 SHF.R.U32.HI R2, RZ, R3, R4 ;  /* 0x00000003ff020219 */ /* 0x000fc80000011604 */
[--C-:B------:R-:W-:Y:S01]  /*16e10*/  SHF.R.S32.HI R3, RZ, 0x1f, R2.reuse ;  /* 0x0000001fff037819 */ /* 0x100fe20000011402 */
[----:B------:R-:W-:-:S04]  /*16e20*/  IMAD.MOV R8, RZ, RZ, -R2 ;  /* 0x000000ffff087224 */ /* 0x000fc800078e0a02 */
[----:B------:R-:W-:Y:S02]  /*16e30*/  IMAD R8, R5, R8, R0 ;  /* 0x0000000805087224 */ /* 0x000fe400078e0200 */
[----:B---3--:R-:W-:-:S04]  /*16e40*/  IMAD R4, R12, UR6, RZ ;  /* 0x000000060c047c24 */ /* 0x008fc8000f8e02ff */
[C---:B--2---:R-:W-:Y:S02]  /*16e50*/  IMAD R4, R11.reuse, UR7, R4 ;  /* 0x000000070b047c24 */ /* 0x044fe4000f8e0204 */
[----:B------:R-:W-:-:S04]  /*16e60*/  IMAD.WIDE.U32 R2, R11, UR6, R2 ;  /* 0x000000060b027c25 */ /* 0x000fc8000f8e0002 */
[----:B------:R-:W-:Y:S01]  /*16e70*/  IMAD.IADD R3, R4, 0x1, R3 ;  /* 0x0000000104037824 */ /* 0x000fe200078e0203 */
[----:B------:R-:W-:-:S04]  /*16e80*/  LEA R4, P0, R2, UR4, 0x2 ;  /* 0x0000000402047c11 */ /* 0x000fc8000f8010ff */
[----:B------:R-:W-:-:S05]  /*16e90*/  LEA.HI.X R5, R2, UR5, R3, 0x2, P0 ;  /* 0x0000000502057c11 */ /* 0x000fca00080f1403 */
[----:B------:R3:W5:Y:S04]  /*16ea0*/  LDG.E R16, desc[UR48][R4.64] ;  /* 0x0000003004107981 */ /* 0x000768000c1e1900 */
.L_x_1304:
        /* <DEDUP_REMOVED lines=8> */
.L_x_1384:
[----:B------:R-:W-:Y:S05]  /*16f30*/  BSYNC B1 ;  /* 0x0000000000017941 */ /* 0x000fea0003800000 */
.L_x_1305:
[----:B------:R-:W-:Y:S04]  /*16f40*/  BSSY B1, `(.L_x_1307) ;  /* 0x0000009000017945 */ /* 0x000fe80003800000 */
[----:B------:R-:W-:Y:S05]  /*16f50*/  @P1 BRA `(.L_x_1308) ;  /* 0x00000000001c1947 */ /* 0x000fea0003800000 */
[----:B------:R-:W4:Y:S02]  /*16f60*/  S2R R2, SR_TID.X ;  /* 0x0000000000027919 */ /* 0x000f240000002100 */
[----:B----4-:R-:W-:Y:S01]  /*16f70*/  LOP3.LUT R5, R2, 0x1f, RZ, 0xc0, !PT ;  /* 0x0000001f02057812 */ /* 0x010fe200078ec0ff */
[----:B------:R-:W-:-:S03]  /*16f80*/  IMAD.MOV.U32 R2, RZ, RZ, 0x4000 ;  /* 0x00004000ff027424 */ /* 0x000fc600078e00ff */
[----:B------:R-:W-:Y:S01]  /*16f90*/  ISETP.NE.AND P0, PT, R5, RZ, PT ;  /* 0x000000ff0500720c */ /* 0x000fe20003f05270 */
[----:B------:R4:W-:-:S12]  /*16fa0*/  SYNCS.ARRIVE.TRANS64 RZ, [R4+URZ+0x28470], R2 ;  /* 0x0284700204ff79a7 */ /* 0x0009d8000800003f */
[----:B----4-:R-:W-:Y:S05]  /*16fb0*/  @!P0 BRA `(.L_x_1308) ;  /* 0x0000000000048947 */ /* 0x010fea0003800000 */
[----:B------:R-:W-:Y:S01]  /*16fc0*/  BPT.TRAP 0x1 ;  /* 0x000000040000795c */ /* 0x000fe20000300000 */
.L_x_1308:
[----:B------:R-:W-:Y:S05]  /*16fd0*/  BSYNC B1 ;  /* 0x0000000000017941 */ /* 0x000fea0003800000 */
.L_x_1307:
[----:B------:R-:W4:Y:S04]  /*16fe0*/  LDL R2, [R1] ;  /* 0x0000000001027983 */ /* 0x000f280000100800 */
[----:B------:R-:W2:Y:S01]  /*16ff0*/  LDL R5, [R1+0x1c] ;  /* 0x00001c0001057983 */ /* 0x000ea20000100800 */
[----:B------:R-:W-:Y:S01]  /*17000*/  IMAD.MOV.U32 R13, RZ, RZ, RZ ;  /* 0x000000ffff0d7224 */ /* 0x000fe200078e00ff */
[----:B------:R-:W-:Y:S01]  /*17010*/  UIADD3 UR4, UP0, UR44, 0x470, URZ ;  /* 0x000004702c047890 */ /* 0x000fe2000ff1e03f */
[----:B------:R-:W-:Y:S01]  /*17020*/  PLOP3.LUT P0, PT, PT, PT, PT, 0x80, 0x0 ;  /* 0x000000000000781c */ /* 0x000fe20003f0f070 */
[----:B------:R-:W-:Y:S01]  /*17030*/  UMOV UR6, 0x0 ;  /* 0x0000000000067882 */ /* 0x000fe20000000000 */
[----:B------:R-:W-:Y:S01]  /*17040*/  UMOV UR7, 0x14f00000 ;  /* 0x14f0000000077882 */ /* 0x000fe20000000000 */
[----:B------:R-:W-:Y:S01]  /*17050*/  R2UR UR10, R13 ;  /* 0x000000000d0a72ca */ /* 0x000fe200000e0000 */
[----:B------:R-:W-:Y:S01]  /*17060*/  UIADD3.X UR5, URZ, UR45, URZ, UP0, !UPT ;  /* 0x0000002d3f057290 */ /* 0x000fe200087fe43f */
[----:B----4-:R-:W-:-:S02]  /*17070*/  IMAD R2, R2, 0x4000, R17 ;  /* 0x0000400002027824 */ /* 0x010fc400078e0211 */
[----:B--2---:R-:W-:Y:S02]  /*17080*/  IMAD R8, R8, 0x40, R5 ;  /* 0x0000004008087824 */ /* 0x004fe400078e0205 */
[----:B------:R-:W-:Y:S02]  /*17090*/  VIADD R5, R4, 0x28470 ;  /* 0x0002847004057836 */ /* 0x000fe40000000000 */
[----:B------:R-:W-:-:S07]  /*170a0*/  VIADD R9, R2, 0x10000 ;  /* 0x0001000002097836 */ /* 0x000fce0000000000 */
.L_x_1309:
        /* <DEDUP_REMOVED lines=9> */
[----:B--2---:R-:W-:Y:S05]  /*17140*/  @P0 BRA.U.ANY `(.L_x_1309) ;  /* 0xfffffffd00d80947 */ /* 0x004fea000393ffff */
[----:B------:R-:W-:Y:S01]  /*17150*/  IMAD.MOV.U32 R12, RZ, RZ, 0x80 ;  /* 0x00000080ff0c7424 */ /* 0x000fe200078e00ff */
[----:B------:R-:W-:Y:S01]  /*17160*/  PLOP3.LUT P0, PT, PT, PT, PT, 0x80, 0x0 ;  /* 0x000000000000781c */ /* 0x000fe20003f0f070 */
[----:B------:R-:W-:Y:S01]  /*17170*/  VIADD R9, R2, 0x12000 ;  /* 0x0001200002097836 */ /* 0x000fe20000000000 */
[----:B------:R-:W-:Y:S01]  /*17180*/  UMOV UR6, 0x0 ;  /* 0x0000000000067882 */ /* 0x000fe20000000000 */
[----:B------:R-:W-:Y:S01]  /*17190*/  UMOV UR7, 0x14f00000 ;  /* 0x14f0000000077882 */ /* 0x000fe20000000000 */
[----:B------:R-:W-:-:S15]  /*171a0*/  R2UR UR10, R12 ;  /* 0x000000000c0a72ca */ /* 0x000fde00000e0000 */
.L_x_1310:
        /* <DEDUP_REMOVED lines=10> */
[----:B------:R-:W2:Y:S01]  /*17250*/  SYNCS.PHASECHK.TRANS64.TRYWAIT P0, [R4+URZ+0x28440], R3 ;  /* 0x02844003040075a7 */ /* 0x000ea2000800017f */
[----:B------:R-:W-:Y:S04]  /*17260*/  BSSY B1, `(.L_x_1311) ;  /* 0x0000002000017945 */ /* 0x000fe80003800000 */
[----:B--2---:R-:W-:Y:S05]  /*17270*/  @!P0 BRA `(.L_x_1312) ;  /* 0x0000003400d48947 */ /* 0x004fea0003800000 */
.L_x_1385:
[----:B------:R-:W-:Y:S05]  /*17280*/  BSYNC B1 ;  /* 0x0000000000017941 */ /* 0x000fea0003800000 */
.L_x_1311:
[----:B------:R-:W-:Y:S01]  /*17290*/  BSSY B1, `(.L_x_1313) ;  /* 0x000000b000017945 */ /* 0x000fe20003800000 */
[----:B------:R-:W-:Y:S02]  /*172a0*/  IMAD.MOV.U32 R10, RZ, RZ, 0x0 ;  /* 0x00000000ff0a7424 */ /* 0x000fe400078e00ff */
[----:B------:R-:W-:Y:S01]  /*172b0*/  IMAD.MOV.U32 R11, RZ, RZ, 0x14f00000 ;  /* 0x14f00000ff0b7424 */ /* 0x000fe200078e00ff */
[----:B------:R-:W-:Y:S06]  /*172c0*/  @P1 BRA `(.L_x_1314) ;  /* 0x00000000001c1947 */ /* 0x000fec0003800000 */
[----:B------:R-:W4:Y:S01]  /*172d0*/  S2R R5, SR_TID.X ;  /* 0x0000000000057919 */ /* 0x000f220000002100 */
[----:B--23--:R-:W-:-:S04]  /*172e0*/  IMAD.MOV.U32 R3, RZ, RZ, 0x4000 ;  /* 0x00004000ff037424 */ /* 0x00cfc800078e00ff */
[----:B------:R2:W-:Y:S01]  /*172f0*/  SYNCS.ARRIVE.TRANS64 RZ, [R4+URZ+0x28430], R3 ;  /* 0x0284300304ff79a7 */ /* 0x0005e2000800003f */
[----:B----4-:R-:W-:-:S04]  /*17300*/  LOP3.LUT R5, R5, 0x1f, RZ, 0xc0, !PT ;  /* 0x0000001f05057812 */ /* 0x010fc800078ec0ff */
[----:B------:R-:W-:-:S13]  /*17310*/  ISETP.NE.AND P0, PT, R5, RZ, PT ;  /* 0x000000ff0500720c */ /* 0x000fda0003f05270 */
[----:B--2---:R-:W-:Y:S05]  /*17320*/  @!P0 BRA `(.L_x_1314) ;  /* 0x0000000000048947 */ /* 0x004fea0003800000 */
[----:B------:R-:W-:Y:S01]  /*17330*/  BPT.TRAP 0x1 ;  /* 0x000000040000795c */ /* 0x000fe20000300000 */
.L_x_1314:
[----:B------:R-:W-:Y:S05]  /*17340*/  BSYNC B1 ;  /* 0x0000000000017941 */ /* 0x000fea0003800000 */
.L_x_1313:
[----:B------:R-:W-:Y:S01]  /*17350*/  R2UR UR10, R13 ;  /* 0x000000000d0a72ca */ /* 0x000fe200000e0000 */
[----:B------:R-:W-:Y:S01]  /*17360*/  UIADD3 UR4, UP0, UR44, 0x370, URZ ;  /* 0x000003702c047890 */ /* 0x000fe2000ff1e03f */
[----:B------:R-:W-:Y:S01]  /*17370*/  R2UR UR6, R10 ;  /* 0x000000000a0672ca */ /* 0x000fe200000e0000 */
[----:B--23--:R-:W-:Y:S01]  /*17380*/  VIADD R4, R4, 0x28430 ;  /* 0x0002843004047836 */ /* 0x00cfe20000000000 */
[----:B------:R-:W-:Y:S01]  /*17390*/  R2UR UR7, R11 ;  /* 0x000000000b0772ca */ /* 0x000fe200000e0000 */
[----:B------:R-:W-:Y:S01]  /*173a0*/  VIADD R3, R2, 0x20000 ;  /* 0x0002000002037836 */ /* 0x000fe20000000000 */
[----:B------:R-:W-:Y:S01]  /*173b0*/  PLOP3.LUT P0, PT, PT, PT, PT, 0x80, 0x0 ;  /* 0x000000000000781c */ /* 0x000fe20003f0f070 */
[----:B------:R-:W-:-:S12]  /*173c0*/  UIADD3.X UR5, URZ, UR45, URZ, UP0, !UPT ;  /* 0x0000002d3f057290 */ /* 0x000fd800087fe43f */
.L_x_1315:
        /* <DEDUP_REMOVED lines=10> */
[----:B------:R-:W-:Y:S01]  /*17470*/  R2UR UR10, R12 ;  /* 0x000000000c0a72ca */ /* 0x000fe200000e0000 */
[----:B------:R-:W-:Y:S01]  /*17480*/  VIADD R2, R2, 0x22000 ;  /* 0x0002200002027836 */ /* 0x000fe20000000000 */
[----:B------:R-:W-:Y:S02]  /*17490*/  R2UR UR6, R10 ;  /* 0x000000000a0672ca */ /* 0x000fe400000e0000 */
[----:B------:R-:W-:Y:S02]  /*174a0*/  R2UR UR7, R11 ;  /* 0x000000000b0772ca */ /* 0x000fe400000e0000 */
[----:B------:R-:W-:-:S13]  /*174b0*/  PLOP3.LUT P0, PT, PT, PT, PT, 0x80, 0x0 ;  /* 0x000000000000781c */ /* 0x000fda0003f0f070 */
.L_x_1316:
        /* <DEDUP_REMOVED lines=10> */
.L_x_1303:
[----:B------:R-:W-:Y:S05]  /*17560*/  BSYNC B0 ;  /* 0x0000000000007941 */ /* 0x000fea0003800000 */
.L_x_1302:
[----:B------:R-:W-:-:S06]  /*17570*/  UISETP.NE.AND UP0, UPT, UR39, 0x3, UPT ;  /* 0x000000032700788c */ /* 0x000fcc000bf05270 */
[----:B------:R-:W-:-:S13]  /*17580*/  PLOP3.LUT P0, PT, PT, PT, UP0, 0x80, 0x0 ;  /* 0x000000000000781c */ /* 0x000fda0003f0f008 */
[----:B------:R-:W-:Y:S05]  /*17590*/  @!P0 BRA `(.L_x_1317) ;  /* 0x0000000000048947 */ /* 0x000fea0003800000 */
[----:B------:R-:W-:Y:S01]  /*175a0*/  BPT.TRAP 0x1 ;  /* 0x000000040000795c */ /* 0x000fe20000300000 */
.L_x_1317:
        /* <DEDUP_REMOVED lines=8> */
.L_x_1386:
[----:B------:R-:W-:Y:S05]  /*17630*/  BSYNC B0 ;  /* 0x0000000000007941 */ /* 0x000fea0003800000 */
.L_x_1318:
[----:B------:R-:W-:Y:S05]  /*17640*/  @!P1 BRA `(.L_x_1320) ;  /* 0x0000000000049947 */ /* 0x000fea0003800000 */
[----:B------:R-:W-:Y:S01]  /*17650*/  BPT.TRAP 0x1 ;  /* 0x000000040000795c */ /* 0x000fe20000300000 */
.L_x_1320:
[----:B------:R-:W-:Y:S01]  /*17660*/  SHF.L.U32 R3, R7, 0x1f, RZ ;  /* 0x0000001f07037819 */ /* 0x000fe200000006ff */
[----:B---3--:R-:W-:-:S03]  /*17670*/  IMAD.SHL.U32 R2, R6, 0x4000, RZ ;  /* 0x0000400006027824 */ /* 0x008fc600078e00ff */
[----:B------:R-:W3:Y:S02]  /*17680*/  SYNCS.PHASECHK.TRANS64.TRYWAIT P0, [R19+URZ+0x28460], R3 ;  /* 0x02846003130075a7 */ /* 0x000ee4000800017f */
[----:B---3--:R-:W-:Y:S05]  /*17690*/  @!P0 BRA `(.L_x_1321) ;  /* 0x0000003000f48947 */ /* 0x008fea0003800000 */
.L_x_1387:
[----:B------:R-:W3:Y:S04]  /*176a0*/  LDL R4, [R1+0x24] ;  /* 0x0000240001047983 */ /* 0x000ee80000100800 */
[----:B------:R-:W4:Y:S01]  /*176b0*/  LDL R12, [R1+0x20] ;  /* 0x00002000010c7983 */ /* 0x000f220000100800 */
[----:B------:R-:W-:Y:S05]  /*176c0*/  WARPSYNC.ALL ;  /* 0x0000000000007948 */ /* 0x000fea0003800000 */
[----:B------:R-:W5:Y:S01]  /*176d0*/  S2R R5, SR_TID.X ;  /* 0x0000000000057919 */ /* 0x000f620000002100 */
[----:B------:R-:W-:Y:S01]  /*176e0*/  IMAD.MOV.U32 R13, RZ, RZ, 0x40 ;  /* 0x00000040ff0d7424 */ /* 0x000fe200078e00ff */
[----:B-----5:R-:W-:-:S04]  /*176f0*/  LOP3.LUT P0, RZ, R5, 0x4, RZ, 0xc0, !PT ;  /* 0x0000000405ff7812 */ /* 0x020fc8000780c0ff */
[----:B------:R-:W-:Y:S02]  /*17700*/  SEL R13, R13, 0xffffffc0, !P0 ;  /* 0xffffffc00d0d7807 */ /* 0x000fe40004000000 */
[----:B---3--:R-:W-:Y:S02]  /*17710*/  LOP3.LUT R3, R2, R4, RZ, 0xfc, !PT ;  /* 0x0000000402037212 */ /* 0x008fe400078efcff */
[----:B----4-:R-:W-:-:S03]  /*17720*/  IADD3 R2, R17, R2, R12 ;  /* 0x0000000211027210 */ /* 0x010fc60007ffe00c */
[----:B------:R-:W-:-:S04]  /*17730*/  IMAD.IADD R3, R17, 0x1, R3 ;  /* 0x0000000111037824 */ /* 0x000fc800078e0203 */
[----:B------:R-:W-:Y:S01]  /*17740*/  IMAD.IADD R18, R13, 0x1, R3 ;  /* 0x000000010d127824 */ /* 0x000fe200078e0203 */
[----:B--2---:R-:W2:Y:S02]  /*17750*/  LDSM.16.MT88.4 R8, [R3+0x10000] ;  /* 0x010000000308783b */ /* 0x004ea40000004200 */
[C-C-:B--2---:R-:W-:Y:S02]  /*17760*/  PRMT R4, R8.reuse, 0x6420, R9.reuse ;  /* 0x0000642008047816 */ /* 0x144fe40000000009 */
[----:B------:R-:W-:Y:S02]  /*17770*/  PRMT R5, R8, 0x7531, R9 ;  /* 0x0000753108057816 */ /* 0x000fe40000000009 */
[C-C-:B------:R-:W-:Y:S02]  /*17780*/  PRMT R6, R10.reuse, 0x6420, R11.reuse ;  /* 0x000064200a067816 */ /* 0x140fe4000000000b */
[----:B------:R-:W-:Y:S02]  /*17790*/  PRMT R7, R10, 0x7531, R11 ;  /* 0x000075310a077816 */ /* 0x000fe4000000000b */
[----:B------:R-:W2:Y:S04]  /*177a0*/  LDSM.16.MT88.4 R8, [R18+0x10000] ;  /* 0x010000001208783b */ /* 0x000ea80000004200 */
[----:B------:R-:W-:Y:S01]  /*177b0*/  STSM.16.M88.4 [R2+0x8000], R4 ;  /* 0x0080000402007844 */ /* 0x000fe20000000200 */
[----:B--2---:R-:W-:-:S02]  /*177c0*/  PRMT R12, R8, 0x6420, R9 ;  /* 0x00006420080c7816 */ /* 0x004fc40000000009 */
[----:B------:R-:W-:Y:S02]  /*177d0*/  PRMT R13, R8, 0x7531, R9 ;  /* 0x00007531080d7816 */ /* 0x000fe40000000009 */
[C-C-:B------:R-:W-:Y:S02]  /*177e0*/  PRMT R14, R10.reuse, 0x6420, R11.reuse ;  /* 0x000064200a0e7816 */ /* 0x140fe4000000000b */
[----:B------:R-:W-:-:S05]  /*177f0*/  PRMT R15, R10, 0x7531, R11 ;  /* 0x000075310a0f7816 */ /* 0x000fca000000000b */
[----:B------:R-:W-:Y:S04]  /*17800*/  STSM.16.M88.4 [R2+0x9000], R12 ;  /* 0x0090000c02007844 */ /* 0x000fe80000000200 */
[----:B------:R-:W2:Y:S02]  /*17810*/  LDSM.16.MT88.4 R8, [R3+0x12000] ;  /* 0x012000000308783b */ /* 0x000ea40000004200 */
[C-C-:B--2---:R-:W-:Y:S02]  /*17820*/  PRMT R4, R8.reuse, 0x6420, R9.reuse ;  /* 0x0000642008047816 */ /* 0x144fe40000000009 */
[----:B------:R-:W-:Y:S02]  /*17830*/  PRMT R5, R8, 0x7531, R9 ;  /* 0x0000753108057816 */ /* 0x000fe40000000009 */
[----:B------:R-:W-:-:S02]  /*17840*/  PRMT R6, R10, 0x6420, R11 ;  /* 0x000064200a067816 */ /* 0x000fc4000000000b */
[----:B------:R-:W-:Y:S02]  /*17850*/  PRMT R7, R10, 0x7531, R11 ;  /* 0x000075310a077816 */ /* 0x000fe4000000000b */
[----:B------:R-:W2:Y:S04]  /*17860*/  LDSM.16.MT88.4 R8, [R18+0x12000] ;  /* 0x012000001208783b */ /* 0x000ea80000004200 */
[----:B------:R3:W-:Y:S02]  /*17870*/  STSM.16.M88.4 [R2+0xa000], R4 ;  /* 0x00a0000402007844 */ /* 0x0007e40000000200 */
[----:B---3--:R-:W3:Y:S01]  /*17880*/  S2R R7, SR_TID.X ;  /* 0x0000000000077919 */ /* 0x008ee20000002100 */
[C-C-:B--2---:R-:W-:Y:S02]  /*17890*/  PRMT R12, R8.reuse, 0x6420, R9.reuse ;  /* 0x00006420080c7816 */ /* 0x144fe40000000009 */
[----:B------:R-:W-:-:S02]  /*178a0*/  PRMT R13, R8, 0x7531, R9 ;  /* 0x00007531080d7816 */ /* 0x000fc40000000009 */
[C-C-:B------:R-:W-:Y:S02]  /*178b0*/  PRMT R14, R10.reuse, 0x6420, R11.reuse ;  /* 0x000064200a0e7816 */ /* 0x140fe4000000000b */
[----:B------:R-:W-:-:S05]  /*178c0*/  PRMT R15, R10, 0x7531, R11 ;  /* 0x000075310a0f7816 */ /* 0x000fca000000000b */
[----:B------:R2:W-:Y:S01]  /*178d0*/  STSM.16.M88.4 [R2+0xb000], R12 ;  /* 0x00b0000c02007844 */ /* 0x0005e20000000200 */
[----:B---3--:R-:W-:-:S03]  /*178e0*/  LOP3.LUT P0, RZ, R7, 0x4, RZ, 0xc0, !PT ;  /* 0x0000000407ff7812 */ /* 0x008fc6000780c0ff */
[----:B------:R-:W3:Y:S01]  /*178f0*/  LDSM.16.MT88.4 R8, [R3+0x11000] ;  /* 0x011000000308783b */ /* 0x000ee20000004200 */
[----:B--2---:R-:W-:-:S05]  /*17900*/  IMAD.MOV.U32 R15, RZ, RZ, 0x20 ;  /* 0x00000020ff0f7424 */ /* 0x004fca00078e00ff */
[----:B------:R-:W-:-:S04]  /*17910*/  SEL R15, R15, 0xffffffe0, !P0 ;  /* 0xffffffe00f0f7807 */ /* 0x000fc80004000000 */
[----:B------:R-:W-:Y:S02]  /*17920*/  IADD3 R2, R15, 0x8000, R2 ;  /* 0x000080000f027810 */ /* 0x000fe40007ffe002 */
[C-C-:B---3--:R-:W-:Y:S02]  /*17930*/  PRMT R4, R8.reuse, 0x6420, R9.reuse ;  /* 0x0000642008047816 */ /* 0x148fe40000000009 */
[----:B------:R-:W-:Y:S02]  /*17940*/  PRMT R5, R8, 0x7531, R9 ;  /* 0x0000753108057816 */ /* 0x000fe40000000009 */
[C-C-:B------:R-:W-:Y:S02]  /*17950*/  PRMT R6, R10.reuse, 0x6420, R11.reuse ;  /* 0x000064200a067816 */ /* 0x140fe4000000000b */
[----:B------:R-:W-:Y:S02]  /*17960*/  PRMT R7, R10, 0x7531, R11 ;  /* 0x000075310a077816 */ /* 0x000fe4000000000b */
[----:B------:R-:W2:Y:S04]  /*17970*/  LDSM.16.MT88.4 R8, [R18+0x11000] ;  /* 0x011000001208783b */ /* 0x000ea80000004200 */
[----:B------:R-:W-:Y:S01]  /*17980*/  STSM.16.M88.4 [R2], R4 ;  /* 0x0000000402007844 */ /* 0x000fe20000000200 */
        /* <DEDUP_REMOVED lines=12> */
[C-C-:B--2---:R-:W-:Y:S02]  /*17a50*/  PRMT R4, R8.reuse, 0x6420, R9.reuse ;  /* 0x0000642008047816 */ /* 0x144fe40000000009 */
        /* <DEDUP_REMOVED lines=9> */
[----:B---3--:R-:W3:Y:S01]  /*17af0*/  FENCE.VIEW.ASYNC.S ;  /* 0x00000000000073c6 */ /* 0x008ee20000000000 */
[----:B------:R-:W-:Y:S05]  /*17b00*/  @!P1 BRA `(.L_x_1322) ;  /* 0x0000000000049947 */ /* 0x000fea0003800000 */
[----:B------:R-:W-:Y:S01]  /*17b10*/  BPT.TRAP 0x1 ;  /* 0x000000040000795c */ /* 0x000fe20000300000 */
.L_x_1322:
[----:B--2---:R-:W2:Y:S01]  /*17b20*/  S2R R2, SR_TID.X ;  /* 0x0000000000027919 */ /* 0x004ea20000002100 */
[----:B---3--:R3:W-:Y:S01]  /*17b30*/  SYNCS.ARRIVE.TRANS64.A1T0 RZ, [R19+URZ+0x28450], RZ ;  /* 0x028450ff13ff79a7 */ /* 0x0087e2000810003f */
[----:B------:R4:W5:Y:S04]  /*17b40*/  LDL R6, [R1] ;  /* 0x0000000001067983 */ /* 0x0009680000100800 */
[----:B------:R4:W5:Y:S01]  /*17b50*/  LDL R7, [R1+0x4] ;  /* 0x0000040001077983 */ /* 0x0009620000100800 */
[----:B--2---:R-:W-:-:S03]  /*17b60*/  LOP3.LUT R3, R2, 0x7f, RZ, 0xc0, !PT ;  /* 0x0000007f02037812 */ /* 0x004fc600078ec0ff */
[----:B------:R-:W2:Y:S01]  /*17b70*/  LDL R2, [R1+0x14] ;  /* 0x0000140001027983 */ /* 0x000ea20000100800 */
[----:B------:R-:W-:Y:S01]  /*17b80*/  BAR.SYNC.DEFER_BLOCKING 0x2, 0x80 ;  /* 0x0082000000007b1d */ /* 0x000fe20000010000 */
[----:B------:R-:W-:-:S13]  /*17b90*/  ISETP.NE.AND P0, PT, R3, RZ, PT ;  /* 0x000000ff0300720c */ /* 0x000fda0003f05270 */
[----:B---3--:R-:W-:-:S05]  /*17ba0*/  @!P0 VIADD R19, R19, 0x28480 ;  /* 0x0002848013138836 */ /* 0x008fca0000000000 */
[----:B------:R-:W-:-:S04]  /*17bb0*/  @!P0 PRMT R19, RZ, 0x654, R19 ;  /* 0x00000654ff138816 */ /* 0x000fc80000000013 */
[----:B------:R4:W-:Y:S01]  /*17bc0*/  @!P0 SYNCS.ARRIVE.TRANS64.RED.A1T0 RZ, [R19+URZ], RZ ;  /* 0x000000ff13ff89a7 */ /* 0x0009e2000810043f */
[C---:B--2---:R-:W-:Y:S01]  /*17bd0*/  ISETP.GT.AND P0, PT, R0.reuse, R2, PT ;  /* 0x000000020000720c */ /* 0x044fe20003f04270 */
[----:B------:R-:W-:-:S12]  /*17be0*/  VIADD R0, R0, 0xffffffff ;  /* 0xffffffff00007836 */ /* 0x000fd80000000000 */
[----:B----4-:R-:W-:Y:S05]  /*17bf0*/  @P0 BRA `(.L_x_1323) ;  /* 0xfffffff0001c0947 */ /* 0x010fea000383ffff */
.L_x_1301:
[----:B------:R-:W3:Y:S01]  /*17c00*/  S2R R2, SR_TID.X ;  /* 0x0000000000027919 */ /* 0x000ee20000002100 */
[----:B------:R-:W-:Y:S01]  /*17c10*/  BSSY B0, `(.L_x_1324) ;  /* 0x0000011000007945 */ /* 0x000fe20003800000 */
[----:B---3--:R-:W-:-:S04]  /*17c20*/  LOP3.LUT R2, R2, 0x7f, RZ, 0xc0, !PT ;  /* 0x0000007f02027812 */ /* 0x008fc800078ec0ff */
[----:B------:R-:W-:-:S13]  /*17c30*/  ISETP.NE.AND P0, PT, R2, RZ, PT ;  /* 0x000000ff0200720c */ /* 0x000fda0003f05270 */
[----:B------:R-:W-:Y:S05]  /*17c40*/  @P0 BRA `(.L_x_1325) ;  /* 0x0000000000340947 */ /* 0x000fea0003800000 */
[----:B------:R-:W3:Y:S01]  /*17c50*/  S2R R3, SR_LANEID ;  /* 0x0000000000037919 */ /* 0x000ee20000000000 */
[----:B------:R-:W-:Y:S02]  /*17c60*/  VOTEU.ANY UR4, UPT, PT ;  /* 0x0000000000047886 */ /* 0x000fe400038e0100 */
[----:B------:R-:W3:Y:S08]  /*17c70*/  FLO.U32 R0, UR4 ;  /* 0x0000000400007d00 */ /* 0x000ef000080e0000 */
[----:B------:R-:W4:Y:S01]  /*17c80*/  POPC R4, UR4 ;  /* 0x0000000400047d09 */ /* 0x000f220008000000 */
[----:B---3--:R-:W-:-:S02]  /*17c90*/  ISETP.EQ.U32.AND P1, PT, R0, R3, PT ;  /* 0x000000030000720c */ /* 0x008fc40003f22070 */
[----:B------:R-:W4:Y:S11]  /*17ca0*/  LDC.64 R2, c[0x0][0xc60] ;  /* 0x00031800ff027b82 */ /* 0x000f360000000a00 */
[----:B----4-:R-:W3:Y:S01]  /*17cb0*/  @P1 ATOMG.E.ADD.STRONG.GPU PT, R3, desc[UR48][R2.64], R4 ;  /* 0x00000004020319a8 */ /* 0x010ee200081ee1f0 */
[----:B------:R-:W4:Y:S02]  /*17cc0*/  S2R R5, SR_LTMASK ;  /* 0x0000000000057919 */ /* 0x000f240000003900 */
[----:B----4-:R-:W-:-:S06]  /*17cd0*/  LOP3.LUT R5, R5, UR4, RZ, 0xc0, !PT ;  /* 0x0000000405057c12 */ /* 0x010fcc000f8ec0ff */
[----:B------:R-:W4:Y:S01]  /*17ce0*/  POPC R5, R5 ;  /* 0x0000000500057309 */ /* 0x000f220000000000 */
[----:B---3--:R-:W4:Y:S02]  /*17cf0*/  SHFL.IDX PT, R0, R3, R0, 0x1f ;  /* 0x00001f0003007589 */ /* 0x008f2400000e0000 */
[----:B----4-:R-:W-:-:S05]  /*17d00*/  IADD3 R0, R0, UR46, R5 ;  /* 0x0000002e00007c10 */ /* 0x010fca000fffe005 */
[----:B------:R3:W-:Y:S02]  /*17d10*/  STL [R1+0x10], R0 ;  /* 0x0000100001007387 */ /* 0x0007e40000100800 */
.L_x_1325:
[----:B------:R-:W-:Y:S05]  /*17d20*/  BSYNC B0 ;  /* 0x0000000000007941 */ /* 0x000fea0003800000 */
.L_x_1324:
[----:B------:R-:W-:-:S06]  /*17d30*/  UISETP.NE.AND UP0, UPT, UR39, 0x3, UPT ;  /* 0x000000032700788c */ /* 0x000fcc000bf05270 */
[----:B------:R-:W-:-:S13]  /*17d40*/  PLOP3.LUT P1, PT, PT, PT, UP0, 0x80, 0x0 ;  /* 0x000000000000781c */ /* 0x000fda0003f2f008 */
[----:B------:R-:W-:Y:S05]  /*17d50*/  @!P1 BRA `(.L_x_1326) ;  /* 0x0000000000049947 */ /* 0x000fea0003800000 */
[----:B------:R-:W-:Y:S01]  /*17d60*/  BPT.TRAP 0x1 ;  /* 0x000000040000795c */ /* 0x000fe20000300000 */
.L_x_1326:
[----:B------:R-:W4:Y:S04]  /*17d70*/  LDL R3, [R1+0x4] ;  /* 0x0000040001037983 */ /* 0x000f280000100800 */
[----:B------:R-:W2:Y:S01]  /*17d80*/  LDL R2, [R1] ;  /* 0x0000000001027983 */ /* 0x000ea20000100800 */
[----:B---3--:R-:W-:Y:S01]  /*17d90*/  IMAD.U32 R0, RZ, RZ, UR42 ;  /* 0x0000002aff007e24 */ /* 0x008fe2000f8e00ff */
[----:B------:R-:W-:Y:S04]  /*17da0*/  BSSY B0, `(.L_x_1327) ;  /* 0x0000007000007945 */ /* 0x000fe80003800000 */
[----:B------:R-:W-:-:S02]  /*17db0*/  ISETP.NE.AND P2, PT, R0, 0x3, PT ;  /* 0x000000030000780c */ /* 0x000fc40003f45270 */
[----:B----4-:R-:W-:-:S04]  /*17dc0*/  LOP3.LUT R3, R3, 0x1, RZ, 0x3c, !PT ;  /* 0x0000000103037812 */ /* 0x010fc800078e3cff */
[----:B------:R-:W-:Y:S01]  /*17dd0*/  SHF.L.U32 R3, R3, 0x1f, RZ ;  /* 0x0000001f03037819 */ /* 0x000fe200000006ff */
[----:B--2---:R-:W-:-:S04]  /*17de0*/  IMAD R16, R2, 0x8, R17 ;  /* 0x0000000802107824 */ /* 0x004fc800078e0211 */
[----:B------:R-:W2:Y:S02]  /*17df0*/  SYNCS.PHASECHK.TRANS64.TRYWAIT P1, [R16+URZ+0x28470], R3 ;  /* 0x02847003100075a7 */ /* 0x000ea4000802017f */
[----:B--2---:R-:W-:Y:S05]  /*17e00*/  @!P1 BRA `(.L_x_1328) ;  /* 0x0000002c002c9947 */ /* 0x004fea0003800000 */
.L_x_1388:
[----:B------:R-:W-:Y:S05]  /*17e10*/  BSYNC B0 ;  /* 0x0000000000007941 */ /* 0x000fea0003800000 */
.L_x_1327:
[----:B------:R-:W-:Y:S05]  /*17e20*/  @!P2 BRA `(.L_x_1329) ;  /* 0x000000000004a947 */ /* 0x000fea0003800000 */
[----:B------:R-:W-:Y:S01]  /*17e30*/  BPT.TRAP 0x1 ;  /* 0x000000040000795c */ /* 0x000fe20000300000 */
.L_x_1329:
[----:B------:R-:W2:Y:S02]  /*17e40*/  LDL R0, [R1+0x4] ;  /* 0x0000040001007983 */ /* 0x000ea40000100800 */
[----:B--2---:R-:W-:-:S04]  /*17e50*/  SHF.L.U32 R3, R0, 0x1f, RZ ;  /* 0x0000001f00037819 */ /* 0x004fc800000006ff */
[----:B------:R-:W2:Y:S02]  /*17e60*/  SYNCS.PHASECHK.TRANS64.TRYWAIT P1, [R16+URZ+0x28460], R3 ;  /* 0x02846003100075a7 */ /* 0x000ea4000802017f */
[----:B--2---:R-:W-:Y:S05]  /*17e70*/  @!P1 BRA `(.L_x_1330) ;  /* 0x0000002c00249947 */ /* 0x004fea0003800000 */
.L_x_1389:
[----:B------:R-:W3:Y:S04]  /*17e80*/  LDL R18, [R1] ;  /* 0x0000000001127983 */ /* 0x000ee80000100800 */
[----:B------:R-:W4:Y:S04]  /*17e90*/  LDL R2, [R1+0x24] ;  /* 0x0000240001027983 */ /* 0x000f280000100800 */
[----:B------:R-:W2:Y:S01]  /*17ea0*/  LDL R12, [R1+0x20] ;  /* 0x00002000010c7983 */ /* 0x000ea20000100800 */
[----:B-1----:R-:W1:Y:S01]  /*17eb0*/  S2R R9, SR_TID.X ;  /* 0x0000000000097919 */ /* 0x002e620000002100 */
[----:B------:R-:W-:Y:S05]  /*17ec0*/  WARPSYNC.ALL ;  /* 0x0000000000007948 */ /* 0x000fea0003800000 */
[----:B------:R-:W-:Y:S01]  /*17ed0*/  IMAD.MOV.U32 R13, RZ, RZ, 0x40 ;  /* 0x00000040ff0d7424 */ /* 0x000fe200078e00ff */
[----:B-1----:R-:W-:-:S04]  /*17ee0*/  LOP3.LUT P1, RZ, R9, 0x4, RZ, 0xc0, !PT ;  /* 0x0000000409ff7812 */ /* 0x002fc8000782c0ff */
[----:B------:R-:W-:Y:S01]  /*17ef0*/  SEL R13, R13, 0xffffffc0, !P1 ;  /* 0xffffffc00d0d7807 */ /* 0x000fe20004800000 */
[----:B------:R-:W1:Y:S01]  /*17f00*/  S2R R19, SR_TID.X ;  /* 0x0000000000137919 */ /* 0x000e620000002100 */
[----:B---3--:R-:W-:-:S05]  /*17f10*/  IMAD.SHL.U32 R0, R18, 0x4000, RZ ;  /* 0x0000400012007824 */ /* 0x008fca00078e00ff */
[----:B----4-:R-:W-:-:S05]  /*17f20*/  LOP3.LUT R2, R0, R2, RZ, 0xfc, !PT ;  /* 0x0000000200027212 */ /* 0x010fca00078efcff */
[----:B------:R-:W-:-:S05]  /*17f30*/  IMAD.IADD R2, R17, 0x1, R2 ;  /* 0x0000000111027824 */ /* 0x000fca00078e0202 */
[----:B-----5:R-:W3:Y:S01]  /*17f40*/  LDSM.16.MT88.4 R4, [R2+0x10000] ;  /* 0x010000000204783b */ /* 0x020ee20000004200 */
[----:B--2---:R-:W-:Y:S01]  /*17f50*/  IMAD.IADD R3, R13, 0x1, R2 ;  /* 0x000000010d037824 */ /* 0x004fe200078e0202 */
[----:B------:R-:W-:Y:S02]  /*17f60*/  IADD3 R0, R17, R0, R12 ;  /* 0x0000000011007210 */ /* 0x000fe40007ffe00c */
[C-C-:B---3--:R-:W-:Y:S02]  /*17f70*/  PRMT R8, R4.reuse, 0x6420, R5.reuse ;  /* 0x0000642004087816 */ /* 0x148fe40000000005 */
[----:B------:R-:W-:Y:S02]  /*17f80*/  PRMT R9, R4, 0x7531, R5 ;  /* 0x0000753104097816 */ /* 0x000fe40000000005 */
[C-C-:B------:R-:W-:Y:S02]  /*17f90*/  PRMT R10, R6.reuse, 0x6420, R7.reuse ;  /* 0x00006420060a7816 */ /* 0x140fe40000000007 */
[----:B------:R-:W-:-:S02]  /*17fa0*/  PRMT R11, R6, 0x7531, R7 ;  /* 0x00007531060b7816 */ /* 0x000fc40000000007 */
[----:B------:R-:W2:Y:S04]  /*17fb0*/  LDSM.16.MT88.4 R4, [R3+0x10000] ;  /* 0x010000000304783b */ /* 0x000ea80000004200 */
[----:B------:R2:W-:Y:S02]  /*17fc0*/  STSM.16.M88.4 [R0+0x8000], R8 ;  /* 0x0080000800007844 */ /* 0x0005e40000000200 */
[C-C-:B--2---:R-:W-:Y:S02]  /*17fd0*/  PRMT R8, R4.reuse, 0x6420, R5.reuse ;  /* 0x0000642004087816 */ /* 0x144fe40000000005 */
[----:B------:R-:W-:Y:S02]  /*17fe0*/  PRMT R9, R4, 0x7531, R5 ;  /* 0x0000753104097816 */ /* 0x000fe40000000005 */
[----:B------:R-:W-:-:S02]  /*17ff0*/  PRMT R10, R6, 0x6420, R7 ;  /* 0x00006420060a7816 */ /* 0x000fc40000000007 */
        /* <DEDUP_REMOVED lines=8> */
[----:B------:R-:W-:Y:S01]  /*18080*/  STSM.16.M88.4 [R0+0xa000], R12 ;  /* 0x00a0000c00007844 */ /* 0x000fe20000000200 */
[C-C-:B--2---:R-:W-:Y:S02]  /*18090*/  PRMT R8, R4.reuse, 0x6420, R5.reuse ;  /* 0x0000642004087816 */ /* 0x144fe40000000005 */
[----:B------:R-:W-:Y:S02]  /*180a0*/  PRMT R9, R4, 0x7531, R5 ;  /* 0x0000753104097816 */ /* 0x000fe40000000005 */
[----:B------:R-:W-:-:S02]  /*180b0*/  PRMT R10, R6, 0x6420, R7 ;  /* 0x00006420060a7816 */ /* 0x000fc40000000007 */
[----:B------:R-:W-:-:S05]  /*180c0*/  PRMT R11, R6, 0x7531, R7 ;  /* 0x00007531060b7816 */ /* 0x000fca0000000007 */
[----:B------:R-:W-:Y:S04]  /*180d0*/  STSM.16.M88.4 [R0+0xb000], R8 ;  /* 0x00b0000800007844 */ /* 0x000fe80000000200 */
[----:B------:R-:W2:Y:S01]  /*180e0*/  LDSM.16.MT88.4 R4, [R2+0x11000] ;  /* 0x011000000204783b */ /* 0x000ea20000004200 */
[----:B-1----:R-:W-:Y:S01]  /*180f0*/  LOP3.LUT P1, RZ, R19, 0x4, RZ, 0xc0, !PT ;  /* 0x0000000413ff7812 */ /* 0x002fe2000782c0ff */
[----:B------:R-:W-:Y:S01]  /*18100*/  IMAD.MOV.U32 R19, RZ, RZ, 0x20 ;  /* 0x00000020ff137424 */ /* 0x000fe200078e00ff */
[C-C-:B--2---:R-:W-:Y:S02]  /*18110*/  PRMT R12, R4.reuse, 0x6420, R5.reuse ;  /* 0x00006420040c7816 */ /* 0x144fe40000000005 */
[----:B------:R-:W-:Y:S02]  /*18120*/  PRMT R13, R4, 0x7531, R5 ;  /* 0x00007531040d7816 */ /* 0x000fe40000000005 */
[----:B------:R-:W-:-:S02]  /*18130*/  PRMT R14, R6, 0x6420, R7 ;  /* 0x00006420060e7816 */ /* 0x000fc40000000007 */
[----:B------:R-:W-:Y:S02]  /*18140*/  PRMT R15, R6, 0x7531, R7 ;  /* 0x00007531060f7816 */ /* 0x000fe40000000007 */
[----:B------:R-:W1:Y:S01]  /*18150*/  LDSM.16.MT88.4 R4, [R3+0x11000] ;  /* 0x011000000304783b */ /* 0x000e620000004200 */
        /* <DEDUP_REMOVED lines=28> */
.L_x_1331:
[----:B------:R-:W3:Y:S01]  /*18320*/  LDL.LU R3, [R1+0x4] ;  /* 0x0000040001037983 */ /* 0x000ee20000300800 */
[----:B-1----:R1:W-:Y:S01]  /*18330*/  SYNCS.ARRIVE.TRANS64.A1T0 RZ, [R16+URZ+0x28450], RZ ;  /* 0x028450ff10ff79a7 */ /* 0x0023e2000810003f */
[----:B--2---:R-:W-:Y:S02]  /*18340*/  VIADD R0, R18, 0x1 ;  /* 0x0000000112007836 */ /* 0x004fe40000000000 */
[----:B-1----:R-:W-:-:S05]  /*18350*/  @!P0 VIADD R16, R16, 0x28480 ;  /* 0x0002848010108836 */ /* 0x002fca0000000000 */
[----:B------:R-:W-:Y:S01]  /*18360*/  @!P0 PRMT R16, RZ, 0x654, R16 ;  /* 0x00000654ff108816 */ /* 0x000fe20000000010 */
[----:B------:R-:W-:Y:S06]  /*18370*/  BAR.SYNC.DEFER_BLOCKING 0x2, 0x80 ;  /* 0x0082000000007b1d */ /* 0x000fec0000010000 */
[----:B------:R1:W-:Y:S01]  /*18380*/  @!P0 SYNCS.ARRIVE.TRANS64.RED.A1T0 RZ, [R16+URZ], RZ ;  /* 0x000000ff10ff89a7 */ /* 0x0003e2000810043f */
[----:B------:R-:W-:-:S04]  /*18390*/  ISETP.NE.AND P0, PT, R0, 0x2, PT ;  /* 0x000000020000780c */ /* 0x000fc80003f05270 */
[----:B------:R-:W-:Y:S02]  /*183a0*/  SEL R2, RZ, 0x1, P0 ;  /* 0x00000001ff027807 */ /* 0x000fe40000000000 */
[----:B------:R-:W-:-:S05]  /*183b0*/  SEL R0, R0, RZ, P0 ;  /* 0x000000ff00007207 */ /* 0x000fca0000000000 */
[----:B------:R1:W-:Y:S01]  /*183c0*/  STL [R1], R0 ;  /* 0x0000000001007387 */ /* 0x0003e20000100800 */
[----:B---3--:R-:W-:-:S05]  /*183d0*/  LOP3.LUT R3, R3, R2, RZ, 0x3c, !PT ;  /* 0x0000000203037212 */ /* 0x008fca00078e3cff */
[----:B------:R1:W-:Y:S02]  /*183e0*/  STL [R1+0x4], R3 ;  /* 0x0000040301007387 */ /* 0x0003e40000100800 */
.L_x_1276:
[----:B------:R-:W-:Y:S05]  /*183f0*/  BSYNC B7 ;  /* 0x0000000000077941 */ /* 0x000fea0003800000 */
.L_x_1274:
[----:B-12---:R-:W2:Y:S02]  /*18400*/  LDL R0, [R1+0xc] ;  /* 0x00000c0001007983 */ /* 0x006ea40000100800 */
[----:B--2---:R-:W-:-:S13]  /*18410*/  LOP3.LUT P0, RZ, R0, 0x2, RZ, 0xc0, !PT ;  /* 0x0000000200ff7812 */ /* 0x004fda000780c0ff */
[----:B------:R-:W-:Y:S05]  /*18420*/  @!P0 BRA `(.L_x_1332) ;  /* 0x0000000000308947 */ /* 0x000fea0003800000 */
[----:B------:R-:W1:Y:S08]  /*18430*/  S2UR UR5, SR_CgaCtaId ;  /* 0x00000000000579c3 */ /* 0x000e700000008800 */
[----:B------:R-:W-:Y:S06]  /*18440*/  BAR.SYNC.DEFER_BLOCKING 0x5, 0x180 ;  /* 0x0146000000007b1d */ /* 0x000fec0000010000 */
[----:B------:R-:W-:-:S02]  /*18450*/  UMOV UR4, 0x400 ;  /* 0x0000040000047882 */ /* 0x000fc40000000000 */
[----:B-1----:R-:W-:-:S06]  /*18460*/  ULEA UR4, UR5, UR4, 0x18 ;  /* 0x0000000405047291 */ /* 0x002fcc000f8ec03f */
[----:B------:R-:W-:-:S05]  /*18470*/  IMAD.U32 R17, RZ, RZ, UR4 ;  /* 0x00000004ff117e24 */ /* 0x000fca000f8e00ff */
[----:B0-----:R-:W0:Y:S04]  /*18480*/  LDS.128 R4, [R17+0x284d0] ;  /* 0x0284d00011047984 */ /* 0x001e280000000c00 */
[----:B0-----:R0:W-:Y:S01]  /*18490*/  STL.64 [R1+0x10], R4 ;  /* 0x0000100401007387 */ /* 0x0011e20000100a00 */
[----:B------:R-:W-:-:S03]  /*184a0*/  IMAD.MOV.U32 R0, RZ, RZ, R7 ;  /* 0x000000ffff007224 */ /* 0x000fc600078e0007 */
[----:B------:R0:W-:Y:S02]  /*184b0*/  STL [R1+0x18], R6 ;  /* 0x0000180601007387 */ /* 0x0001e40000100800 */
[----:B------:R-:W-:Y:S01]  /*184c0*/  R2UR UR38, R0 ;  /* 0x00000000002672ca */ /* 0x000fe200000e0000 */
[----:B------:R-:W-:Y:S06]  /*184d0*/  BAR.ARV 0x4, 0x180 ;  /* 0x0106000000007b1d */ /* 0x000fec0000002000 */
[----:B------:R-:W-:Y:S08]  /*184e0*/  BRA `(.L_x_1333) ;  /* 0x0000000c00e47947 */ /* 0x000ff00003800000 */
.L_x_1332:
[----:B------:R-:W2:Y:S01]  /*184f0*/  LDL.LU R0, [R1+0x10] ;  /* 0x0000100001007983 */ /* 0x000ea20000300800 */
[----:B------:R-:W-:Y:S01]  /*18500*/  ULDC UR4, c[0x0][0xc3c] ;  /* 0x00030f0000047ab9 */ /* 0x000fe20000000800 */
[----:B------:R-:W1:Y:S02]  /*18510*/  S2R R2, SR_TID.X ;  /* 0x0000000000027919 */ /* 0x000e640000002100 */
[----:B-1----:R-:W-:-:S04]  /*18520*/  LOP3.LUT R9, R2, 0x1f, RZ, 0xc0, !PT ;  /* 0x0000001f02097812 */ /* 0x002fc800078ec0ff */
[C---:B------:R-:W-:Y:S01]  /*18530*/  ISETP.NE.AND P0, PT, R9.reuse, 0x1f, PT ;  /* 0x0000001f0900780c */ /* 0x040fe20003f05270 */
[----:B------:R-:W-:-:S05]  /*18540*/  VIADD R6, R9, UR38 ;  /* 0x0000002609067c36 */ /* 0x000fca0008000000 */
[----:B------:R-:W-:Y:S01]  /*18550*/  ISETP.GE.OR P1, PT, R6, UR4, !P0 ;  /* 0x0000000406007c0c */ /* 0x000fe2000c726670 */
[----:B------:R-:W-:Y:S02]  /*18560*/  IMAD.MOV.U32 R7, RZ, RZ, RZ ;  /* 0x000000ffff077224 */ /* 0x000fe400078e00ff */
[----:B--2---:R-:W-:-:S10]  /*18570*/  IMAD.MOV.U32 R8, RZ, RZ, R0 ;  /* 0x000000ffff087224 */ /* 0x004fd400078e0000 */
[----:B------:R-:W1:Y:S01]  /*18580*/  @!P1 LDC.64 R2, c[0x0][0xc80] ;  /* 0x00032000ff029b82 */ /* 0x000e620000000a00 */
[----:B------:R-:W-:Y:S01]  /*18590*/  IMAD.MOV.U32 R0, RZ, RZ, RZ ;  /* 0x000000ffff007224 */ /* 0x000fe200078e00ff */
[----:B------:R-:W-:Y:S01]  /*185a0*/  ISETP.GE.U32.AND P2, PT, R9, 0x2, PT ;  /* 0x000000020900780c */ /* 0x000fe20003f46070 */
[----:B------:R-:W-:-:S05]  /*185b0*/  ULDC UR4, c[0x0][0xc3c] ;  /* 0x00030f0000047ab9 */ /* 0x000fca0000000800 */
[----:B0-----:R-:W0:Y:S01]  /*185c0*/  @!P1 LDC.64 R4, c[0x0][0xc78] ;  /* 0x00031e00ff049b82 */ /* 0x001e220000000a00 */
[----:B-1----:R-:W-:-:S05]  /*185d0*/  @!P1 IMAD.WIDE R2, R6, 0x4, R2 ;  /* 0x0000000406029825 */ /* 0x002fca00078e0202 */
[----:B------:R0:W2:Y:S02]  /*185e0*/  @!P1 LDG.E R0, desc[UR48][R2.64] ;  /* 0x0000003002009981 */ /* 0x0000a4000c1e1900 */
[----:B0-----:R-:W-:-:S05]  /*185f0*/  @!P1 IMAD.WIDE R2, R6, 0x4, R4 ;  /* 0x0000000406029825 */ /* 0x001fca00078e0204 */
[----:B------:R-:W2:Y:S01]  /*18600*/  @!P1 LDG.E R7, desc[UR48][R2.64] ;  /* 0x0000003002079981 */ /* 0x000ea2000c1e1900 */
[C---:B------:R-:W-:Y:S01]  /*18610*/  ISETP.NE.AND P1, PT, R9.reuse, RZ, PT ;  /* 0x000000ff0900720c */ /* 0x040fe20003f25270 */
[----:B------:R-:W-:Y:S01]  /*18620*/  IMAD.MOV.U32 R5, RZ, RZ, RZ ;  /* 0x000000ffff057224 */ /* 0x000fe200078e00ff */
[C---:B------:R-:W-:Y:S01]  /*18630*/  ISETP.GE.U32.AND P3, PT, R9.reuse, 0x4, PT ;  /* 0x000000040900780c */ /* 0x040fe20003f66070 */
[----:B------:R-:W-:Y:S01]  /*18640*/  SHFL.IDX PT, R6, R8, 0x1, 0x1f ;  /* 0x00201f0008067f89 */ /* 0x000fe200000e0000 */
[C---:B------:R-:W-:Y:S02]  /*18650*/  ISETP.GE.U32.AND P4, PT, R9.reuse, 0x8, PT ;  /* 0x000000080900780c */ /* 0x040fe40003f86070 */
[----:B------:R-:W-:Y:S01]  /*18660*/  ISETP.GE.U32.AND P5, PT, R9, 0x10, PT ;  /* 0x000000100900780c */ /* 0x000fe20003fa6070 */
[----:B------:R-:W-:Y:S01]  /*18670*/  SHFL.IDX PT, R4, R8, RZ, 0x1f ;  /* 0x00001fff08047589 */ /* 0x000fe200000e0000 */
[----:B------:R-:W0:Y:S01]  /*18680*/  LDC R9, c[0x0][0xc38] ;  /* 0x00030e00ff097b82 */ /* 0x000e220000000800 */
[----:B--2---:R-:W-:-:S05]  /*18690*/  IMAD R2, R7, R0, RZ ;  /* 0x0000000007027224 */ /* 0x004fca00078e02ff */
        /* <DEDUP_REMOVED lines=19> */
[----:B------:R-:W-:Y:S05]  /*187d0*/  @P6 BRA `(.L_x_1334) ;  /* 0x0000000000986947 */ /* 0x000fea0003800000 */
.L_x_1336:
[----:B------:R-:W-:-:S04]  /*187e0*/  UIADD3 UR38, UR38, 0x1f, URZ ;  /* 0x0000001f26267890 */ /* 0x000fc8000fffe03f */
[----:B------:R-:W-:-:S06]  /*187f0*/  UISETP.GE.AND UP0, UPT, UR38, UR4, UPT ;  /* 0x000000042600728c */ /* 0x000fcc000bf06270 */
[----:B------:R-:W-:-:S13]  /*18800*/  PLOP3.LUT P6, PT, PT, PT, UP0, 0x40, 0x0 ;  /* 0x000000000000781c */ /* 0x000fda0003fce808 */
[----:B------:R-:W-:Y:S05]  /*18810*/  @!P6 BRA `(.L_x_1335) ;  /* 0x0000000800c8e947 */ /* 0x000fea0003800000 */
[----:B------:R-:W0:Y:S01]  /*18820*/  S2R R0, SR_TID.X ;  /* 0x0000000000007919 */ /* 0x000e220000002100 */
[----:B------:R-:W1:Y:S01]  /*18830*/  LDC R9, c[0x0][0xc38] ;  /* 0x00030e00ff097b82 */ /* 0x000e620000000800 */
[----:B0-----:R-:W-:-:S05]  /*18840*/  LOP3.LUT R0, R0, 0x1f, RZ, 0xc0, !PT ;  /* 0x0000001f00007812 */ /* 0x001fca00078ec0ff */
[----:B------:R-:W-:Y:S02]  /*18850*/  VIADD R7, R0, UR38 ;  /* 0x0000002600077c36 */ /* 0x000fe40008000000 */
[----:B------:R-:W-:-:S03]  /*18860*/  IMAD.MOV.U32 R0, RZ, RZ, RZ ;  /* 0x000000ffff007224 */ /* 0x000fc600078e00ff */
        /* <DEDUP_REMOVED lines=24> */
[----:B------:R-:W1:Y:S02]  /*189f0*/  SHFL.IDX PT, R3, R2, 0x1f, 0x1f ;  /* 0x03e01f0002037f89 */ /* 0x000e6400000e0000 */
[----:B-1----:R-:W-:-:S04]  /*18a00*/  IMAD R3, R3, R9, RZ ;  /* 0x0000000903037224 */ /* 0x002fc800078e02ff */
[----:B------:R-:W-:-:S05]  /*18a10*/  IMAD.IADD R6, R3, 0x1, R6 ;  /* 0x0000000103067824 */ /* 0x000fca00078e0206 */
[----:B------:R-:W-:-:S13]  /*18a20*/  ISETP.GT.AND P6, PT, R6, R4, PT ;  /* 0x000000040600720c */ /* 0x000fda0003fc4270 */
[----:B------:R-:W-:Y:S05]  /*18a30*/  @!P6 BRA `(.L_x_1336) ;  /* 0xfffffffc0068e947 */ /* 0x000fea000383ffff */
.L_x_1334:
[----:B------:R-:W-:-:S04]  /*18a40*/  IMAD.IADD R6, R6, 0x1, -R3 ;  /* 0x0000000106067824 */ /* 0x000fc800078e0a03 */
[----:B------:R-:W-:-:S05]  /*18a50*/  IMAD R3, R2, R9, R6 ;  /* 0x0000000902037224 */ /* 0x000fca00078e0206 */
[----:B------:R-:W-:-:S13]  /*18a60*/  ISETP.GT.AND P0, PT, R3, R4, PT ;  /* 0x000000040300720c */ /* 0x000fda0003f04270 */
[----:B------:R-:W-:Y:S02]  /*18a70*/  VOTEU.ANY UR5, UPT, !P0 ;  /* 0x0000000000057886 */ /* 0x000fe400040e0100 */
[----:B------:R-:W-:Y:S01]  /*18a80*/  ISETP.NE.AND P0, PT, RZ, UR5, PT ;  /* 0x00000005ff007c0c */ /* 0x000fe2000bf05270 */
[----:B------:R-:W-:-:S06]  /*18a90*/  UPOPC UR4, UR5 ;  /* 0x00000005000472bf */ /* 0x000fcc0008000000 */
[----:B------:R-:W-:-:S05]  /*18aa0*/  IMAD.U32 R3, RZ, RZ, UR4 ;  /* 0x00000004ff037e24 */ /* 0x000fca000f8e00ff */
[----:B------:R0:W1:Y:S04]  /*18ab0*/  SHFL.IDX PT, R0, R0, R3, 0x1f ;  /* 0x00001f0300007589 */ /* 0x00006800000e0000 */
[----:B------:R0:W2:Y:S01]  /*18ac0*/  SHFL.IDX PT, R7, R7, R3, 0x1f ;  /* 0x00001f0307077589 */ /* 0x0000a200000e0000 */
[----:B------:R-:W-:Y:S05]  /*18ad0*/  @!P0 BRA `(.L_x_1337) ;  /* 0x00000000000c8947 */ /* 0x000fea0003800000 */
[----:B------:R-:W-:-:S06]  /*18ae0*/  UIADD3 UR5, UR4, -0x1, URZ ;  /* 0xffffffff04057890 */ /* 0x000fcc000fffe03f */
[----:B------:R-:W-:-:S06]  /*18af0*/  IMAD.U32 R5, RZ, RZ, UR5 ;  /* 0x00000005ff057e24 */ /* 0x000fcc000f8e00ff */
[----:B------:R3:W4:Y:S02]  /*18b00*/  SHFL.IDX PT, R5, R2, R5, 0x1f ;  /* 0x00001f0502057589 */ /* 0x00072400000e0000 */
.L_x_1337:
[----:B---34-:R-:W-:Y:S01]  /*18b10*/  IMAD R2, R5, R9, R6 ;  /* 0x0000000905027224 */ /* 0x018fe200078e0206 */
[----:B--2---:R-:W-:Y:S01]  /*18b20*/  ISETP.NE.AND P0, PT, R7, 0x1, PT ;  /* 0x000000010700780c */ /* 0x004fe20003f05270 */
[----:B------:R-:W-:Y:S02]  /*18b30*/  UIADD3 UR38, UR4, UR38, URZ ;  /* 0x0000002604267290 */ /* 0x000fe4000fffe03f */
[----:B------:R-:W-:Y:S01]  /*18b40*/  IMAD.IADD R4, R4, 0x1, -R2 ;  /* 0x0000000104047824 */ /* 0x000fe200078e0a02 */
[----:B------:R2:W-:Y:S09]  /*18b50*/  STL [R1+0x10], R2 ;  /* 0x0000100201007387 */ /* 0x0005f20000100800 */
[----:B------:R-:W-:Y:S05]  /*18b60*/  @!P0 BRA `(.L_x_1338) ;  /* 0x0000000000e48947 */ /* 0x000fea0003800000 */
[----:B-1----:R-:W-:-:S04]  /*18b70*/  IABS R5, R0 ;  /* 0x0000000000057213 */ /* 0x002fc80000000000 */
[----:B--2---:R-:W1:Y:S08]  /*18b80*/  I2F.RP R2, R5 ;  /* 0x0000000500027306 */ /* 0x004e700000209400 */
[----:B-1----:R-:W1:Y:S02]  /*18b90*/  MUFU.RCP R2, R2 ;  /* 0x0000000200027308 */ /* 0x002e640000001000 */
[----:B-1----:R-:W-:-:S06]  /*18ba0*/  VIADD R2, R2, 0xffffffe ;  /* 0x0ffffffe02027836 */ /* 0x002fcc0000000000 */
[----:B0-----:R-:W0:Y:S02]  /*18bb0*/  F2I.FTZ.U32.TRUNC.NTZ R3, R2 ;  /* 0x0000000200037305 */ /* 0x001e24000021f000 */
[----:B0-----:R-:W-:-:S04]  /*18bc0*/  IMAD.MOV R2, RZ, RZ, -R3 ;  /* 0x000000ffff027224 */ /* 0x001fc800078e0a03 */
        /* <DEDUP_REMOVED lines=12> */
[----:B------:R-:W-:Y:S02]  /*18c90*/  ISETP.GE.U32.AND P0, PT, R2, R5, PT ;  /* 0x000000050200720c */ /* 0x000fe40003f06070 */
[----:B------:R-:W-:-:S04]  /*18ca0*/  IABS R5, R7 ;  /* 0x0000000700057213 */ /* 0x000fc80000000000 */
        /* <DEDUP_REMOVED lines=9> */
[----:B------:R-:W-:-:S03]  /*18d40*/  LOP3.LUT R2, R4, R0, RZ, 0x3c, !PT ;  /* 0x0000000004027212 */ /* 0x000fc600078e3cff */
[----:B------:R-:W-:Y:S01]  /*18d50*/  IMAD.MOV.U32 R3, RZ, RZ, R8 ;  /* 0x000000ffff037224 */ /* 0x000fe200078e0008 */
[----:B------:R-:W-:Y:S02]  /*18d60*/  ISETP.GE.AND P2, PT, R2, RZ, PT ;  /* 0x000000ff0200720c */ /* 0x000fe40003f46270 */
        /* <DEDUP_REMOVED lines=11> */
[----:B------:R-:W-:Y:S01]  /*18e20*/  ISETP.GE.U32.AND P0, PT, R2, R5, PT ;  /* 0x000000050200720c */ /* 0x000fe20003f06070 */
[----:B------:R-:W-:-:S04]  /*18e30*/  IMAD.MOV R2, RZ, RZ, -R3 ;  /* 0x000000ffff027224 */ /* 0x000fc800078e0a03 */
[----:B------:R-:W-:Y:S01]  /*18e40*/  IMAD R4, R0, R2, R4 ;  /* 0x0000000200047224 */ /* 0x000fe200078e0204 */
[----:B------:R-:W-:-:S04]  /*18e50*/  LOP3.LUT R2, R3, R7, RZ, 0x3c, !PT ;  /* 0x0000000703027212 */ /* 0x000fc800078e3cff */
[----:B------:R-:W-:-:S03]  /*18e60*/  ISETP.GE.AND P2, PT, R2, RZ, PT ;  /* 0x000000ff0200720c */ /* 0x000fc60003f46270 */
[----:B------:R-:W-:-:S10]  /*18e70*/  @P0 VIADD R6, R6, 0x1 ;  /* 0x0000000106060836 */ /* 0x000fd40000000000 */
[----:B------:R-:W-:Y:S01]  /*18e80*/  @!P2 IMAD.MOV R6, RZ, RZ, -R6 ;  /* 0x000000ffff06a224 */ /* 0x000fe200078e0a06 */
[----:B------:R-:W-:-:S05]  /*18e90*/  @!P1 LOP3.LUT R6, RZ, R7, RZ, 0x33, !PT ;  /* 0x00000007ff069212 */ /* 0x000fca00078e33ff */
[--C-:B------:R-:W-:Y:S02]  /*18ea0*/  IMAD.MOV R2, RZ, RZ, -R6.reuse ;  /* 0x000000ffff027224 */ /* 0x100fe400078e0a06 */
[C---:B------:R-:W-:Y:S02]  /*18eb0*/  IMAD R6, R7.reuse, 0x1000000, R6 ;  /* 0x0100000007067824 */ /* 0x040fe400078e0206 */
[----:B------:R-:W-:-:S04]  /*18ec0*/  IMAD R2, R7, R2, R3 ;  /* 0x0000000207027224 */ /* 0x000fc800078e0203 */
[----:B------:R-:W-:-:S05]  /*18ed0*/  IMAD R2, R2, 0x10000, R6 ;  /* 0x0001000002027824 */ /* 0x000fca00078e0206 */
[----:B------:R0:W-:Y:S01]  /*18ee0*/  STL [R1+0x18], R2 ;  /* 0x0000180201007387 */ /* 0x0001e20000100800 */
[----:B------:R-:W-:Y:S05]  /*18ef0*/  BRA `(.L_x_1339) ;  /* 0x0000000400007947 */ /* 0x000fea0003800000 */
.L_x_1338:
[----:B------:R-:W-:Y:S02]  /*18f00*/  ULDC.64 UR4, c[0x0][0xc90] ;  /* 0x0003240000047ab9 */ /* 0x000fe40000000a00 */
[----:B------:R-:W-:-:S06]  /*18f10*/  UIMAD.WIDE UR4, UR38, 0x4, UR4 ;  /* 0x00000004260478a5 */ /* 0x000fcc000f8e0204 */
[----:B--2---:R-:W-:Y:S02]  /*18f20*/  IMAD.U32 R2, RZ, RZ, UR4 ;  /* 0x00000004ff027e24 */ /* 0x004fe4000f8e00ff */
[----:B0-----:R-:W-:-:S05]  /*18f30*/  IMAD.U32 R3, RZ, RZ, UR5 ;  /* 0x00000005ff037e24 */ /* 0x001fca000f8e00ff */
[----:B------:R-:W1:Y:S02]  /*18f40*/  LDG.E R6, desc[UR48][R2.64] ;  /* 0x0000003002067981 */ /* 0x000e64000c1e1900 */
[----:B-1----:R-:W-:-:S05]  /*18f50*/  IMAD R5, R0, R6, RZ ;  /* 0x0000000600057224 */ /* 0x002fca00078e02ff */
[----:B------:R-:W-:-:S04]  /*18f60*/  IABS R7, R5 ;  /* 0x0000000500077213 */ /* 0x000fc80000000000 */
[----:B------:R-:W0:Y:S08]  /*18f70*/  I2F.RP R2, R7 ;  /* 0x0000000700027306 */ /* 0x000e300000209400 */
        /* <DEDUP_REMOVED lines=22> */
[----:B------:R-:W-:Y:S02]  /*190e0*/  IMAD R7, R6, R2, RZ ;  /* 0x0000000206077224 */ /* 0x000fe400078e02ff */
[----:B------:R-:W-:Y:S02]  /*190f0*/  IMAD.MOV R2, RZ, RZ, -R2 ;  /* 0x000000ffff027224 */ /* 0x000fe400078e0a02 */
[----:B------:R-:W-:Y:S02]  /*19100*/  IMAD.MOV R3, RZ, RZ, -R7 ;  /* 0x000000ffff037224 */ /* 0x000fe400078e0a07 */
[----:B------:R-:W-:-:S03]  /*19110*/  IMAD R4, R5, R2, R4 ;  /* 0x0000000205047224 */ /* 0x000fc600078e0204 */
[----:B------:R-:W-:-:S04]  /*19120*/  VIADDMNMX R6, R3, R9, R6, PT ;  /* 0x0000000903067246 */ /* 0x000fc80003800106 */
        /* <DEDUP_REMOVED lines=19> */
[----:B------:R-:W-:Y:S02]  /*19260*/  LOP3.LUT R3, R4, R6, RZ, 0x3c, !PT ;  /* 0x0000000604037212 */ /* 0x000fe400078e3cff */
[----:B------:R-:W-:Y:S02]  /*19270*/  IADD3 R4, R7, 0x1000000, R4 ;  /* 0x0100000007047810 */ /* 0x000fe40007ffe004 */
[----:B------:R-:W-:-:S07]  /*19280*/  ISETP.GE.AND P2, PT, R3, RZ, PT ;  /* 0x000000ff0300720c */ /* 0x000fce0003f46270 */
[----:B------:R-:W-:-:S06]  /*19290*/  @P0 VIADD R2, R2, 0x1 ;  /* 0x0000000102020836 */ /* 0x000fcc0000000000 */
[----:B------:R-:W-:Y:S01]  /*192a0*/  @!P2 IMAD.MOV R2, RZ, RZ, -R2 ;  /* 0x000000ffff02a224 */ /* 0x000fe200078e0a02 */
[----:B------:R-:W-:Y:S01]  /*192b0*/  @!P1 LOP3.LUT R2, RZ, R6, RZ, 0x33, !PT ;  /* 0x00000006ff029212 */ /* 0x000fe200078e33ff */
[----:B------:R-:W-:-:S04]  /*192c0*/  IMAD.MOV R6, RZ, RZ, -R6 ;  /* 0x000000ffff067224 */ /* 0x000fc800078e0a06 */
[----:B------:R-:W-:Y:S02]  /*192d0*/  IMAD R3, R2, R6, R4 ;  /* 0x0000000602037224 */ /* 0x000fe400078e0204 */
[----:B------:R-:W-:-:S03]  /*192e0*/  IMAD.MOV.U32 R4, RZ, RZ, R2 ;  /* 0x000000ffff047224 */ /* 0x000fc600078e0002 */
[----:B------:R1:W-:Y:S04]  /*192f0*/  STL [R1+0x18], R3 ;  /* 0x0000180301007387 */ /* 0x0003e80000100800 */
.L_x_1339:
[----:B------:R-:W-:-:S05]  /*19300*/  LOP3.LUT R4, RZ, R4, RZ, 0x33, !PT ;  /* 0x00000004ff047212 */ /* 0x000fca00078e33ff */
[----:B------:R-:W-:-:S05]  /*19310*/  IMAD.IADD R0, R0, 0x1, R4 ;  /* 0x0000000100007824 */ /* 0x000fca00078e0204 */
[----:B------:R2:W-:Y:S01]  /*19320*/  STL [R1+0x14], R0 ;  /* 0x0000140001007387 */ /* 0x0005e20000100800 */
[----:B------:R-:W-:Y:S05]  /*19330*/  BRA `(.L_x_1340) ;  /* 0x0000000000107947 */ /* 0x000fea0003800000 */
.L_x_1335:
[----:B------:R0:W-:Y:S01]  /*19340*/  STL [R1+0x10], R4 ;  /* 0x0000100401007387 */ /* 0x0001e20000100800 */
[----:B------:R-:W-:-:S03]  /*19350*/  ULDC UR38, c[0x0][0xc3c] ;  /* 0x00030f0000267ab9 */ /* 0x000fc60000000800 */
[----:B------:R0:W-:Y:S04]  /*19360*/  STL [R1+0x14], RZ ;  /* 0x000014ff01007387 */ /* 0x0001e80000100800 */
[----:B------:R0:W-:Y:S02]  /*19370*/  STL [R1+0x18], RZ ;  /* 0x000018ff01007387 */ /* 0x0001e40000100800 */
.L_x_1340:
[----:B0-----:R-:W3:Y:S04]  /*19380*/  LDL R2, [R1+0x18] ;  /* 0x0000180001027983 */ /* 0x001ee80000100800 */
[----:B-1----:R-:W4:Y:S04]  /*19390*/  LDL R3, [R1+0x14] ;  /* 0x0000140001037983 */ /* 0x002f280000100800 */
[----:B------:R-:W5:Y:S01]  /*193a0*/  LDL R4, [R1+0x10] ;  /* 0x0000100001047983 */ /* 0x000f620000100800 */
[----:B--2---:R-:W0:Y:S02]  /*193b0*/  S2R R0, SR_TID.X ;  /* 0x0000000000007919 */ /* 0x004e240000002100 */
        /* <DEDUP_REMOVED lines=10> */
[----:B-----5:R1:W-:Y:S01]  /*19460*/  @!P0 STS.128 [R17+0x284d0], R4 ;  /* 0x0284d00411008388 */ /* 0x0203e20000000c00 */
[----:B------:R-:W-:Y:S06]  /*19470*/  BAR.ARV 0x5, 0x180 ;  /* 0x0146000000007b1d */ /* 0x000fec0000002000 */
.L_x_1333:
[----:B------:R-:W-:Y:S02]  /*19480*/  ULDC UR4, c[0x0][0xc3c] ;  /* 0x00030f0000047ab9 */ /* 0x000fe40000000800 */
[----:B------:R-:W-:-:S06]  /*19490*/  UISETP.GE.AND UP0, UPT, UR38, UR4, UPT ;  /* 0x000000042600728c */ /* 0x000fcc000bf06270 */
[----:B------:R-:W-:-:S13]  /*194a0*/  PLOP3.LUT P0, PT, PT, PT, UP0, 0x80, 0x0 ;  /* 0x000000000000781c */ /* 0x000fda0003f0f008 */
[----:B------:R-:W-:Y:S05]  /*194b0*/  @!P0 BRA `(.L_x_1341) ;  /* 0xffffffac00e88947 */ /* 0x000fea000383ffff */
.L_x_1263:
[----:B------:R-:W2:Y:S01]  /*194c0*/  LDL.LU R0, [R1+0x34] ;  /* 0x0000340001007983 */ /* 0x000ea20000300800 */
[----:B------:R-:W-:Y:S01]  /*194d0*/  BSSY B0, `(.L_x_1342) ;  /* 0x000000b000007945 */ /* 0x000fe20003800000 */
[----:B01----:R-:W0:Y:S01]  /*194e0*/  S2R R5, SR_CgaCtaId ;  /* 0x0000000000057919 */ /* 0x003e220000008800 */
[----:B--2---:R-:W-:-:S05]  /*194f0*/  VIADD R0, R0, 0x1 ;  /* 0x0000000100007836 */ /* 0x004fca0000000000 */
        /* <DEDUP_REMOVED lines=8> */
.L_x_1390:
[----:B------:R-:W-:Y:S05]  /*19580*/  BSYNC B0 ;  /* 0x0000000000007941 */ /* 0x000fea0003800000 */
.L_x_1342:
[----:B------:R-:W-:-:S03]  /*19590*/  UMOV UR4, 0xffffffff ;  /* 0xffffffff00047882 */ /* 0x000fc60000000000 */
[----:B------:R-:W-:Y:S05]  /*195a0*/  BRA.DIV UR4, `(.L_x_1344) ;  /* 0x0000001604807947 */ /* 0x000fea000b800000 */
[----:B------:R-:W1:Y:S02]  /*195b0*/  S2R R2, SR_TID.X ;  /* 0x0000000000027919 */ /* 0x000e640000002100 */
[----:B-1----:R-:W-:-:S04]  /*195c0*/  SHF.R.U32.HI R2, RZ, 0x5, R2 ;  /* 0x00000005ff027819 */ /* 0x002fc80000011602 */
[----:B------:R-:W-:-:S05]  /*195d0*/  LOP3.LUT R2, R2, 0x3, RZ, 0xc0, !PT ;  /* 0x0000000302027812 */ /* 0x000fca00078ec0ff */
[----:B------:R1:W2:Y:S02]  /*195e0*/  SHFL.IDX PT, R14, R2, RZ, 0x1f ;  /* 0x00001fff020e7589 */ /* 0x0002a400000e0000 */
.L_x_1393:
[----:B--2---:R-:W-:Y:S01]  /*195f0*/  ISETP.NE.AND P0, PT, R14, RZ, PT ;  /* 0x000000ff0e00720c */ /* 0x004fe20003f05270 */
[----:B------:R-:W-:-:S12]  /*19600*/  BSSY B0, `(.L_x_1345) ;  /* 0x0000030000007945 */ /* 0x000fd80003800000 */
[----:B------:R-:W-:Y:S05]  /*19610*/  @P0 BRA `(.L_x_1346) ;  /* 0x0000000000b80947 */ /* 0x000fea0003800000 */
[----:B------:R-:W-:-:S03]  /*19620*/  UMOV UR4, 0xffffffff ;  /* 0xffffffff00047882 */ /* 0x000fc60000000000 */
[----:B------:R-:W-:Y:S05]  /*19630*/  BRA.DIV UR4, `(.L_x_1347) ;  /* 0x0000001604907947 */ /* 0x000fea000b800000 */
[----:B------:R-:W-:-:S13]  /*19640*/  ELECT P6, URZ, PT ;  /* 0x00000000003f782f */ /* 0x000fda00038c0000 */
.L_x_1396:
[----:B------:R-:W-:Y:S05]  /*19650*/  @!P6 BRA `(.L_x_1346) ;  /* 0x0000000000a8e947 */ /* 0x000fea0003800000 */
[----:B-1----:R-:W2:Y:S02]  /*19660*/  LDL R2, [R1+0x38] ;  /* 0x0000380001027983 */ /* 0x002ea40000100800 */
[----:B--2---:R-:W-:-:S13]  /*19670*/  R2UR UR4, R2 ;  /* 0x00000000020472ca */ /* 0x004fda00000e0000 */
[----:B------:R-:W-:-:S06]  /*19680*/  ULOP3.LUT UR4, UR4, 0x2, URZ, 0xfc, !UPT ;  /* 0x0000000204047892 */ /* 0x000fcc000f8efc3f */
[----:B------:R-:W-:-:S05]  /*19690*/  IMAD.U32 R2, RZ, RZ, UR4 ;  /* 0x00000004ff027e24 */ /* 0x000fca000f8e00ff */
[----:B------:R-:W-:-:S13]  /*196a0*/  ISETP.NE.AND P0, PT, R2, 0x3, PT ;  /* 0x000000030200780c */ /* 0x000fda0003f05270 */
[----:B------:R-:W-:Y:S05]  /*196b0*/  @!P0 BRA `(.L_x_1348) ;  /* 0x0000000000048947 */ /* 0x000fea0003800000 */
[----:B------:R-:W-:Y:S01]  /*196c0*/  BPT.TRAP 0x1 ;  /* 0x000000040000795c */ /* 0x000fe20000300000 */
.L_x_1348:
        /* <DEDUP_REMOVED lines=14> */
.L_x_1397:
[----:B------:R-:W1:Y:S02]  /*197b0*/  SYNCS.PHASECHK.TRANS64.TRYWAIT P1, [R7+URZ], R2 ;  /* 0x00000002070075a7 */ /* 0x000e64000802017f */
[----:B-1----:R-:W-:Y:S05]  /*197c0*/  @!P1 BRA `(.L_x_1350) ;  /* 0x0000001400609947 */ /* 0x002fea0003800000 */
.L_x_1398:
[----:B------:R-:W-:Y:S05]  /*197d0*/  @!P0 BRA `(.L_x_1351) ;  /* 0x0000000000048947 */ /* 0x000fea0003800000 */
[----:B------:R-:W-:Y:S01]  /*197e0*/  BPT.TRAP 0x1 ;  /* 0x000000040000795c */ /* 0x000fe20000300000 */
.L_x_1351:
[----:B------:R-:W2:Y:S02]  /*197f0*/  LDL.LU R4, [R1] ;  /* 0x0000000001047983 */ /* 0x000ea40000300800 */
[----:B--2---:R-:W-:-:S04]  /*19800*/  IMAD R4, R4, 0x8, R0 ;  /* 0x0000000804047824 */ /* 0x004fc800078e0200 */
[----:B------:R-:W2:Y:S02]  /*19810*/  SYNCS.PHASECHK.TRANS64.TRYWAIT P1, [R4+URZ+0x28460], R5 ;  /* 0x02846005040075a7 */ /* 0x000ea4000802017f */
[----:B--2---:R-:W-:Y:S05]  /*19820*/  @!P1 BRA `(.L_x_1352) ;  /* 0x00000014005c9947 */ /* 0x004fea0003800000 */
.L_x_1399:
[----:B------:R-:W-:Y:S05]  /*19830*/  @!P0 BRA `(.L_x_1353) ;  /* 0x0000000000048947 */ /* 0x000fea0003800000 */
[----:B------:R-:W-:Y:S01]  /*19840*/  BPT.TRAP 0x1 ;  /* 0x000000040000795c */ /* 0x000fe20000300000 */
.L_x_1353:
[----:B------:R-:W-:-:S04]  /*19850*/  IMAD R3, R3, 0x8, R0 ;  /* 0x0000000803037824 */ /* 0x000fc800078e0200 */
[----:B------:R-:W3:Y:S02]  /*19860*/  SYNCS.PHASECHK.TRANS64.TRYWAIT P1, [R3+URZ+0x28460], R2 ;  /* 0x02846002030075a7 */ /* 0x000ee4000802017f */
[----:B---3--:R-:W-:Y:S05]  /*19870*/  @!P1 BRA `(.L_x_1354) ;  /* 0x00000014005c9947 */ /* 0x008fea0003800000 */
.L_x_1400:
[----:B------:R-:W-:Y:S05]  /*19880*/  @!P0 BRA `(.L_x_1355) ;  /* 0x0000000000048947 */ /* 0x000fea0003800000 */
[----:B------:R-:W-:Y:S01]  /*19890*/  BPT.TRAP 0x1 ;  /* 0x000000040000795c */ /* 0x000fe20000300000 */
.L_x_1355:
[----:B------:R-:W4:Y:S02]  /*198a0*/  SYNCS.PHASECHK.TRANS64.TRYWAIT P0, [R4+URZ+0x28480], R5 ;  /* 0x02848005040075a7 */ /* 0x000f24000800017f */
[----:B----4-:R-:W-:Y:S05]  /*198b0*/  @!P0 BRA `(.L_x_1356) ;  /* 0x0000001400608947 */ /* 0x010fea0003800000 */
.L_x_1357:
[----:B------:R0:W0:Y:S02]  /*198c0*/  SYNCS.PHASECHK.TRANS64.TRYWAIT P0, [R3+URZ+0x28480], R2 ;  /* 0x02848002030075a7 */ /* 0x000024000800017f */
[----:B0-----:R-:W-:Y:S05]  /*198d0*/  @!P0 NANOSLEEP.SYNCS 0x989680 ;  /* 0x009896800000895d */ /* 0x001fea0003900000 */
[----:B------:R-:W0:Y:S02]  /*198e0*/  @!P0 SYNCS.PHASECHK.TRANS64 P0, [R3+URZ+0x28480], R2 ;  /* 0x02848002030085a7 */ /* 0x000e24000800007f */
[----:B0-----:R-:W-:Y:S05]  /*198f0*/  @!P0 BRA `(.L_x_1357) ;  /* 0xfffffffc00f08947 */ /* 0x001fea000383ffff */
.L_x_1346:
[----:B------:R-:W-:Y:S05]  /*19900*/  BSYNC B0 ;  /* 0x0000000000007941 */ /* 0x000fea0003800000 */
.L_x_1345:
[----:B------:R-:W-:Y:S05]  /*19910*/  EXIT ;  /* 0x000000000000794d */ /* 0x000fea0003800000 */
.L_x_1158:
[----:B0-----:R-:W-:-:S04]  /*19920*/  IMAD.U32 R3, RZ, RZ, UR40 ;  /* 0x00000028ff037e24 */ /* 0x001fc8000f8e00ff */
[----:B------:R0:W1:Y:S03]  /*19930*/  SYNCS.PHASECHK.TRANS64.TRYWAIT P1, [R3+URZ+0x28400], R8 ;  /* 0x02840008030075a7 */ /* 0x000066000802017f */
[----:B-1----:R-:W-:Y:S05]  /*19940*/  @!P1 NANOSLEEP.SYNCS 0x989680 ;  /* 0x009896800000995d */ /* 0x002fea0003900000 */
[----:B------:R-:W1:Y:S02]  /*19950*/  @!P1 SYNCS.PHASECHK.TRANS64 P1, [R3+URZ+0x28400], R8 ;  /* 0x02840008030095a7 */ /* 0x000e64000802007f */
[----:B-1----:R-:W-:Y:S05]  /*19960*/  @!P1 BRA `(.L_x_1158) ;  /* 0xfffffffc00ec9947 */ /* 0x002fea000383ffff */
[----:B------:R-:W-:Y:S05]  /*19970*/  BRA `(.L_x_1358) ;  /* 0xfffffe8c00847947 */ /* 0x000fea000383ffff */
.L_x_1162:
[----:B-1----:R1:W2:Y:S02]  /*19980*/  SYNCS.PHASECHK.TRANS64.TRYWAIT P2, [R6+URZ+0x28430], R3 ;  /* 0x02843003060075a7 */ /* 0x0022a4000804017f */
[----:B--2---:R-:W-:Y:S05]  /*19990*/  @!P2 NANOSLEEP.SYNCS 0x989680 ;  /* 0x009896800000a95d */ /* 0x004fea0003900000 */
[----:B------:R-:W2:Y:S02]  /*199a0*/  @!P2 SYNCS.PHASECHK.TRANS64 P2, [R6+URZ+0x28430], R3 ;  /* 0x028430030600a5a7 */ /* 0x000ea4000804007f */
[----:B--2---:R-:W-:Y:S05]  /*199b0*/  @!P2 BRA `(.L_x_1162) ;  /* 0xfffffffc00f0a947 */ /* 0x004fea000383ffff */
[----:B------:R-:W-:Y:S05]  /*199c0*/  BRA `(.L_x_1161) ;  /* 0xfffffe8c00a87947 */ /* 0x000fea000383ffff */
.L_x_1178:
[----:B-1----:R-:W-:-:S04]  /*199d0*/  IMAD.U32 R7, RZ, RZ, UR10 ;  /* 0x0000000aff077e24 */ /* 0x002fc8000f8e00ff */
[----:B------:R1:W2:Y:S03]  /*199e0*/  SYNCS.PHASECHK.TRANS64.TRYWAIT P2, [R7+URZ+0x28430], R6 ;  /* 0x02843006070075a7 */ /* 0x0002a6000804017f */
[----:B--2---:R-:W-:Y:S05]  /*199f0*/  @!P2 NANOSLEEP.SYNCS 0x989680 ;  /* 0x009896800000a95d */ /* 0x004fea0003900000 */
[----:B------:R-:W2:Y:S02]  /*19a00*/  @!P2 SYNCS.PHASECHK.TRANS64 P2, [R7+URZ+0x28430], R6 ;  /* 0x028430060700a5a7 */ /* 0x000ea4000804007f */
[----:B--2---:R-:W-:Y:S05]  /*19a10*/  @!P2 BRA `(.L_x_1178) ;  /* 0xfffffffc00eca947 */ /* 0x004fea000383ffff */
[----:B------:R-:W-:Y:S05]  /*19a20*/  BRA `(.L_x_1175) ;  /* 0xfffffeb800447947 */ /* 0x000fea000383ffff */
.L_x_1182:
[----:B-1----:R-:W-:-:S04]  /*19a30*/  IMAD.U32 R7, RZ, RZ, UR10 ;  /* 0x0000000aff077e24 */ /* 0x002fc8000f8e00ff */
[----:B------:R1:W2:Y:S03]  /*19a40*/  SYNCS.PHASECHK.TRANS64.TRYWAIT P2, [R7+URZ+0x28450], R6 ;  /* 0x02845006070075a7 */ /* 0x0002a6000804017f */
[----:B--2---:R-:W-:Y:S05]  /*19a50*/  @!P2 NANOSLEEP.SYNCS 0x989680 ;  /* 0x009896800000a95d */ /* 0x004fea0003900000 */
[----:B------:R-:W2:Y:S02]  /*19a60*/  @!P2 SYNCS.PHASECHK.TRANS64 P2, [R7+URZ+0x28450], R6 ;  /* 0x028450060700a5a7 */ /* 0x000ea4000804007f */
[----:B--2---:R-:W-:Y:S05]  /*19a70*/  @!P2 BRA `(.L_x_1182) ;  /* 0xfffffffc00eca947 */ /* 0x004fea000383ffff */
[----:B------:R-:W-:Y:S05]  /*19a80*/  BRA `(.L_x_1179) ;  /* 0xfffffebc00107947 */ /* 0x000fea000383ffff */
.L_x_1200:
[----:B-1----:R-:W-:-:S04]  /*19a90*/  IMAD.U32 R9, RZ, RZ, UR7 ;  /* 0x00000007ff097e24 */ /* 0x002fc8000f8e00ff */
[----:B------:R1:W2:Y:S03]  /*19aa0*/  SYNCS.PHASECHK.TRANS64.TRYWAIT P2, [R9+URZ+0x28430], R8 ;  /* 0x02843008090075a7 */ /* 0x0002a6000804017f */
[----:B--2---:R-:W-:Y:S05]  /*19ab0*/  @!P2 NANOSLEEP.SYNCS 0x989680 ;  /* 0x009896800000a95d */ /* 0x004fea0003900000 */
[----:B------:R-:W2:Y:S02]  /*19ac0*/  @!P2 SYNCS.PHASECHK.TRANS64 P2, [R9+URZ+0x28430], R8 ;  /* 0x028430080900a5a7 */ /* 0x000ea4000804007f */
[----:B--2---:R-:W-:Y:S05]  /*19ad0*/  @!P2 BRA `(.L_x_1200) ;  /* 0xfffffffc00eca947 */ /* 0x004fea000383ffff */
[----:B------:R-:W-:Y:S05]  /*19ae0*/  BRA `(.L_x_1197) ;  /* 0xfffffee000d07947 */ /* 0x000fea000383ffff */
.L_x_1204:
[----:B-1----:R-:W-:-:S04]  /*19af0*/  IMAD.U32 R9, RZ, RZ, UR10 ;  /* 0x0000000aff097e24 */ /* 0x002fc8000f8e00ff */
[----:B------:R1:W2:Y:S03]  /*19b00*/  SYNCS.PHASECHK.TRANS64.TRYWAIT P2, [R9+URZ+0x28450], R8 ;  /* 0x02845008090075a7 */ /* 0x0002a6000804017f */
[----:B--2---:R-:W-:Y:S05]  /*19b10*/  @!P2 NANOSLEEP.SYNCS 0x989680 ;  /* 0x009896800000a95d */ /* 0x004fea0003900000 */
[----:B------:R-:W2:Y:S02]  /*19b20*/  @!P2 SYNCS.PHASECHK.TRANS64 P2, [R9+URZ+0x28450], R8 ;  /* 0x028450080900a5a7 */ /* 0x000ea4000804007f */
[----:B--2---:R-:W-:Y:S05]  /*19b30*/  @!P2 BRA `(.L_x_1204) ;  /* 0xfffffffc00eca947 */ /* 0x004fea000383ffff */
[----:B------:R-:W-:Y:S05]  /*19b40*/  BRA `(.L_x_1201) ;  /* 0xfffffee400a87947 */ /* 0x000fea000383ffff */
.L_x_1211:
[----:B-1----:R-:W-:-:S04]  /*19b50*/  IMAD.U32 R7, RZ, RZ, UR6 ;  /* 0x00000006ff077e24 */ /* 0x002fc8000f8e00ff */
[----:B------:R1:W2:Y:S03]  /*19b60*/  SYNCS.PHASECHK.TRANS64.TRYWAIT P2, [R7+URZ+0x28430], R6 ;  /* 0x02843006070075a7 */ /* 0x0002a6000804017f */
[----:B--2---:R-:W-:Y:S05]  /*19b70*/  @!P2 NANOSLEEP.SYNCS 0x989680 ;  /* 0x009896800000a95d */ /* 0x004fea0003900000 */
[----:B------:R-:W2:Y:S02]  /*19b80*/  @!P2 SYNCS.PHASECHK.TRANS64 P2, [R7+URZ+0x28430], R6 ;  /* 0x028430060700a5a7 */ /* 0x000ea4000804007f */
[----:B--2---:R-:W-:Y:S05]  /*19b90*/  @!P2 BRA `(.L_x_1211) ;  /* 0xfffffffc00eca947 */ /* 0x004fea000383ffff */
[----:B------:R-:W-:Y:S05]  /*19ba0*/  BRA `(.L_x_1208) ;  /* 0xffffff00001c7947 */ /* 0x000fea000383ffff */
.L_x_1215:
[----:B-1----:R-:W-:-:S04]  /*19bb0*/  IMAD.U32 R7, RZ, RZ, UR10 ;  /* 0x0000000aff077e24 */ /* 0x002fc8000f8e00ff */
[----:B------:R1:W2:Y:S03]  /*19bc0*/  SYNCS.PHASECHK.TRANS64.TRYWAIT P2, [R7+URZ+0x28450], R6 ;  /* 0x02845006070075a7 */ /* 0x0002a6000804017f */
[----:B--2---:R-:W-:Y:S05]  /*19bd0*/  @!P2 NANOSLEEP.SYNCS 0x989680 ;  /* 0x009896800000a95d */ /* 0x004fea0003900000 */
[----:B------:R-:W2:Y:S02]  /*19be0*/  @!P2 SYNCS.PHASECHK.TRANS64 P2, [R7+URZ+0x28450], R6 ;  /* 0x028450060700a5a7 */ /* 0x000ea4000804007f */
[----:B--2---:R-:W-:Y:S05]  /*19bf0*/  @!P2 BRA `(.L_x_1215) ;  /* 0xfffffffc00eca947 */ /* 0x004fea000383ffff */
[----:B------:R-:W-:Y:S05]  /*19c00*/  BRA `(.L_x_1212) ;  /* 0xffffff0000f47947 */ /* 0x000fea000383ffff */
.L_x_1229:
[----:B-1----:R-:W-:-:S04]  /*19c10*/  IMAD.U32 R5, RZ, RZ, UR14 ;  /* 0x0000000eff057e24 */ /* 0x002fc8000f8e00ff */
[----:B------:R1:W2:Y:S03]  /*19c20*/  SYNCS.PHASECHK.TRANS64.TRYWAIT P1, [R5+URZ+0x28450], R0 ;  /* 0x02845000050075a7 */ /* 0x0002a6000802017f */
[----:B--2---:R-:W-:Y:S05]  /*19c30*/  @!P1 NANOSLEEP.SYNCS 0x989680 ;  /* 0x009896800000995d */ /* 0x004fea0003900000 */
[----:B------:R-:W2:Y:S02]  /*19c40*/  @!P1 SYNCS.PHASECHK.TRANS64 P1, [R5+URZ+0x28450], R0 ;  /* 0x02845000050095a7 */ /* 0x000ea4000802007f */
[----:B--2---:R-:W-:Y:S05]  /*19c50*/  @!P1 BRA `(.L_x_1229) ;  /* 0xfffffffc00ec9947 */ /* 0x004fea000383ffff */
[----:B------:R-:W-:Y:S05]  /*19c60*/  BRA `(.L_x_1228) ;  /* 0xffffff2400d87947 */ /* 0x000fea000383ffff */
.L_x_1285:
[----:B------:R-:W-:Y:S02]  /*19c70*/  IMAD.MOV.U32 R13, RZ, RZ, R0 ;  /* 0x000000ffff0d7224 */ /* 0x000fe400078e0000 */
[----:B------:R-:W-:Y:S02]  /*19c80*/  IMAD.MOV.U32 R12, RZ, RZ, RZ ;  /* 0x000000ffff0c7224 */ /* 0x000fe400078e00ff */
[----:B------:R-:W-:Y:S02]  /*19c90*/  IMAD.MOV.U32 R11, RZ, RZ, 0x1f ;  /* 0x0000001fff0b7424 */ /* 0x000fe400078e00ff */
[----:B------:R-:W-:-:S07]  /*19ca0*/  IMAD.MOV.U32 R15, RZ, RZ, -0x1 ;  /* 0xffffffffff0f7424 */ /* 0x000fce00078e00ff */
[----:B0-2---:R-:W-:Y:S05]  /*19cb0*/  WARPSYNC.COLLECTIVE R15, `(.L_x_1359) ;  /* 0x000000000f087348 */ /* 0x005fea0003c00000 */
[----:B------:R1:W3:Y:S02]  /*19cc0*/  SHFL.IDX P6, R14, R13, R12, R11 ;  /* 0x0000000c0d0e7389 */ /* 0x0002e400000c000b */
[----:B0123--:R-:W-:Y:S01]  /*19cd0*/  ENDCOLLECTIVE ;  /* 0x000000000000791b */ /* 0x00ffe20003800000 */
.L_x_1359:
[----:B------:R-:W-:Y:S05]  /*19ce0*/  BRA `(.L_x_1360) ;  /* 0xffffffb800d07947 */ /* 0x000fea000383ffff */
.L_x_1287:
[----:B------:R-:W-:Y:S01]  /*19cf0*/  BSSY B0, `(.L_x_1361) ;  /* 0x0000006000007945 */ /* 0x000fe20003800000 */
[----:B------:R-:W-:-:S07]  /*19d00*/  IMAD.MOV.U32 R15, RZ, RZ, -0x1 ;  /* 0xffffffffff0f7424 */ /* 0x000fce00078e00ff */
[----:B0-2---:R-:W-:Y:S05]  /*19d10*/  WARPSYNC.COLLECTIVE R15, `(.L_x_1362) ;  /* 0x000000000f0c7348 */ /* 0x005fea0003c00000 */
[----:B------:R-:W-:Y:S02]  /*19d20*/  ELECT P6, UR62, PT ;  /* 0x00000000003e782f */ /* 0x000fe400038c0000 */
[----:B------:R-:W-:Y:S01]  /*19d30*/  MOV R14, UR62 ;  /* 0x0000003e000e7c02 */ /* 0x000fe20008000f00 */
[----:B0-2---:R-:W-:Y:S10]  /*19d40*/  ENDCOLLECTIVE ;  /* 0x000000000000791b */ /* 0x005ff40003800000 */
.L_x_1362:
[----:B------:R-:W-:Y:S05]  /*19d50*/  BSYNC B0 ;  /* 0x0000000000007941 */ /* 0x000fea0003800000 */
.L_x_1361:
[----:B------:R-:W-:Y:S05]  /*19d60*/  BRA `(.L_x_1363) ;  /* 0xffffffb800e07947 */ /* 0x000fea000383ffff */
.L_x_1289:
[----:B-1----:R1:W2:Y:S02]  /*19d70*/  SYNCS.PHASECHK.TRANS64.TRYWAIT P0, [R3+URZ+0x28480], R4 ;  /* 0x02848004030075a7 */ /* 0x0022a4000800017f */
[----:B--2---:R-:W-:Y:S05]  /*19d80*/  @!P0 NANOSLEEP.SYNCS 0x989680 ;  /* 0x009896800000895d */ /* 0x004fea0003900000 */
[----:B------:R-:W2:Y:S02]  /*19d90*/  @!P0 SYNCS.PHASECHK.TRANS64 P0, [R3+URZ+0x28480], R4 ;  /* 0x02848004030085a7 */ /* 0x000ea4000800007f */
[----:B--2---:R-:W-:Y:S05]  /*19da0*/  @!P0 BRA `(.L_x_1289) ;  /* 0xfffffffc00f08947 */ /* 0x004fea000383ffff */
[----:B------:R-:W-:Y:S05]  /*19db0*/  BRA `(.L_x_1364) ;  /* 0xffffffbc00447947 */ /* 0x000fea000383ffff */
.L_x_1291:
[----:B0-----:R0:W2:Y:S02]  /*19dc0*/  SYNCS.PHASECHK.TRANS64.TRYWAIT P0, [R3+URZ+0x28440], R4 ;  /* 0x02844004030075a7 */ /* 0x0010a4000800017f */
[----:B--2---:R-:W-:Y:S05]  /*19dd0*/  @!P0 NANOSLEEP.SYNCS 0x989680 ;  /* 0x009896800000895d */ /* 0x004fea0003900000 */
[----:B------:R-:W2:Y:S02]  /*19de0*/  @!P0 SYNCS.PHASECHK.TRANS64 P0, [R3+URZ+0x28440], R4 ;  /* 0x02844004030085a7 */ /* 0x000ea4000800007f */
[----:B--2---:R-:W-:Y:S05]  /*19df0*/  @!P0 BRA `(.L_x_1291) ;  /* 0xfffffffc00f08947 */ /* 0x004fea000383ffff */
[----:B------:R-:W-:Y:S05]  /*19e00*/  BRA `(.L_x_1365) ;  /* 0xffffffbc00b47947 */ /* 0x000fea000383ffff */
.L_x_1295:
        /* <DEDUP_REMOVED lines=8> */
[----:B0----5:R-:W-:Y:S05]  /*19e90*/  WARPSYNC.COLLECTIVE R15, `(.L_x_1366) ;  /* 0x000000000f087348 */ /* 0x021fea0003c00000 */
[----:B------:R1:W2:Y:S02]  /*19ea0*/  SHFL.IDX P6, R14, R13, R12, R11 ;  /* 0x0000000c0d0e7389 */ /* 0x0002a400000c000b */
[----:B012--5:R-:W-:Y:S01]  /*19eb0*/  ENDCOLLECTIVE ;  /* 0x000000000000791b */ /* 0x027fe20003800000 */
.L_x_1366:
[C---:B------:R-:W-:Y:S01]  /*19ec0*/  VIADD R5, R0.reuse, 0x10 ;  /* 0x0000001000057836 */ /* 0x040fe20000000000 */
[----:B------:R-:W-:Y:S01]  /*19ed0*/  ISETP.GE.AND P2, PT, R0, R2, PT ;  /* 0x000000020000720c */ /* 0x000fe20003f46270 */
[----:B------:R-:W-:Y:S02]  /*19ee0*/  IMAD.MOV.U32 R13, RZ, RZ, R4 ;  /* 0x000000ffff0d7224 */ /* 0x000fe400078e0004 */
[----:B------:R-:W-:-:S10]  /*19ef0*/  IMAD.MOV.U32 R6, RZ, RZ, R14 ;  /* 0x000000ffff067224 */ /* 0x000fd400078e000e */
[----:B------:R-:W-:Y:S05]  /*19f00*/  WARPSYNC.COLLECTIVE R15, `(.L_x_1367) ;  /* 0x000000000f087348 */ /* 0x000fea0003c00000 */
[----:B------:R0:W1:Y:S02]  /*19f10*/  SHFL.IDX P6, R14, R13, R12, R11 ;  /* 0x0000000c0d0e7389 */ /* 0x00006400000c000b */
[----:B01----:R-:W-:Y:S01]  /*19f20*/  ENDCOLLECTIVE ;  /* 0x000000000000791b */ /* 0x003fe20003800000 */
.L_x_1367:
[----:B------:R-:W-:Y:S02]  /*19f30*/  IMAD.MOV.U32 R13, RZ, RZ, R3 ;  /* 0x000000ffff0d7224 */ /* 0x000fe400078e0003 */
[----:B------:R-:W-:Y:S02]  /*19f40*/  IMAD.MOV.U32 R12, RZ, RZ, 0x1 ;  /* 0x00000001ff0c7424 */ /* 0x000fe400078e00ff */
[----:B------:R-:W-:-:S07]  /*19f50*/  IMAD.MOV.U32 R7, RZ, RZ, R14 ;  /* 0x000000ffff077224 */ /* 0x000fce00078e000e */
[----:B------:R-:W-:Y:S05]  /*19f60*/  WARPSYNC.COLLECTIVE R15, `(.L_x_1368) ;  /* 0x000000000f087348 */ /* 0x000fea0003c00000 */
[----:B------:R0:W1:Y:S02]  /*19f70*/  SHFL.IDX P6, R14, R13, R12, R11 ;  /* 0x0000000c0d0e7389 */ /* 0x00006400000c000b */
[----:B01----:R-:W-:Y:S01]  /*19f80*/  ENDCOLLECTIVE ;  /* 0x000000000000791b */ /* 0x003fe20003800000 */
.L_x_1368:
        /* <DEDUP_REMOVED lines=10> */
.L_x_1369:
        /* <DEDUP_REMOVED lines=12> */
.L_x_1370:
        /* <DEDUP_REMOVED lines=18> */
.L_x_1371:
[----:B------:R-:W-:Y:S02]  /*1a210*/  IMAD.MOV.U32 R13, RZ, RZ, R3 ;  /* 0x000000ffff0d7224 */ /* 0x000fe400078e0003 */
[----:B------:R-:W-:Y:S02]  /*1a220*/  IMAD.MOV.U32 R12, RZ, RZ, 0x3 ;  /* 0x00000003ff0c7424 */ /* 0x000fe400078e00ff */
[----:B------:R-:W-:-:S07]  /*1a230*/  IMAD.MOV.U32 R7, RZ, RZ, R14 ;  /* 0x000000ffff077224 */ /* 0x000fce00078e000e */
[----:B------:R-:W-:Y:S05]  /*1a240*/  WARPSYNC.COLLECTIVE R15, `(.L_x_1372) ;  /* 0x000000000f087348 */ /* 0x000fea0003c00000 */
[----:B------:R0:W1:Y:S02]  /*1a250*/  SHFL.IDX P6, R14, R13, R12, R11 ;  /* 0x0000000c0d0e7389 */ /* 0x00006400000c000b */
[----:B01----:R-:W-:Y:S01]  /*1a260*/  ENDCOLLECTIVE ;  /* 0x000000000000791b */ /* 0x003fe20003800000 */
.L_x_1372:
        /* <DEDUP_REMOVED lines=17> */
.L_x_1373:
[----:B------:R-:W-:Y:S02]  /*1a380*/  IMAD.MOV.U32 R13, RZ, RZ, R3 ;  /* 0x000000ffff0d7224 */ /* 0x000fe400078e0003 */
[----:B------:R-:W-:Y:S02]  /*1a390*/  IMAD.MOV.U32 R12, RZ, RZ, 0x4 ;  /* 0x00000004ff0c7424 */ /* 0x000fe400078e00ff */
[----:B------:R-:W-:-:S07]  /*1a3a0*/  IMAD.MOV.U32 R7, RZ, RZ, R14 ;  /* 0x000000ffff077224 */ /* 0x000fce00078e000e */
[----:B------:R-:W-:Y:S05]  /*1a3b0*/  WARPSYNC.COLLECTIVE R15, `(.L_x_1374) ;  /* 0x000000000f087348 */ /* 0x000fea0003c00000 */
[----:B------:R0:W1:Y:S02]  /*1a3c0*/  SHFL.IDX P6, R14, R13, R12, R11 ;  /* 0x0000000c0d0e7389 */ /* 0x00006400000c000b */
[----:B01----:R-:W-:Y:S01]  /*1a3d0*/  ENDCOLLECTIVE ;  /* 0x000000000000791b */ /* 0x003fe20003800000 */
.L_x_1374:
        /* <DEDUP_REMOVED lines=17> */
.L_x_1375:
[----:B------:R-:W-:Y:S02]  /*1a4f0*/  IMAD.MOV.U32 R13, RZ, RZ, R3 ;  /* 0x000000ffff0d7224 */ /* 0x000fe400078e0003 */
[----:B------:R-:W-:Y:S02]  /*1a500*/  IMAD.MOV.U32 R12, RZ, RZ, 0x5 ;  /* 0x00000005ff0c7424 */ /* 0x000fe400078e00ff */
[----:B------:R-:W-:-:S07]  /*1a510*/  IMAD.MOV.U32 R7, RZ, RZ, R14 ;  /* 0x000000ffff077224 */ /* 0x000fce00078e000e */
[----:B------:R-:W-:Y:S05]  /*1a520*/  WARPSYNC.COLLECTIVE R15, `(.L_x_1376) ;  /* 0x000000000f087348 */ /* 0x000fea0003c00000 */
[----:B------:R0:W1:Y:S02]  /*1a530*/  SHFL.IDX P6, R14, R13, R12, R11 ;  /* 0x0000000c0d0e7389 */ /* 0x00006400000c000b */
[----:B01----:R-:W-:Y:S01]  /*1a540*/  ENDCOLLECTIVE ;  /* 0x000000000000791b */ /* 0x003fe20003800000 */
.L_x_1376:
        /* <DEDUP_REMOVED lines=17> */
.L_x_1377:
[----:B------:R-:W-:Y:S02]  /*1a660*/  IMAD.MOV.U32 R13, RZ, RZ, R3 ;  /* 0x000000ffff0d7224 */ /* 0x000fe400078e0003 */
[----:B------:R-:W-:Y:S02]  /*1a670*/  IMAD.MOV.U32 R12, RZ, RZ, 0x6 ;  /* 0x00000006ff0c7424 */ /* 0x000fe400078e00ff */
[----:B------:R-:W-:-:S07]  /*1a680*/  IMAD.MOV.U32 R7, RZ, RZ, R14 ;  /* 0x000000ffff077224 */ /* 0x000fce00078e000e */
[----:B------:R-:W-:Y:S05]  /*1a690*/  WARPSYNC.COLLECTIVE R15, `(.L_x_1378) ;  /* 0x000000000f087348 */ /* 0x000fea0003c00000 */
[----:B------:R0:W1:Y:S02]  /*1a6a0*/  SHFL.IDX P6, R14, R13, R12, R11 ;  /* 0x0000000c0d0e7389 */ /* 0x00006400000c000b */
[----:B01----:R-:W-:Y:S01]  /*1a6b0*/  ENDCOLLECTIVE ;  /* 0x000000000000791b */ /* 0x003fe20003800000 */
.L_x_1378:
        /* <DEDUP_REMOVED lines=16> */
.L_x_1379:
[----:B------:R-:W-:Y:S02]  /*1a7c0*/  IMAD.MOV.U32 R13, RZ, RZ, R3 ;  /* 0x000000ffff0d7224 */ /* 0x000fe400078e0003 */
[----:B------:R-:W-:Y:S02]  /*1a7d0*/  IMAD.MOV.U32 R12, RZ, RZ, 0x7 ;  /* 0x00000007ff0c7424 */ /* 0x000fe400078e00ff */
[----:B------:R-:W-:-:S07]  /*1a7e0*/  IMAD.MOV.U32 R7, RZ, RZ, R14 ;  /* 0x000000ffff077224 */ /* 0x000fce00078e000e */
[----:B------:R-:W-:Y:S05]  /*1a7f0*/  WARPSYNC.COLLECTIVE R15, `(.L_x_1380) ;  /* 0x000000000f087348 */ /* 0x000fea0003c00000 */
[----:B------:R0:W1:Y:S02]  /*1a800*/  SHFL.IDX P6, R14, R13, R12, R11 ;  /* 0x0000000c0d0e7389 */ /* 0x00006400000c000b */
[----:B01----:R-:W-:Y:S01]  /*1a810*/  ENDCOLLECTIVE ;  /* 0x000000000000791b */ /* 0x003fe20003800000 */
.L_x_1380:
        /* <DEDUP_REMOVED lines=10> */
.L_x_1381:
[----:B------:R-:W-:Y:S01]  /*1a8c0*/  @!PT LDS RZ, [RZ] ;  /* 0x00000000fffff984 */ /* 0x000fe20000000800 */
[----:B------:R-:W-:Y:S01]  /*1a8d0*/  @!PT LDS RZ, [RZ] ;  /* 0x00000000fffff984 */ /* 0x000fe20000000800 */
[----:B------:R-:W-:Y:S01]  /*1a8e0*/  @!PT LDS RZ, [RZ] ;  /* 0x00000000fffff984 */ /* 0x000fe20000000800 */
[----:B------:R2:W-:Y:S04]  /*1a8f0*/  @!P2 LDGSTS.E.BYPASS.LTC128B.128 [R9+0x1b000], desc[UR48][R6.64], !P0 ;  /* 0x1b0000000609afae */ /* 0x0005e8000c101d70 */
[----:B------:R2:W-:Y:S01]  /*1a900*/  @!P2 LDGSTS.E.BYPASS.LTC128B.128 [R9+0x1f000], desc[UR48][R6.64+0x80], !P1 ;  /* 0x1f0000800609afae */ /* 0x0005e2000c901d70 */
[----:B------:R-:W-:Y:S01]  /*1a910*/  IMAD.MOV.U32 R4, RZ, RZ, R14 ;  /* 0x000000ffff047224 */ /* 0x000fe200078e000e */
[----:B------:R-:W-:Y:S06]  /*1a920*/  BRA `(.L_x_1382) ;  /* 0xffffffc000307947 */ /* 0x000fec000383ffff */
.L_x_1300:
[----:B---3--:R3:W4:Y:S02]  /*1a930*/  SYNCS.PHASECHK.TRANS64.TRYWAIT P0, [R17+URZ+0x28420], R0 ;  /* 0x02842000110075a7 */ /* 0x008724000800017f */
[----:B----4-:R-:W-:Y:S05]  /*1a940*/  @!P0 NANOSLEEP.SYNCS 0x989680 ;  /* 0x009896800000895d */ /* 0x010fea0003900000 */
[----:B------:R-:W4:Y:S02]  /*1a950*/  @!P0 SYNCS.PHASECHK.TRANS64 P0, [R17+URZ+0x28420], R0 ;  /* 0x02842000110085a7 */ /* 0x000f24000800007f */
[----:B----4-:R-:W-:Y:S05]  /*1a960*/  @!P0 BRA `(.L_x_1300) ;  /* 0xfffffffc00f08947 */ /* 0x010fea000383ffff */
[----:B------:R-:W-:Y:S05]  /*1a970*/  BRA `(.L_x_1383) ;  /* 0xffffffc0009c7947 */ /* 0x000fea000383ffff */
.L_x_1306:
[----:B---3--:R3:W4:Y:S02]  /*1a980*/  SYNCS.PHASECHK.TRANS64.TRYWAIT P0, [R4+URZ+0x28480], R3 ;  /* 0x02848003040075a7 */ /* 0x008724000800017f */
[----:B----4-:R-:W-:Y:S05]  /*1a990*/  @!P0 NANOSLEEP.SYNCS 0x989680 ;  /* 0x009896800000895d */ /* 0x010fea0003900000 */
[----:B------:R-:W4:Y:S02]  /*1a9a0*/  @!P0 SYNCS.PHASECHK.TRANS64 P0, [R4+URZ+0x28480], R3 ;  /* 0x02848003040085a7 */ /* 0x000f24000800007f */
[----:B----4-:R-:W-:Y:S05]  /*1a9b0*/  @!P0 BRA `(.L_x_1306) ;  /* 0xfffffffc00f08947 */ /* 0x010fea000383ffff */
[----:B------:R-:W-:Y:S05]  /*1a9c0*/  BRA `(.L_x_1384) ;  /* 0xffffffc400587947 */ /* 0x000fea000383ffff */
.L_x_1312:
[----:B--2---:R2:W4:Y:S02]  /*1a9d0*/  SYNCS.PHASECHK.TRANS64.TRYWAIT P0, [R4+URZ+0x28440], R3 ;  /* 0x02844003040075a7 */ /* 0x004524000800017f */
[----:B----4-:R-:W-:Y:S05]  /*1a9e0*/  @!P0 NANOSLEEP.SYNCS 0x989680 ;  /* 0x009896800000895d */ /* 0x010fea0003900000 */
[----:B------:R-:W4:Y:S02]  /*1a9f0*/  @!P0 SYNCS.PHASECHK.TRANS64 P0, [R4+URZ+0x28440], R3 ;  /* 0x02844003040085a7 */ /* 0x000f24000800007f */
[----:B----4-:R-:W-:Y:S05]  /*1aa00*/  @!P0 BRA `(.L_x_1312) ;  /* 0xfffffffc00f08947 */ /* 0x010fea000383ffff */
[----:B------:R-:W-:Y:S05]  /*1aa10*/  BRA `(.L_x_1385) ;  /* 0xffffffc800187947 */ /* 0x000fea000383ffff */
.L_x_1319:
[----:B---3--:R3:W4:Y:S02]  /*1aa20*/  SYNCS.PHASECHK.TRANS64.TRYWAIT P0, [R19+URZ+0x28470], R2 ;  /* 0x02847002130075a7 */ /* 0x008724000800017f */
[----:B----4-:R-:W-:Y:S05]  /*1aa30*/  @!P0 NANOSLEEP.SYNCS 0x989680 ;  /* 0x009896800000895d */ /* 0x010fea0003900000 */
[----:B------:R-:W4:Y:S02]  /*1aa40*/  @!P0 SYNCS.PHASECHK.TRANS64 P0, [R19+URZ+0x28470], R2 ;  /* 0x02847002130085a7 */ /* 0x000f24000800007f */
[----:B----4-:R-:W-:Y:S05]  /*1aa50*/  @!P0 BRA `(.L_x_1319) ;  /* 0xfffffffc00f08947 */ /* 0x010fea000383ffff */
[----:B------:R-:W-:Y:S05]  /*1aa60*/  BRA `(.L_x_1386) ;  /* 0xffffffc800f07947 */ /* 0x000fea000383ffff */
.L_x_1321:
[----:B---3--:R3:W4:Y:S02]  /*1aa70*/  SYNCS.PHASECHK.TRANS64.TRYWAIT P0, [R19+URZ+0x28460], R3 ;  /* 0x02846003130075a7 */ /* 0x008724000800017f */
[----:B----4-:R-:W-:Y:S05]  /*1aa80*/  @!P0 NANOSLEEP.SYNCS 0x989680 ;  /* 0x009896800000895d */ /* 0x010fea0003900000 */
[----:B------:R-:W4:Y:S02]  /*1aa90*/  @!P0 SYNCS.PHASECHK.TRANS64 P0, [R19+URZ+0x28460], R3 ;  /* 0x02846003130085a7 */ /* 0x000f24000800007f */
[----:B----4-:R-:W-:Y:S05]  /*1aaa0*/  @!P0 BRA `(.L_x_1321) ;  /* 0xfffffffc00f08947 */ /* 0x010fea000383ffff */
[----:B------:R-:W-:Y:S05]  /*1aab0*/  BRA `(.L_x_1387) ;  /* 0xffffffc800f87947 */ /* 0x000fea000383ffff */
.L_x_1328:
[----:B--2---:R2:W3:Y:S02]  /*1aac0*/  SYNCS.PHASECHK.TRANS64.TRYWAIT P1, [R16+URZ+0x28470], R3 ;  /* 0x02847003100075a7 */ /* 0x0044e4000802017f */
[----:B---3--:R-:W-:Y:S05]  /*1aad0*/  @!P1 NANOSLEEP.SYNCS 0x989680 ;  /* 0x009896800000995d */ /* 0x008fea0003900000 */
[----:B------:R-:W3:Y:S02]  /*1aae0*/  @!P1 SYNCS.PHASECHK.TRANS64 P1, [R16+URZ+0x28470], R3 ;  /* 0x02847003100095a7 */ /* 0x000ee4000802007f */
[----:B---3--:R-:W-:Y:S05]  /*1aaf0*/  @!P1 BRA `(.L_x_1328) ;  /* 0xfffffffc00f09947 */ /* 0x008fea000383ffff */
[----:B------:R-:W-:Y:S05]  /*1ab00*/  BRA `(.L_x_1388) ;  /* 0xffffffd000c07947 */ /* 0x000fea000383ffff */
.L_x_1330:
[----:B--2---:R2:W3:Y:S02]  /*1ab10*/  SYNCS.PHASECHK.TRANS64.TRYWAIT P1, [R16+URZ+0x28460], R3 ;  /* 0x02846003100075a7 */ /* 0x0044e4000802017f */
[----:B---3--:R-:W-:Y:S05]  /*1ab20*/  @!P1 NANOSLEEP.SYNCS 0x989680 ;  /* 0x009896800000995d */ /* 0x008fea0003900000 */
[----:B------:R-:W3:Y:S02]  /*1ab30*/  @!P1 SYNCS.PHASECHK.TRANS64 P1, [R16+URZ+0x28460], R3 ;  /* 0x02846003100095a7 */ /* 0x000ee4000802007f */
[----:B---3--:R-:W-:Y:S05]  /*1ab40*/  @!P1 BRA `(.L_x_1330) ;  /* 0xfffffffc00f09947 */ /* 0x008fea000383ffff */
[----:B------:R-:W-:Y:S05]  /*1ab50*/  BRA `(.L_x_1389) ;  /* 0xffffffd000c87947 */ /* 0x000fea000383ffff */
.L_x_1343:
[----:B0-----:R0:W1:Y:S02]  /*1ab60*/  SYNCS.PHASECHK.TRANS64.TRYWAIT P0, [R0+URZ+0x28420], R3 ;  /* 0x02842003000075a7 */ /* 0x001064000800017f */
[----:B-1----:R-:W-:Y:S05]  /*1ab70*/  @!P0 NANOSLEEP.SYNCS 0x989680 ;  /* 0x009896800000895d */ /* 0x002fea0003900000 */
[----:B------:R-:W1:Y:S02]  /*1ab80*/  @!P0 SYNCS.PHASECHK.TRANS64 P0, [R0+URZ+0x28420], R3 ;  /* 0x02842003000085a7 */ /* 0x000e64000800007f */
[----:B-1----:R-:W-:Y:S05]  /*1ab90*/  @!P0 BRA `(.L_x_1343) ;  /* 0xfffffffc00f08947 */ /* 0x002fea000383ffff */
[----:B------:R-:W-:Y:S05]  /*1aba0*/  BRA `(.L_x_1390) ;  /* 0xffffffe800747947 */ /* 0x000fea000383ffff */
.L_x_1344:
        /* <DEDUP_REMOVED lines=11> */
.L_x_1392:
[----:B------:R-:W-:Y:S05]  /*1ac60*/  BSYNC B0 ;  /* 0x0000000000007941 */ /* 0x000fea0003800000 */
.L_x_1391:
[----:B------:R-:W-:Y:S05]  /*1ac70*/  BRA `(.L_x_1393) ;  /* 0xffffffe8005c7947 */ /* 0x000fea000383ffff */
.L_x_1347:
[----:B------:R-:W-:Y:S01]  /*1ac80*/  BSSY B1, `(.L_x_1394) ;  /* 0x0000006000017945 */ /* 0x000fe20003800000 */
[----:B------:R-:W-:-:S07]  /*1ac90*/  IMAD.MOV.U32 R15, RZ, RZ, -0x1 ;  /* 0xffffffffff0f7424 */ /* 0x000fce00078e00ff */
[----:B01----:R-:W-:Y:S05]  /*1aca0*/  WARPSYNC.COLLECTIVE R15, `(.L_x_1395) ;  /* 0x000000000f0c7348 */ /* 0x003fea0003c00000 */
[----:B------:R-:W-:Y:S02]  /*1acb0*/  ELECT P6, UR62, PT ;  /* 0x00000000003e782f */ /* 0x000fe400038c0000 */
[----:B------:R-:W-:Y:S01]  /*1acc0*/  MOV R14, UR62 ;  /* 0x0000003e000e7c02 */ /* 0x000fe20008000f00 */
[----:B01----:R-:W-:Y:S10]  /*1acd0*/  ENDCOLLECTIVE ;  /* 0x000000000000791b */ /* 0x003ff40003800000 */
.L_x_1395:
[----:B------:R-:W-:Y:S05]  /*1ace0*/  BSYNC B1 ;  /* 0x0000000000017941 */ /* 0x000fea0003800000 */
.L_x_1394:
[----:B------:R-:W-:Y:S05]  /*1acf0*/  BRA `(.L_x_1396) ;  /* 0xffffffe800547947 */ /* 0x000fea000383ffff */
.L_x_1349:
[----:B0-----:R0:W1:Y:S02]  /*1ad00*/  SYNCS.PHASECHK.TRANS64.TRYWAIT P1, [R6+URZ], R5 ;  /* 0x00000005060075a7 */ /* 0x001064000802017f */
[----:B-1----:R-:W-:Y:S05]  /*1ad10*/  @!P1 NANOSLEEP.SYNCS 0x989680 ;  /* 0x009896800000995d */ /* 0x002fea0003900000 */
[----:B------:R-:W1:Y:S02]  /*1ad20*/  @!P1 SYNCS.PHASECHK.TRANS64 P1, [R6+URZ], R5 ;  /* 0x00000005060095a7 */ /* 0x000e64000802007f */
[----:B-1----:R-:W-:Y:S05]  /*1ad30*/  @!P1 BRA `(.L_x_1349) ;  /* 0xfffffffc00f09947 */ /* 0x002fea000383ffff */
[----:B------:R-:W-:Y:S05]  /*1ad40*/  BRA `(.L_x_1397) ;  /* 0xffffffe800987947 */ /* 0x000fea000383ffff */
.L_x_1350:
[----:B-1----:R1:W2:Y:S02]  /*1ad50*/  SYNCS.PHASECHK.TRANS64.TRYWAIT P1, [R7+URZ], R2 ;  /* 0x00000002070075a7 */ /* 0x0022a4000802017f */
[----:B--2---:R-:W-:Y:S05]  /*1ad60*/  @!P1 NANOSLEEP.SYNCS 0x989680 ;  /* 0x009896800000995d */ /* 0x004fea0003900000 */
[----:B------:R-:W2:Y:S02]  /*1ad70*/  @!P1 SYNCS.PHASECHK.TRANS64 P1, [R7+URZ], R2 ;  /* 0x00000002070095a7 */ /* 0x000ea4000802007f */
[----:B--2---:R-:W-:Y:S05]  /*1ad80*/  @!P1 BRA `(.L_x_1350) ;  /* 0xfffffffc00f09947 */ /* 0x004fea000383ffff */
[----:B------:R-:W-:Y:S05]  /*1ad90*/  BRA `(.L_x_1398) ;  /* 0xffffffe8008c7947 */ /* 0x000fea000383ffff */
.L_x_1352:
[----:B--2---:R2:W3:Y:S02]  /*1ada0*/  SYNCS.PHASECHK.TRANS64.TRYWAIT P1, [R4+URZ+0x28460], R5 ;  /* 0x02846005040075a7 */ /* 0x0044e4000802017f */
[----:B---3--:R-:W-:Y:S05]  /*1adb0*/  @!P1 NANOSLEEP.SYNCS 0x989680 ;  /* 0x009896800000995d */ /* 0x008fea0003900000 */
[----:B------:R-:W3:Y:S02]  /*1adc0*/  @!P1 SYNCS.PHASECHK.TRANS64 P1, [R4+URZ+0x28460], R5 ;  /* 0x02846005040095a7 */ /* 0x000ee4000802007f */
[----:B---3--:R-:W-:Y:S05]  /*1add0*/  @!P1 BRA `(.L_x_1352) ;  /* 0xfffffffc00f09947 */ /* 0x008fea000383ffff */
[----:B------:R-:W-:Y:S05]  /*1ade0*/  BRA `(.L_x_1399) ;  /* 0xffffffe800907947 */ /* 0x000fea000383ffff */
.L_x_1354:
[----:B---3--:R3:W4:Y:S02]  /*1adf0*/  SYNCS.PHASECHK.TRANS64.TRYWAIT P1, [R3+URZ+0x28460], R2 ;  /* 0x02846002030075a7 */ /* 0x008724000802017f */
[----:B----4-:R-:W-:Y:S05]  /*1ae00*/  @!P1 NANOSLEEP.SYNCS 0x989680 ;  /* 0x009896800000995d */ /* 0x010fea0003900000 */
[----:B------:R-:W4:Y:S02]  /*1ae10*/  @!P1 SYNCS.PHASECHK.TRANS64 P1, [R3+URZ+0x28460], R2 ;  /* 0x02846002030095a7 */ /* 0x000f24000802007f */
[----:B----4-:R-:W-:Y:S05]  /*1ae20*/  @!P1 BRA `(.L_x_1354) ;  /* 0xfffffffc00f09947 */ /* 0x010fea000383ffff */
[----:B------:R-:W-:Y:S05]  /*1ae30*/  BRA `(.L_x_1400) ;  /* 0xffffffe800907947 */ /* 0x000fea000383ffff */
.L_x_1356:
[----:B----4-:R4:W0:Y:S02]  /*1ae40*/  SYNCS.PHASECHK.TRANS64.TRYWAIT P0, [R4+URZ+0x28480], R5 ;  /* 0x02848005040075a7 */ /* 0x010824000800017f */
[----:B0-----:R-:W-:Y:S05]  /*1ae50*/  @!P0 NANOSLEEP.SYNCS 0x989680 ;  /* 0x009896800000895d */ /* 0x001fea0003900000 */
[----:B------:R-:W0:Y:S02]  /*1ae60*/  @!P0 SYNCS.PHASECHK.TRANS64 P0, [R4+URZ+0x28480], R5 ;  /* 0x02848005040085a7 */ /* 0x000e24000800007f */
[----:B0-----:R-:W-:Y:S05]  /*1ae70*/  @!P0 BRA `(.L_x_1356) ;  /* 0xfffffffc00f08947 */ /* 0x001fea000383ffff */
[----:B------:R-:W-:Y:S05]  /*1ae80*/  BRA `(.L_x_1357) ;  /* 0xffffffe8008c7947 */ /* 0x000fea000383ffff */
.L_x_1401:
        /* <DEDUP_REMOVED lines=15> */
.L_x_3138:


//--------------------- .text._ZN7cutlass13device_kernelIN5flash11enable_sm90INS1_16FlashAttnFwdSm90INS1_25CollectiveMainloopFwdSm90ILi2EN4cute5tupleIJNS5_1CILi1EEES8_S8_EEENS6_IJNS7_ILi128EEENS7_ILi64EEENS7_ILi256EEEEEELi256ENS_12float_e4m3_tEfNS_4arch4Sm90ELb0ELb1ELb1ELb1ELb0ELb1ELb0ELb1ELb1ELb1ELb1ELb0EEENS1_21CollectiveEpilogueFwdINS6_IJSA_SC_SB_EEES9_NS_10bfloat16_tESG_Li256ELb1ELb1ELb1ELb1EEENS1_36VarlenDynamicPersistentTileSchedulerILi128ELi64ELi256ELi128ELb1ELb1ELb1ELb1ELb0ELb1EEEEEEEEEvNT_6ParamsE --------------------------
	.section	.text._ZN7cutlass13device_kernelIN5flash11enable_sm90INS1_16FlashAttnFwdSm90INS1_25CollectiveMainloopFwdSm90ILi2EN4cute5tupleIJNS5_1CILi1EEES8_S8_EEENS6_IJNS7_ILi128EEENS7_ILi64EEENS7_ILi256EEEEEELi256ENS_12float_e4m3_tEfNS_4arch4Sm90ELb0ELb1ELb1ELb1ELb0ELb1ELb0ELb1ELb1ELb1ELb1ELb0EEENS1_21CollectiveEpilogueFwdINS6_IJSA_SC_SB_EEES9_NS_10bfloat16_tESG_Li256ELb1ELb1ELb1ELb1EEENS1_36VarlenDynamicPersistentTileSchedulerILi128ELi64ELi256ELi128ELb1ELb1ELb1ELb1ELb0ELb1EEEEEEEEEvNT_6ParamsE,"ax",@progbits
	.align	128
.text._ZN7cutlass13device_kernelIN5flash11enable_sm90INS1_16FlashAttnFwdSm90INS1_25CollectiveMainloopFwdSm90ILi2EN4cute5tupleIJNS5_1CILi1EEES8_S8_EEENS6_IJNS7_ILi128EEENS7_ILi64EEENS7_ILi256EEEEEELi256ENS_12float_e4m3_tEfNS_4arch4Sm90ELb0ELb1ELb1ELb1ELb0ELb1ELb0ELb1ELb1ELb1ELb1ELb0EEENS1_21CollectiveEpilogueFwdINS6_IJSA_SC_SB_EEES9_NS_10bfloat16_tESG_Li256ELb1ELb1ELb1ELb1EEENS1_36VarlenDynamicPersistentTileSchedulerILi128ELi64ELi256ELi128ELb1ELb1ELb1ELb1ELb0ELb1EEEEEEEEEvNT_6ParamsE:
        .type           _ZN7cutlass13device_kernelIN5flash11enable_sm90INS1_16FlashAttnFwdSm90INS1_25CollectiveMainloopFwdSm90ILi2EN4cute5tupleIJNS5_1CILi1EEES8_S8_EEENS6_IJNS7_ILi128EEENS7_ILi64EEENS7_ILi256EEEEEELi256ENS_12float_e4m3_tEfNS_4arch4Sm90ELb0ELb1ELb1ELb1ELb0ELb1ELb0ELb1ELb1ELb1ELb1ELb0EEENS1_21CollectiveEpilogueFwdINS6_IJSA_SC_SB_EEES9_NS_10bfloat16_tESG_Li256ELb1ELb1ELb1ELb1EEENS1_36VarlenDynamicPersistentTileSchedulerILi128ELi64ELi256ELi128ELb1ELb1ELb1ELb1ELb0ELb1EEEEEEEEEvNT_6ParamsE,@function
        .size           _ZN7cutlass13device_kernelIN5flash11enable_sm90INS1_16FlashAttnFwdSm90INS1_25CollectiveMainloopFwdSm90ILi2EN4cute5tupleIJNS5_1CILi1EEES8_S8_EEENS6_IJNS7_ILi128EEENS7_ILi64EEENS7_ILi256EEEEEELi256ENS_12float_e4m3_tEfNS_4arch4Sm90ELb0ELb1ELb1ELb1ELb0ELb1ELb0ELb1ELb1ELb1ELb1ELb0EEENS1_21CollectiveEpilogueFwdINS6_IJSA_SC_SB_EEES9_NS_10bfloat16_tESG_Li256ELb1ELb1ELb1ELb1EEENS1_36VarlenDynamicPersistentTileSchedulerILi128ELi64ELi256ELi128ELb1ELb1ELb1ELb1ELb0ELb1EEEEEEEEEvNT_6ParamsE,(.L_x_3139 - _ZN7cutlass13device_kernelIN5flash11enable_sm90INS1_16FlashAttnFwdSm90INS1_25CollectiveMainloopFwdSm90ILi2EN4cute5tupleIJNS5_1CILi1EEES8_S8_EEENS6_IJNS7_ILi128EEENS7_ILi64EEENS7_ILi256EEEEEELi256ENS_12float_e4m3_tEfNS_4arch4Sm90ELb0ELb1ELb1ELb1ELb0ELb1ELb0ELb1ELb1ELb1ELb1ELb0EEENS1_21CollectiveEpilogueFwdINS6_IJSA_SC_SB_EEES9_NS_10bfloat16_tESG_Li256ELb1ELb1ELb1ELb1EEENS1_36VarlenDynamicPersistentTileSchedulerILi128ELi64ELi256ELi128ELb1ELb1ELb1ELb1ELb0ELb1EEEEEEEEEvNT_6ParamsE)
        .other          _ZN7cutlass13device_kernelIN5flash11enable_sm90INS1_16FlashAttnFwdSm90INS1_25CollectiveMainloopFwdSm90ILi2EN4cute5tupleIJNS5_1CILi1EEES8_S8_EEENS6_IJNS7_ILi128EEENS7_ILi64EEENS7_ILi256EEEEEELi256ENS_12float_e4m3_tEfNS_4arch4Sm90ELb0ELb1ELb1ELb1ELb0ELb1ELb0ELb1ELb1ELb1ELb1ELb0EEENS1_21CollectiveEpilogueFwdINS6_IJSA_SC_SB_EEES9_NS_10bfloat16_tESG_Li256ELb1ELb1ELb1ELb1EEENS1_36VarlenDynamicPersistentTileSchedulerILi128ELi64ELi256ELi128ELb1ELb1ELb1ELb1ELb0ELb1EEEEEEEEEvNT_6ParamsE,@"STO_CUDA_ENTRY STV_DEFAULT"
_ZN7cutlass13device_kernelIN5flash11enable_sm90INS1_16FlashAttnFwdSm90INS1_25CollectiveMainloopFwdSm90ILi2EN4cute5tupleIJNS5_1CILi1EEES8_S8_EEENS6_IJNS7_ILi128EEENS7_ILi64EEENS7_ILi256EEEEEELi256ENS_12float_e4m3_tEfNS_4arch4Sm90ELb0ELb1ELb1ELb1ELb0ELb1ELb0ELb1ELb1ELb1ELb1ELb0EEENS1_21CollectiveEpilogueFwdINS6_IJSA_SC_SB_EEES9_NS_10bfloat16_tESG_Li256ELb1ELb1ELb1ELb1EEENS1_36VarlenDynamicPersistentTileSchedulerILi128ELi64ELi256ELi128ELb1ELb1ELb1ELb1ELb0ELb1EEEEEEEEEvNT_6ParamsE:
        /* <DEDUP_REMOVED lines=24> */
.L_x_1403:
[----:B------:R-:W-:Y:S05]  /*0180*/  BSYNC B0 ;  /* 0x0000000000007941 */ /* 0x000fea0003800000 */
.L_x_1402:
        /* <DEDUP_REMOVED lines=41> */
.L_x_1404:
        /* <DEDUP_REMOVED lines=22> */
.L_x_1405:
        /* <DEDUP_REMOVED lines=18> */
.L_x_1406:
        /* <DEDUP_REMOVED lines=22> */
.L_x_1407:
        /* <DEDUP_REMOVED lines=22> */
.L_x_1408:
        /* <DEDUP_REMOVED lines=8> */
.L_x_1411:
        /* <DEDUP_REMOVED lines=8> */
[----:B-1----:R-:W-:-:S06]  /*0a60*/  ULEA UR4, UR42, UR4, 0x18 ;  /* 0x000000042a047291 */ /* 0x002fcc000f8ec03f */
[----:B------:R-:W-:Y:S01]  /*0a70*/  IMAD.U32 R16, RZ, RZ, UR4 ;  /* 0x00000004ff107e24 */ /* 0x000fe2000f8e00ff */
[----:B0-----:R-:W-:Y:S01]  /*0a80*/  SHF.R.U32.HI R0, RZ, 0x7, R0 ;  /* 0x00000007ff007819 */ /* 0x001fe20000011600 */
[----:B------:R-:W-:-:S03]  /*0a90*/  ULDC UR4, c[0x0][0xc3c] ;  /* 0x00030f0000047ab9 */ /* 0x000fc60000000800 */
[----:B------:R-:W-:-:S13]  /*0aa0*/  ISETP.NE.AND P0, PT, R0, 0x1, PT ;  /* 0x000000010000780c */ /* 0x000fda0003f05270 */
[----:B------:R-:W-:Y:S08]  /*0ab0*/  @!P0 BAR.ARV 0x9, 0x100 ;  /* 0x0244000000008b1d */ /* 0x000ff00000002000 */
[----:B------:R-:W-:Y:S06]  /*0ac0*/  BAR.SYNC.DEFER_BLOCKING 0x5, 0x180 ;  /* 0x0146000000007b1d */ /* 0x000fec0000010000 */
[----:B------:R-:W0:Y:S02]  /*0ad0*/  LDS.128 R204, [R16+0x284d0] ;  /* 0x0284d00010cc7984 */ /* 0x000e240000000c00 */
[----:B------:R-:W-:Y:S06]  /*0ae0*/  BAR.ARV 0x4, 0x180 ;  /* 0x0106000000007b1d */ /* 0x000fec0000002000 */
[----:B0-----:R-:W-:-:S13]  /*0af0*/  ISETP.GE.AND P0, PT, R207, UR4, PT ;  /* 0x00000004cf007c0c */ /* 0x001fda000bf06270 */
[----:B------:R-:W-:Y:S05]  /*0b00*/  @P0 BRA `(.L_x_1412) ;  /* 0x000002b000880947 */ /* 0x000fea0003800000 */
[----:B------:R-:W0:Y:S01]  /*0b10*/  S2R R0, SR_TID.X ;  /* 0x0000000000007919 */ /* 0x000e220000002100 */
[----:B------:R-:W-:Y:S02]  /*0b20*/  R2UR UR44, R16 ;  /* 0x00000000102c72ca */ /* 0x000fe400000e0000 */
[----:B------:R-:W-:Y:S01]  /*0b30*/  CS2R R192, SRZ ;  /* 0x0000000000c07805 */ /* 0x000fe2000001ff00 */
[----:B------:R-:W-:Y:S01]  /*0b40*/  IMAD.MOV.U32 R198, RZ, RZ, RZ ;  /* 0x000000ffffc67224 */ /* 0x000fe200078e00ff */
[----:B------:R-:W-:Y:S01]  /*0b50*/  ULOP3.LUT UR45, UR40, 0x1, URZ, 0xfc, !UPT ;  /* 0x00000001282d7892 */ /* 0x000fe2000f8efc3f */
[----:B------:R-:W-:Y:S01]  /*0b60*/  IMAD.MOV.U32 R200, RZ, RZ, RZ ;  /* 0x000000ffffc87224 */ /* 0x000fe200078e00ff */
[----:B------:R-:W-:-:S07]  /*0b70*/  UMOV UR43, URZ ;  /* 0x0000003f002b7c82 */ /* 0x000fce0008000000 */
[----:B------:R-:W-:Y:S01]  /*0b80*/  UIADD3 UR44, UR44, 0x18000, URZ ;  /* 0x000180002c2c7890 */ /* 0x000fe2000fffe03f */
[----:B0-----:R-:W-:-:S05]  /*0b90*/  VIADD R0, R0, 0xffffff80 ;  /* 0xffffff8000007836 */ /* 0x001fca0000000000 */
[----:B------:R-:W-:-:S04]  /*0ba0*/  SHF.R.S32.HI R3, RZ, 0x1f, R0 ;  /* 0x0000001fff037819 */ /* 0x000fc80000011400 */
[CC--:B------:R-:W-:Y:S02]  /*0bb0*/  LEA.HI R2, R3.reuse, R0.reuse, RZ, 0x7 ;  /* 0x0000000003027211 */ /* 0x0c0fe400078f38ff */
[CC--:B------:R-:W-:Y:S02]  /*0bc0*/  LEA.HI R5, R3.reuse, R0.reuse, RZ, 0x2 ;  /* 0x0000000003057211 */ /* 0x0c0fe400078f10ff */
[CC--:B------:R-:W-:Y:S02]  /*0bd0*/  LEA.HI R6, R3.reuse, R0.reuse, RZ, 0x4 ;  /* 0x0000000003067211 */ /* 0x0c0fe400078f20ff */
[CC--:B------:R-:W-:Y:S02]  /*0be0*/  LEA.HI R17, R3.reuse, R0.reuse, RZ, 0x3 ;  /* 0x0000000003117211 */ /* 0x0c0fe400078f18ff */
[----:B------:R-:W-:Y:S02]  /*0bf0*/  LOP3.LUT R11, R2, 0xffffff80, RZ, 0xc0, !PT ;  /* 0xffffff80020b7812 */ /* 0x000fe400078ec0ff */
[----:B------:R-:W-:-:S02]  /*0c00*/  LEA.HI R8, R3, R0, RZ, 0x5 ;  /* 0x0000000003087211 */ /* 0x000fc400078f28ff */
[----:B------:R-:W-:Y:S01]  /*0c10*/  LEA.HI R4, R3, R0, RZ, 0x6 ;  /* 0x0000000003047211 */ /* 0x000fe200078f30ff */
[----:B------:R-:W-:Y:S01]  /*0c20*/  IMAD.IADD R20, R0, 0x1, -R11 ;  /* 0x0000000100147824 */ /* 0x000fe200078e0a0b */
[----:B------:R-:W-:Y:S01]  /*0c30*/  LOP3.LUT R13, R5, 0xfffffffc, RZ, 0xc0, !PT ;  /* 0xfffffffc050d7812 */ /* 0x000fe200078ec0ff */
[----:B------:R-:W-:Y:S01]  /*0c40*/  IMAD.SHL.U32 R8, R8, 0x20, RZ ;  /* 0x0000002008087824 */ /* 0x000fe200078e00ff */
[----:B------:R-:W-:Y:S01]  /*0c50*/  LOP3.LUT R7, R6, 0x3fffff0, RZ, 0xc0, !PT ;  /* 0x03fffff006077812 */ /* 0x000fe200078ec0ff */
[----:B------:R-:W-:Y:S01]  /*0c60*/  IMAD.SHL.U32 R4, R4, 0x10, RZ ;  /* 0x0000001004047824 */ /* 0x000fe200078e00ff */
[----:B------:R-:W-:Y:S01]  /*0c70*/  LOP3.LUT R5, R17, 0xfffffff8, RZ, 0xc0, !PT ;  /* 0xfffffff811057812 */ /* 0x000fe200078ec0ff */
[C---:B------:R-:W-:Y:S01]  /*0c80*/  IMAD.IADD R13, R0.reuse, 0x1, -R13 ;  /* 0x00000001000d7824 */ /* 0x040fe200078e0a0d */
[----:B------:R-:W-:Y:S01]  /*0c90*/  SHF.R.S32.HI R3, RZ, 0x7, R2 ;  /* 0x00000007ff037819 */ /* 0x000fe20000011402 */
[C---:B------:R-:W-:Y:S01]  /*0ca0*/  IMAD.IADD R7, R0.reuse, 0x1, -R7 ;  /* 0x0000000100077824 */ /* 0x040fe200078e0a07 */
[----:B------:R-:W-:Y:S01]  /*0cb0*/  SHF.R.S32.HI R9, RZ, 0x4, R6 ;  /* 0x00000004ff097819 */ /* 0x000fe20000011406 */
[----:B------:R-:W-:Y:S01]  /*0cc0*/  IMAD.IADD R5, R0, 0x1, -R5 ;  /* 0x0000000100057824 */ /* 0x000fe200078e0a05 */
[----:B------:R-:W-:Y:S01]  /*0cd0*/  LEA.HI R2, R2, R3, RZ, 0x1 ;  /* 0x0000000302027211 */ /* 0x000fe200078f08ff */
[----:B------:R-:W-:Y:S01]  /*0ce0*/  STL [R1+0x94], R20 ;  /* 0x0000941401007387 */ /* 0x000fe20000100800 */
[----:B------:R-:W-:Y:S01]  /*0cf0*/  LEA.HI R6, R6, R9, RZ, 0x1 ;  /* 0x0000000906067211 */ /* 0x000fe200078f08ff */
[C---:B------:R-:W-:Y:S01]  /*0d00*/  IMAD.SHL.U32 R22, R5.reuse, 0x10, RZ ;  /* 0x0000001005167824 */ /* 0x040fe200078e00ff */
[----:B------:R-:W-:Y:S01]  /*0d10*/  SHF.R.S32.HI R0, RZ, 0x1f, R20 ;  /* 0x0000001fff007819 */ /* 0x000fe20000011414 */
[----:B------:R-:W-:Y:S01]  /*0d20*/  IMAD.SHL.U32 R18, R5, 0x8, RZ ;  /* 0x0000000805127824 */ /* 0x000fe200078e00ff */
[----:B------:R-:W-:-:S02]  /*0d30*/  LOP3.LUT R8, R8, 0xfffffc00, RZ, 0xc0, !PT ;  /* 0xfffffc0008087812 */ /* 0x000fc400078ec0ff */
[----:B------:R-:W-:Y:S01]  /*0d40*/  LOP3.LUT R2, R2, 0x3fffffe, RZ, 0xc0, !PT ;  /* 0x03fffffe02027812 */ /* 0x000fe200078ec0ff */
[----:B------:R-:W-:Y:S01]  /*0d50*/  VIADD R194, R18, 0x40 ;  /* 0x0000004012c27836 */ /* 0x000fe20000000000 */
[----:B------:R-:W-:Y:S01]  /*0d60*/  LOP3.LUT R6, R6, 0x1ffffffe, RZ, 0xc0, !PT ;  /* 0x1ffffffe06067812 */ /* 0x000fe200078ec0ff */
[----:B------:R-:W-:Y:S01]  /*0d70*/  IMAD R7, R7, 0x40, R8 ;  /* 0x0000004007077824 */ /* 0x000fe200078e0208 */
[-C--:B------:R-:W-:Y:S01]  /*0d80*/  LEA.HI R10, R0, R20.reuse, RZ, 0x2 ;  /* 0x00000014000a7211 */ /* 0x080fe200078f10ff */
[----:B------:R-:W-:Y:S01]  /*0d90*/  IMAD.IADD R2, R3, 0x1, -R2 ;  /* 0x0000000103027824 */ /* 0x000fe200078e0a02 */
[----:B------:R-:W-:Y:S01]  /*0da0*/  SHF.R.S32.HI R17, RZ, 0x3, R17 ;  /* 0x00000003ff117819 */ /* 0x000fe20000011411 */
[----:B------:R-:W-:Y:S01]  /*0db0*/  IMAD.IADD R6, R9, 0x1, -R6 ;  /* 0x0000000109067824 */ /* 0x000fe200078e0a06 */
[--C-:B------:R-:W-:Y:S01]  /*0dc0*/  SHF.R.S32.HI R3, RZ, 0x2, R10.reuse ;  /* 0x00000002ff037819 */ /* 0x100fe2000001140a */
[----:B------:R-:W-:Y:S01]  /*0dd0*/  VIADD R208, R18, 0x80 ;  /* 0x0000008012d07836 */ /* 0x000fe20000000000 */
[----:B------:R-:W-:Y:S01]  /*0de0*/  SHF.R.S32.HI R8, RZ, 0x1f, R10 ;  /* 0x0000001fff087819 */ /* 0x000fe2000001140a */
[----:B------:R-:W-:Y:S01]  /*0df0*/  IMAD R6, R6, 0x8, R7 ;  /* 0x0000000806067824 */ /* 0x000fe200078e0207 */
[----:B------:R-:W-:Y:S01]  /*0e00*/  LEA.HI R9, R13, R13, RZ, 0x1 ;  /* 0x0000000d0d097211 */ /* 0x000fe200078f08ff */
[C---:B------:R-:W-:Y:S01]  /*0e10*/  VIADD R7, R17.reuse, 0x40 ;  /* 0x0000004011077836 */ /* 0x040fe20000000000 */
[----:B------:R-:W-:Y:S01]  /*0e20*/  LEA.HI R8, R8, R3, RZ, 0x3 ;  /* 0x0000000308087211 */ /* 0x000fe200078f18ff */
[----:B------:R-:W-:Y:S01]  /*0e30*/  VIADD R219, R17, 0x20 ;  /* 0x0000002011db7836 */ /* 0x000fe20000000000 */
[----:B------:R-:W-:Y:S01]  /*0e40*/  LEA.HI R0, R0, R20, RZ, 0x5 ;  /* 0x0000001400007211 */ /* 0x000fe200078f28ff */
[----:B------:R0:W-:Y:S01]  /*0e50*/  STL [R1+0xa8], R6 ;  /* 0x0000a80601007387 */ /* 0x0001e20000100800 */
[----:B------:R-:W-:Y:S01]  /*0e60*/  LOP3.LUT R8, R8, 0xfffffff8, RZ, 0xc0, !PT ;  /* 0xfffffff808087812 */ /* 0x000fe200078ec0ff */
[----:B------:R-:W-:Y:S01]  /*0e70*/  IMAD.SHL.U32 R203, R219, 0x80, RZ ;  /* 0x00000080dbcb7824 */ /* 0x000fe200078e00ff */
[----:B------:R-:W-:Y:S01]  /*0e80*/  SHF.R.S32.HI R0, RZ, 0x5, R0 ;  /* 0x00000005ff007819 */ /* 0x000fe20000011400 */
[----:B------:R-:W-:Y:S01]  /*0e90*/  VIADD R210, R18, 0xc0 ;  /* 0x000000c012d27836 */ /* 0x000fe20000000000 */
[----:B------:R-:W-:Y:S01]  /*0ea0*/  SHF.R.S32.HI R12, RZ, 0x1f, R7 ;  /* 0x0000001fff0c7819 */ /* 0x000fe20000011407 */
[----:B------:R-:W-:Y:S01]  /*0eb0*/  IMAD.IADD R3, R3, 0x1, -R8 ;  /* 0x0000000103037824 */ /* 0x000fe200078e0a08 */
[----:B------:R-:W-:-:S02]  /*0ec0*/  SHF.L.U32 R209, R17, 0x7, RZ ;  /* 0x0000000711d17819 */ /* 0x000fc400000006ff */
[----:B------:R-:W-:Y:S01]  /*0ed0*/  LEA.HI R12, R12, R7, RZ, 0x3 ;  /* 0x000000070c0c7211 */ /* 0x000fe200078f18ff */
[----:B------:R-:W-:Y:S01]  /*0ee0*/  IMAD R3, R0, 0x10, R3 ;  /* 0x0000001000037824 */ /* 0x000fe200078e0203 */
[----:B0-----:R-:W-:Y:S01]  /*0ef0*/  LOP3.LUT R6, R9, 0x1ffffffe, RZ, 0xc0, !PT ;  /* 0x1ffffffe09067812 */ /* 0x001fe200078ec0ff */
[----:B------:R-:W-:Y:S01]  /*0f00*/  VIADD R9, R17, 0x60 ;  /* 0x0000006011097836 */ /* 0x000fe20000000000 */
[----:B------:R-:W-:Y:S01]  /*0f10*/  SHF.R.S32.HI R0, RZ, 0x1f, R219 ;  /* 0x0000001fff007819 */ /* 0x000fe200000114db */
[----:B------:R-:W-:Y:S01]  /*0f20*/  IMAD.SHL.U32 R7, R7, 0x80, RZ ;  /* 0x0000008007077824 */ /* 0x000fe200078e00ff */
[----:B------:R-:W-:Y:S01]  /*0f30*/  LOP3.LUT R10, R10, 0x7ffffffc, RZ, 0xc0, !PT ;  /* 0x7ffffffc0a0a7812 */ /* 0x000fe200078ec0ff */
[----:B------:R-:W-:Y:S01]  /*0f40*/  IMAD R15, R2, 0x40, R3 ;  /* 0x00000040020f7824 */ /* 0x000fe200078e0203 */
[----:B------:R-:W-:Y:S01]  /*0f50*/  SHF.R.S32.HI R14, RZ, 0x1f, R9 ;  /* 0x0000001fff0e7819 */ /* 0x000fe20000011409 */
[----:B------:R-:W-:Y:S01]  /*0f60*/  IMAD.SHL.U32 R12, R12, 0x80, RZ ;  /* 0x000000800c0c7824 */ /* 0x000fe200078e00ff */
[----:B------:R-:W-:Y:S01]  /*0f70*/  LEA.HI R2, R0, R219, RZ, 0x3 ;  /* 0x000000db00027211 */ /* 0x000fe200078f18ff */
[----:B------:R-:W-:Y:S01]  /*0f80*/  IMAD.IADD R6, R13, 0x1, -R6 ;  /* 0x000000010d067824 */ /* 0x000fe200078e0a06 */
[----:B------:R-:W-:Y:S01]  /*0f90*/  LEA.HI R14, R14, R9, RZ, 0x3 ;  /* 0x000000090e0e7211 */ /* 0x000fe200078f18ff */
[----:B------:R-:W-:Y:S01]  /*0fa0*/  IMAD.SHL.U32 R9, R9, 0x80, RZ ;  /* 0x0000008009097824 */ /* 0x000fe200078e00ff */
[----:B------:R-:W-:Y:S01]  /*0fb0*/  LOP3.LUT R7, R7, 0x380, RZ, 0xc0, !PT ;  /* 0x0000038007077812 */ /* 0x000fe200078ec0ff */
[----:B------:R-:W-:Y:S01]  /*0fc0*/  IMAD.SHL.U32 R2, R2, 0x80, RZ ;  /* 0x0000008002027824 */ /* 0x000fe200078e00ff */
[----:B------:R-:W-:Y:S01]  /*0fd0*/  LOP3.LUT R203, R203, 0x380, RZ, 0xc0, !PT ;  /* 0x00000380cbcb7812 */ /* 0x000fe200078ec0ff */
[----:B------:R-:W-:Y:S01]  /*0fe0*/  IMAD.SHL.U32 R14, R14, 0x80, RZ ;  /* 0x000000800e0e7824 */ /* 0x000fe200078e00ff */
[----:B------:R-:W-:Y:S01]  /*0ff0*/  LOP3.LUT R11, R9, 0x380, RZ, 0xc0, !PT ;  /* 0x00000380090b7812 */ /* 0x000fe200078ec0ff */
[----:B------:R-:W-:Y:S01]  /*1000*/  IMAD.IADD R10, R20, 0x1, -R10 ;  /* 0x00000001140a7824 */ /* 0x000fe200078e0a0a */
[--C-:B------:R-:W-:Y:S01]  /*1010*/  LOP3.LUT R8, R7, 0x70, R22.reuse, 0xf8, !PT ;  /* 0x0000007007087812 */ /* 0x100fe200078ef816 */
[----:B------:R-:W-:Y:S01]  /*1020*/  STL [R1+0xa4], R15 ;  /* 0x0000a40f01007387 */ /* 0x000fe20000100800 */
[----:B------:R-:W-:Y:S01]  /*1030*/  SHF.R.U32.HI R9, RZ, 0x3, R7 ;  /* 0x00000003ff097819 */ /* 0x000fe20000011607 */
[----:B------:R-:W-:Y:S01]  /*1040*/  IMAD.SHL.U32 R196, R10, 0x2, RZ ;  /* 0x000000020ac47824 */ /* 0x000fe200078e00ff */
[--C-:B------:R-:W-:Y:S01]  /*1050*/  LOP3.LUT R13, R11, 0x70, R22.reuse, 0xf8, !PT ;  /* 0x000000700b0d7812 */ /* 0x100fe200078ef816 */
[----:B------:R-:W-:Y:S01]  /*1060*/  IMAD R202, R6, 0x8, R15 ;  /* 0x0000000806ca7824 */ /* 0x000fe200078e020f */
[----:B------:R-:W-:Y:S01]  /*1070*/  LOP3.LUT R7, R12, 0xfffffc00, RZ, 0xc0, !PT ;  /* 0xfffffc000c077812 */ /* 0x000fe200078ec0ff */
[C---:B------:R-:W-:Y:S01]  /*1080*/  VIADD R25, R196.reuse, 0x8 ;  /* 0x00000008c4197836 */ /* 0x040fe20000000000 */
[----:B------:R-:W-:Y:S01]  /*1090*/  LOP3.LUT R209, R209, 0x380, RZ, 0xc0, !PT ;  /* 0x00000380d1d17812 */ /* 0x000fe200078ec0ff */
[C---:B------:R-:W-:Y:S01]  /*10a0*/  VIADD R24, R196.reuse, 0x10 ;  /* 0x00000010c4187836 */ /* 0x040fe20000000000 */
[----:B------:R-:W-:Y:S01]  /*10b0*/  SHF.R.U32.HI R11, RZ, 0x3, R11 ;  /* 0x00000003ff0b7819 */ /* 0x000fe2000001160b */
[----:B------:R-:W-:Y:S01]  /*10c0*/  VIADD R20, R196, 0x20 ;  /* 0x00000020c4147836 */ /* 0x000fe20000000000 */
[----:B------:R-:W-:Y:S01]  /*10d0*/  LOP3.LUT R14, R14, 0xfffffc00, RZ, 0xc0, !PT ;  /* 0xfffffc000e0e7812 */ /* 0x000fe200078ec0ff */
[----:B------:R-:W-:Y:S01]  /*10e0*/  VIADD R12, R196, 0x38 ;  /* 0x00000038c40c7836 */ /* 0x000fe20000000000 */
[----:B------:R-:W-:Y:S01]  /*10f0*/  LOP3.LUT R213, R4, 0xfffffc00, RZ, 0xc0, !PT ;  /* 0xfffffc0004d57812 */ /* 0x000fe200078ec0ff */
[C---:B------:R-:W-:Y:S01]  /*1100*/  VIADD R10, R196.reuse, 0x48 ;  /* 0x00000048c40a7836 */ /* 0x040fe20000000000 */
[----:B------:R-:W-:Y:S01]  /*1110*/  SHF.R.U32.HI R4, RZ, 0x3, R203 ;  /* 0x00000003ff047819 */ /* 0x000fe200000116cb */
[C---:B------:R-:W-:Y:S01]  /*1120*/  VIADD R5, R196.reuse, 0x68 ;  /* 0x00000068c4057836 */ /* 0x040fe20000000000 */
[--C-:B------:R-:W-:Y:S01]  /*1130*/  LOP3.LUT R3, R203, 0x70, R22.reuse, 0xf8, !PT ;  /* 0x00000070cb037812 */ /* 0x100fe200078ef816 */
[----:B------:R-:W-:Y:S01]  /*1140*/  VIADD R237, R196, 0x90 ;  /* 0x00000090c4ed7836 */ /* 0x000fe20000000000 */
[----:B------:R-:W-:Y:S01]  /*1150*/  LOP3.LUT R212, R2, 0xfffffc00, RZ, 0xc0, !PT ;  /* 0xfffffc0002d47812 */ /* 0x000fe200078ec0ff */
[C---:B------:R-:W-:Y:S01]  /*1160*/  VIADD R236, R196.reuse, 0x98 ;  /* 0x00000098c4ec7836 */ /* 0x040fe20000000000 */
[----:B------:R-:W-:Y:S01]  /*1170*/  LOP3.LUT R7, R7, R8, R9, 0xf6, !PT ;  /* 0x0000000807077212 */ /* 0x000fe200078ef609 */
[C---:B------:R-:W-:Y:S01]  /*1180*/  VIADD R9, R196.reuse, 0x50 ;  /* 0x00000050c4097836 */ /* 0x040fe20000000000 */
[----:B------:R-:W-:Y:S01]  /*1190*/  LOP3.LUT R0, R209, 0x70, R22, 0xf8, !PT ;  /* 0x00000070d1007812 */ /* 0x000fe200078ef816 */
[C---:B------:R-:W-:Y:S01]  /*11a0*/  VIADD R8, R196.reuse, 0x58 ;  /* 0x00000058c4087836 */ /* 0x040fe20000000000 */
[----:B------:R-:W-:Y:S01]  /*11b0*/  SHF.R.U32.HI R21, RZ, 0x3, R209 ;  /* 0x00000003ff157819 */ /* 0x000fe200000116d1 */
[----:B------:R-:W-:Y:S01]  /*11c0*/  VIADD R235, R196, 0xa0 ;  /* 0x000000a0c4eb7836 */ /* 0x000fe20000000000 */
[----:B------:R-:W-:Y:S01]  /*11d0*/  LOP3.LUT R11, R14, R13, R11, 0xf6, !PT ;  /* 0x0000000d0e0b7212 */ /* 0x000fe200078ef60b */
[----:B------:R-:W-:Y:S01]  /*11e0*/  VIADD R14, R196, 0x28 ;  /* 0x00000028c40e7836 */ /* 0x000fe20000000000 */
[----:B------:R-:W-:Y:S01]  /*11f0*/  LOP3.LUT R3, R212, R3, R4, 0xf6, !PT ;  /* 0x00000003d4037212 */ /* 0x000fe200078ef604 */
[----:B------:R-:W-:Y:S01]  /*1200*/  VIADD R13, R196, 0x30 ;  /* 0x00000030c40d7836 */ /* 0x000fe20000000000 */
[----:B------:R-:W-:Y:S01]  /*1210*/  LOP3.LUT R215, R213, R0, R21, 0xf6, !PT ;  /* 0x00000000d5d77212 */ /* 0x000fe200078ef615 */
[C---:B------:R-:W-:Y:S01]  /*1220*/  IMAD.IADD R0, R16.reuse, 0x1, R7 ;  /* 0x0000000110007824 */ /* 0x040fe200078e0207 */
[----:B------:R-:W-:Y:S01]  /*1230*/  SHF.R.S32.HI R27, RZ, 0x1f, R25 ;  /* 0x0000001fff1b7819 */ /* 0x000fe20000011419 */
[----:B------:R-:W-:Y:S01]  /*1240*/  IMAD.IADD R4, R16, 0x1, R11 ;  /* 0x0000000110047824 */ /* 0x000fe200078e020b */
[----:B------:R-:W-:Y:S01]  /*1250*/  SHF.R.S32.HI R26, RZ, 0x1f, R24 ;  /* 0x0000001fff1a7819 */ /* 0x000fe20000011418 */
[----:B------:R-:W-:Y:S01]  /*1260*/  VIADD R21, R196, 0x18 ;  /* 0x00000018c4157836 */ /* 0x000fe20000000000 */
[----:B------:R0:W-:Y:S01]  /*1270*/  STL [R1+0x9c], R0 ;  /* 0x00009c0001007387 */ /* 0x0001e20000100800 */
[----:B------:R-:W-:Y:S01]  /*1280*/  IMAD.IADD R2, R16, 0x1, R3 ;  /* 0x0000000110027824 */ /* 0x000fe200078e0203 */
[----:B------:R-:W-:Y:S01]  /*1290*/  SHF.R.S32.HI R24, RZ, 0x1f, R20 ;  /* 0x0000001fff187819 */ /* 0x000fe20000011414 */
[C---:B------:R-:W-:Y:S01]  /*12a0*/  VIADD R11, R196.reuse, 0x40 ;  /* 0x00000040c40b7836 */ /* 0x040fe20000000000 */
[----:B------:R1:W-:Y:S01]  /*12b0*/  STL [R1+0x98], R4 ;  /* 0x0000980401007387 */ /* 0x0003e20000100800 */
[C---:B------:R-:W-:Y:S01]  /*12c0*/  VIADD R7, R196.reuse, 0x60 ;  /* 0x00000060c4077836 */ /* 0x040fe20000000000 */
[----:B------:R-:W-:Y:S01]  /*12d0*/  SHF.R.S32.HI R25, RZ, 0x1f, R21 ;  /* 0x0000001fff197819 */ /* 0x000fe20000011415 */
[C---:B------:R-:W-:Y:S01]  /*12e0*/  VIADD R234, R196.reuse, 0xa8 ;  /* 0x000000a8c4ea7836 */ /* 0x040fe20000000000 */
[----:B------:R2:W-:Y:S01]  /*12f0*/  STL [R1+0xa0], R2 ;  /* 0x0000a00201007387 */ /* 0x0005e20000100800 */
[----:B------:R-:W-:Y:S01]  /*1300*/  SHF.R.S32.HI R21, RZ, 0x1f, R14 ;  /* 0x0000001fff157819 */ /* 0x000fe2000001140e */
[C---:B------:R-:W-:Y:S01]  /*1310*/  VIADD R233, R196.reuse, 0xb0 ;  /* 0x000000b0c4e97836 */ /* 0x040fe20000000000 */
[----:B0-----:R-:W-:Y:S01]  /*1320*/  SHF.R.S32.HI R0, RZ, 0x1f, R196 ;  /* 0x0000001fff007819 */ /* 0x001fe200000114c4 */
[C---:B------:R-:W-:Y:S01]  /*1330*/  VIADD R0, R196.reuse, 0x88 ;  /* 0x00000088c4007836 */ /* 0x040fe20000000000 */
[C---:B------:R-:W-:Y:S01]  /*1340*/  IADD3 R3, R196.reuse, 0x78, RZ ;  /* 0x00000078c4037810 */ /* 0x040fe20007ffe0ff */
[C---:B-1----:R-:W-:Y:S01]  /*1350*/  VIADD R4, R196.reuse, 0x70 ;  /* 0x00000070c4047836 */ /* 0x042fe20000000000 */
[----:B------:R-:W-:Y:S01]  /*1360*/  SHF.R.S32.HI R20, RZ, 0x1f, R13 ;  /* 0x0000001fff147819 */ /* 0x000fe2000001140d */
[C---:B------:R-:W-:Y:S01]  /*1370*/  VIADD R232, R196.reuse, 0xb8 ;  /* 0x000000b8c4e87836 */ /* 0x040fe20000000000 */
[----:B------:R-:W-:Y:S01]  /*1380*/  SHF.R.S32.HI R14, RZ, 0x1f, R12 ;  /* 0x0000001fff0e7819 */ /* 0x000fe2000001140c */
[C---:B--2---:R-:W-:Y:S01]  /*1390*/  VIADD R2, R196.reuse, 0x80 ;  /* 0x00000080c4027836 */ /* 0x044fe20000000000 */
        /* <DEDUP_REMOVED lines=17> */
[----:B------:R-:W-:Y:S01]  /*14b0*/  IMAD.IADD R214, R16, 0x1, R215 ;  /* 0x0000000110d67824 */ /* 0x000fe200078e02d7 */
[----:B------:R-:W-:-:S02]  /*14c0*/  SHF.R.S32.HI R3, RZ, 0x1f, R0 ;  /* 0x0000001fff037819 */ /* 0x000fc40000011400 */
[----:B------:R-:W-:Y:S02]  /*14d0*/  SHF.R.S32.HI R2, RZ, 0x1f, R237 ;  /* 0x0000001fff027819 */ /* 0x000fe400000114ed */
[----:B------:R-:W-:Y:S02]  /*14e0*/  SHF.R.S32.HI R0, RZ, 0x1f, R236 ;  /* 0x0000001fff007819 */ /* 0x000fe400000114ec */
[----:B------:R-:W-:Y:S02]  /*14f0*/  SHF.R.S32.HI R3, RZ, 0x1f, R235 ;  /* 0x0000001fff037819 */ /* 0x000fe400000114eb */
[----:B------:R-:W-:Y:S02]  /*1500*/  SHF.R.S32.HI R2, RZ, 0x1f, R234 ;  /* 0x0000001fff027819 */ /* 0x000fe400000114ea */
[----:B------:R-:W-:Y:S02]  /*1510*/  SHF.R.S32.HI R0, RZ, 0x1f, R233 ;  /* 0x0000001fff007819 */ /* 0x000fe400000114e9 */
        /* <DEDUP_REMOVED lines=13> */
[----:B------:R-:W-:-:S07]  /*15f0*/  SHF.R.S32.HI R0, RZ, 0x1f, R224 ;  /* 0x0000001fff007819 */ /* 0x000fce00000114e0 */
.L_x_1654:
[----:B------:R-:W-:Y:S05]  /*1600*/  YIELD ;  /* 0x0000000000007946 */ /* 0x000fea0003800000 */
[----:B------:R-:W-:Y:S01]  /*1610*/  ULDC.64 UR4, c[0x0][0xa28] ;  /* 0x00028a0000047ab9 */ /* 0x000fe20000000a00 */
[----:B01-3--:R-:W0:Y:S01]  /*1620*/  LDC.64 R4, c[0x0][0xa08] ;  /* 0x00028200ff047b82 */ /* 0x00be220000000a00 */
[----:B------:R-:W-:Y:S01]  /*1630*/  ISETP.NE.U32.AND P1, PT, RZ, UR4, PT ;  /* 0x00000004ff007c0c */ /* 0x000fe2000bf25070 */
[----:B------:R-:W-:Y:S02]  /*1640*/  IMAD.MOV.U32 R24, RZ, RZ, RZ ;  /* 0x000000ffff187224 */ /* 0x000fe400078e00ff */
[----:B------:R-:W-:Y:S01]  /*1650*/  IMAD.MOV.U32 R10, RZ, RZ, RZ ;  /* 0x000000ffff0a7224 */ /* 0x000fe200078e00ff */
[----:B------:R-:W-:Y:S01]  /*1660*/  ISETP.NE.AND.EX P1, PT, RZ, UR5, PT, P1 ;  /* 0x00000005ff007c0c */ /* 0x000fe2000bf25310 */
[----:B------:R-:W-:-:S02]  /*1670*/  ULDC.64 UR4, c[0x0][0xa18] ;  /* 0x0002860000047ab9 */ /* 0x000fc40000000a00 */
[----:B------:R-:W-:-:S04]  /*1680*/  ISETP.NE.U32.AND P2, PT, RZ, UR4, PT ;  /* 0x00000004ff007c0c */ /* 0x000fc8000bf45070 */
[----:B------:R-:W-:Y:S01]  /*1690*/  ISETP.NE.AND.EX P2, PT, RZ, UR5, PT, P2 ;  /* 0x00000005ff007c0c */ /* 0x000fe2000bf45320 */
[----:B------:R-:W-:Y:S02]  /*16a0*/  ULDC.64 UR4, c[0x0][0xa08] ;  /* 0x0002820000047ab9 */ /* 0x000fe40000000a00 */
[----:B------:R-:W-:-:S03]  /*16b0*/  ISETP.NE.U32.AND P0, PT, RZ, UR4, PT ;  /* 0x00000004ff007c0c */ /* 0x000fc6000bf05070 */
[----:B------:R-:W1:Y:S01]  /*16c0*/  @P1 LDC.64 R2, c[0x0][0xa28] ;  /* 0x00028a00ff021b82 */ /* 0x000e620000000a00 */
[----:B------:R-:W-:Y:S01]  /*16d0*/  ISETP.NE.AND.EX P0, PT, RZ, UR5, PT, P0 ;  /* 0x00000005ff007c0c */ /* 0x000fe2000bf05300 */
[----:B0-----:R-:W-:-:S06]  /*16e0*/  IMAD.WIDE R4, R207, 0x4, R4 ;  /* 0x00000004cf047825 */ /* 0x001fcc00078e0204 */
[----:B------:R-:W0:Y:S01]  /*16f0*/  @P2 LDC.64 R6, c[0x0][0xa18] ;  /* 0x00028600ff062b82 */ /* 0x000e220000000a00 */
[----:B------:R-:W-:Y:S02]  /*1700*/  ULDC UR4, c[0x0][0x288] ;  /* 0x0000a20000047ab9 */ /* 0x000fe40000000800 */
[----:B------:R-:W-:Y:S01]  /*1710*/  IMAD.U32 R195, RZ, RZ, UR4 ;  /* 0x00000004ffc37e24 */ /* 0x000fe2000f8e00ff */
[----:B------:R-:W-:Y:S02]  /*1720*/  ULDC.64 UR4, c[0x0][0x418] ;  /* 0x0001060000047ab9 */ /* 0x000fe40000000a00 */
[----:B------:R-:W5:Y:S01]  /*1730*/  @P0 LDG.E R24, desc[UR46][R4.64] ;  /* 0x0000002e04180981 */ /* 0x000f62000c1e1900 */
[----:B-1----:R-:W-:-:S04]  /*1740*/  @P1 IMAD.WIDE R2, R207, 0x4, R2 ;  /* 0x00000004cf021825 */ /* 0x002fc800078e0202 */
[----:B0-----:R-:W-:Y:S01]  /*1750*/  @P2 IMAD.WIDE R6, R207, 0x4, R6 ;  /* 0x00000004cf062825 */ /* 0x001fe200078e0206 */
[----:B------:R-:W-:Y:S01]  /*1760*/  UISETP.NE.U32.AND UP0, UPT, UR4, URZ, UPT ;  /* 0x0000003f0400728c */ /* 0x000fe2000bf05070 */
[----:B------:R0:W5:Y:S02]  /*1770*/  @P1 LDG.E R10, desc[UR46][R2.64] ;  /* 0x0000002e020a1981 */ /* 0x000164000c1e1900 */
[----:B------:R-:W-:Y:S02]  /*1780*/  ULDC UR4, c[0x0][0x424] ;  /* 0x0001090000047ab9 */ /* 0x000fe40000000800 */
[----:B------:R1:W5:Y:S01]  /*1790*/  @P2 LDG.E R195, desc[UR46][R6.64] ;  /* 0x0000002e06c32981 */ /* 0x000362000c1e1900 */
[----:B------:R-:W-:-:S03]  /*17a0*/  UISETP.NE.AND.EX UP0, UPT, UR5, URZ, UPT, UP0 ;  /* 0x0000003f0500728c */ /* 0x000fc6000bf05300 */
[----:B------:R-:W-:Y:S01]  /*17b0*/  ULDC UR5, c[0x0][0x2f0] ;  /* 0x0000bc0000057ab9 */ /* 0x000fe20000000800 */
[----:B------:R-:W-:-:S04]  /*17c0*/  USEL UR4, UR4, 0x1, UP0 ;  /* 0x0000000104047887 */ /* 0x000fc80008000000 */
[----:B------:R-:W-:-:S03]  /*17d0*/  UIMAD UR4, UR4, UR5, URZ ;  /* 0x00000005040472a4 */ /* 0x000fc6000f8e023f */
[----:B------:R-:W-:Y:S02]  /*17e0*/  ULDC UR5, c[0x0][0x348] ;  /* 0x0000d20000057ab9 */ /* 0x000fe40000000800 */
[----:B0-----:R-:W-:Y:S02]  /*17f0*/  IMAD.U32 R2, RZ, RZ, UR5 ;  /* 0x00000005ff027e24 */ /* 0x001fe4000f8e00ff */
[----:B------:R-:W-:Y:S01]  /*1800*/  IMAD.U32 R25, RZ, RZ, UR4 ;  /* 0x00000004ff197e24 */ /* 0x000fe2000f8e00ff */
[----:B-1--4-:R-:W-:Y:S06]  /*1810*/  @P2 BRA `(.L_x_1413) ;  /* 0x0000000000242947 */ /* 0x012fec0003800000 */
        /* <DEDUP_REMOVED lines=9> */
.L_x_1413:
[----:B------:R-:W-:Y:S01]  /*18b0*/  ULDC.64 UR4, c[0x0][0xa20] ;  /* 0x0002880000047ab9 */ /* 0x000fe20000000a00 */
[C---:B------:R-:W-:Y:S01]  /*18c0*/  LOP3.LUT R3, R206.reuse, 0xff000000, RZ, 0xc0, !PT ;  /* 0xff000000ce037812 */ /* 0x040fe200078ec0ff */
[----:B------:R-:W-:Y:S01]  /*18d0*/  IMAD.MOV.U32 R218, RZ, RZ, R207 ;  /* 0x000000ffffda7224 */ /* 0x000fe200078e00cf */
[----:B------:R-:W-:Y:S02]  /*18e0*/  ISETP.NE.U32.AND P1, PT, RZ, UR4, PT ;  /* 0x00000004ff007c0c */ /* 0x000fe4000bf25070 */
[C---:B------:R-:W-:Y:S02]  /*18f0*/  LOP3.LUT R0, R206.reuse, 0xff0000, RZ, 0xc0, !PT ;  /* 0x00ff0000ce007812 */ /* 0x040fe400078ec0ff */
[----:B------:R-:W-:Y:S02]  /*1900*/  ISETP.NE.AND.EX P1, PT, RZ, UR5, PT, P1 ;  /* 0x00000005ff007c0c */ /* 0x000fe4000bf25310 */
[----:B------:R-:W-:Y:S02]  /*1910*/  SHF.R.U32.HI R3, RZ, 0x8, R3 ;  /* 0x00000008ff037819 */ /* 0x000fe40000011603 */
[----:B------:R-:W-:-:S02]  /*1920*/  LOP3.LUT R211, R206, 0xffff, RZ, 0xc0, !PT ;  /* 0x0000ffffced37812 */ /* 0x000fc400078ec0ff */
[----:B------:R-:W-:-:S07]  /*1930*/  LEA.HI R217, R0, R3, RZ, 0x10 ;  /* 0x0000000300d97211 */ /* 0x000fce00078f80ff */
[----:B------:R-:W-:Y:S05]  /*1940*/  @!P1 BRA `(.L_x_1414) ;  /* 0x0000000000109947 */ /* 0x000fea0003800000 */
[----:B------:R-:W0:Y:S02]  /*1950*/  LDC.64 R4, c[0x0][0xa20] ;  /* 0x00028800ff047b82 */ /* 0x000e240000000a00 */
[----:B0-----:R-:W-:-:S05]  /*1960*/  IMAD.WIDE R4, R207, 0x4, R4 ;  /* 0x00000004cf047825 */ /* 0x001fca00078e0204 */
[----:B------:R0:W5:Y:S01]  /*1970*/  LDG.E R25, desc[UR46][R4.64] ;  /* 0x0000002e04197981 */ /* 0x000162000c1e1900 */
[----:B------:R-:W-:Y:S05]  /*1980*/  BRA `(.L_x_1415) ;  /* 0x0000000000107947 */ /* 0x000fea0003800000 */
.L_x_1414:
[----:B------:R-:W-:Y:S05]  /*1990*/  @!P0 BRA `(.L_x_1415) ;  /* 0x00000000000c8947 */ /* 0x000fea0003800000 */
[----:B------:R-:W2:Y:S04]  /*19a0*/  LDG.E R0, desc[UR46][R4.64] ;  /* 0x0000002e04007981 */ /* 0x000ea8000c1e1900 */
[----:B------:R-:W2:Y:S02]  /*19b0*/  LDG.E R25, desc[UR46][R4.64+0x4] ;  /* 0x0000042e04197981 */ /* 0x000ea4000c1e1900 */
[----:B--2---:R-:W-:-:S07]  /*19c0*/  IMAD.IADD R25, R25, 0x1, -R0 ;  /* 0x0000000119197824 */ /* 0x004fce00078e0a00 */
.L_x_1415:
[----:B------:R-:W-:Y:S01]  /*19d0*/  ULDC.64 UR4, c[0x0][0xa10] ;  /* 0x0002840000047ab9 */ /* 0x000fe20000000a00 */
[----:B0-----:R-:W0:Y:S01]  /*19e0*/  LDC R4, c[0x0][0x448] ;  /* 0x00011200ff047b82 */ /* 0x001e220000000800 */
[----:B------:R-:W-:-:S04]  /*19f0*/  ISETP.NE.U32.AND P0, PT, RZ, UR4, PT ;  /* 0x00000004ff007c0c */ /* 0x000fc8000bf05070 */
[----:B------:R-:W-:Y:S01]  /*1a00*/  ISETP.NE.AND.EX P0, PT, RZ, UR5, PT, P0 ;  /* 0x00000005ff007c0c */ /* 0x000fe2000bf05300 */
[----:B------:R-:W-:Y:S02]  /*1a10*/  ULDC.64 UR4, c[0x0][0xa30] ;  /* 0x00028c0000047ab9 */ /* 0x000fe40000000a00 */
[----:B------:R-:W-:-:S04]  /*1a20*/  ISETP.NE.U32.AND P1, PT, RZ, UR4, PT ;  /* 0x00000004ff007c0c */ /* 0x000fc8000bf25070 */
[----:B------:R-:W-:-:S06]  /*1a30*/  ISETP.NE.AND.EX P1, PT, RZ, UR5, PT, P1 ;  /* 0x00000005ff007c0c */ /* 0x000fcc000bf25310 */
[----:B------:R-:W1:Y:S08]  /*1a40*/  @P0 LDC.64 R6, c[0x0][0xa10] ;  /* 0x00028400ff060b82 */ /* 0x000e700000000a00 */
[----:B------:R-:W2:Y:S01]  /*1a50*/  @P1 LDC.64 R8, c[0x0][0xa30] ;  /* 0x00028c00ff081b82 */ /* 0x000ea20000000a00 */
[----:B-1----:R-:W-:-:S05]  /*1a60*/  @P0 IMAD.WIDE R6, R207, 0x4, R6 ;  /* 0x00000004cf060825 */ /* 0x002fca00078e0206 */
[----:B------:R-:W3:Y:S04]  /*1a70*/  @P0 LDG.E R0, desc[UR46][R6.64] ;  /* 0x0000002e06000981 */ /* 0x000ee8000c1e1900 */
[----:B------:R-:W3:Y:S01]  /*1a80*/  @P0 LDG.E R3, desc[UR46][R6.64+0x4] ;  /* 0x0000042e06030981 */ /* 0x000ee2000c1e1900 */
[----:B-----5:R-:W-:Y:S02]  /*1a90*/  IMAD.MOV.U32 R38, RZ, RZ, R25 ;  /* 0x000000ffff267224 */ /* 0x020fe400078e0019 */
[----:B--2---:R-:W-:-:S05]  /*1aa0*/  @P1 IMAD.WIDE R8, R207, 0x4, R8 ;  /* 0x00000004cf081825 */ /* 0x004fca00078e0208 */
[----:B------:R1:W5:Y:S01]  /*1ab0*/  @P1 LDG.E R38, desc[UR46][R8.64] ;  /* 0x0000002e08261981 */ /* 0x000362000c1e1900 */
[----:B0-----:R-:W-:Y:S01]  /*1ac0*/  ISETP.NE.AND P1, PT, R4, 0x1, PT ;  /* 0x000000010400780c */ /* 0x001fe20003f25270 */
[----:B------:R-:W-:Y:S01]  /*1ad0*/  IMAD.IADD R13, R25, 0x1, -R10 ;  /* 0x00000001190d7824 */ /* 0x000fe200078e0a0a */
[----:B------:R-:W0:Y:S01]  /*1ae0*/  LDC.64 R4, c[0x0][0x9e0] ;  /* 0x00027800ff047b82 */ /* 0x000e220000000a00 */
[----:B------:R-:W-:-:S10]  /*1af0*/  SHF.L.U32 R199, R205, 0x7, RZ ;  /* 0x00000007cdc77819 */ /* 0x000fd400000006ff */
[----:B------:R-:W2:Y:S08]  /*1b00*/  @P1 LDC R11, c[0x0][0x44c] ;  /* 0x00011300ff0b1b82 */ /* 0x000eb00000000800 */
[----:B------:R-:W4:Y:S01]  /*1b10*/  @P1 LDC R12, c[0x0][0x450] ;  /* 0x00011400ff0c1b82 */ /* 0x000f220000000800 */
[----:B0-----:R-:W-:Y:S01]  /*1b20*/  ISETP.GE.AND P2, PT, R5, 0x1, PT ;  /* 0x000000010500780c */ /* 0x001fe20003f46270 */
[----:B---3--:R-:W-:-:S02]  /*1b30*/  @P0 IMAD.IADD R2, R3, 0x1, -R0 ;  /* 0x0000000103020824 */ /* 0x008fc400078e0a00 */
[----:B------:R-:W-:Y:S02]  /*1b40*/  VIADD R0, R199, 0x7f ;  /* 0x0000007fc7007836 */ /* 0x000fe40000000000 */
[----:B------:R-:W-:Y:S02]  /*1b50*/  IMAD.IADD R197, R13, 0x1, R2 ;  /* 0x000000010dc57824 */ /* 0x000fe400078e0202 */
[----:B--2---:R-:W-:-:S03]  /*1b60*/  @P1 IMAD.HI.U32 R3, R0, R11, RZ ;  /* 0x0000000b00031227 */ /* 0x004fc600078e00ff */
[C---:B------:R-:W-:Y:S01]  /*1b70*/  IADD3 R40, R197.reuse, 0x1, -R195 ;  /* 0x00000001c5287810 */ /* 0x040fe20007ffe8c3 */
[----:B------:R-:W-:Y:S01]  /*1b80*/  IMAD.MOV.U32 R7, RZ, RZ, R0 ;  /* 0x000000ffff077224 */ /* 0x000fe200078e0000 */
[----:B----4-:R-:W-:Y:S01]  /*1b90*/  @P1 SHF.R.U32.HI R7, RZ, R12, R3 ;  /* 0x0000000cff071219 */ /* 0x010fe20000011603 */
[----:B------:R-:W-:-:S04]  /*1ba0*/  VIADD R0, R197, 0x3f ;  /* 0x0000003fc5007836 */ /* 0x000fc80000000000 */
[----:B-1----:R-:W-:Y:S01]  /*1bb0*/  IMAD.IADD R9, R40, 0x1, R7 ;  /* 0x0000000128097824 */ /* 0x002fe200078e0207 */
[----:B------:R-:W-:-:S03]  /*1bc0*/  SHF.R.S32.HI R3, RZ, 0x1f, R0 ;  /* 0x0000001fff037819 */ /* 0x000fc60000011400 */
[----:B------:R-:W-:Y:S01]  /*1bd0*/  IMAD.IADD R4, R9, 0x1, R4 ;  /* 0x0000000109047824 */ /* 0x000fe200078e0204 */
[----:B------:R-:W-:-:S04]  /*1be0*/  LEA.HI R3, R3, R0, RZ, 0x6 ;  /* 0x0000000003037211 */ /* 0x000fc800078f30ff */
[----:B------:R-:W-:Y:S01]  /*1bf0*/  SHF.R.S32.HI R39, RZ, 0x6, R3 ;  /* 0x00000006ff277819 */ /* 0x000fe20000011403 */
[----:B------:R-:W-:Y:S06]  /*1c00*/  @!P2 BRA `(.L_x_1416) ;  /* 0x000000000048a947 */ /* 0x000fec0003800000 */
[C---:B------:R-:W-:Y:S01]  /*1c10*/  ISETP.GT.AND P0, PT, R9.reuse, RZ, PT ;  /* 0x000000ff0900720c */ /* 0x040fe20003f04270 */
[----:B------:R-:W-:Y:S01]  /*1c20*/  BSSY B0, `(.L_x_1417) ;  /* 0x000000e000007945 */ /* 0x000fe20003800000 */
[----:B------:R-:W-:-:S11]  /*1c30*/  VIADD R0, R9, 0xffffffff ;  /* 0xffffffff09007836 */ /* 0x000fd60000000000 */
        /* <DEDUP_REMOVED lines=8> */
.L_x_1418:
[----:B------:R-:W-:-:S13]  /*1cc0*/  ISETP.NE.AND P0, PT, R5, 0x1, PT ;  /* 0x000000010500780c */ /* 0x000fda0003f05270 */
[----:B------:R-:W0:Y:S02]  /*1cd0*/  @P0 LDC.64 R6, c[0x0][0x9e8] ;  /* 0x00027a00ff060b82 */ /* 0x000e240000000a00 */
[----:B0-----:R-:W-:-:S05]  /*1ce0*/  @P0 IMAD.HI.U32 R6, R0, R6, RZ ;  /* 0x0000000600060227 */ /* 0x001fca00078e00ff */
[----:B------:R-:W-:-:S07]  /*1cf0*/  @P0 SHF.R.U32.HI R0, RZ, R7, R6 ;  /* 0x00000007ff000219 */ /* 0x000fce0000011606 */
.L_x_1419:
[----:B------:R-:W-:Y:S05]  /*1d00*/  BSYNC B0 ;  /* 0x0000000000007941 */ /* 0x000fea0003800000 */
.L_x_1417:
[----:B------:R-:W-:-:S05]  /*1d10*/  IMAD R3, R0, R5, R5 ;  /* 0x0000000500037224 */ /* 0x000fca00078e0205 */
[----:B------:R-:W-:-:S07]  /*1d20*/  VIMNMX R4, R4, R3, PT ;  /* 0x0000000304047248 */ /* 0x000fce0003fe0100 */
.L_x_1416:
[----:B------:R-:W0:Y:S01]  /*1d30*/  @P1 LDC R0, c[0x0][0x44c] ;  /* 0x00011300ff001b82 */ /* 0x000e220000000800 */
[----:B------:R-:W-:Y:S01]  /*1d40*/  VIADD R4, R4, 0x3f ;  /* 0x0000003f04047836 */ /* 0x000fe20000000000 */
[----:B------:R-:W-:Y:S01]  /*1d50*/  ULDC UR4, c[0x0][0x9dc] ;  /* 0x0002770000047ab9 */ /* 0x000fe20000000800 */
[----:B------:R-:W-:Y:S02]  /*1d60*/  IMAD.MOV.U32 R6, RZ, RZ, R199 ;  /* 0x000000ffff067224 */ /* 0x000fe400078e00c7 */
[----:B------:R-:W-:Y:S01]  /*1d70*/  IMAD.IADD R165, R197, 0x1, -R195 ;  /* 0x00000001c5a57824 */ /* 0x000fe200078e0ac3 */
[----:B------:R-:W-:Y:S02]  /*1d80*/  SHF.R.S32.HI R3, RZ, 0x1f, R4 ;  /* 0x0000001fff037819 */ /* 0x000fe40000011404 */
[----:B------:R-:W1:Y:S02]  /*1d90*/  @P1 LDC R7, c[0x0][0x450] ;  /* 0x00011400ff071b82 */ /* 0x000e640000000800 */
[----:B------:R-:W-:Y:S01]  /*1da0*/  LEA.HI R3, R3, R4, RZ, 0x6 ;  /* 0x0000000403037211 */ /* 0x000fe200078f30ff */
[----:B0-----:R-:W-:-:S05]  /*1db0*/  @P1 IMAD.HI.U32 R0, R199, R0, RZ ;  /* 0x00000000c7001227 */ /* 0x001fca00078e00ff */
[----:B-1----:R-:W-:Y:S02]  /*1dc0*/  @P1 SHF.R.U32.HI R6, RZ, R7, R0 ;  /* 0x00000007ff061219 */ /* 0x002fe40000011600 */
[----:B------:R-:W-:-:S03]  /*1dd0*/  SHF.R.S32.HI R0, RZ, 0x6, R3 ;  /* 0x00000006ff007819 */ /* 0x000fc60000011403 */
[----:B------:R-:W-:Y:S01]  /*1de0*/  IMAD.IADD R3, R165, 0x1, R6 ;  /* 0x00000001a5037824 */ /* 0x000fe200078e0206 */
[----:B------:R-:W-:-:S03]  /*1df0*/  VIMNMX R8, R39, R0, PT ;  /* 0x0000000027087248 */ /* 0x000fc60003fe0100 */
[----:B------:R-:W-:Y:S01]  /*1e00*/  VIADD R0, R3, -UR4 ;  /* 0x8000000403007c36 */ /* 0x000fe20008000000 */
[----:B------:R-:W-:Y:S06]  /*1e10*/  @!P2 BRA `(.L_x_1420) ;  /* 0x000000000044a947 */ /* 0x000fec0003800000 */
[----:B------:R-:W-:Y:S01]  /*1e20*/  ISETP.GT.AND P0, PT, R3, -0x1, PT ;  /* 0xffffffff0300780c */ /* 0x000fe20003f04270 */
[----:B------:R-:W-:-:S12]  /*1e30*/  BSSY B0, `(.L_x_1421) ;  /* 0x000000d000007945 */ /* 0x000fd80003800000 */
        /* <DEDUP_REMOVED lines=8> */
.L_x_1422:
[----:B------:R-:W-:-:S13]  /*1ec0*/  ISETP.NE.AND P0, PT, R5, 0x1, PT ;  /* 0x000000010500780c */ /* 0x000fda0003f05270 */
[----:B------:R-:W0:Y:S02]  /*1ed0*/  @P0 LDC.64 R6, c[0x0][0x9e8] ;  /* 0x00027a00ff060b82 */ /* 0x000e240000000a00 */
[----:B0-----:R-:W-:-:S05]  /*1ee0*/  @P0 IMAD.HI.U32 R6, R3, R6, RZ ;  /* 0x0000000603060227 */ /* 0x001fca00078e00ff */
[----:B------:R-:W-:-:S07]  /*1ef0*/  @P0 SHF.R.U32.HI R3, RZ, R7, R6 ;  /* 0x00000007ff030219 */ /* 0x000fce0000011606 */
.L_x_1423:
[----:B------:R-:W-:Y:S05]  /*1f00*/  BSYNC B0 ;  /* 0x0000000000007941 */ /* 0x000fea0003800000 */
.L_x_1421:
[----:B------:R-:W-:-:S05]  /*1f10*/  IMAD R3, R3, R5, RZ ;  /* 0x0000000503037224 */ /* 0x000fca00078e02ff */
[----:B------:R-:W-:-:S07]  /*1f20*/  VIMNMX R0, R0, R3, !PT ;  /* 0x0000000300007248 */ /* 0x000fce0007fe0100 */
.L_x_1420:
[----:B------:R-:W-:Y:S01]  /*1f30*/  SHF.R.S32.HI R3, RZ, 0x1f, R0 ;  /* 0x0000001fff037819 */ /* 0x000fe20000011400 */
[----:B------:R-:W-:Y:S01]  /*1f40*/  BSSY B0, `(.L_x_1424) ;  /* 0x0000028000007945 */ /* 0x000fe20003800000 */
[----:B------:R-:W-:Y:S02]  /*1f50*/  LOP3.LUT R222, R217, 0xff, RZ, 0xc0, !PT ;  /* 0x000000ffd9de7812 */ /* 0x000fe400078ec0ff */
[----:B------:R-:W-:Y:S02]  /*1f60*/  LEA.HI R3, R3, R0, RZ, 0x6 ;  /* 0x0000000003037211 */ /* 0x000fe400078f30ff */
[----:B------:R-:W-:Y:S02]  /*1f70*/  SHF.R.U32.HI R217, RZ, 0x10, R217 ;  /* 0x00000010ffd97819 */ /* 0x000fe400000116d9 */
[----:B------:R-:W-:-:S04]  /*1f80*/  SHF.R.S32.HI R3, RZ, 0x6, R3 ;  /* 0x00000006ff037819 */ /* 0x000fc80000011403 */
[----:B------:R-:W-:Y:S01]  /*1f90*/  VIMNMX R9, RZ, R3, !PT ;  /* 0x00000003ff097248 */ /* 0x000fe20007fe0100 */
[----:B------:R-:W-:-:S03]  /*1fa0*/  IMAD.MOV.U32 R3, RZ, RZ, RZ ;  /* 0x000000ffff037224 */ /* 0x000fc600078e00ff */
[----:B------:R-:W-:-:S13]  /*1fb0*/  ISETP.GT.AND P0, PT, R8, R9, PT ;  /* 0x000000090800720c */ /* 0x000fda0003f04270 */
[----:B------:R-:W-:Y:S05]  /*1fc0*/  @!P0 BRA `(.L_x_1425) ;  /* 0x00000000007c8947 */ /* 0x000fea0003800000 */
[----:B------:R-:W-:Y:S01]  /*1fd0*/  ISETP.NE.AND P0, PT, R217, RZ, PT ;  /* 0x000000ffd900720c */ /* 0x000fe20003f05270 */
[----:B------:R-:W-:-:S03]  /*1fe0*/  ULDC UR4, c[0x0][0x9f0] ;  /* 0x00027c0000047ab9 */ /* 0x000fc60000000800 */
[----:B------:R-:W-:-:S04]  /*1ff0*/  SEL R11, R217, UR4, P0 ;  /* 0x00000004d90b7c07 */ /* 0x000fc80008000000 */
[-C--:B------:R-:W-:Y:S02]  /*2000*/  IABS R6, R11.reuse ;  /* 0x0000000b00067213 */ /* 0x080fe40000000000 */
[----:B------:R-:W-:Y:S02]  /*2010*/  IADD3 R0, R11, -0x1, R8 ;  /* 0xffffffff0b007810 */ /* 0x000fe40007ffe008 */
[----:B------:R-:W0:Y:S01]  /*2020*/  I2F.RP R3, R6 ;  /* 0x0000000600037306 */ /* 0x000e220000209400 */
[----:B------:R-:W-:Y:S02]  /*2030*/  IABS R12, R11 ;  /* 0x0000000b000c7213 */ /* 0x000fe40000000000 */
[----:B------:R-:W-:-:S05]  /*2040*/  IMAD.IADD R0, R0, 0x1, -R9 ;  /* 0x0000000100007824 */ /* 0x000fca00078e0a09 */
[----:B------:R-:W-:Y:S02]  /*2050*/  IABS R10, R0 ;  /* 0x00000000000a7213 */ /* 0x000fe40000000000 */
[----:B------:R-:W-:-:S04]  /*2060*/  LOP3.LUT R0, R0, R11, RZ, 0x3c, !PT ;  /* 0x0000000b00007212 */ /* 0x000fc800078e3cff */
        /* <DEDUP_REMOVED lines=18> */
[----:B------:R-:W-:-:S05]  /*2190*/  IMAD.MOV.U32 R3, RZ, RZ, R5 ;  /* 0x000000ffff037224 */ /* 0x000fca00078e0005 */
[----:B------:R-:W-:Y:S02]  /*21a0*/  @!P2 IADD3 R3, -R3, RZ, RZ ;  /* 0x000000ff0303a210 */ /* 0x000fe40007ffe1ff */
[----:B------:R-:W-:-:S07]  /*21b0*/  @!P1 LOP3.LUT R3, RZ, R11, RZ, 0x33, !PT ;  /* 0x0000000bff039212 */ /* 0x000fce00078e33ff */
.L_x_1425:
[----:B------:R-:W-:Y:S05]  /*21c0*/  BSYNC B0 ;  /* 0x0000000000007941 */ /* 0x000fea0003800000 */
.L_x_1424:
[----:B------:R-:W-:-:S05]  /*21d0*/  IMAD R0, R222, R3, R9 ;  /* 0x00000003de007224 */ /* 0x000fca00078e0209 */
        /* <DEDUP_REMOVED lines=15> */
[----:B------:R-:W-:Y:S01]  /*22d0*/  VIADD R0, R16, 0x20000 ;  /* 0x0002000010007836 */ /* 0x000fe20000000000 */
[----:B------:R-:W-:Y:S04]  /*22e0*/  BSSY B6, `(.L_x_1427) ;  /* 0x0000013000067945 */ /* 0x000fe80003800000 */
[----:B------:R-:W-:-:S13]  /*22f0*/  LOP3.LUT P0, RZ, R0, 0x3ff, RZ, 0xc0, !PT ;  /* 0x000003ff00ff7812 */ /* 0x000fda000780c0ff */
[----:B------:R-:W-:Y:S05]  /*2300*/  @!P0 BRA `(.L_x_1428) ;  /* 0x0000000000408947 */ /* 0x000fea0003800000 */
[----:B------:R-:W-:Y:S01]  /*2310*/  MOV R14, 0x0 ;  /* 0x00000000000e7802 */ /* 0x000fe20000000f00 */
[----:B------:R-:W-:Y:S01]  /*2320*/  ULDC.64 UR4, c[0x4][0xc0] ;  /* 0x0100300000047ab9 */ /* 0x000fe20000000a00 */
[----:B------:R-:W-:Y:S01]  /*2330*/  ULDC.64 UR6, c[0x4][0x58] ;  /* 0x0100160000067ab9 */ /* 0x000fe20000000a00 */
[----:B------:R-:W-:Y:S02]  /*2340*/  IMAD.U32 R4, RZ, RZ, UR4 ;  /* 0x00000004ff047e24 */ /* 0x000fe4000f8e00ff */
[----:B------:R-:W-:Y:S01]  /*2350*/  IMAD.U32 R5, RZ, RZ, UR5 ;  /* 0x00000005ff057e24 */ /* 0x000fe2000f8e00ff */
[----:B------:R-:W0:Y:S01]  /*2360*/  LDC.64 R14, c[0x4][R14] ;  /* 0x010000000e0e7b82 */ /* 0x000e220000000a00 */
[----:B------:R-:W-:Y:S01]  /*2370*/  ULDC.64 UR4, c[0x4][0xc8] ;  /* 0x0100320000047ab9 */ /* 0x000fe20000000a00 */
        /* <DEDUP_REMOVED lines=8> */
[----:B0----5:R-:W-:Y:S05]  /*2400*/  CALL.ABS.NOINC R14 ;  /* 0x000000000e007343 */ /* 0x021fea0003c00000 */
.L_x_1428:
[----:B------:R-:W-:Y:S05]  /*2410*/  BSYNC B6 ;  /* 0x0000000000067941 */ /* 0x000fea0003800000 */
.L_x_1427:
        /* <DEDUP_REMOVED lines=20> */
.L_x_1430:
[----:B------:R-:W-:Y:S05]  /*2560*/  BSYNC B6 ;  /* 0x0000000000067941 */ /* 0x000fea0003800000 */
.L_x_1429:
[----:B------:R-:W-:Y:S01]  /*2570*/  ULDC.64 UR4, c[0x0][0x9f8] ;  /* 0x00027e0000047ab9 */ /* 0x000fe20000000a00 */
[----:B------:R-:W-:Y:S01]  /*2580*/  IMAD.MOV.U32 R0, RZ, RZ, R207 ;  /* 0x000000ffff007224 */ /* 0x000fe200078e00cf */
[----:B------:R-:W-:Y:S01]  /*2590*/  ISETP.NE.U32.AND P0, PT, RZ, UR4, PT ;  /* 0x00000004ff007c0c */ /* 0x000fe2000bf05070 */
[----:B------:R-:W0:Y:S01]  /*25a0*/  LDC.64 R8, c[0x0][0x300] ;  /* 0x0000c000ff087b82 */ /* 0x000e220000000a00 */
[----:B------:R-:W-:Y:S01]  /*25b0*/  IMAD.IADD R24, R24, 0x1, R25 ;  /* 0x0000000118187824 */ /* 0x000fe200078e0219 */
[----:B------:R-:W-:Y:S01]  /*25c0*/  ULDC.64 UR6, c[0x0][0x310] ;  /* 0x0000c40000067ab9 */ /* 0x000fe20000000a00 */
[----:B------:R-:W-:Y:S01]  /*25d0*/  ISETP.NE.AND.EX P0, PT, RZ, UR5, PT, P0 ;  /* 0x00000005ff007c0c */ /* 0x000fe2000bf05300 */
[----:B------:R-:W1:Y:S01]  /*25e0*/  S2R R20, SR_TID.X ;  /* 0x0000000000147919 */ /* 0x000e620000002100 */
[----:B------:R-:W-:-:S03]  /*25f0*/  ULDC.64 UR4, c[0x0][0xa08] ;  /* 0x0002820000047ab9 */ /* 0x000fc60000000a00 */
[----:B------:R-:W2:Y:S08]  /*2600*/  LDC R71, c[0x0][0x3f4] ;  /* 0x0000fd00ff477b82 */ /* 0x000eb00000000800 */
[----:B------:R-:W3:Y:S02]  /*2610*/  @P0 LDC.64 R6, c[0x0][0x9f8] ;  /* 0x00027e00ff060b82 */ /* 0x000ee40000000a00 */
[----:B---3--:R-:W-:-:S05]  /*2620*/  @P0 IMAD.WIDE R6, R207, 0x4, R6 ;  /* 0x00000004cf060825 */ /* 0x008fca00078e0206 */
[----:B------:R3:W4:Y:S01]  /*2630*/  @P0 LDG.E R0, desc[UR46][R6.64] ;  /* 0x0000002e06000981 */ /* 0x000722000c1e1900 */
[----:B------:R-:W-:Y:S01]  /*2640*/  SHF.R.S32.HI R14, RZ, 0x1f, R24 ;  /* 0x0000001fff0e7819 */ /* 0x000fe20000011418 */
[-C--:B0-----:R-:W-:Y:S01]  /*2650*/  IMAD.WIDE.U32 R4, R24, R8.reuse, RZ ;  /* 0x0000000818047225 */ /* 0x081fe200078e00ff */
[----:B------:R-:W-:Y:S02]  /*2660*/  ISETP.NE.U32.AND P0, PT, RZ, UR4, PT ;  /* 0x00000004ff007c0c */ /* 0x000fe4000bf05070 */
[----:B-1----:R-:W-:Y:S01]  /*2670*/  SHF.R.U32.HI R26, RZ, 0x7, R20 ;  /* 0x00000007ff1a7819 */ /* 0x002fe20000011614 */
[-C--:B------:R-:W-:Y:S01]  /*2680*/  IMAD R10, R14, R8.reuse, RZ ;  /* 0x000000080e0a7224 */ /* 0x080fe200078e02ff */
[----:B------:R-:W-:Y:S01]  /*2690*/  ISETP.NE.AND.EX P0, PT, RZ, UR5, PT, P0 ;  /* 0x00000005ff007c0c */ /* 0x000fe2000bf05300 */
[----:B------:R-:W-:Y:S01]  /*26a0*/  ULDC.64 UR4, c[0x0][0x308] ;  /* 0x0000c20000047ab9 */ /* 0x000fe20000000a00 */
[----:B------:R-:W-:Y:S01]  /*26b0*/  SHF.R.S32.HI R23, RZ, 0x1f, R22 ;  /* 0x0000001fff177819 */ /* 0x000fe20000011416 */
[----:B------:R-:W-:Y:S01]  /*26c0*/  IMAD R3, R24, R9, R10 ;  /* 0x0000000918037224 */ /* 0x000fe200078e020a */
[----:B---3--:R-:W0:Y:S01]  /*26d0*/  LDC.64 R6, c[0x0][0x3f8] ;  /* 0x0000fe00ff067b82 */ /* 0x008e220000000a00 */
[----:B------:R-:W-:Y:S01]  /*26e0*/  ISETP.NE.AND P6, PT, R26, 0x1, PT ;  /* 0x000000011a00780c */ /* 0x000fe20003fc5270 */
[----:B------:R-:W-:Y:S01]  /*26f0*/  VIADD R68, R22, 0x80 ;  /* 0x0000008016447836 */ /* 0x000fe20000000000 */
[----:B------:R-:W-:Y:S01]  /*2700*/  SHF.L.U64.HI R56, R8, 0x6, R9 ;  /* 0x0000000608387819 */ /* 0x000fe20000010209 */
[----:B------:R-:W-:Y:S01]  /*2710*/  IMAD.WIDE.U32 R20, R17, R8, R22 ;  /* 0x0000000811147225 */ /* 0x000fe200078e0016 */
[----:B------:R-:W-:-:S02]  /*2720*/  IADD3 R5, R5, R3, RZ ;  /* 0x0000000305057210 */ /* 0x000fc40007ffe0ff */
[C---:B------:R-:W-:Y:S01]  /*2730*/  SHF.L.U64.HI R57, R8.reuse, 0x5, R9 ;  /* 0x0000000508397819 */ /* 0x040fe20000010209 */
[C---:B------:R-:W-:Y:S01]  /*2740*/  IMAD.SHL.U32 R58, R8.reuse, 0x40, RZ ;  /* 0x00000040083a7824 */ /* 0x040fe200078e00ff */
[----:B------:R-:W-:Y:S01]  /*2750*/  SHF.R.U32.HI R27, RZ, 0x3, R209 ;  /* 0x00000003ff1b7819 */ /* 0x000fe200000116d1 */
[----:B------:R-:W-:Y:S01]  /*2760*/  IMAD.WIDE.U32 R4, R211, UR4, R4 ;  /* 0x00000004d3047c25 */ /* 0x000fe2000f8e0004 */
[----:B------:R-:W-:Y:S02]  /*2770*/  SHF.R.U32.HI R25, RZ, 0x3, R203 ;  /* 0x00000003ff197819 */ /* 0x000fe400000116cb */
[----:B------:R-:W-:Y:S01]  /*2780*/  IADD3 R54, P1, R17, R24, RZ ;  /* 0x0000001811367210 */ /* 0x000fe20007f3e0ff */
[----:B------:R-:W-:Y:S01]  /*2790*/  IMAD R5, R211, UR5, R5 ;  /* 0x00000005d3057c24 */ /* 0x000fe2000f8e0205 */
[----:B------:R-:W-:Y:S01]  /*27a0*/  SHF.R.S32.HI R69, RZ, 0x1f, R219 ;  /* 0x0000001fff457819 */ /* 0x000fe200000114db */
[----:B------:R-:W-:Y:S02]  /*27b0*/  IMAD.SHL.U32 R59, R8, 0x20, RZ ;  /* 0x00000020083b7824 */ /* 0x000fe400078e00ff */
[----:B------:R-:W-:-:S02]  /*27c0*/  IMAD.X R55, R223, 0x1, R14, P1 ;  /* 0x00000001df377824 */ /* 0x000fc400008e060e */
[----:B------:R-:W-:Y:S02]  /*27d0*/  VIADD R70, R26, 0x8 ;  /* 0x000000081a467836 */ /* 0x000fe40000000000 */
[-C--:B0-----:R-:W-:Y:S01]  /*27e0*/  IMAD R10, R223, R6.reuse, RZ ;  /* 0x00000006df0a7224 */ /* 0x081fe200078e02ff */
[C---:B------:R-:W-:Y:S01]  /*27f0*/  SHF.L.U64.HI R60, R6.reuse, 0x5, R7 ;  /* 0x00000005063c7819 */ /* 0x040fe20000010207 */
[----:B------:R-:W-:Y:S01]  /*2800*/  IMAD.WIDE.U32 R46, R17, R6, R18 ;  /* 0x00000006112e7225 */ /* 0x000fe200078e0012 */
[----:B------:R-:W-:-:S03]  /*2810*/  SHF.L.U64.HI R61, R6, 0x6, R7 ;  /* 0x00000006063d7819 */ /* 0x000fc60000010207 */
[C---:B------:R-:W-:Y:S02]  /*2820*/  IMAD R13, R17.reuse, R7, R10 ;  /* 0x00000007110d7224 */ /* 0x040fe400078e020a */
[----:B------:R-:W-:-:S04]  /*2830*/  IMAD.WIDE.U32 R48, R17, R6, R22 ;  /* 0x0000000611307225 */ /* 0x000fc800078e0016 */
[----:B------:R-:W-:Y:S02]  /*2840*/  IMAD.IADD R47, R47, 0x1, R13 ;  /* 0x000000012f2f7824 */ /* 0x000fe400078e020d */
[----:B------:R-:W-:Y:S02]  /*2850*/  IMAD.IADD R49, R13, 0x1, R49 ;  /* 0x000000010d317824 */ /* 0x000fe400078e0231 */
[----:B-----5:R-:W-:-:S04]  /*2860*/  IMAD.WIDE.U32 R46, R38, R6, R46 ;  /* 0x00000006262e7225 */ /* 0x020fc800078e002e */
[----:B------:R-:W-:-:S04]  /*2870*/  IMAD.WIDE.U32 R48, R38, R6, R48 ;  /* 0x0000000626307225 */ /* 0x000fc800078e0030 */
[C---:B------:R-:W-:Y:S02]  /*2880*/  IMAD.SHL.U32 R62, R6.reuse, 0x20, RZ ;  /* 0x00000020063e7824 */ /* 0x040fe400078e00ff */
[----:B------:R-:W-:Y:S01]  /*2890*/  IMAD.SHL.U32 R63, R6, 0x40, RZ ;  /* 0x00000040063f7824 */ /* 0x000fe200078e00ff */
[----:B----4-:R-:W-:Y:S02]  /*28a0*/  SHF.R.S32.HI R3, RZ, 0x1f, R0 ;  /* 0x0000001fff037819 */ /* 0x010fe40000011400 */
[----:B------:R-:W-:Y:S02]  /*28b0*/  SEL R15, R0, RZ, !P0 ;  /* 0x000000ff000f7207 */ /* 0x000fe40004000000 */
[----:B------:R-:W-:-:S03]  /*28c0*/  SEL R12, R3, RZ, !P0 ;  /* 0x000000ff030c7207 */ /* 0x000fc60004000000 */
[----:B------:R-:W-:Y:S02]  /*28d0*/  IMAD.WIDE.U32 R44, R15, UR6, R4 ;  /* 0x000000060f2c7c25 */ /* 0x000fe4000f8e0004 */
[----:B------:R-:W0:Y:S02]  /*28e0*/  LDC.64 R4, c[0x0][0x408] ;  /* 0x00010200ff047b82 */ /* 0x000e240000000a00 */
[----:B------:R-:W-:-:S04]  /*28f0*/  IMAD R0, R12, UR6, RZ ;  /* 0x000000060c007c24 */ /* 0x000fc8000f8e02ff */
[----:B------:R-:W-:Y:S01]  /*2900*/  IMAD R3, R15, UR7, R0 ;  /* 0x000000070f037c24 */ /* 0x000fe2000f8e0200 */
[----:B------:R-:W-:Y:S05]  /*2910*/  @!P6 WARPSYNC.ALL ;  /* 0x000000000000e948 */ /* 0x000fea0003800000 */
[----:B------:R-:W-:Y:S01]  /*2920*/  IMAD R0, R223, R8, RZ ;  /* 0x00000008df007224 */ /* 0x000fe200078e02ff */
[----:B------:R-:W-:Y:S02]  /*2930*/  ULDC.64 UR4, c[0x0][0x330] ;  /* 0x0000cc0000047ab9 */ /* 0x000fe40000000a00 */
[----:B------:R-:W-:-:S04]  /*2940*/  IMAD.WIDE.U32 R42, R211, UR4, R22 ;  /* 0x00000004d32a7c25 */ /* 0x000fc8000f8e0016 */
[----:B------:R-:W-:Y:S02]  /*2950*/  IMAD R11, R17, R9, R0 ;  /* 0x00000009110b7224 */ /* 0x000fe400078e0200 */
[----:B------:R-:W-:Y:S01]  /*2960*/  IMAD.IADD R0, R45, 0x1, R3 ;  /* 0x000000012d007824 */ /* 0x000fe200078e0203 */
[----:B------:R-:W-:Y:S01]  /*2970*/  IADD3 R3, P0, R44, R20, RZ ;  /* 0x000000142c037210 */ /* 0x000fe20007f1e0ff */
[----:B------:R-:W-:Y:S01]  /*2980*/  IMAD R43, R211, UR5, R43 ;  /* 0x00000005d32b7c24 */ /* 0x000fe2000f8e022b */
[----:B------:R-:W-:Y:S01]  /*2990*/  ULDC.64 UR4, c[0x0][0x338] ;  /* 0x0000ce0000047ab9 */ /* 0x000fe20000000a00 */
[-C--:B0-----:R-:W-:Y:S01]  /*29a0*/  IMAD.WIDE.U32 R50, R17, R4.reuse, R18 ;  /* 0x0000000411327225 */ /* 0x081fe200078e0012 */
[----:B------:R-:W-:Y:S02]  /*29b0*/  IADD3.X R20, R0, R21, R11, P0, !PT ;  /* 0x0000001500147210 */ /* 0x000fe400007fe40b */
[----:B--2---:R-:W-:Y:S01]  /*29c0*/  ISETP.GE.AND P0, PT, R22, R71, PT ;  /* 0x000000471600720c */ /* 0x004fe20003f06270 */
[----:B------:R-:W-:Y:S01]  /*29d0*/  IMAD R10, R12, UR4, RZ ;  /* 0x000000040c0a7c24 */ /* 0x000fe2000f8e02ff */
[C-C-:B------:R-:W-:Y:S01]  /*29e0*/  SHF.L.U64.HI R64, R4.reuse, 0x5, R5.reuse ;  /* 0x0000000504407819 */ /* 0x140fe20000010205 */
[----:B------:R-:W-:Y:S01]  /*29f0*/  IMAD R12, R223, R4, RZ ;  /* 0x00000004df0c7224 */ /* 0x000fe200078e02ff */
[----:B------:R-:W-:Y:S01]  /*2a00*/  SEL R11, R71, RZ, P0 ;  /* 0x000000ff470b7207 */ /* 0x000fe20000000000 */
[C---:B------:R-:W-:Y:S01]  /*2a10*/  IMAD R87, R15.reuse, UR5, R10 ;  /* 0x000000050f577c24 */ /* 0x040fe2000f8e020a */
[----:B------:R-:W-:Y:S01]  /*2a20*/  SHF.L.U64.HI R65, R4, 0x6, R5 ;  /* 0x0000000604417819 */ /* 0x000fe20000010205 */
[----:B------:R-:W-:Y:S01]  /*2a30*/  IMAD.WIDE.U32 R42, R15, UR4, R42 ;  /* 0x000000040f2a7c25 */ /* 0x000fe2000f8e002a */
[----:B------:R-:W-:Y:S01]  /*2a40*/  SHF.R.S32.HI R15, RZ, 0x1f, R38 ;  /* 0x0000001fff0f7819 */ /* 0x000fe20000011426 */
[----:B------:R-:W-:-:S02]  /*2a50*/  ULDC UR4, c[0x0][0x2f4] ;  /* 0x0000bd0000047ab9 */ /* 0x000fc40000000800 */
[C---:B------:R-:W-:Y:S01]  /*2a60*/  IMAD.IADD R11, R22.reuse, 0x1, R11 ;  /* 0x00000001160b7824 */ /* 0x040fe200078e020b */
[----:B------:R-:W-:Y:S01]  /*2a70*/  ISETP.GE.AND P1, PT, R22, UR4, PT ;  /* 0x0000000416007c0c */ /* 0x000fe2000bf26270 */
[C---:B------:R-:W-:Y:S01]  /*2a80*/  IMAD R13, R17.reuse, R5, R12 ;  /* 0x00000005110d7224 */ /* 0x040fe200078e020c */
[----:B------:R-:W-:Y:S01]  /*2a90*/  ISETP.GE.AND P2, PT, R68, UR4, PT ;  /* 0x0000000444007c0c */ /* 0x000fe2000bf46270 */
[----:B------:R-:W-:Y:S01]  /*2aa0*/  IMAD.WIDE.U32 R52, R17, R4, R22 ;  /* 0x0000000411347225 */ /* 0x000fe200078e0016 */
[----:B------:R-:W-:-:S03]  /*2ab0*/  SHF.R.S32.HI R10, RZ, 0x1f, R11 ;  /* 0x0000001fff0a7819 */ /* 0x000fc6000001140b */
[----:B------:R-:W-:Y:S01]  /*2ac0*/  IMAD.IADD R51, R51, 0x1, R13 ;  /* 0x0000000133337824 */ /* 0x000fe200078e020d */
[CC--:B------:R-:W-:Y:S01]  /*2ad0*/  LEA.HI R12, R10.reuse, R11.reuse, RZ, 0x7 ;  /* 0x0000000b0a0c7211 */ /* 0x0c0fe200078f38ff */
[----:B------:R-:W-:Y:S01]  /*2ae0*/  IMAD.IADD R53, R13, 0x1, R53 ;  /* 0x000000010d357824 */ /* 0x000fe200078e0235 */
[----:B------:R-:W-:Y:S01]  /*2af0*/  LEA.HI R10, R10, R11, RZ, 0x4 ;  /* 0x0000000b0a0a7211 */ /* 0x000fe200078f20ff */
[----:B------:R-:W-:Y:S02]  /*2b00*/  IMAD R9, R15, R6, RZ ;  /* 0x000000060f097224 */ /* 0x000fe400078e02ff */
[----:B------:R-:W-:Y:S01]  /*2b10*/  IMAD.SHL.U32 R12, R12, 0x40, RZ ;  /* 0x000000400c0c7824 */ /* 0x000fe200078e00ff */
[--C-:B------:R-:W-:Y:S01]  /*2b20*/  LOP3.LUT R11, R209, 0x70, R10.reuse, 0xf8, !PT ;  /* 0x00000070d10b7812 */ /* 0x100fe200078ef80a */
[-C--:B------:R-:W-:Y:S01]  /*2b30*/  IMAD R15, R15, R4.reuse, RZ ;  /* 0x000000040f0f7224 */ /* 0x080fe200078e02ff */
[----:B------:R-:W-:Y:S01]  /*2b40*/  LOP3.LUT R13, R203, 0x70, R10, 0xf8, !PT ;  /* 0x00000070cb0d7812 */ /* 0x000fe200078ef80a */
[----:B------:R-:W-:Y:S01]  /*2b50*/  IMAD R9, R38, R7, R9 ;  /* 0x0000000726097224 */ /* 0x000fe200078e0209 */
[----:B------:R-:W-:Y:S01]  /*2b60*/  LOP3.LUT R12, R12, 0xffffe000, RZ, 0xc0, !PT ;  /* 0xffffe0000c0c7812 */ /* 0x000fe200078ec0ff */
[C---:B------:R-:W-:Y:S01]  /*2b70*/  IMAD R15, R38.reuse, R5, R15 ;  /* 0x00000005260f7224 */ /* 0x040fe200078e020f */
[----:B------:R-:W-:Y:S01]  /*2b80*/  LOP3.LUT R11, R11, R27, RZ, 0x3c, !PT ;  /* 0x0000001b0b0b7212 */ /* 0x000fe200078e3cff */
[----:B------:R-:W-:Y:S01]  /*2b90*/  IMAD.WIDE.U32 R50, R38, R4, R50 ;  /* 0x0000000426327225 */ /* 0x000fe200078e0032 */
[----:B------:R-:W-:-:S02]  /*2ba0*/  LOP3.LUT R13, R13, R25, RZ, 0x3c, !PT ;  /* 0x000000190d0d7212 */ /* 0x000fc400078e3cff */
[----:B------:R-:W-:Y:S01]  /*2bb0*/  LOP3.LUT R74, R10, 0xfffffff0, RZ, 0xc0, !PT ;  /* 0xfffffff00a4a7812 */ /* 0x000fe200078ec0ff */
[----:B------:R-:W-:Y:S01]  /*2bc0*/  IMAD.WIDE.U32 R52, R38, R4, R52 ;  /* 0x0000000426347225 */ /* 0x000fe200078e0034 */
[-C--:B------:R-:W-:Y:S02]  /*2bd0*/  IADD3 R21, R11, R12.reuse, R213 ;  /* 0x0000000c0b157210 */ /* 0x080fe40007ffe0d5 */
[----:B------:R-:W-:Y:S01]  /*2be0*/  IADD3 R41, R13, R12, R212 ;  /* 0x0000000c0d297210 */ /* 0x000fe20007ffe0d4 */
[C---:B------:R-:W-:Y:S01]  /*2bf0*/  IMAD.SHL.U32 R66, R4.reuse, 0x20, RZ ;  /* 0x0000002004427824 */ /* 0x040fe200078e00ff */
[----:B------:R-:W-:Y:S01]  /*2c00*/  SHF.R.S32.HI R79, RZ, 0x4, R10 ;  /* 0x00000004ff4f7819 */ /* 0x000fe2000001140a */
[----:B------:R-:W-:Y:S01]  /*2c10*/  IMAD.SHL.U32 R67, R4, 0x40, RZ ;  /* 0x0000004004437824 */ /* 0x000fe200078e00ff */
[----:B------:R-:W-:Y:S01]  /*2c20*/  SHF.R.S32.HI R86, RZ, 0x1f, R74 ;  /* 0x0000001fff567819 */ /* 0x000fe2000001144a */
[----:B------:R-:W-:Y:S02]  /*2c30*/  IMAD.SHL.U32 R71, R71, 0x2, RZ ;  /* 0x0000000247477824 */ /* 0x000fe400078e00ff */
[----:B------:R-:W-:-:S02]  /*2c40*/  IMAD.IADD R72, R47, 0x1, R9 ;  /* 0x000000012f487824 */ /* 0x000fc400078e0209 */
[----:B------:R-:W-:Y:S02]  /*2c50*/  IMAD.IADD R73, R9, 0x1, R49 ;  /* 0x0000000109497824 */ /* 0x000fe400078e0231 */
[----:B------:R-:W-:Y:S02]  /*2c60*/  IMAD.IADD R75, R51, 0x1, R15 ;  /* 0x00000001334b7824 */ /* 0x000fe400078e020f */
[----:B------:R-:W-:Y:S02]  /*2c70*/  IMAD.IADD R78, R15, 0x1, R53 ;  /* 0x000000010f4e7824 */ /* 0x000fe400078e0235 */
[----:B------:R-:W-:Y:S01]  /*2c80*/  IMAD.IADD R87, R43, 0x1, R87 ;  /* 0x000000012b577824 */ /* 0x000fe200078e0257 */
[----:B------:R-:W-:Y:S06]  /*2c90*/  @!P6 BAR.SYNC.DEFER_BLOCKING 0x9, 0x100 ;  /* 0x024400000000eb1d */ /* 0x000fec0000010000 */
.L_x_1478:
[----:B0-----:R-:W0:Y:S01]  /*2ca0*/  LDC.64 R76, c[0x0][0x2e8] ;  /* 0x0000ba00ff4c7b82 */ /* 0x001e220000000a00 */
[----:B------:R-:W-:Y:S01]  /*2cb0*/  VIADD R36, R36, 0xffffffff ;  /* 0xffffffff24247836 */ /* 0x000fe20000000000 */
[----:B------:R-:W-:Y:S05]  /*2cc0*/  YIELD ;  /* 0x0000000000007946 */ /* 0x000fea0003800000 */
[----:B------:R-:W-:Y:S01]  /*2cd0*/  SHF.R.S32.HI R11, RZ, 0x1f, R36 ;  /* 0x0000001fff0b7819 */ /* 0x000fe20000011424 */
[----:B------:R-:W1:Y:S01]  /*2ce0*/  LDC R82, c[0x0][0x3f4] ;  /* 0x0000fd00ff527b82 */ /* 0x000e620000000800 */
[-C--:B------:R-:W-:Y:S01]  /*2cf0*/  IMAD R5, R56, R36.reuse, RZ ;  /* 0x0000002438057224 */ /* 0x080fe200078e02ff */
[----:B------:R-:W-:Y:S01]  /*2d00*/  BSSY B0, `(.L_x_1431) ;  /* 0x000046b000007945 */ /* 0x000fe20003800000 */
[----:B------:R-:W-:-:S04]  /*2d10*/  IMAD.WIDE.U32 R80, R58, R36, RZ ;  /* 0x000000243a507225 */ /* 0x000fc800078e00ff */
[----:B------:R-:W-:Y:S01]  /*2d20*/  IMAD R5, R11, R58, R5 ;  /* 0x0000003a0b057224 */ /* 0x000fe200078e0205 */
[----:B------:R-:W-:Y:S01]  /*2d30*/  IADD3 R13, P3, P4, R3, R80, R59 ;  /* 0x00000050030d7210 */ /* 0x000fe20007c7e03b */
[----:B------:R-:W-:Y:S02]  /*2d40*/  IMAD R89, R192, 0x4000, R215 ;  /* 0x00004000c0597824 */ /* 0x000fe400078e02d7 */
[----:B------:R-:W-:-:S03]  /*2d50*/  IMAD.IADD R33, R81, 0x1, R5 ;  /* 0x0000000151217824 */ /* 0x000fc600078e0205 */
[----:B------:R-:W-:Y:S02]  /*2d60*/  IADD3 R89, R16, R89, RZ ;  /* 0x0000005910597210 */ /* 0x000fe40007ffe0ff */
[----:B------:R-:W-:Y:S02]  /*2d70*/  IADD3.X R4, R20, R33, R57, P3, P4 ;  /* 0x0000002114047210 */ /* 0x000fe40001fe8439 */
[-C--:B0-----:R-:W-:Y:S02]  /*2d80*/  IADD3 R14, P4, P5, R80, R76.reuse, R3 ;  /* 0x0000004c500e7210 */ /* 0x081fe40007d9e003 */
[----:B------:R-:W-:Y:S02]  /*2d90*/  IADD3 R12, P3, R13, R76, RZ ;  /* 0x0000004c0d0c7210 */ /* 0x000fe40007f7e0ff */
[----:B------:R-:W-:Y:S02]  /*2da0*/  IADD3.X R15, R33, R77, R20, P4, P5 ;  /* 0x0000004d210f7210 */ /* 0x000fe400027ea414 */
[----:B-1----:R-:W-:Y:S01]  /*2db0*/  ISETP.GE.AND P4, PT, R82, 0x1, PT ;  /* 0x000000015200780c */ /* 0x002fe20003f86270 */
[----:B------:R-:W-:Y:S01]  /*2dc0*/  IMAD.X R13, R4, 0x1, R77, P3 ;  /* 0x00000001040d7824 */ /* 0x000fe200018e064d */
[----:B------:R-:W-:-:S04]  /*2dd0*/  ISETP.GT.AND P5, PT, R36, R37, PT ;  /* 0x000000252400720c */ /* 0x000fc80003fa4270 */
[----:B------:R-:W-:-:S07]  /*2de0*/  P2R R88, PR, RZ, 0x20 ;  /* 0x00000020ff587803 */ /* 0x000fce0000000000 */
[----:B----4-:R-:W-:Y:S05]  /*2df0*/  @!P4 BRA `(.L_x_1432) ;  /* 0x000000440004c947 */ /* 0x010fea0003800000 */
[----:B------:R-:W-:Y:S01]  /*2e00*/  ULDC.U8 UR4, c[0x0][0x410] ;  /* 0x0001040000047ab9 */ /* 0x000fe20000000000 */
[-C--:B------:R-:W-:Y:S01]  /*2e10*/  IMAD R4, R61, R36.reuse, RZ ;  /* 0x000000243d047224 */ /* 0x080fe200078e02ff */
[----:B------:R-:W-:Y:S01]  /*2e20*/  ISETP.NE.AND P3, PT, RZ, UR4, PT ;  /* 0x00000004ff007c0c */ /* 0x000fe2000bf65270 */
[-C--:B------:R-:W-:Y:S02]  /*2e30*/  IMAD R6, R65, R36.reuse, RZ ;  /* 0x0000002441067224 */ /* 0x080fe400078e02ff */
[C---:B------:R-:W-:Y:S02]  /*2e40*/  IMAD R9, R11.reuse, R63, R4 ;  /* 0x0000003f0b097224 */ /* 0x040fe400078e0204 */
[----:B------:R-:W-:Y:S02]  /*2e50*/  IMAD R11, R11, R67, R6 ;  /* 0x000000430b0b7224 */ /* 0x000fe400078e0206 */
[----:B------:R-:W-:Y:S02]  /*2e60*/  IMAD R90, R36, -0x40, R2 ;  /* 0xffffffc0245a7824 */ /* 0x000fe400078e0202 */
[----:B------:R-:W-:-:S03]  /*2e70*/  IMAD.WIDE.U32 R6, R63, R36, RZ ;  /* 0x000000243f067225 */ /* 0x000fc600078e00ff */
[----:B------:R-:W-:Y:S01]  /*2e80*/  VIMNMX R90, R90, 0x40, PT ;  /* 0x000000405a5a7848 */ /* 0x000fe20003fe0100 */
[----:B------:R-:W-:-:S04]  /*2e90*/  IMAD.WIDE.U32 R4, R67, R36, RZ ;  /* 0x0000002443047225 */ /* 0x000fc800078e00ff */
        /* <DEDUP_REMOVED lines=9> */
[----:B------:R-:W-:-:S03]  /*2f30*/  CS2R R32, SRZ ;  /* 0x0000000000207805 */ /* 0x000fc6000001ff00 */
[----:B------:R-:W-:Y:S05]  /*2f40*/  @P4 BRA `(.L_x_1435) ;  /* 0x0000000000404947 */ /* 0x000fea0003800000 */
        /* <DEDUP_REMOVED lines=16> */
.L_x_1435:
[----:B------:R-:W-:Y:S05]  /*3050*/  BSYNC B1 ;  /* 0x0000000000017941 */ /* 0x000fea0003800000 */
.L_x_1434:
[----:B------:R-:W-:Y:S01]  /*3060*/  ISETP.GE.AND P5, PT, R219, R90, PT ;  /* 0x0000005adb00720c */ /* 0x000fe20003fa6270 */
[----:B------:R-:W-:Y:S01]  /*3070*/  BSSY B1, `(.L_x_1436) ;  /* 0x000001b000017945 */ /* 0x000fe20003800000 */
[----:B0-----:R-:W-:Y:S02]  /*3080*/  CS2R R24, SRZ ;  /* 0x0000000000187805 */ /* 0x001fe4000001ff00 */
[----:B------:R-:W-:Y:S01]  /*3090*/  CS2R R10, SRZ ;  /* 0x00000000000a7805 */ /* 0x000fe2000001ff00 */
[----:B-----5:R-:W-:Y:S01]  /*30a0*/  IMAD.MOV.U32 R81, RZ, RZ, R28 ;  /* 0x000000ffff517224 */ /* 0x020fe200078e001c */
[----:B------:R-:W-:Y:S01]  /*30b0*/  CS2R R26, SRZ ;  /* 0x00000000001a7805 */ /* 0x000fe2000001ff00 */
[----:B------:R-:W-:-:S06]  /*30c0*/  IMAD.MOV.U32 R85, RZ, RZ, R34 ;  /* 0x000000ffff557224 */ /* 0x000fcc00078e0022 */
        /* <DEDUP_REMOVED lines=21> */
.L_x_1437:
[----:B------:R-:W-:Y:S05]  /*3220*/  BSYNC B1 ;  /* 0x0000000000017941 */ /* 0x000fea0003800000 */
.L_x_1436:
[----:B------:R-:W-:Y:S01]  /*3230*/  UISETP.NE.AND UP0, UPT, UR45, 0x3, UPT ;  /* 0x000000032d00788c */ /* 0x000fe2000bf05270 */
[----:B------:R-:W-:Y:S02]  /*3240*/  IMAD.MOV.U32 R84, RZ, RZ, R30 ;  /* 0x000000ffff547224 */ /* 0x000fe400078e001e */
[----:B------:R-:W-:Y:S02]  /*3250*/  IMAD.MOV.U32 R101, RZ, RZ, R32 ;  /* 0x000000ffff657224 */ /* 0x000fe400078e0020 */
[----:B-----5:R-:W-:Y:S01]  /*3260*/  IMAD.MOV.U32 R76, RZ, RZ, R8 ;  /* 0x000000ffff4c7224 */ /* 0x020fe200078e0008 */
[----:B------:R-:W-:Y:S01]  /*3270*/  PLOP3.LUT P3, PT, PT, PT, UP0, 0x80, 0x0 ;  /* 0x000000000000781c */ /* 0x000fe20003f6f008 */
[----:B------:R-:W-:Y:S02]  /*3280*/  IMAD.MOV.U32 R80, RZ, RZ, R24 ;  /* 0x000000ffff507224 */ /* 0x000fe400078e0018 */
[----:B------:R-:W-:Y:S02]  /*3290*/  IMAD.MOV.U32 R77, RZ, RZ, R10 ;  /* 0x000000ffff4d7224 */ /* 0x000fe400078e000a */
[----:B------:R-:W-:-:S08]  /*32a0*/  IMAD.MOV.U32 R83, RZ, RZ, R26 ;  /* 0x000000ffff537224 */ /* 0x000fd000078e001a */
[----:B------:R-:W-:Y:S05]  /*32b0*/  @!P3 BRA `(.L_x_1438) ;  /* 0x000000000004b947 */ /* 0x000fea0003800000 */
[----:B------:R-:W-:Y:S01]  /*32c0*/  BPT.TRAP 0x1 ;  /* 0x000000040000795c */ /* 0x000fe20000300000 */
.L_x_1438:
[----:B------:R-:W-:Y:S01]  /*32d0*/  IMAD R91, R192, 0x8, R16 ;  /* 0x00000008c05b7824 */ /* 0x000fe200078e0210 */
[----:B------:R-:W-:Y:S01]  /*32e0*/  SHF.L.U32 R92, R198, 0x1f, RZ ;  /* 0x0000001fc65c7819 */ /* 0x000fe200000006ff */
[----:B------:R-:W-:Y:S03]  /*32f0*/  BSSY B1, `(.L_x_1439) ;  /* 0x0000003000017945 */ /* 0x000fe60003800000 */
[----:B------:R-:W1:Y:S02]  /*3300*/  SYNCS.PHASECHK.TRANS64.TRYWAIT P6, [R91+URZ+0x28490], R92 ;  /* 0x0284905c5b0075a7 */ /* 0x000e6400080c017f */
[----:B-1----:R-:W-:Y:S05]  /*3310*/  @!P6 BRA `(.L_x_1440) ;  /* 0x00000288008ce947 */ /* 0x002fea0003800000 */
.L_x_1809:
[----:B------:R-:W-:Y:S05]  /*3320*/  BSYNC B1 ;  /* 0x0000000000017941 */ /* 0x000fea0003800000 */
.L_x_1439:
[----:B------:R-:W-:Y:S04]  /*3330*/  BSSY B1, `(.L_x_1441) ;  /* 0x00000e1000017945 */ /* 0x000fe80003800000 */
[----:B------:R-:W-:Y:S05]  /*3340*/  @P4 BRA `(.L_x_1442) ;  /* 0x0000000c007c4947 */ /* 0x000fea0003800000 */
[----:B------:R-:W-:Y:S04]  /*3350*/  BSSY B2, `(.L_x_1443) ;  /* 0x000006f000027945 */ /* 0x000fe80003800000 */
[----:B------:R-:W-:Y:S05]  /*3360*/  @P1 BRA `(.L_x_1444) ;  /* 0x0000000400b41947 */ /* 0x000fea0003800000 */
[----:B0-----:R0:W2:Y:S01]  /*3370*/  LDS.128 R4, [R89+0x20000] ;  /* 0x0200000059047984 */ /* 0x0010a20000000c00 */
        /* <DEDUP_REMOVED lines=10> */
[----:B------:R-:W-:Y:S01]  /*3420*/  LOP3.LUT R35, R35, 0xff0000ff, RZ, 0xc0, !PT ;  /* 0xff0000ff23237812 */ /* 0x000fe200078ec0ff */
[----:B--2---:R-:W-:Y:S01]  /*3430*/  IMAD.MOV.U32 R34, RZ, RZ, R4 ;  /* 0x000000ffff227224 */ /* 0x004fe200078e0004 */
[----:B------:R-:W-:-:S02]  /*3440*/  F2FP.F16.E4M3.UNPACK_B R4, R5 ;  /* 0x00000005ff04723e */ /* 0x000fc400020006ff */
[----:B------:R-:W-:Y:S01]  /*3450*/  LOP3.LUT R35, R35, 0xff00, R32, 0xf8, !PT ;  /* 0x0000ff0023237812 */ /* 0x000fe200078ef820 */
[----:B------:R-:W-:Y:S01]  /*3460*/  IMAD.U32 R32, R95, 0x10000, RZ ;  /* 0x000100005f207824 */ /* 0x000fe200078e00ff */
[----:B------:R-:W-:Y:S01]  /*3470*/  LOP3.LUT R94, R94, 0xff00, R33, 0xf8, !PT ;  /* 0x0000ff005e5e7812 */ /* 0x000fe200078ef821 */
[----:B------:R-:W-:Y:S01]  /*3480*/  IMAD.U32 R33, R93, 0x10000, RZ ;  /* 0x000100005d217824 */ /* 0x000fe200078e00ff */
[----:B------:R-:W-:Y:S02]  /*3490*/  F2FP.F16.E4M3.UNPACK_B R93, R101.H1 ;  /* 0x00000065ff5d723e */ /* 0x000fe400030006ff */
[----:B------:R-:W-:Y:S01]  /*34a0*/  LOP3.LUT R32, R35, 0xff0000, R32, 0xf8, !PT ;  /* 0x00ff000023207812 */ /* 0x000fe200078ef820 */
[--C-:B------:R-:W-:Y:S01]  /*34b0*/  HADD2.F32 R35, -RZ, R4.reuse.H1_H1 ;  /* 0x30000004ff237230 */ /* 0x100fe20000004100 */
[----:B------:R-:W-:Y:S01]  /*34c0*/  F2FP.F16.E4M3.UNPACK_B R95, R85.H1 ;  /* 0x00000055ff5f723e */ /* 0x000fe200030006ff */
[--C-:B------:R-:W-:Y:S01]  /*34d0*/  HADD2.F32 R97, -RZ, R93.reuse.H0_H0 ;  /* 0x2000005dff617230 */ /* 0x100fe20000004100 */
[----:B------:R-:W-:Y:S01]  /*34e0*/  F2FP.F16.E4M3.UNPACK_B R5, R5.H1 ;  /* 0x00000005ff05723e */ /* 0x000fe200030006ff */
[----:B------:R-:W-:Y:S01]  /*34f0*/  HADD2.F32 R4, -RZ, R4.H0_H0 ;  /* 0x20000004ff047230 */ /* 0x000fe20000004100 */
[----:B------:R-:W-:Y:S01]  /*3500*/  LOP3.LUT R33, R94, 0xff0000, R33, 0xf8, !PT ;  /* 0x00ff00005e217812 */ /* 0x000fe200078ef821 */
[----:B------:R-:W-:-:S02]  /*3510*/  HADD2.F32 R98, -RZ, R93.H1_H1 ;  /* 0x3000005dff627230 */ /* 0x000fc40000004100 */
[CC--:B------:R-:W-:Y:S01]  /*3520*/  FMUL.FTZ R99, R35.reuse, R97.reuse ;  /* 0x0000006123637220 */ /* 0x0c0fe20000410000 */
[----:B------:R-:W-:Y:S02]  /*3530*/  HADD2.F32 R96, -RZ, R95.H0_H0 ;  /* 0x2000005fff607230 */ /* 0x000fe40000004100 */
[C---:B------:R-:W-:Y:S01]  /*3540*/  FMUL.FTZ R100, R4.reuse, R97 ;  /* 0x0000006104647220 */ /* 0x040fe20000410000 */
[--C-:B------:R-:W-:Y:S01]  /*3550*/  HADD2.F32 R94, -RZ, R5.reuse.H1_H1 ;  /* 0x30000005ff5e7230 */ /* 0x100fe20000004100 */
[----:B------:R-:W-:Y:S01]  /*3560*/  F2FP.F16.E4M3.UNPACK_B R97, R101 ;  /* 0x00000065ff61723e */ /* 0x000fe200020006ff */
[----:B------:R-:W-:Y:S02]  /*3570*/  HADD2.F32 R93, -RZ, R5.H0_H0 ;  /* 0x20000005ff5d7230 */ /* 0x000fe40000004100 */
[-C--:B------:R-:W-:Y:S01]  /*3580*/  FFMA.FTZ R4, R4, R96.reuse, -R99 ;  /* 0x0000006004047223 */ /* 0x080fe20000010863 */
[----:B------:R-:W-:Y:S02]  /*3590*/  HADD2.F32 R95, -RZ, R95.H1_H1 ;  /* 0x3000005fff5f7230 */ /* 0x000fe40000004100 */
[----:B------:R-:W-:Y:S01]  /*35a0*/  FFMA.FTZ R5, R35, R96, R100 ;  /* 0x0000006023057223 */ /* 0x000fe20000010064 */
[CC--:B------:R-:W-:Y:S01]  /*35b0*/  FMUL.FTZ R102, R94.reuse, R98.reuse ;  /* 0x000000625e667220 */ /* 0x0c0fe20000410000 */
[C---:B------:R-:W-:Y:S01]  /*35c0*/  FMUL.FTZ R99, R93.reuse, R98 ;  /* 0x000000625d637220 */ /* 0x040fe20000410000 */
[-C--:B------:R-:W-:Y:S01]  /*35d0*/  F2FP.F16.E4M3.UNPACK_B R35, R34.reuse.H1 ;  /* 0x00000022ff23723e */ /* 0x080fe200030006ff */
[--C-:B------:R-:W-:Y:S01]  /*35e0*/  HADD2.F32 R98, -RZ, R97.reuse.H0_H0 ;  /* 0x20000061ff627230 */ /* 0x100fe20000004100 */
[----:B------:R-:W-:Y:S01]  /*35f0*/  F2FP.F16.E4M3.UNPACK_B R34, R34 ;  /* 0x00000022ff22723e */ /* 0x000fe200020006ff */
[-C--:B------:R-:W-:Y:S01]  /*3600*/  FFMA.FTZ R101, R93, R95.reuse, -R102 ;  /* 0x0000005f5d657223 */ /* 0x080fe20000010866 */
[----:B------:R-:W-:Y:S01]  /*3610*/  FFMA.FTZ R104, R94, R95, R99 ;  /* 0x0000005f5e687223 */ /* 0x000fe20000010063 */
[----:B------:R-:W-:Y:S01]  /*3620*/  HADD2.F32 R99, -RZ, R97.H1_H1 ;  /* 0x30000061ff637230 */ /* 0x000fe20000004100 */
[----:B------:R-:W-:Y:S01]  /*3630*/  F2FP.F16.E4M3.UNPACK_B R95, R85 ;  /* 0x00000055ff5f723e */ /* 0x000fe200020006ff */
[--C-:B------:R-:W-:Y:S01]  /*3640*/  HADD2.F32 R94, -RZ, R35.reuse.H1_H1 ;  /* 0x30000023ff5e7230 */ /* 0x100fe20000004100 */
[----:B------:R-:W-:Y:S01]  /*3650*/  F2FP.F16.E4M3.UNPACK_B R97, R32 ;  /* 0x00000020ff61723e */ /* 0x000fe200020006ff */
[----:B------:R-:W-:-:S02]  /*3660*/  HADD2.F32 R93, -RZ, R35.H0_H0 ;  /* 0x20000023ff5d7230 */ /* 0x000fc40000004100 */
[--C-:B------:R-:W-:Y:S02]  /*3670*/  HADD2.F32 R85, -RZ, R34.reuse.H1_H1 ;  /* 0x30000022ff557230 */ /* 0x100fe40000004100 */
[CC--:B------:R-:W-:Y:S01]  /*3680*/  FMUL.FTZ R102, R94.reuse, R99.reuse ;  /* 0x000000635e667220 */ /* 0x0c0fe20000410000 */
[----:B------:R-:W-:Y:S02]  /*3690*/  HADD2.F32 R35, -RZ, R34.H0_H0 ;  /* 0x20000022ff237230 */ /* 0x000fe40000004100 */
[----:B------:R-:W-:Y:S01]  /*36a0*/  FMUL.FTZ R99, R93, R99 ;  /* 0x000000635d637220 */ /* 0x000fe20000410000 */
[--C-:B------:R-:W-:Y:S02]  /*36b0*/  HADD2.F32 R34, -RZ, R95.reuse.H1_H1 ;  /* 0x3000005fff227230 */ /* 0x100fe40000004100 */
[-C--:B------:R-:W-:Y:S01]  /*36c0*/  FMUL.FTZ R100, R85, R98.reuse ;  /* 0x0000006255647220 */ /* 0x080fe20000410000 */
[----:B------:R-:W-:Y:S02]  /*36d0*/  HADD2.F32 R96, -RZ, R95.H0_H0 ;  /* 0x2000005fff607230 */ /* 0x000fe40000004100 */
[----:B------:R-:W-:Y:S01]  /*36e0*/  FMUL.FTZ R98, R35, R98 ;  /* 0x0000006223627220 */ /* 0x000fe20000410000 */
[----:B------:R-:W-:Y:S01]  /*36f0*/  F2FP.F16.E4M3.UNPACK_B R95, R7.H1 ;  /* 0x00000007ff5f723e */ /* 0x000fe200030006ff */
[-C--:B------:R-:W-:Y:S01]  /*3700*/  FFMA.FTZ R93, R93, R34.reuse, -R102 ;  /* 0x000000225d5d7223 */ /* 0x080fe20000010866 */
[----:B------:R-:W-:Y:S01]  /*3710*/  FFMA.FTZ R94, R94, R34, R99 ;  /* 0x000000225e5e7223 */ /* 0x000fe20000010063 */
[-C--:B------:R-:W-:Y:S01]  /*3720*/  FFMA.FTZ R34, R35, R96.reuse, -R100 ;  /* 0x0000006023227223 */ /* 0x080fe20000010864 */
[----:B------:R-:W-:Y:S01]  /*3730*/  FFMA.FTZ R35, R85, R96, R98 ;  /* 0x0000006055237223 */ /* 0x000fe20000010062 */
[----:B------:R-:W-:Y:S01]  /*3740*/  F2FP.SATFINITE.E4M3.F32.PACK_AB_MERGE_C R85, R104, R101, RZ ;  /* 0x000000656855723e */ /* 0x000fe200048070ff */
[--C-:B------:R-:W-:Y:S01]  /*3750*/  HADD2.F32 R96, -RZ, R95.reuse.H0_H0 ;  /* 0x2000005fff607230 */ /* 0x100fe20000004100 */
[----:B------:R-:W-:Y:S01]  /*3760*/  F2FP.SATFINITE.E4M3.F32.PACK_AB_MERGE_C R93, R94, R93, RZ ;  /* 0x0000005d5e5d723e */ /* 0x000fe200048070ff */
[----:B------:R-:W-:Y:S01]  /*3770*/  HADD2.F32 R95, -RZ, R95.H1_H1 ;  /* 0x3000005fff5f7230 */ /* 0x000fe20000004100 */
[----:B------:R-:W-:-:S02]  /*3780*/  F2FP.F16.E4M3.UNPACK_B R101, R33.H1 ;  /* 0x00000021ff65723e */ /* 0x000fc400030006ff */
[----:B------:R-:W-:Y:S02]  /*3790*/  F2FP.F16.E4M3.UNPACK_B R94, R6.H1 ;  /* 0x00000006ff5e723e */ /* 0x000fe400030006ff */
[----:B------:R-:W-:Y:S01]  /*37a0*/  F2FP.F16.E4M3.UNPACK_B R100, R33 ;  /* 0x00000021ff64723e */ /* 0x000fe200020006ff */
[----:B------:R-:W-:Y:S01]  /*37b0*/  HADD2.F32 R103, -RZ, R101.H1_H1 ;  /* 0x30000065ff677230 */ /* 0x000fe20000004100 */
[----:B------:R-:W-:Y:S01]  /*37c0*/  F2FP.F16.E4M3.UNPACK_B R98, R32.H1 ;  /* 0x00000020ff62723e */ /* 0x000fe200030006ff */
[----:B------:R-:W-:Y:S01]  /*37d0*/  HADD2.F32 R33, -RZ, R94.H1_H1 ;  /* 0x3000005eff217230 */ /* 0x000fe20000004100 */
[----:B------:R-:W-:Y:S01]  /*37e0*/  F2FP.F16.E4M3.UNPACK_B R7, R7 ;  /* 0x00000007ff07723e */ /* 0x000fe200020006ff */
[----:B------:R-:W-:Y:S02]  /*37f0*/  HADD2.F32 R102, -RZ, R100.H1_H1 ;  /* 0x30000064ff667230 */ /* 0x000fe40000004100 */
[----:B------:R-:W-:Y:S01]  /*3800*/  FMUL.FTZ R105, R95, R103 ;  /* 0x000000675f697220 */ /* 0x000fe20000410000 */
[----:B------:R-:W-:-:S02]  /*3810*/  HADD2.F32 R94, -RZ, R94.H0_H0 ;  /* 0x2000005eff5e7230 */ /* 0x000fc40000004100 */
[----:B------:R-:W-:Y:S01]  /*3820*/  FMUL.FTZ R104, R96, R103 ;  /* 0x0000006760687220 */ /* 0x000fe20000410000 */
[----:B------:R-:W-:Y:S02]  /*3830*/  HADD2.F32 R32, -RZ, R97.H1_H1 ;  /* 0x30000061ff207230 */ /* 0x000fe40000004100 */
[C---:B------:R-:W-:Y:S01]  /*3840*/  FMUL.FTZ R103, R33.reuse, R102 ;  /* 0x0000006621677220 */ /* 0x040fe20000410000 */
[----:B------:R-:W-:Y:S01]  /*3850*/  F2FP.F16.E4M3.UNPACK_B R6, R6 ;  /* 0x00000006ff06723e */ /* 0x000fe200020006ff */
[C---:B------:R-:W-:Y:S01]  /*3860*/  FMUL.FTZ R102, R94.reuse, R102 ;  /* 0x000000665e667220 */ /* 0x040fe20000410000 */
[----:B------:R-:W-:Y:S02]  /*3870*/  HADD2.F32 R99, -RZ, R98.H1_H1 ;  /* 0x30000062ff637230 */ /* 0x000fe40000004100 */
[-C--:B------:R-:W-:Y:S01]  /*3880*/  FFMA.FTZ R103, R94, R32.reuse, -R103 ;  /* 0x000000205e677223 */ /* 0x080fe20000010867 */
[----:B------:R-:W-:Y:S02]  /*3890*/  HADD2.F32 R101, -RZ, R101.H0_H0 ;  /* 0x20000065ff657230 */ /* 0x000fe40000004100 */
[----:B------:R-:W-:Y:S01]  /*38a0*/  FFMA.FTZ R102, R33, R32, R102 ;  /* 0x0000002021667223 */ /* 0x000fe20000010066 */
[----:B------:R-:W-:-:S02]  /*38b0*/  HADD2.F32 R32, -RZ, R7.H0_H0 ;  /* 0x20000007ff207230 */ /* 0x000fc40000004100 */
[-C--:B------:R-:W-:Y:S01]  /*38c0*/  FFMA.FTZ R105, R96, R99.reuse, -R105 ;  /* 0x0000006360697223 */ /* 0x080fe20000010869 */
[----:B------:R-:W-:Y:S02]  /*38d0*/  HADD2.F32 R33, -RZ, R7.H1_H1 ;  /* 0x30000007ff217230 */ /* 0x000fe40000004100 */
[----:B------:R-:W-:Y:S01]  /*38e0*/  FFMA.FTZ R104, R95, R99, R104 ;  /* 0x000000635f687223 */ /* 0x000fe20000010068 */
[--C-:B------:R-:W-:Y:S02]  /*38f0*/  HADD2.F32 R7, -RZ, R6.reuse.H0_H0 ;  /* 0x20000006ff077230 */ /* 0x100fe40000004100 */
[-C--:B------:R-:W-:Y:S01]  /*3900*/  FMUL.FTZ R96, R32, R101.reuse ;  /* 0x0000006520607220 */ /* 0x080fe20000410000 */
[----:B------:R-:W-:Y:S02]  /*3910*/  HADD2.F32 R6, -RZ, R6.H1_H1 ;  /* 0x30000006ff067230 */ /* 0x000fe40000004100 */
[----:B------:R-:W-:Y:S01]  /*3920*/  FMUL.FTZ R99, R33, R101 ;  /* 0x0000006521637220 */ /* 0x000fe20000410000 */
[----:B------:R-:W-:Y:S01]  /*3930*/  HADD2.F32 R100, -RZ, R100.H0_H0 ;  /* 0x20000064ff647230 */ /* 0x000fe20000004100 */
[----:B------:R-:W-:Y:S01]  /*3940*/  F2FP.SATFINITE.E4M3.F32.PACK_AB_MERGE_C R102, R102, R103, RZ ;  /* 0x000000676666723e */ /* 0x000fe200048070ff */
[----:B------:R-:W-:Y:S01]  /*3950*/  HADD2.F32 R98, -RZ, R98.H0_H0 ;  /* 0x20000062ff627230 */ /* 0x000fe20000004100 */
[----:B------:R-:W-:Y:S01]  /*3960*/  F2FP.SATFINITE.E4M3.F32.PACK_AB_MERGE_C R104, R104, R105, RZ ;  /* 0x000000696868723e */ /* 0x000fe200048070ff */
[----:B------:R-:W-:-:S02]  /*3970*/  HADD2.F32 R97, -RZ, R97.H0_H0 ;  /* 0x20000061ff617230 */ /* 0x000fc40000004100 */
[-C--:B------:R-:W-:Y:S01]  /*3980*/  FMUL.FTZ R94, R6, R100.reuse ;  /* 0x00000064065e7220 */ /* 0x080fe20000410000 */
[----:B------:R-:W-:Y:S01]  /*3990*/  FMUL.FTZ R95, R7, R100 ;  /* 0x00000064075f7220 */ /* 0x000fe20000410000 */
[-C--:B------:R-:W-:Y:S01]  /*39a0*/  FFMA.FTZ R99, R32, R98.reuse, -R99 ;  /* 0x0000006220637223 */ /* 0x080fe20000010863 */
[----:B------:R-:W-:Y:S01]  /*39b0*/  FFMA.FTZ R96, R33, R98, R96 ;  /* 0x0000006221607223 */ /* 0x000fe20000010060 */
[-C--:B------:R-:W-:Y:S01]  /*39c0*/  FFMA.FTZ R94, R7, R97.reuse, -R94 ;  /* 0x00000061075e7223 */ /* 0x080fe2000001085e */
[----:B------:R-:W-:Y:S01]  /*39d0*/  FFMA.FTZ R95, R6, R97, R95 ;  /* 0x00000061065f7223 */ /* 0x000fe2000001005f */
[----:B------:R-:W-:Y:S02]  /*39e0*/  F2FP.SATFINITE.E4M3.F32.PACK_AB_MERGE_C R5, R5, R4, R85 ;  /* 0x000000040505723e */ /* 0x000fe40004807055 */
[----:B------:R-:W-:Y:S02]  /*39f0*/  F2FP.SATFINITE.E4M3.F32.PACK_AB_MERGE_C R4, R35, R34, R93 ;  /* 0x000000222304723e */ /* 0x000fe4000480705d */
[----:B------:R-:W-:-:S02]  /*3a00*/  F2FP.SATFINITE.E4M3.F32.PACK_AB_MERGE_C R6, R95, R94, R102 ;  /* 0x0000005e5f06723e */ /* 0x000fc40004807066 */
[----:B------:R-:W-:-:S07]  /*3a10*/  F2FP.SATFINITE.E4M3.F32.PACK_AB_MERGE_C R7, R96, R99, R104 ;  /* 0x000000636007723e */ /* 0x000fce0004807068 */
.L_x_1446:
[----:B------:R-:W-:Y:S05]  /*3a20*/  BSYNC B3 ;  /* 0x0000000000037941 */ /* 0x000fea0003800000 */
.L_x_1445:
[----:B--2---:R2:W-:Y:S02]  /*3a30*/  STG.E.128 desc[UR46][R14.64], R4 ;  /* 0x000000040e007986 */ /* 0x0045e4000c101d2e */
.L_x_1444:
[----:B------:R-:W-:Y:S05]  /*3a40*/  BSYNC B2 ;  /* 0x0000000000027941 */ /* 0x000fea0003800000 */
.L_x_1443:
[----:B------:R-:W-:Y:S05]  /*3a50*/  @P2 BRA `(.L_x_1442) ;  /* 0x0000000400b82947 */ /* 0x000fea0003800000 */
[----:B0-2---:R0:W2:Y:S01]  /*3a60*/  LDS.128 R4, [R89+0x22000] ;  /* 0x0220000059047984 */ /* 0x0050a20000000c00 */
[----:B------:R-:W-:Y:S01]  /*3a70*/  ISETP.GE.AND P4, PT, R194, R82, PT ;  /* 0x00000052c200720c */ /* 0x000fe20003f86270 */
[----:B------:R-:W-:-:S12]  /*3a80*/  BSSY B2, `(.L_x_1447) ;  /* 0x000006a000027945 */ /* 0x000fd80003800000 */
[----:B0-----:R-:W-:Y:S05]  /*3a90*/  @P4 BRA `(.L_x_1448) ;  /* 0x0000000400a04947 */ /* 0x001fea0003800000 */
[----:B------:R-:W-:Y:S02]  /*3aa0*/  SHF.R.U32.HI R28, RZ, 0x8, R29 ;  /* 0x00000008ff1c7819 */ /* 0x000fe4000001161d */
[--C-:B------:R-:W-:Y:S02]  /*3ab0*/  SHF.R.U32.HI R33, RZ, 0x8, R31.reuse ;  /* 0x00000008ff217819 */ /* 0x100fe4000001161f */
[----:B------:R-:W-:Y:S02]  /*3ac0*/  LOP3.LUT R32, R31, 0xff0000ff, RZ, 0xc0, !PT ;  /* 0xff0000ff1f207812 */ /* 0x000fe400078ec0ff */
[----:B------:R-:W-:Y:S01]  /*3ad0*/  SHF.R.U32.HI R34, RZ, 0x10, R31 ;  /* 0x00000010ff227819 */ /* 0x000fe2000001161f */
[----:B------:R-:W-:Y:S01]  /*3ae0*/  IMAD.SHL.U32 R31, R28, 0x100, RZ ;  /* 0x000001001c1f7824 */ /* 0x000fe200078e00ff */
[----:B------:R-:W-:Y:S01]  /*3af0*/  LOP3.LUT R30, R29, 0xff0000ff, RZ, 0xc0, !PT ;  /* 0xff0000ff1d1e7812 */ /* 0x000fe200078ec0ff */
[----:B------:R-:W-:Y:S01]  /*3b00*/  IMAD.SHL.U32 R33, R33, 0x100, RZ ;  /* 0x0000010021217824 */ /* 0x000fe200078e00ff */
[----:B------:R-:W-:Y:S01]  /*3b10*/  SHF.R.U32.HI R35, RZ, 0x10, R29 ;  /* 0x00000010ff237819 */ /* 0x000fe2000001161d */
[----:B--2---:R-:W-:Y:S01]  /*3b20*/  IMAD.MOV.U32 R29, RZ, RZ, R5 ;  /* 0x000000ffff1d7224 */ /* 0x004fe200078e0005 */
[----:B------:R-:W-:Y:S01]  /*3b30*/  LOP3.LUT R5, R30, 0xff00, R31, 0xf8, !PT ;  /* 0x0000ff001e057812 */ /* 0x000fe200078ef81f */
[----:B------:R-:W-:Y:S01]  /*3b40*/  IMAD.MOV.U32 R28, RZ, RZ, R4 ;  /* 0x000000ffff1c7224 */ /* 0x000fe200078e0004 */
[----:B------:R-:W-:Y:S01]  /*3b50*/  LOP3.LUT R32, R32, 0xff00, R33, 0xf8, !PT ;  /* 0x0000ff0020207812 */ /* 0x000fe200078ef821 */
[----:B------:R-:W-:Y:S01]  /*3b60*/  IMAD.U32 R30, R35, 0x10000, RZ ;  /* 0x00010000231e7824 */ /* 0x000fe200078e00ff */
[----:B------:R-:W-:Y:S01]  /*3b70*/  F2FP.F16.E4M3.UNPACK_B R4, R29 ;  /* 0x0000001dff04723e */ /* 0x000fe200020006ff */
[----:B------:R-:W-:Y:S01]  /*3b80*/  IMAD.U32 R33, R34, 0x10000, RZ ;  /* 0x0001000022217824 */ /* 0x000fe200078e00ff */
[----:B------:R-:W-:-:S02]  /*3b90*/  F2FP.F16.E4M3.UNPACK_B R31, R84.H1 ;  /* 0x00000054ff1f723e */ /* 0x000fc400030006ff */
[----:B------:R-:W-:Y:S01]  /*3ba0*/  LOP3.LUT R5, R5, 0xff0000, R30, 0xf8, !PT ;  /* 0x00ff000005057812 */ /* 0x000fe200078ef81e */
[--C-:B------:R-:W-:Y:S01]  /*3bb0*/  HADD2.F32 R30, -RZ, R4.reuse.H1_H1 ;  /* 0x30000004ff1e7230 */ /* 0x100fe20000004100 */
[----:B------:R-:W-:Y:S01]  /*3bc0*/  LOP3.LUT R93, R32, 0xff0000, R33, 0xf8, !PT ;  /* 0x00ff0000205d7812 */ /* 0x000fe200078ef821 */
[--C-:B------:R-:W-:Y:S01]  /*3bd0*/  HADD2.F32 R85, -RZ, R31.reuse.H0_H0 ;  /* 0x2000001fff557230 */ /* 0x100fe20000004100 */
[----:B------:R-:W-:Y:S01]  /*3be0*/  F2FP.F16.E4M3.UNPACK_B R33, R81.H1 ;  /* 0x00000051ff21723e */ /* 0x000fe200030006ff */
[----:B------:R-:W-:Y:S01]  /*3bf0*/  HADD2.F32 R4, -RZ, R4.H0_H0 ;  /* 0x20000004ff047230 */ /* 0x000fe20000004100 */
[----:B------:R-:W-:Y:S01]  /*3c00*/  F2FP.F16.E4M3.UNPACK_B R29, R29.H1 ;  /* 0x0000001dff1d723e */ /* 0x000fe200030006ff */
[----:B------:R-:W-:Y:S02]  /*3c10*/  HADD2.F32 R34, -RZ, R31.H1_H1 ;  /* 0x3000001fff227230 */ /* 0x000fe40000004100 */
[----:B------:R-:W-:Y:S01]  /*3c20*/  FMUL.FTZ R95, R30, R85 ;  /* 0x000000551e5f7220 */ /* 0x000fe20000410000 */
[----:B------:R-:W-:Y:S01]  /*3c30*/  HADD2.F32 R35, -RZ, R33.H0_H0 ;  /* 0x20000021ff237230 */ /* 0x000fe20000004100 */
[----:B------:R-:W-:Y:S01]  /*3c40*/  F2FP.F16.E4M3.UNPACK_B R84, R84 ;  /* 0x00000054ff54723e */ /* 0x000fe200020006ff */
[--C-:B------:R-:W-:Y:S01]  /*3c50*/  HADD2.F32 R32, -RZ, R29.reuse.H1_H1 ;  /* 0x3000001dff207230 */ /* 0x100fe20000004100 */
[----:B------:R-:W-:Y:S01]  /*3c60*/  F2FP.F16.E4M3.UNPACK_B R81, R81 ;  /* 0x00000051ff51723e */ /* 0x000fe200020006ff */
[----:B------:R-:W-:-:S02]  /*3c70*/  HADD2.F32 R31, -RZ, R29.H0_H0 ;  /* 0x2000001dff1f7230 */ /* 0x000fc40000004100 */
[----:B------:R-:W-:Y:S01]  /*3c80*/  FMUL.FTZ R29, R4, R85 ;  /* 0x00000055041d7220 */ /* 0x000fe20000410000 */
[----:B------:R-:W-:Y:S02]  /*3c90*/  HADD2.F32 R33, -RZ, R33.H1_H1 ;  /* 0x30000021ff217230 */ /* 0x000fe40000004100 */
[----:B------:R-:W-:Y:S01]  /*3ca0*/  FMUL.FTZ R94, R32, R34 ;  /* 0x00000022205e7220 */ /* 0x000fe20000410000 */
[-C--:B------:R-:W-:Y:S01]  /*3cb0*/  FFMA.FTZ R4, R4, R35.reuse, -R95 ;  /* 0x0000002304047223 */ /* 0x080fe2000001085f */
[----:B------:R-:W-:Y:S01]  /*3cc0*/  FFMA.FTZ R29, R30, R35, R29 ;  /* 0x000000231e1d7223 */ /* 0x000fe2000001001d */
[----:B------:R-:W-:Y:S01]  /*3cd0*/  F2FP.F16.E4M3.UNPACK_B R30, R28.H1 ;  /* 0x0000001cff1e723e */ /* 0x000fe200030006ff */
[C---:B------:R-:W-:Y:S01]  /*3ce0*/  FMUL.FTZ R85, R31.reuse, R34 ;  /* 0x000000221f557220 */ /* 0x040fe20000410000 */
[----:B------:R-:W-:Y:S01]  /*3cf0*/  F2FP.F16.E4M3.UNPACK_B R28, R28 ;  /* 0x0000001cff1c723e */ /* 0x000fe200020006ff */
[----:B------:R-:W-:Y:S01]  /*3d00*/  FFMA.FTZ R94, R31, R33, -R94 ;  /* 0x000000211f5e7223 */ /* 0x000fe2000001085e */
[----:B------:R-:W-:-:S02]  /*3d10*/  HADD2.F32 R34, -RZ, R84.H1_H1 ;  /* 0x30000054ff227230 */ /* 0x000fc40000004100 */
[----:B------:R-:W-:Y:S01]  /*3d20*/  FFMA.FTZ R97, R32, R33, R85 ;  /* 0x0000002120617223 */ /* 0x000fe20000010055 */
[----:B------:R-:W-:Y:S02]  /*3d30*/  HADD2.F32 R84, -RZ, R84.H0_H0 ;  /* 0x20000054ff547230 */ /* 0x000fe40000004100 */
[--C-:B------:R-:W-:Y:S02]  /*3d40*/  HADD2.F32 R32, -RZ, R30.reuse.H0_H0 ;  /* 0x2000001eff207230 */ /* 0x100fe40000004100 */
[----:B------:R-:W-:Y:S01]  /*3d50*/  HADD2.F32 R33, -RZ, R30.H1_H1 ;  /* 0x3000001eff217230 */ /* 0x000fe20000004100 */
[----:B------:R-:W-:Y:S01]  /*3d60*/  F2FP.SATFINITE.E4M3.F32.PACK_AB_MERGE_C R99, R97, R94, RZ ;  /* 0x0000005e6163723e */ /* 0x000fe200048070ff */
[--C-:B------:R-:W-:Y:S02]  /*3d70*/  HADD2.F32 R31, -RZ, R28.reuse.H1_H1 ;  /* 0x3000001cff1f7230 */ /* 0x100fe40000004100 */
[----:B------:R-:W-:Y:S02]  /*3d80*/  HADD2.F32 R30, -RZ, R28.H0_H0 ;  /* 0x2000001cff1e7230 */ /* 0x000fe40000004100 */
[----:B------:R-:W-:Y:S01]  /*3d90*/  FMUL.FTZ R85, R33, R34 ;  /* 0x0000002221557220 */ /* 0x000fe20000410000 */
[----:B------:R-:W-:-:S02]  /*3da0*/  HADD2.F32 R28, -RZ, R81.H1_H1 ;  /* 0x30000051ff1c7230 */ /* 0x000fc40000004100 */
[CC--:B------:R-:W-:Y:S01]  /*3db0*/  FMUL.FTZ R35, R31.reuse, R84.reuse ;  /* 0x000000541f237220 */ /* 0x0c0fe20000410000 */
[----:B------:R-:W-:Y:S02]  /*3dc0*/  HADD2.F32 R81, -RZ, R81.H0_H0 ;  /* 0x20000051ff517230 */ /* 0x000fe40000004100 */
[----:B------:R-:W-:Y:S01]  /*3dd0*/  FMUL.FTZ R84, R30, R84 ;  /* 0x000000541e547220 */ /* 0x000fe20000410000 */
[C---:B------:R-:W-:Y:S01]  /*3de0*/  FMUL.FTZ R34, R32.reuse, R34 ;  /* 0x0000002220227220 */ /* 0x040fe20000410000 */
[-C--:B------:R-:W-:Y:S02]  /*3df0*/  FFMA.FTZ R85, R32, R28.reuse, -R85 ;  /* 0x0000001c20557223 */ /* 0x080fe40000010855 */
[----:B------:R-:W-:Y:S01]  /*3e00*/  FFMA.FTZ R95, R31, R81, R84 ;  /* 0x000000511f5f7223 */ /* 0x000fe20000010054 */
[----:B------:R-:W-:Y:S01]  /*3e10*/  F2FP.F16.E4M3.UNPACK_B R31, R7.H1 ;  /* 0x00000007ff1f723e */ /* 0x000fe200030006ff */
[----:B------:R-:W-:Y:S01]  /*3e20*/  FFMA.FTZ R34, R33, R28, R34 ;  /* 0x0000001c21227223 */ /* 0x000fe20000010022 */
[----:B------:R-:W-:Y:S01]  /*3e30*/  F2FP.F16.E4M3.UNPACK_B R84, R93.H1 ;  /* 0x0000005dff54723e */ /* 0x000fe200030006ff */
[----:B------:R-:W-:Y:S01]  /*3e40*/  FFMA.FTZ R28, R30, R81, -R35 ;  /* 0x000000511e1c7223 */ /* 0x000fe20000010823 */
[----:B------:R-:W-:Y:S01]  /*3e50*/  F2FP.F16.E4M3.UNPACK_B R35, R5.H1 ;  /* 0x00000005ff23723e */ /* 0x000fe200030006ff */
[--C-:B------:R-:W-:Y:S01]  /*3e60*/  HADD2.F32 R33, -RZ, R31.reuse.H1_H1 ;  /* 0x3000001fff217230 */ /* 0x100fe20000004100 */
[----:B------:R-:W-:Y:S01]  /*3e70*/  F2FP.F16.E4M3.UNPACK_B R30, R6.H1 ;  /* 0x00000006ff1e723e */ /* 0x000fe200030006ff */
[----:B------:R-:W-:Y:S01]  /*3e80*/  HADD2.F32 R94, -RZ, R84.H1_H1 ;  /* 0x30000054ff5e7230 */ /* 0x000fe20000004100 */
[----:B------:R-:W-:Y:S01]  /*3e90*/  F2FP.F16.E4M3.UNPACK_B R93, R93 ;  /* 0x0000005dff5d723e */ /* 0x000fe200020006ff */
[----:B------:R-:W-:Y:S01]  /*3ea0*/  HADD2.F32 R32, -RZ, R31.H0_H0 ;  /* 0x2000001fff207230 */ /* 0x000fe20000004100 */
[----:B------:R-:W-:Y:S01]  /*3eb0*/  F2FP.SATFINITE.E4M3.F32.PACK_AB_MERGE_C R98, R34, R85, RZ ;  /* 0x000000552262723e */ /* 0x000fe200048070ff */
[----:B------:R-:W-:Y:S01]  /*3ec0*/  HADD2.F32 R81, -RZ, R35.H1_H1 ;  /* 0x30000023ff517230 */ /* 0x000fe20000004100 */
[----:B------:R-:W-:Y:S01]  /*3ed0*/  F2FP.F16.E4M3.UNPACK_B R34, R5 ;  /* 0x00000005ff22723e */ /* 0x000fe200020006ff */
[----:B------:R-:W-:-:S02]  /*3ee0*/  HADD2.F32 R31, -RZ, R30.H1_H1 ;  /* 0x3000001eff1f7230 */ /* 0x000fc40000004100 */
[-C--:B------:R-:W-:Y:S01]  /*3ef0*/  FMUL.FTZ R5, R33, R94.reuse ;  /* 0x0000005e21057220 */ /* 0x080fe20000410000 */
[----:B------:R-:W-:Y:S02]  /*3f00*/  HADD2.F32 R85, -RZ, R93.H1_H1 ;  /* 0x3000005dff557230 */ /* 0x000fe40000004100 */
[C---:B------:R-:W-:Y:S01]  /*3f10*/  FMUL.FTZ R94, R32.reuse, R94 ;  /* 0x0000005e205e7220 */ /* 0x040fe20000410000 */
[----:B------:R-:W-:Y:S02]  /*3f20*/  HADD2.F32 R30, -RZ, R30.H0_H0 ;  /* 0x2000001eff1e7230 */ /* 0x000fe40000004100 */
[----:B------:R-:W-:Y:S01]  /*3f30*/  FFMA.FTZ R96, R32, R81, -R5 ;  /* 0x0000005120607223 */ /* 0x000fe20000010805 */
[----:B------:R-:W-:Y:S02]  /*3f40*/  HADD2.F32 R5, -RZ, R34.H1_H1 ;  /* 0x30000022ff057230 */ /* 0x000fe40000004100 */
[----:B------:R-:W-:Y:S01]  /*3f50*/  FMUL.FTZ R97, R31, R85 ;  /* 0x000000551f617220 */ /* 0x000fe20000410000 */
[----:B------:R-:W-:Y:S01]  /*3f60*/  F2FP.F16.E4M3.UNPACK_B R7, R7 ;  /* 0x00000007ff07723e */ /* 0x000fe200020006ff */
[C---:B------:R-:W-:Y:S01]  /*3f70*/  FMUL.FTZ R32, R30.reuse, R85 ;  /* 0x000000551e207220 */ /* 0x040fe20000410000 */
[----:B------:R-:W-:Y:S01]  /*3f80*/  F2FP.F16.E4M3.UNPACK_B R6, R6 ;  /* 0x00000006ff06723e */ /* 0x000fe200020006ff */
[----:B------:R-:W-:Y:S01]  /*3f90*/  FFMA.FTZ R33, R33, R81, R94 ;  /* 0x0000005121217223 */ /* 0x000fe2000001005e */
[-C--:B------:R-:W-:Y:S01]  /*3fa0*/  FFMA.FTZ R97, R30, R5.reuse, -R97 ;  /* 0x000000051e617223 */ /* 0x080fe20000010861 */
[----:B------:R-:W-:Y:S01]  /*3fb0*/  FFMA.FTZ R94, R31, R5, R32 ;  /* 0x000000051f5e7223 */ /* 0x000fe20000010020 */
[----:B------:R-:W-:-:S02]  /*3fc0*/  HADD2.F32 R30, -RZ, R7.H0_H0 ;  /* 0x20000007ff1e7230 */ /* 0x000fc40000004100 */
[----:B------:R-:W-:Y:S01]  /*3fd0*/  HADD2.F32 R5, -RZ, R6.H0_H0 ;  /* 0x20000006ff057230 */ /* 0x000fe20000004100 */
[----:B------:R-:W-:Y:S01]  /*3fe0*/  F2FP.SATFINITE.E4M3.F32.PACK_AB_MERGE_C R33, R33, R96, RZ ;  /* 0x000000602121723e */ /* 0x000fe200048070ff */
[----:B------:R-:W-:Y:S01]  /*3ff0*/  HADD2.F32 R7, -RZ, R7.H1_H1 ;  /* 0x30000007ff077230 */ /* 0x000fe20000004100 */
[----:B------:R-:W-:Y:S01]  /*4000*/  F2FP.SATFINITE.E4M3.F32.PACK_AB_MERGE_C R94, R94, R97, RZ ;  /* 0x000000615e5e723e */ /* 0x000fe200048070ff */
[----:B------:R-:W-:Y:S02]  /*4010*/  HADD2.F32 R84, -RZ, R84.H0_H0 ;  /* 0x20000054ff547230 */ /* 0x000fe40000004100 */
[----:B------:R-:W-:Y:S02]  /*4020*/  HADD2.F32 R6, -RZ, R6.H1_H1 ;  /* 0x30000006ff067230 */ /* 0x000fe40000004100 */
[----:B------:R-:W-:Y:S02]  /*4030*/  HADD2.F32 R93, -RZ, R93.H0_H0 ;  /* 0x2000005dff5d7230 */ /* 0x000fe40000004100 */
[----:B------:R-:W-:Y:S01]  /*4040*/  FMUL.FTZ R31, R7, R84 ;  /* 0x00000054071f7220 */ /* 0x000fe20000410000 */
[----:B------:R-:W-:-:S02]  /*4050*/  HADD2.F32 R35, -RZ, R35.H0_H0 ;  /* 0x20000023ff237230 */ /* 0x000fc40000004100 */
[----:B------:R-:W-:Y:S01]  /*4060*/  FMUL.FTZ R84, R30, R84 ;  /* 0x000000541e547220 */ /* 0x000fe20000410000 */
[----:B------:R-:W-:Y:S02]  /*4070*/  HADD2.F32 R34, -RZ, R34.H0_H0 ;  /* 0x20000022ff227230 */ /* 0x000fe40000004100 */
[-C--:B------:R-:W-:Y:S01]  /*4080*/  FMUL.FTZ R32, R6, R93.reuse ;  /* 0x0000005d06207220 */ /* 0x080fe20000410000 */
[----:B------:R-:W-:Y:S01]  /*4090*/  FMUL.FTZ R93, R5, R93 ;  /* 0x0000005d055d7220 */ /* 0x000fe20000410000 */
[-C--:B------:R-:W-:Y:S01]  /*40a0*/  FFMA.FTZ R31, R30, R35.reuse, -R31 ;  /* 0x000000231e1f7223 */ /* 0x080fe2000001081f */
[----:B------:R-:W-:Y:S01]  /*40b0*/  FFMA.FTZ R84, R7, R35, R84 ;  /* 0x0000002307547223 */ /* 0x000fe20000010054 */
[-C--:B------:R-:W-:Y:S01]  /*40c0*/  FFMA.FTZ R32, R5, R34.reuse, -R32 ;  /* 0x0000002205207223 */ /* 0x080fe20000010820 */
[----:B------:R-:W-:Y:S01]  /*40d0*/  FFMA.FTZ R93, R6, R34, R93 ;  /* 0x00000022065d7223 */ /* 0x000fe2000001005d */
[----:B------:R-:W-:Y:S02]  /*40e0*/  F2FP.SATFINITE.E4M3.F32.PACK_AB_MERGE_C R5, R29, R4, R99 ;  /* 0x000000041d05723e */ /* 0x000fe40004807063 */
[----:B------:R-:W-:-:S02]  /*40f0*/  F2FP.SATFINITE.E4M3.F32.PACK_AB_MERGE_C R4, R95, R28, R98 ;  /* 0x0000001c5f04723e */ /* 0x000fc40004807062 */
[----:B------:R-:W-:Y:S02]  /*4100*/  F2FP.SATFINITE.E4M3.F32.PACK_AB_MERGE_C R6, R93, R32, R94 ;  /* 0x000000205d06723e */ /* 0x000fe4000480705e */
[----:B------:R-:W-:-:S07]  /*4110*/  F2FP.SATFINITE.E4M3.F32.PACK_AB_MERGE_C R7, R84, R31, R33 ;  /* 0x0000001f5407723e */ /* 0x000fce0004807021 */
.L_x_1448:
[----:B------:R-:W-:Y:S05]  /*4120*/  BSYNC B2 ;  /* 0x0000000000027941 */ /* 0x000fea0003800000 */
.L_x_1447:
[----:B--2---:R3:W-:Y:S02]  /*4130*/  STG.E.128 desc[UR46][R14.64+0x80], R4 ;  /* 0x000080040e007986 */ /* 0x0047e4000c101d2e */
.L_x_1442:
[----:B------:R-:W-:Y:S05]  /*4140*/  BSYNC B1 ;  /* 0x0000000000017941 */ /* 0x000fea0003800000 */
.L_x_1441:
[----:B------:R-:W-:Y:S05]  /*4150*/  @P5 BRA `(.L_x_1449) ;  /* 0x0000003000945947 */ /* 0x000fea0003800000 */
[----:B------:R-:W-:Y:S04]  /*4160*/  BSSY B1, `(.L_x_1450) ;  /* 0x000006f000017945 */ /* 0x000fe80003800000 */
[----:B------:R-:W-:Y:S05]  /*4170*/  @P1 BRA `(.L_x_1451) ;  /* 0x0000000400b41947 */ /* 0x000fea0003800000 */
[----:B0-23--:R0:W2:Y:S01]  /*4180*/  LDS.128 R4, [R89+0x21000] ;  /* 0x0210000059047984 */ /* 0x00d0a20000000c00 */
[----:B------:R-:W-:Y:S01]  /*4190*/  ISETP.GE.AND P4, PT, R18, R82, PT ;  /* 0x000000521200720c */ /* 0x000fe20003f86270 */
[----:B------:R-:W-:-:S12]  /*41a0*/  BSSY B2, `(.L_x_1452) ;  /* 0x0000069000027945 */ /* 0x000fd80003800000 */
[----:B0-----:R-:W-:Y:S05]  /*41b0*/  @P4 BRA `(.L_x_1453) ;  /* 0x00000004009c4947 */ /* 0x001fea0003800000 */
[----:B------:R-:W-:Y:S01]  /*41c0*/  SHF.R.U32.HI R24, RZ, 0x8, R25 ;  /* 0x00000008ff187819 */ /* 0x000fe20000011619 */
[----:B--2---:R-:W-:Y:S01]  /*41d0*/  IMAD.MOV.U32 R14, RZ, RZ, R4 ;  /* 0x000000ffff0e7224 */ /* 0x004fe200078e0004 */
[----:B------:R-:W-:Y:S02]  /*41e0*/  SHF.R.U32.HI R26, RZ, 0x8, R27 ;  /* 0x00000008ff1a7819 */ /* 0x000fe4000001161b */
[----:B------:R-:W-:Y:S01]  /*41f0*/  LOP3.LUT R15, R25, 0xff0000ff, RZ, 0xc0, !PT ;  /* 0xff0000ff190f7812 */ /* 0x000fe200078ec0ff */
[----:B------:R-:W-:Y:S01]  /*4200*/  IMAD.SHL.U32 R24, R24, 0x100, RZ ;  /* 0x0000010018187824 */ /* 0x000fe200078e00ff */
[----:B------:R-:W-:Y:S01]  /*4210*/  SHF.R.U32.HI R28, RZ, 0x10, R25 ;  /* 0x00000010ff1c7819 */ /* 0x000fe20000011619 */
[----:B------:R-:W-:Y:S01]  /*4220*/  IMAD.SHL.U32 R26, R26, 0x100, RZ ;  /* 0x000001001a1a7824 */ /* 0x000fe200078e00ff */
[----:B------:R-:W-:Y:S02]  /*4230*/  LOP3.LUT R25, R27, 0xff0000ff, RZ, 0xc0, !PT ;  /* 0xff0000ff1b197812 */ /* 0x000fe400078ec0ff */
[----:B------:R-:W-:-:S02]  /*4240*/  SHF.R.U32.HI R27, RZ, 0x10, R27 ;  /* 0x00000010ff1b7819 */ /* 0x000fc4000001161b */
[----:B------:R-:W-:Y:S01]  /*4250*/  LOP3.LUT R15, R15, 0xff00, R24, 0xf8, !PT ;  /* 0x0000ff000f0f7812 */ /* 0x000fe200078ef818 */
[----:B------:R-:W-:Y:S01]  /*4260*/  IMAD.U32 R24, R28, 0x10000, RZ ;  /* 0x000100001c187824 */ /* 0x000fe200078e00ff */
[----:B------:R-:W-:Y:S02]  /*4270*/  LOP3.LUT R26, R25, 0xff00, R26, 0xf8, !PT ;  /* 0x0000ff00191a7812 */ /* 0x000fe400078ef81a */
[----:B------:R-:W-:Y:S02]  /*4280*/  SHF.L.U32 R27, R27, 0x10, RZ ;  /* 0x000000101b1b7819 */ /* 0x000fe400000006ff */
[----:B------:R-:W-:Y:S02]  /*4290*/  F2FP.F16.E4M3.UNPACK_B R4, R5 ;  /* 0x00000005ff04723e */ /* 0x000fe400020006ff */
[----:B------:R-:W-:Y:S02]  /*42a0*/  F2FP.F16.E4M3.UNPACK_B R25, R83.H1 ;  /* 0x00000053ff19723e */ /* 0x000fe400030006ff */
[----:B------:R-:W-:Y:S01]  /*42b0*/  LOP3.LUT R28, R15, 0xff0000, R24, 0xf8, !PT ;  /* 0x00ff00000f1c7812 */ /* 0x000fe200078ef818 */
[--C-:B------:R-:W-:Y:S01]  /*42c0*/  HADD2.F32 R15, -RZ, R4.reuse.H1_H1 ;  /* 0x30000004ff0f7230 */ /* 0x100fe20000004100 */
[----:B------:R-:W-:Y:S01]  /*42d0*/  LOP3.LUT R31, R26, 0xff0000, R27, 0xf8, !PT ;  /* 0x00ff00001a1f7812 */ /* 0x000fe200078ef81b */
[--C-:B------:R-:W-:Y:S01]  /*42e0*/  HADD2.F32 R29, -RZ, R25.reuse.H0_H0 ;  /* 0x20000019ff1d7230 */ /* 0x100fe20000004100 */
[----:B------:R-:W-:Y:S01]  /*42f0*/  F2FP.F16.E4M3.UNPACK_B R26, R80.H1 ;  /* 0x00000050ff1a723e */ /* 0x000fe200030006ff */
[----:B------:R-:W-:Y:S01]  /*4300*/  HADD2.F32 R4, -RZ, R4.H0_H0 ;  /* 0x20000004ff047230 */ /* 0x000fe20000004100 */
[----:B------:R-:W-:Y:S01]  /*4310*/  F2FP.F16.E4M3.UNPACK_B R5, R5.H1 ;  /* 0x00000005ff05723e */ /* 0x000fe200030006ff */
[----:B------:R-:W-:-:S02]  /*4320*/  HADD2.F32 R30, -RZ, R25.H1_H1 ;  /* 0x30000019ff1e7230 */ /* 0x000fc40000004100 */
[CC--:B------:R-:W-:Y:S01]  /*4330*/  FMUL.FTZ R33, R15.reuse, R29.reuse ;  /* 0x0000001d0f217220 */ /* 0x0c0fe20000410000 */
[--C-:B------:R-:W-:Y:S02]  /*4340*/  HADD2.F32 R27, -RZ, R26.reuse.H0_H0 ;  /* 0x2000001aff1b7230 */ /* 0x100fe40000004100 */
[----:B------:R-:W-:Y:S01]  /*4350*/  FMUL.FTZ R32, R4, R29 ;  /* 0x0000001d04207220 */ /* 0x000fe20000410000 */
[--C-:B------:R-:W-:Y:S01]  /*4360*/  HADD2.F32 R25, -RZ, R5.reuse.H1_H1 ;  /* 0x30000005ff197230 */ /* 0x100fe20000004100 */
[----:B------:R-:W-:Y:S01]  /*4370*/  F2FP.F16.E4M3.UNPACK_B R83, R83 ;  /* 0x00000053ff53723e */ /* 0x000fe200020006ff */
[----:B------:R-:W-:Y:S02]  /*4380*/  HADD2.F32 R24, -RZ, R5.H0_H0 ;  /* 0x20000005ff187230 */ /* 0x000fe40000004100 */
[-C--:B------:R-:W-:Y:S01]  /*4390*/  FFMA.FTZ R5, R15, R27.reuse, R32 ;  /* 0x0000001b0f057223 */ /* 0x080fe20000010020 */
[----:B------:R-:W-:Y:S02]  /*43a0*/  HADD2.F32 R26, -RZ, R26.H1_H1 ;  /* 0x3000001aff1a7230 */ /* 0x000fe40000004100 */
[C---:B------:R-:W-:Y:S01]  /*43b0*/  FMUL.FTZ R29, R25.reuse, R30 ;  /* 0x0000001e191d7220 */ /* 0x040fe20000410000 */
[----:B------:R-:W-:Y:S01]  /*43c0*/  F2FP.F16.E4M3.UNPACK_B R15, R14.H1 ;  /* 0x0000000eff0f723e */ /* 0x000fe200030006ff */
[----:B------:R-:W-:Y:S01]  /*43d0*/  FMUL.FTZ R30, R24, R30 ;  /* 0x0000001e181e7220 */ /* 0x000fe20000410000 */
[----:B------:R-:W-:Y:S01]  /*43e0*/  FFMA.FTZ R4, R4, R27, -R33 ;  /* 0x0000001b04047223 */ /* 0x000fe20000010821 */
[----:B------:R-:W-:Y:S01]  /*43f0*/  FFMA.FTZ R34, R24, R26, -R29 ;  /* 0x0000001a18227223 */ /* 0x000fe2000001081d */
[----:B------:R-:W-:Y:S01]  /*4400*/  F2FP.F16.E4M3.UNPACK_B R14, R14 ;  /* 0x0000000eff0e723e */ /* 0x000fe200020006ff */
[----:B------:R-:W-:Y:S01]  /*4410*/  FFMA.FTZ R35, R25, R26, R30 ;  /* 0x0000001a19237223 */ /* 0x000fe2000001001e */
[----:B------:R-:W-:Y:S01]  /*4420*/  F2FP.F16.E4M3.UNPACK_B R80, R80 ;  /* 0x00000050ff50723e */ /* 0x000fe200020006ff */
[----:B------:R-:W-:-:S02]  /*4430*/  HADD2.F32 R27, -RZ, R83.H1_H1 ;  /* 0x30000053ff1b7230 */ /* 0x000fc40000004100 */
[--C-:B------:R-:W-:Y:S02]  /*4440*/  HADD2.F32 R24, -RZ, R15.reuse.H0_H0 ;  /* 0x2000000fff187230 */ /* 0x100fe40000004100 */
[----:B------:R-:W-:Y:S02]  /*4450*/  HADD2.F32 R25, -RZ, R15.H1_H1 ;  /* 0x3000000fff197230 */ /* 0x000fe40000004100 */
[----:B------:R-:W-:Y:S02]  /*4460*/  HADD2.F32 R15, -RZ, R14.H0_H0 ;  /* 0x2000000eff0f7230 */ /* 0x000fe40000004100 */
[-C--:B------:R-:W-:Y:S01]  /*4470*/  FMUL.FTZ R32, R24, R27.reuse ;  /* 0x0000001b18207220 */ /* 0x080fe20000410000 */
[----:B------:R-:W-:Y:S02]  /*4480*/  HADD2.F32 R26, -RZ, R80.H1_H1 ;  /* 0x30000050ff1a7230 */ /* 0x000fe40000004100 */
[----:B------:R-:W-:Y:S01]  /*4490*/  FMUL.FTZ R29, R25, R27 ;  /* 0x0000001b191d7220 */ /* 0x000fe20000410000 */
[----:B------:R-:W-:-:S02]  /*44a0*/  HADD2.F32 R83, -RZ, R83.H0_H0 ;  /* 0x20000053ff537230 */ /* 0x000fc40000004100 */
[----:B------:R-:W-:Y:S02]  /*44b0*/  HADD2.F32 R14, -RZ, R14.H1_H1 ;  /* 0x3000000eff0e7230 */ /* 0x000fe40000004100 */
[-C--:B------:R-:W-:Y:S01]  /*44c0*/  FFMA.FTZ R29, R24, R26.reuse, -R29 ;  /* 0x0000001a181d7223 */ /* 0x080fe2000001081d */
[----:B------:R-:W-:Y:S02]  /*44d0*/  HADD2.F32 R80, -RZ, R80.H0_H0 ;  /* 0x20000050ff507230 */ /* 0x000fe40000004100 */
[----:B------:R-:W-:Y:S01]  /*44e0*/  FFMA.FTZ R32, R25, R26, R32 ;  /* 0x0000001a19207223 */ /* 0x000fe20000010020 */
[-C--:B------:R-:W-:Y:S01]  /*44f0*/  F2FP.F16.E4M3.UNPACK_B R26, R28.reuse.H1 ;  /* 0x0000001cff1a723e */ /* 0x080fe200030006ff */
[-C--:B------:R-:W-:Y:S01]  /*4500*/  FMUL.FTZ R30, R14, R83.reuse ;  /* 0x000000530e1e7220 */ /* 0x080fe20000410000 */
[C---:B------:R-:W-:Y:S01]  /*4510*/  FMUL.FTZ R83, R15.reuse, R83 ;  /* 0x000000530f537220 */ /* 0x040fe20000410000 */
[----:B------:R-:W-:Y:S02]  /*4520*/  F2FP.F16.E4M3.UNPACK_B R28, R28 ;  /* 0x0000001cff1c723e */ /* 0x000fe400020006ff */
[-C--:B------:R-:W-:Y:S01]  /*4530*/  FFMA.FTZ R33, R15, R80.reuse, -R30 ;  /* 0x000000500f217223 */ /* 0x080fe2000001081e */
[----:B------:R-:W-:Y:S01]  /*4540*/  F2FP.SATFINITE.E4M3.F32.PACK_AB_MERGE_C R81, R32, R29, RZ ;  /* 0x0000001d2051723e */ /* 0x000fe200048070ff */
[----:B------:R-:W-:Y:S01]  /*4550*/  FFMA.FTZ R80, R14, R80, R83 ;  /* 0x000000500e507223 */ /* 0x000fe20000010053 */
[----:B------:R-:W-:Y:S01]  /*4560*/  F2FP.F16.E4M3.UNPACK_B R15, R7.H1 ;  /* 0x00000007ff0f723e */ /* 0x000fe200030006ff */
[--C-:B------:R-:W-:Y:S01]  /*4570*/  HADD2.F32 R27, -RZ, R26.reuse.H1_H1 ;  /* 0x3000001aff1b7230 */ /* 0x100fe20000004100 */
[-C--:B------:R-:W-:Y:S01]  /*4580*/  F2FP.F16.E4M3.UNPACK_B R29, R31.reuse.H1 ;  /* 0x0000001fff1d723e */ /* 0x080fe200030006ff */
[----:B------:R-:W-:Y:S01]  /*4590*/  HADD2.F32 R26, -RZ, R26.H0_H0 ;  /* 0x2000001aff1a7230 */ /* 0x000fe20000004100 */
[----:B------:R-:W-:Y:S01]  /*45a0*/  F2FP.F16.E4M3.UNPACK_B R14, R6.H1 ;  /* 0x00000006ff0e723e */ /* 0x000fe200030006ff */
[----:B------:R-:W-:Y:S01]  /*45b0*/  HADD2.F32 R25, -RZ, R15.H1_H1 ;  /* 0x3000000fff197230 */ /* 0x000fe20000004100 */
[----:B------:R-:W-:Y:S01]  /*45c0*/  F2FP.F16.E4M3.UNPACK_B R31, R31 ;  /* 0x0000001fff1f723e */ /* 0x000fe200020006ff */
[----:B------:R-:W-:Y:S01]  /*45d0*/  HADD2.F32 R32, -RZ, R29.H1_H1 ;  /* 0x3000001dff207230 */ /* 0x000fe20000004100 */
[----:B------:R-:W-:Y:S01]  /*45e0*/  F2FP.SATFINITE.E4M3.F32.PACK_AB_MERGE_C R83, R35, R34, RZ ;  /* 0x000000222353723e */ /* 0x000fe200048070ff */
[----:B------:R-:W-:Y:S01]  /*45f0*/  HADD2.F32 R24, -RZ, R15.H0_H0 ;  /* 0x2000000fff187230 */ /* 0x000fe20000004100 */
[----:B------:R-:W-:Y:S01]  /*4600*/  F2FP.F16.E4M3.UNPACK_B R7, R7 ;  /* 0x00000007ff07723e */ /* 0x000fe200020006ff */
[----:B------:R-:W-:-:S02]  /*4610*/  HADD2.F32 R15, -RZ, R14.H1_H1 ;  /* 0x3000000eff0f7230 */ /* 0x000fc40000004100 */
[-C--:B------:R-:W-:Y:S01]  /*4620*/  FMUL.FTZ R35, R25, R32.reuse ;  /* 0x0000002019237220 */ /* 0x080fe20000410000 */
[--C-:B------:R-:W-:Y:S02]  /*4630*/  HADD2.F32 R30, -RZ, R31.reuse.H1_H1 ;  /* 0x3000001fff1e7230 */ /* 0x100fe40000004100 */
[C---:B------:R-:W-:Y:S01]  /*4640*/  FMUL.FTZ R32, R24.reuse, R32 ;  /* 0x0000002018207220 */ /* 0x040fe20000410000 */
[----:B------:R-:W-:Y:S02]  /*4650*/  HADD2.F32 R14, -RZ, R14.H0_H0 ;  /* 0x2000000eff0e7230 */ /* 0x000fe40000004100 */
[----:B------:R-:W-:Y:S01]  /*4660*/  FFMA.FTZ R34, R24, R27, -R35 ;  /* 0x0000001b18227223 */ /* 0x000fe20000010823 */
[----:B------:R-:W-:Y:S02]  /*4670*/  HADD2.F32 R24, -RZ, R28.H1_H1 ;  /* 0x3000001cff187230 */ /* 0x000fe40000004100 */
[----:B------:R-:W-:Y:S01]  /*4680*/  FMUL.FTZ R35, R15, R30 ;  /* 0x0000001e0f237220 */ /* 0x000fe20000410000 */
[----:B------:R-:W-:Y:S01]  /*4690*/  F2FP.F16.E4M3.UNPACK_B R6, R6 ;  /* 0x00000006ff06723e */ /* 0x000fe200020006ff */
[----:B------:R-:W-:Y:S01]  /*46a0*/  FMUL.FTZ R30, R14, R30 ;  /* 0x0000001e0e1e7220 */ /* 0x000fe20000410000 */
[----:B------:R-:W-:-:S02]  /*46b0*/  HADD2.F32 R31, -RZ, R31.H0_H0 ;  /* 0x2000001fff1f7230 */ /* 0x000fc40000004100 */
[-C--:B------:R-:W-:Y:S01]  /*46c0*/  FFMA.FTZ R35, R14, R24.reuse, -R35 ;  /* 0x000000180e237223 */ /* 0x080fe20000010823 */
[--C-:B------:R-:W-:Y:S02]  /*46d0*/  HADD2.F32 R14, -RZ, R7.reuse.H0_H0 ;  /* 0x20000007ff0e7230 */ /* 0x100fe40000004100 */
[----:B------:R-:W-:Y:S01]  /*46e0*/  FFMA.FTZ R30, R15, R24, R30 ;  /* 0x000000180f1e7223 */ /* 0x000fe2000001001e */
[----:B------:R-:W-:Y:S02]  /*46f0*/  HADD2.F32 R15, -RZ, R7.H1_H1 ;  /* 0x30000007ff0f7230 */ /* 0x000fe40000004100 */
[----:B------:R-:W-:Y:S01]  /*4700*/  FFMA.FTZ R27, R25, R27, R32 ;  /* 0x0000001b191b7223 */ /* 0x000fe20000010020 */
[--C-:B------:R-:W-:Y:S01]  /*4710*/  HADD2.F32 R7, -RZ, R6.reuse.H0_H0 ;  /* 0x20000006ff077230 */ /* 0x100fe20000004100 */
[----:B------:R-:W-:Y:S01]  /*4720*/  F2FP.SATFINITE.E4M3.F32.PACK_AB_MERGE_C R5, R5, R4, R83 ;  /* 0x000000040505723e */ /* 0x000fe20004807053 */
[----:B------:R-:W-:Y:S01]  /*4730*/  HADD2.F32 R6, -RZ, R6.H1_H1 ;  /* 0x30000006ff067230 */ /* 0x000fe20000004100 */
[----:B------:R-:W-:Y:S01]  /*4740*/  F2FP.SATFINITE.E4M3.F32.PACK_AB_MERGE_C R30, R30, R35, RZ ;  /* 0x000000231e1e723e */ /* 0x000fe200048070ff */
[----:B------:R-:W-:Y:S01]  /*4750*/  HADD2.F32 R29, -RZ, R29.H0_H0 ;  /* 0x2000001dff1d7230 */ /* 0x000fe20000004100 */
[----:B------:R-:W-:Y:S01]  /*4760*/  F2FP.SATFINITE.E4M3.F32.PACK_AB_MERGE_C R27, R27, R34, RZ ;  /* 0x000000221b1b723e */ /* 0x000fe200048070ff */
[----:B------:R-:W-:-:S02]  /*4770*/  HADD2.F32 R28, -RZ, R28.H0_H0 ;  /* 0x2000001cff1c7230 */ /* 0x000fc40000004100 */
[-C--:B------:R-:W-:Y:S01]  /*4780*/  FMUL.FTZ R24, R6, R31.reuse ;  /* 0x0000001f06187220 */ /* 0x080fe20000410000 */
[----:B------:R-:W-:Y:S01]  /*4790*/  FMUL.FTZ R31, R7, R31 ;  /* 0x0000001f071f7220 */ /* 0x000fe20000410000 */
        /* <DEDUP_REMOVED lines=8> */
[----:B------:R-:W-:-:S07]  /*4820*/  F2FP.SATFINITE.E4M3.F32.PACK_AB_MERGE_C R7, R32, R25, R27 ;  /* 0x000000192007723e */ /* 0x000fce000480701b */
.L_x_1453:
[----:B------:R-:W-:Y:S05]  /*4830*/  BSYNC B2 ;  /* 0x0000000000027941 */ /* 0x000fea0003800000 */
.L_x_1452:
[----:B--2---:R4:W-:Y:S02]  /*4840*/  STG.E.128 desc[UR46][R12.64], R4 ;  /* 0x000000040c007986 */ /* 0x0049e4000c101d2e */
.L_x_1451:
[----:B------:R-:W-:Y:S05]  /*4850*/  BSYNC B1 ;  /* 0x0000000000017941 */ /* 0x000fea0003800000 */
.L_x_1450:
[----:B------:R-:W-:Y:S05]  /*4860*/  @P2 BRA `(.L_x_1449) ;  /* 0x0000002800d02947 */ /* 0x000fea0003800000 */
[----:B0-234-:R0:W2:Y:S01]  /*4870*/  LDS.128 R4, [R89+0x23000] ;  /* 0x0230000059047984 */ /* 0x01d0a20000000c00 */
[----:B------:R-:W-:Y:S01]  /*4880*/  ISETP.GE.AND P4, PT, R194, R82, PT ;  /* 0x00000052c200720c */ /* 0x000fe20003f86270 */
[----:B------:R-:W-:-:S12]  /*4890*/  BSSY B1, `(.L_x_1454) ;  /* 0x0000069000017945 */ /* 0x000fd80003800000 */
[----:B0-----:R-:W-:Y:S05]  /*48a0*/  @P4 BRA `(.L_x_1455) ;  /* 0x00000004009c4947 */ /* 0x001fea0003800000 */
[----:B------:R-:W-:Y:S02]  /*48b0*/  SHF.R.U32.HI R15, RZ, 0x8, R9 ;  /* 0x00000008ff0f7819 */ /* 0x000fe40000011609 */
[----:B------:R-:W-:Y:S02]  /*48c0*/  SHF.R.U32.HI R8, RZ, 0x8, R11 ;  /* 0x00000008ff087819 */ /* 0x000fe4000001160b */
[----:B------:R-:W-:Y:S02]  /*48d0*/  SHF.R.U32.HI R25, RZ, 0x10, R9 ;  /* 0x00000010ff197819 */ /* 0x000fe40000011609 */
[----:B------:R-:W-:Y:S01]  /*48e0*/  LOP3.LUT R10, R9, 0xff0000ff, RZ, 0xc0, !PT ;  /* 0xff0000ff090a7812 */ /* 0x000fe200078ec0ff */
[----:B------:R-:W-:Y:S01]  /*48f0*/  IMAD.SHL.U32 R9, R15, 0x100, RZ ;  /* 0x000001000f097824 */ /* 0x000fe200078e00ff */
[----:B------:R-:W-:Y:S02]  /*4900*/  SHF.R.U32.HI R24, RZ, 0x10, R11 ;  /* 0x00000010ff187819 */ /* 0x000fe4000001160b */
[----:B------:R-:W-:Y:S01]  /*4910*/  LOP3.LUT R14, R11, 0xff0000ff, RZ, 0xc0, !PT ;  /* 0xff0000ff0b0e7812 */ /* 0x000fe200078ec0ff */
[----:B------:R-:W-:Y:S01]  /*4920*/  IMAD.SHL.U32 R11, R8, 0x100, RZ ;  /* 0x00000100080b7824 */ /* 0x000fe200078e00ff */
[----:B------:R-:W-:Y:S01]  /*4930*/  LOP3.LUT R10, R10, 0xff00, R9, 0xf8, !PT ;  /* 0x0000ff000a0a7812 */ /* 0x000fe200078ef809 */
[----:B--2---:R-:W-:Y:S01]  /*4940*/  IMAD.MOV.U32 R8, RZ, RZ, R4 ;  /* 0x000000ffff087224 */ /* 0x004fe200078e0004 */
[----:B------:R-:W-:Y:S01]  /*4950*/  F2FP.F16.E4M3.UNPACK_B R4, R5 ;  /* 0x00000005ff04723e */ /* 0x000fe200020006ff */
[----:B------:R-:W-:Y:S01]  /*4960*/  IMAD.U32 R9, R25, 0x10000, RZ ;  /* 0x0001000019097824 */ /* 0x000fe200078e00ff */
[----:B------:R-:W-:Y:S01]  /*4970*/  LOP3.LUT R15, R14, 0xff00, R11, 0xf8, !PT ;  /* 0x0000ff000e0f7812 */ /* 0x000fe200078ef80b */
        /* <DEDUP_REMOVED lines=11> */
[----:B------:R-:W-:-:S02]  /*4a30*/  HADD2.F32 R15, -RZ, R14.H0_H0 ;  /* 0x2000000eff0f7230 */ /* 0x000fc40000004100 */
        /* <DEDUP_REMOVED lines=15> */
[--C-:B------:R-:W-:Y:S01]  /*4b30*/  HADD2.F32 R10, -RZ, R9.reuse.H0_H0 ;  /* 0x20000009ff0a7230 */ /* 0x100fe20000004100 */
[----:B------:R-:W-:Y:S01]  /*4b40*/  F2FP.SATFINITE.E4M3.F32.PACK_AB_MERGE_C R33, R31, R30, RZ ;  /* 0x0000001e1f21723e */ /* 0x000fe200048070ff */
[----:B------:R-:W-:Y:S02]  /*4b50*/  HADD2.F32 R11, -RZ, R9.H1_H1 ;  /* 0x30000009ff0b7230 */ /* 0x000fe40000004100 */
[----:B------:R-:W-:Y:S02]  /*4b60*/  HADD2.F32 R9, -RZ, R8.H0_H0 ;  /* 0x20000008ff097230 */ /* 0x000fe40000004100 */
[-C--:B------:R-:W-:Y:S01]  /*4b70*/  FMUL.FTZ R28, R10, R15.reuse ;  /* 0x0000000f0a1c7220 */ /* 0x080fe20000410000 */
[----:B------:R-:W-:Y:S02]  /*4b80*/  HADD2.F32 R14, -RZ, R76.H1_H1 ;  /* 0x3000004cff0e7230 */ /* 0x000fe40000004100 */
[----:B------:R-:W-:Y:S01]  /*4b90*/  FMUL.FTZ R25, R11, R15 ;  /* 0x0000000f0b197220 */ /* 0x000fe20000410000 */
[----:B------:R-:W-:Y:S01]  /*4ba0*/  HADD2.F32 R77, -RZ, R77.H0_H0 ;  /* 0x2000004dff4d7230 */ /* 0x000fe20000004100 */
[----:B------:R-:W-:Y:S01]  /*4bb0*/  F2FP.SATFINITE.E4M3.F32.PACK_AB_MERGE_C R5, R5, R4, R33 ;  /* 0x000000040505723e */ /* 0x000fe20004807021 */
[----:B------:R-:W-:-:S02]  /*4bc0*/  HADD2.F32 R8, -RZ, R8.H1_H1 ;  /* 0x30000008ff087230 */ /* 0x000fc40000004100 */
        /* <DEDUP_REMOVED lines=14> */
[-C--:B------:R-:W-:Y:S01]  /*4cb0*/  F2FP.F16.E4M3.UNPACK_B R8, R6.reuse.H1 ;  /* 0x00000006ff08723e */ /* 0x080fe200030006ff */
[----:B------:R-:W-:Y:S01]  /*4cc0*/  HADD2.F32 R11, -RZ, R9.H1_H1 ;  /* 0x30000009ff0b7230 */ /* 0x000fe20000004100 */
[----:B------:R-:W-:Y:S01]  /*4cd0*/  F2FP.F16.E4M3.UNPACK_B R27, R27 ;  /* 0x0000001bff1b723e */ /* 0x000fe200020006ff */
[----:B------:R-:W-:Y:S01]  /*4ce0*/  HADD2.F32 R28, -RZ, R25.H1_H1 ;  /* 0x30000019ff1c7230 */ /* 0x000fe20000004100 */
[----:B------:R-:W-:Y:S01]  /*4cf0*/  F2FP.F16.E4M3.UNPACK_B R7, R7 ;  /* 0x00000007ff07723e */ /* 0x000fe200020006ff */
        /* <DEDUP_REMOVED lines=10> */
[----:B------:R-:W-:-:S02]  /*4da0*/  HADD2.F32 R27, -RZ, R27.H0_H0 ;  /* 0x2000001bff1b7230 */ /* 0x000fc40000004100 */
[C---:B------:R-:W-:Y:S01]  /*4db0*/  FMUL.FTZ R26, R8.reuse, R26 ;  /* 0x0000001a081a7220 */ /* 0x040fe20000410000 */
[----:B------:R-:W-:Y:S02]  /*4dc0*/  HADD2.F32 R25, -RZ, R25.H0_H0 ;  /* 0x20000019ff197230 */ /* 0x000fe40000004100 */
[-C--:B------:R-:W-:Y:S01]  /*4dd0*/  FFMA.FTZ R31, R8, R10.reuse, -R31 ;  /* 0x0000000a081f7223 */ /* 0x080fe2000001081f */
[--C-:B------:R-:W-:Y:S02]  /*4de0*/  HADD2.F32 R8, -RZ, R7.reuse.H0_H0 ;  /* 0x20000007ff087230 */ /* 0x100fe40000004100 */
[----:B------:R-:W-:Y:S01]  /*4df0*/  FFMA.FTZ R26, R9, R10, R26 ;  /* 0x0000000a091a7223 */ /* 0x000fe2000001001a */
[----:B------:R-:W-:Y:S02]  /*4e00*/  HADD2.F32 R9, -RZ, R7.H1_H1 ;  /* 0x30000007ff097230 */ /* 0x000fe40000004100 */
[----:B------:R-:W-:Y:S01]  /*4e10*/  FFMA.FTZ R15, R11, R15, R28 ;  /* 0x0000000f0b0f7223 */ /* 0x000fe2000001001c */
[----:B------:R-:W-:-:S02]  /*4e20*/  HADD2.F32 R7, -RZ, R6.H0_H0 ;  /* 0x20000006ff077230 */ /* 0x000fc40000004100 */
[-C--:B------:R-:W-:Y:S01]  /*4e30*/  FMUL.FTZ R28, R8, R25.reuse ;  /* 0x00000019081c7220 */ /* 0x080fe20000410000 */
[----:B------:R-:W-:Y:S02]  /*4e40*/  HADD2.F32 R6, -RZ, R6.H1_H1 ;  /* 0x30000006ff067230 */ /* 0x000fe40000004100 */
[C---:B------:R-:W-:Y:S01]  /*4e50*/  FMUL.FTZ R11, R9.reuse, R25 ;  /* 0x00000019090b7220 */ /* 0x040fe20000410000 */
[----:B------:R-:W-:Y:S02]  /*4e60*/  HADD2.F32 R24, -RZ, R24.H0_H0 ;  /* 0x20000018ff187230 */ /* 0x000fe40000004100 */
[-C--:B------:R-:W-:Y:S01]  /*4e70*/  FFMA.FTZ R28, R9, R14.reuse, R28 ;  /* 0x0000000e091c7223 */ /* 0x080fe2000001001c */
[----:B------:R-:W-:Y:S01]  /*4e80*/  F2FP.SATFINITE.E4M3.F32.PACK_AB_MERGE_C R26, R26, R31, RZ ;  /* 0x0000001f1a1a723e */ /* 0x000fe200048070ff */
[-C--:B------:R-:W-:Y:S01]  /*4e90*/  FMUL.FTZ R10, R6, R27.reuse ;  /* 0x0000001b060a7220 */ /* 0x080fe20000410000 */
[----:B------:R-:W-:Y:S01]  /*4ea0*/  FMUL.FTZ R27, R7, R27 ;  /* 0x0000001b071b7220 */ /* 0x000fe20000410000 */
[----:B------:R-:W-:Y:S01]  /*4eb0*/  FFMA.FTZ R11, R8, R14, -R11 ;  /* 0x0000000e080b7223 */ /* 0x000fe2000001080b */
[----:B------:R-:W-:Y:S01]  /*4ec0*/  F2FP.SATFINITE.E4M3.F32.PACK_AB_MERGE_C R15, R15, R30, RZ ;  /* 0x0000001e0f0f723e */ /* 0x000fe200048070ff */
[-C--:B------:R-:W-:Y:S01]  /*4ed0*/  FFMA.FTZ R10, R7, R24.reuse, -R10 ;  /* 0x00000018070a7223 */ /* 0x080fe2000001080a */
[----:B------:R-:W-:Y:S01]  /*4ee0*/  FFMA.FTZ R27, R6, R24, R27 ;  /* 0x00000018061b7223 */ /* 0x000fe2000001001b */
[----:B------:R-:W-:-:S02]  /*4ef0*/  F2FP.SATFINITE.E4M3.F32.PACK_AB_MERGE_C R4, R76, R29, R32 ;  /* 0x0000001d4c04723e */ /* 0x000fc40004807020 */
[----:B------:R-:W-:Y:S02]  /*4f00*/  F2FP.SATFINITE.E4M3.F32.PACK_AB_MERGE_C R7, R28, R11, R15 ;  /* 0x0000000b1c07723e */ /* 0x000fe4000480700f */
[----:B------:R-:W-:-:S07]  /*4f10*/  F2FP.SATFINITE.E4M3.F32.PACK_AB_MERGE_C R6, R27, R10, R26 ;  /* 0x0000000a1b06723e */ /* 0x000fce000480701a */
.L_x_1455:
[----:B------:R-:W-:Y:S05]  /*4f20*/  BSYNC B1 ;  /* 0x0000000000017941 */ /* 0x000fea0003800000 */
.L_x_1454:
[----:B--2---:R0:W-:Y:S01]  /*4f30*/  STG.E.128 desc[UR46][R12.64+0x80], R4 ;  /* 0x000080040c007986 */ /* 0x0041e2000c101d2e */
[----:B------:R-:W-:Y:S05]  /*4f40*/  BRA `(.L_x_1449) ;  /* 0x0000002400187947 */ /* 0x000fea0003800000 */
.L_x_1433:
[----:B------:R-:W-:Y:S02]  /*4f50*/  ISETP.GE.AND P3, PT, R219, R90, PT ;  /* 0x0000005adb00720c */ /* 0x000fe40003f66270 */
[----:B------:R-:W-:Y:S02]  /*4f60*/  CS2R R10, SRZ ;  /* 0x00000000000a7805 */ /* 0x000fe4000001ff00 */
[----:B------:R-:W-:Y:S02]  /*4f70*/  CS2R R8, SRZ ;  /* 0x0000000000087805 */ /* 0x000fe4000001ff00 */
[----:B------:R-:W-:-:S13]  /*4f80*/  ISETP.GE.OR P3, PT, R22, R82, P3 ;  /* 0x000000521600720c */ /* 0x000fda0001f66670 */
[----:B------:R-:W-:Y:S01]  /*4f90*/  @!P3 IADD3 R27, P4, P5, R48, R6, R62 ;  /* 0x00000006301bb210 */ /* 0x000fe20007d9e03e */
[----:B------:R-:W0:Y:S03]  /*4fa0*/  @!P3 LDC.64 R28, c[0x0][0x3e8] ;  /* 0x0000fa00ff1cbb82 */ /* 0x000e260000000a00 */
[----:B------:R-:W-:Y:S02]  /*4fb0*/  @!P3 IADD3.X R26, R73, R83, R60, P4, P5 ;  /* 0x00000053491ab210 */ /* 0x000fe400027ea43c */
[----:B------:R-:W-:-:S03]  /*4fc0*/  ISETP.GE.AND P4, PT, R17, R90, PT ;  /* 0x0000005a1100720c */ /* 0x000fc60003f86270 */
[----:B------:R-:W1:Y:S01]  /*4fd0*/  @!P3 LDC.64 R30, c[0x0][0x400] ;  /* 0x00010000ff1ebb82 */ /* 0x000e620000000a00 */
[----:B------:R-:W-:-:S13]  /*4fe0*/  ISETP.GE.OR P4, PT, R22, R82, P4 ;  /* 0x000000521600720c */ /* 0x000fda0002786670 */
[----:B------:R-:W2:Y:S08]  /*4ff0*/  @!P4 LDC.64 R12, c[0x0][0x3e8] ;  /* 0x0000fa00ff0ccb82 */ /* 0x000eb00000000a00 */
[----:B------:R-:W3:Y:S01]  /*5000*/  @!P4 LDC.64 R14, c[0x0][0x400] ;  /* 0x00010000ff0ecb82 */ /* 0x000ee20000000a00 */
[----:B--2---:R-:W-:Y:S02]  /*5010*/  @!P4 IADD3 R12, P5, P6, R48, R12, R6 ;  /* 0x0000000c300cc210 */ /* 0x004fe40007ebe006 */
[----:B------:R-:W-:-:S02]  /*5020*/  CS2R R6, SRZ ;  /* 0x0000000000067805 */ /* 0x000fc4000001ff00 */
[----:B------:R-:W-:Y:S02]  /*5030*/  @!P4 IADD3.X R13, R73, R13, R83, P5, P6 ;  /* 0x0000000d490dc210 */ /* 0x000fe40002fec453 */
[----:B---3--:R-:W-:-:S04]  /*5040*/  @!P4 IADD3 R14, P5, P6, R52, R14, R4 ;  /* 0x0000000e340ec210 */ /* 0x008fc80007ebe004 */
[----:B------:R-:W-:Y:S02]  /*5050*/  @!P4 IADD3.X R15, R78, R15, R91, P5, P6 ;  /* 0x0000000f4e0fc210 */ /* 0x000fe40002fec45b */
[----:B------:R-:W-:Y:S02]  /*5060*/  @!P3 IADD3 R25, P5, P6, R52, R4, R66 ;  /* 0x000000043419b210 */ /* 0x000fe40007ebe042 */
[----:B------:R-:W-:Y:S01]  /*5070*/  CS2R R4, SRZ ;  /* 0x0000000000047805 */ /* 0x000fe2000001ff00 */
[----:B------:R2:W3:Y:S01]  /*5080*/  @!P4 LDG.E.128 R8, desc[UR46][R14.64] ;  /* 0x0000002e0e08c981 */ /* 0x0004e2000c1e1d00 */
[----:B------:R-:W-:-:S04]  /*5090*/  @!P3 IADD3.X R24, R78, R91, R64, P5, P6 ;  /* 0x0000005b4e18b210 */ /* 0x000fc80002fec440 */
[----:B------:R4:W5:Y:S01]  /*50a0*/  @!P4 LDG.E.128 R4, desc[UR46][R12.64] ;  /* 0x0000002e0c04c981 */ /* 0x000962000c1e1d00 */
[----:B0-----:R-:W-:-:S05]  /*50b0*/  @!P3 IADD3 R28, P4, R27, R28, RZ ;  /* 0x0000001c1b1cb210 */ /* 0x001fca0007f9e0ff */
[----:B------:R-:W-:Y:S01]  /*50c0*/  @!P3 IMAD.X R29, R26, 0x1, R29, P4 ;  /* 0x000000011a1db824 */ /* 0x000fe200020e061d */
[----:B-1----:R-:W-:Y:S02]  /*50d0*/  @!P3 IADD3 R30, P4, R25, R30, RZ ;  /* 0x0000001e191eb210 */ /* 0x002fe40007f9e0ff */
[----:B--2---:R-:W-:Y:S02]  /*50e0*/  CS2R R14, SRZ ;  /* 0x00000000000e7805 */ /* 0x004fe4000001ff00 */
[----:B------:R-:W-:Y:S02]  /*50f0*/  CS2R R26, SRZ ;  /* 0x00000000001a7805 */ /* 0x000fe4000001ff00 */
[----:B----4-:R-:W-:Y:S01]  /*5100*/  CS2R R12, SRZ ;  /* 0x00000000000c7805 */ /* 0x010fe2000001ff00 */
[----:B------:R-:W-:Y:S01]  /*5110*/  @!P3 IMAD.X R31, R24, 0x1, R31, P4 ;  /* 0x00000001181fb824 */ /* 0x000fe200020e061f */
[----:B------:R-:W-:-:S04]  /*5120*/  CS2R R24, SRZ ;  /* 0x0000000000187805 */ /* 0x000fc8000001ff00 */
[----:B------:R-:W2:Y:S04]  /*5130*/  @!P3 LDG.E.128 R12, desc[UR46][R28.64] ;  /* 0x0000002e1c0cb981 */ /* 0x000ea8000c1e1d00 */
[----:B------:R-:W4:Y:S01]  /*5140*/  @!P3 LDG.E.128 R24, desc[UR46][R30.64] ;  /* 0x0000002e1e18b981 */ /* 0x000f22000c1e1d00 */
[----:B------:R-:W-:-:S06]  /*5150*/  UISETP.NE.AND UP0, UPT, UR45, 0x3, UPT ;  /* 0x000000032d00788c */ /* 0x000fcc000bf05270 */
[----:B------:R-:W-:Y:S02]  /*5160*/  PLOP3.LUT P3, PT, PT, PT, UP0, 0x80, 0x0 ;  /* 0x000000000000781c */ /* 0x000fe40003f6f008 */
[----:B------:R-:W-:Y:S01]  /*5170*/  ISETP.GE.AND P4, PT, R22, R82, PT ;  /* 0x000000521600720c */ /* 0x000fe20003f86270 */
[----:B---3--:R-:W-:Y:S02]  /*5180*/  IMAD.MOV.U32 R104, RZ, RZ, R10 ;  /* 0x000000ffff687224 */ /* 0x008fe400078e000a */
[----:B------:R-:W-:Y:S02]  /*5190*/  IMAD.MOV.U32 R106, RZ, RZ, R8 ;  /* 0x000000ffff6a7224 */ /* 0x000fe400078e0008 */
[----:B-----5:R-:W-:Y:S02]  /*51a0*/  IMAD.MOV.U32 R103, RZ, RZ, R6 ;  /* 0x000000ffff677224 */ /* 0x020fe400078e0006 */
[----:B------:R-:W-:Y:S02]  /*51b0*/  IMAD.MOV.U32 R105, RZ, RZ, R4 ;  /* 0x000000ffff697224 */ /* 0x000fe400078e0004 */
[----:B--2---:R-:W-:-:S02]  /*51c0*/  IMAD.MOV.U32 R93, RZ, RZ, R14 ;  /* 0x000000ffff5d7224 */ /* 0x004fc400078e000e */
[----:B------:R-:W-:Y:S02]  /*51d0*/  IMAD.MOV.U32 R94, RZ, RZ, R12 ;  /* 0x000000ffff5e7224 */ /* 0x000fe400078e000c */
[----:B----4-:R-:W-:Y:S02]  /*51e0*/  IMAD.MOV.U32 R95, RZ, RZ, R26 ;  /* 0x000000ffff5f7224 */ /* 0x010fe400078e001a */
[----:B------:R-:W-:Y:S01]  /*51f0*/  IMAD.MOV.U32 R96, RZ, RZ, R24 ;  /* 0x000000ffff607224 */ /* 0x000fe200078e0018 */
[----:B------:R-:W-:Y:S06]  /*5200*/  @!P3 BRA `(.L_x_1456) ;  /* 0x000000000004b947 */ /* 0x000fec0003800000 */
[----:B------:R-:W-:Y:S01]  /*5210*/  BPT.TRAP 0x1 ;  /* 0x000000040000795c */ /* 0x000fe20000300000 */
.L_x_1456:
[----:B------:R-:W-:Y:S01]  /*5220*/  IMAD R91, R192, 0x8, R16 ;  /* 0x00000008c05b7824 */ /* 0x000fe200078e0210 */
[----:B------:R-:W-:Y:S01]  /*5230*/  SHF.L.U32 R92, R198, 0x1f, RZ ;  /* 0x0000001fc65c7819 */ /* 0x000fe200000006ff */
[----:B------:R-:W0:Y:S01]  /*5240*/  LDC R98, c[0x0][0x2f4] ;  /* 0x0000bd00ff627b82 */ /* 0x000e220000000800 */
[----:B------:R-:W-:Y:S01]  /*5250*/  BSSY B1, `(.L_x_1457) ;  /* 0x0000006000017945 */ /* 0x000fe20003800000 */
[----:B------:R-:W-:Y:S01]  /*5260*/  IMAD.MOV.U32 R81, RZ, RZ, R33 ;  /* 0x000000ffff517224 */ /* 0x000fe200078e0021 */
[----:B------:R-:W1:Y:S05]  /*5270*/  SYNCS.PHASECHK.TRANS64.TRYWAIT P5, [R91+URZ+0x28490], R92 ;  /* 0x0284905c5b0075a7 */ /* 0x000e6a00080a017f */
[----:B------:R-:W2:Y:S01]  /*5280*/  LDC.64 R82, c[0x0][0x300] ;  /* 0x0000c000ff527b82 */ /* 0x000ea20000000a00 */
[----:B0-----:R-:W-:Y:S01]  /*5290*/  IMAD.IADD R100, R98, 0x1, -R71 ;  /* 0x0000000162647824 */ /* 0x001fe200078e0a47 */
[----:B-1----:R-:W-:Y:S06]  /*52a0*/  @!P5 BRA `(.L_x_1458) ;  /* 0x0000026800bcd947 */ /* 0x002fec0003800000 */
.L_x_1810:
[----:B------:R-:W-:Y:S05]  /*52b0*/  BSYNC B1 ;  /* 0x0000000000017941 */ /* 0x000fea0003800000 */
.L_x_1457:
[----:B------:R-:W-:Y:S01]  /*52c0*/  ISETP.GE.OR P5, PT, R17, R90, P1 ;  /* 0x0000005a1100720c */ /* 0x000fe20000fa6670 */
[----:B------:R-:W-:-:S12]  /*52d0*/  BSSY B1, `(.L_x_1459) ;  /* 0x00000f6000017945 */ /* 0x000fd80003800000 */
[----:B------:R-:W-:Y:S05]  /*52e0*/  @P5 BRA `(.L_x_1460) ;  /* 0x0000000c00d05947 */ /* 0x000fea0003800000 */
[-C--:B--2---:R-:W-:Y:S01]  /*52f0*/  IMAD R28, R223, R82.reuse, RZ ;  /* 0x00000052df1c7224 */ /* 0x084fe200078e02ff */
[----:B------:R-:W-:Y:S01]  /*5300*/  SHF.R.U32.HI R30, RZ, 0x3, R209 ;  /* 0x00000003ff1e7819 */ /* 0x000fe200000116d1 */
[C---:B------:R-:W-:Y:S01]  /*5310*/  IMAD.WIDE.U32 R84, R17.reuse, R82, R80 ;  /* 0x0000005211547225 */ /* 0x040fe200078e0050 */
[----:B------:R-:W-:Y:S03]  /*5320*/  BSSY B2, `(.L_x_1461) ;  /* 0x00000e4000027945 */ /* 0x000fe60003800000 */
[----:B------:R-:W-:Y:S01]  /*5330*/  IMAD R97, R17, R83, R28 ;  /* 0x0000005311617224 */ /* 0x000fe200078e021c */
[----:B------:R-:W-:Y:S02]  /*5340*/  SEL R28, R71, R100, !P0 ;  /* 0x00000064471c7207 */ /* 0x000fe40004000000 */
[----:B------:R-:W-:Y:S01]  /*5350*/  IADD3 R99, P5, P6, R44, R84, R74 ;  /* 0x000000542c637210 */ /* 0x000fe20007ebe04a */
[----:B------:R-:W-:Y:S01]  /*5360*/  IMAD.IADD R97, R97, 0x1, R85 ;  /* 0x0000000161617824 */ /* 0x000fe200078e0255 */
[----:B------:R-:W-:-:S04]  /*5370*/  SHF.R.S32.HI R29, RZ, 0x1f, R28 ;  /* 0x0000001fff1d7819 */ /* 0x000fc8000001141c */
[----:B------:R-:W-:Y:S02]  /*5380*/  LEA.HI R28, R29, R28, RZ, 0x5 ;  /* 0x0000001c1d1c7211 */ /* 0x000fe400078f28ff */
[----:B------:R-:W-:Y:S02]  /*5390*/  IADD3.X R102, R0, R97, R86, P5, P6 ;  /* 0x0000006100667210 */ /* 0x000fe40002fec456 */
[----:B------:R-:W-:-:S04]  /*53a0*/  LEA.HI.SX32 R28, R28, R79, 0x1b ;  /* 0x0000004f1c1c7211 */ /* 0x000fc800078fdaff */
[----:B------:R-:W-:Y:S01]  /*53b0*/  SHF.R.S32.HI R29, RZ, 0x1f, R28 ;  /* 0x0000001fff1d7819 */ /* 0x000fe2000001141c */
[----:B------:R-:W-:-:S03]  /*53c0*/  IMAD.SHL.U32 R101, R28, 0x10, RZ ;  /* 0x000000101c657824 */ /* 0x000fc600078e00ff */
[----:B------:R-:W-:Y:S02]  /*53d0*/  LEA.HI R29, R29, R28, RZ, 0x3 ;  /* 0x0000001c1d1d7211 */ /* 0x000fe400078f18ff */
[----:B------:R-:W-:-:S03]  /*53e0*/  LOP3.LUT R28, R209, 0x70, R101, 0xf8, !PT ;  /* 0x00000070d11c7812 */ /* 0x000fc600078ef865 */
[----:B------:R-:W-:Y:S01]  /*53f0*/  IMAD.SHL.U32 R29, R29, 0x400, RZ ;  /* 0x000004001d1d7824 */ /* 0x000fe200078e00ff */
[----:B------:R-:W-:-:S04]  /*5400*/  LOP3.LUT R30, R28, R30, RZ, 0x3c, !PT ;  /* 0x0000001e1c1e7212 */ /* 0x000fc800078e3cff */
[----:B------:R-:W-:Y:S01]  /*5410*/  LOP3.LUT R28, R29, 0xffffe000, RZ, 0xc0, !PT ;  /* 0xffffe0001d1c7812 */ /* 0x000fe200078ec0ff */
[----:B------:R-:W-:-:S03]  /*5420*/  IMAD R29, R192, 0x4000, R21 ;  /* 0x00004000c01d7824 */ /* 0x000fc600078e0215 */
[----:B------:R-:W-:Y:S01]  /*5430*/  IADD3 R31, R30, R28, R213 ;  /* 0x0000001c1e1f7210 */ /* 0x000fe20007ffe0d5 */
[----:B------:R-:W-:-:S04]  /*5440*/  IMAD.IADD R29, R16, 0x1, R29 ;  /* 0x00000001101d7824 */ /* 0x000fc800078e021d */
[----:B------:R-:W-:-:S04]  /*5450*/  IMAD R31, R192, 0x4000, R31 ;  /* 0x00004000c01f7824 */ /* 0x000fc800078e021f */
[----:B------:R-:W-:Y:S02]  /*5460*/  IMAD.IADD R32, R16, 0x1, R31 ;  /* 0x0000000110207824 */ /* 0x000fe400078e021f */
[----:B------:R-:W1:Y:S04]  /*5470*/  LDS.128 R28, [R29+0x20000] ;  /* 0x020000001d1c7984 */ /* 0x000e680000000c00 */
[----:B------:R-:W2:Y:S01]  /*5480*/  LDS.128 R32, [R32+0x20000] ;  /* 0x0200000020207984 */ /* 0x000ea20000000c00 */
[----:B------:R-:W-:Y:S05]  /*5490*/  @P4 BRA `(.L_x_1462) ;  /* 0x0000000c00304947 */ /* 0x000fea0003800000 */
[--C-:B------:R-:W-:Y:S02]  /*54a0*/  SHF.R.U32.HI R112, RZ, 0x8, R5.reuse ;  /* 0x00000008ff707819 */ /* 0x100fe40000011605 */
[----:B------:R-:W-:Y:S02]  /*54b0*/  LOP3.LUT R4, R5, 0xff0000ff, RZ, 0xc0, !PT ;  /* 0xff0000ff05047812 */ /* 0x000fe400078ec0ff */
[----:B------:R-:W-:Y:S02]  /*54c0*/  SHF.R.U32.HI R111, RZ, 0x10, R5 ;  /* 0x00000010ff6f7819 */ /* 0x000fe40000011605 */
[--C-:B------:R-:W-:Y:S02]  /*54d0*/  SHF.R.U32.HI R107, RZ, 0x8, R9.reuse ;  /* 0x00000008ff6b7819 */ /* 0x100fe40000011609 */
[----:B------:R-:W-:Y:S02]  /*54e0*/  LOP3.LUT R10, R9, 0xff0000ff, RZ, 0xc0, !PT ;  /* 0xff0000ff090a7812 */ /* 0x000fe400078ec0ff */
[----:B------:R-:W-:Y:S01]  /*54f0*/  SHF.R.U32.HI R5, RZ, 0x10, R9 ;  /* 0x00000010ff057819 */ /* 0x000fe20000011609 */
[----:B------:R-:W-:Y:S01]  /*5500*/  IMAD.SHL.U32 R9, R112, 0x100, RZ ;  /* 0x0000010070097824 */ /* 0x000fe200078e00ff */
[----:B------:R-:W-:Y:S01]  /*5510*/  SHF.R.U32.HI R8, RZ, 0x8, R7 ;  /* 0x00000008ff087819 */ /* 0x000fe20000011607 */
[----:B------:R-:W-:Y:S01]  /*5520*/  IMAD.SHL.U32 R107, R107, 0x100, RZ ;  /* 0x000001006b6b7824 */ /* 0x000fe200078e00ff */
[----:B------:R-:W-:Y:S01]  /*5530*/  SHF.R.U32.HI R109, RZ, 0x8, R11 ;  /* 0x00000008ff6d7819 */ /* 0x000fe2000001160b */
[----:B------:R-:W-:Y:S01]  /*5540*/  IMAD.U32 R112, R5, 0x10000, RZ ;  /* 0x0001000005707824 */ /* 0x000fe200078e00ff */
[----:B------:R-:W-:-:S02]  /*5550*/  LOP3.LUT R6, R7, 0xff0000ff, RZ, 0xc0, !PT ;  /* 0xff0000ff07067812 */ /* 0x000fc400078ec0ff */
[----:B------:R-:W-:Y:S01]  /*5560*/  SHF.R.U32.HI R110, RZ, 0x10, R7 ;  /* 0x00000010ff6e7819 */ /* 0x000fe20000011607 */
[----:B------:R-:W-:Y:S01]  /*5570*/  IMAD.SHL.U32 R109, R109, 0x100, RZ ;  /* 0x000001006d6d7824 */ /* 0x000fe200078e00ff */
[----:B------:R-:W-:Y:S02]  /*5580*/  LOP3.LUT R108, R11, 0xff0000ff, RZ, 0xc0, !PT ;  /* 0xff0000ff0b6c7812 */ /* 0x000fe400078ec0ff */
[----:B------:R-:W-:Y:S02]  /*5590*/  SHF.R.U32.HI R7, RZ, 0x10, R11 ;  /* 0x00000010ff077819 */ /* 0x000fe4000001160b */
[----:B------:R-:W-:Y:S01]  /*55a0*/  LOP3.LUT R4, R4, 0xff00, R9, 0xf8, !PT ;  /* 0x0000ff0004047812 */ /* 0x000fe200078ef809 */
[----:B------:R-:W-:Y:S01]  /*55b0*/  IMAD.U32 R9, R111, 0x10000, RZ ;  /* 0x000100006f097824 */ /* 0x000fe200078e00ff */
[----:B------:R-:W-:Y:S01]  /*55c0*/  SHF.L.U32 R11, R8, 0x8, RZ ;  /* 0x00000008080b7819 */ /* 0x000fe200000006ff */
[----:B------:R-:W-:Y:S01]  /*55d0*/  IMAD.U32 R114, R7, 0x10000, RZ ;  /* 0x0001000007727824 */ /* 0x000fe200078e00ff */
[----:B------:R-:W-:-:S02]  /*55e0*/  LOP3.LUT R113, R108, 0xff00, R109, 0xf8, !PT ;  /* 0x0000ff006c717812 */ /* 0x000fc400078ef86d */
[----:B------:R-:W-:Y:S02]  /*55f0*/  LOP3.LUT R8, R6, 0xff00, R11, 0xf8, !PT ;  /* 0x0000ff0006087812 */ /* 0x000fe400078ef80b */
[----:B------:R-:W-:Y:S01]  /*5600*/  LOP3.LUT R6, R4, 0xff0000, R9, 0xf8, !PT ;  /* 0x00ff000004067812 */ /* 0x000fe200078ef809 */
[----:B------:R-:W-:Y:S01]  /*5610*/  IMAD.U32 R9, R110, 0x10000, RZ ;  /* 0x000100006e097824 */ /* 0x000fe200078e00ff */
[----:B------:R-:W-:Y:S02]  /*5620*/  LOP3.LUT R111, R10, 0xff00, R107, 0xf8, !PT ;  /* 0x0000ff000a6f7812 */ /* 0x000fe400078ef86b */
[----:B------:R-:W-:Y:S02]  /*5630*/  F2FP.F16.E4M3.UNPACK_B R109, R106.H1 ;  /* 0x0000006aff6d723e */ /* 0x000fe400030006ff */
[----:B--2---:R-:W-:Y:S02]  /*5640*/  F2FP.F16.E4M3.UNPACK_B R11, R32.H1 ;  /* 0x00000020ff0b723e */ /* 0x004fe400030006ff */
[----:B-1----:R-:W-:Y:S01]  /*5650*/  F2FP.F16.E4M3.UNPACK_B R10, R28.H1 ;  /* 0x0000001cff0a723e */ /* 0x002fe200030006ff */
[----:B------:R-:W-:Y:S01]  /*5660*/  HADD2.F32 R110, -RZ, R109.H0_H0 ;  /* 0x2000006dff6e7230 */ /* 0x000fe20000004100 */
[----:B------:R-:W-:Y:S01]  /*5670*/  LOP3.LUT R4, R8, 0xff0000, R9, 0xf8, !PT ;  /* 0x00ff000008047812 */ /* 0x000fe200078ef809 */
[----:B------:R-:W-:Y:S01]  /*5680*/  HADD2.F32 R9, -RZ, R11.H0_H0 ;  /* 0x2000000bff097230 */ /* 0x000fe20000004100 */
[----:B------:R-:W-:Y:S01]  /*5690*/  F2FP.F16.E4M3.UNPACK_B R107, R105.H1 ;  /* 0x00000069ff6b723e */ /* 0x000fe200030006ff */
[----:B------:R-:W-:Y:S01]  /*56a0*/  HADD2.F32 R8, -RZ, R10.H0_H0 ;  /* 0x2000000aff087230 */ /* 0x000fe20000004100 */
[----:B------:R-:W-:Y:S01]  /*56b0*/  LOP3.LUT R7, R111, 0xff0000, R112, 0xf8, !PT ;  /* 0x00ff00006f077812 */ /* 0x000fe200078ef870 */
[----:B------:R-:W-:-:S02]  /*56c0*/  HADD2.F32 R112, -RZ, R109.H1_H1 ;  /* 0x3000006dff707230 */ /* 0x000fc40000004100 */
[CC--:B------:R-:W-:Y:S01]  /*56d0*/  FMUL.FTZ R115, R9.reuse, R110.reuse ;  /* 0x0000006e09737220 */ /* 0x0c0fe20000410000 */
[--C-:B------:R-:W-:Y:S02]  /*56e0*/  HADD2.F32 R108, -RZ, R107.reuse.H0_H0 ;  /* 0x2000006bff6c7230 */ /* 0x100fe40000004100 */
[C---:B------:R-:W-:Y:S01]  /*56f0*/  FMUL.FTZ R110, R8.reuse, R110 ;  /* 0x0000006e086e7220 */ /* 0x040fe20000410000 */
[----:B------:R-:W-:Y:S01]  /*5700*/  HADD2.F32 R10, -RZ, R10.H1_H1 ;  /* 0x3000000aff0a7230 */ /* 0x000fe20000004100 */
[----:B------:R-:W-:Y:S01]  /*5710*/  F2FP.F16.E4M3.UNPACK_B R109, R105 ;  /* 0x00000069ff6d723e */ /* 0x000fe200020006ff */
[-C--:B------:R-:W-:Y:S01]  /*5720*/  FFMA.FTZ R8, R8, R108.reuse, -R115 ;  /* 0x0000006c08087223 */ /* 0x080fe20000010873 */
[----:B------:R-:W-:Y:S01]  /*5730*/  FFMA.FTZ R9, R9, R108, R110 ;  /* 0x0000006c09097223 */ /* 0x000fe2000001006e */
[----:B------:R-:W-:Y:S01]  /*5740*/  HADD2.F32 R108, -RZ, R107.H1_H1 ;  /* 0x3000006bff6c7230 */ /* 0x000fe20000004100 */
[----:B------:R-:W-:Y:S01]  /*5750*/  F2FP.F16.E4M3.UNPACK_B R110, R106 ;  /* 0x0000006aff6e723e */ /* 0x000fe200020006ff */
[----:B------:R-:W-:Y:S01]  /*5760*/  HADD2.F32 R107, -RZ, R11.H1_H1 ;  /* 0x3000000bff6b7230 */ /* 0x000fe20000004100 */
[----:B------:R-:W-:-:S02]  /*5770*/  F2FP.F16.E4M3.UNPACK_B R32, R32 ;  /* 0x00000020ff20723e */ /* 0x000fc400020006ff */
[----:B------:R-:W-:Y:S01]  /*5780*/  F2FP.F16.E4M3.UNPACK_B R105, R28 ;  /* 0x0000001cff69723e */ /* 0x000fe200020006ff */
[----:B------:R-:W-:Y:S02]  /*5790*/  HADD2.F32 R111, -RZ, R110.H0_H0 ;  /* 0x2000006eff6f7230 */ /* 0x000fe40000004100 */
[-C--:B------:R-:W-:Y:S01]  /*57a0*/  FMUL.FTZ R11, R107, R112.reuse ;  /* 0x000000706b0b7220 */ /* 0x080fe20000410000 */
[C---:B------:R-:W-:Y:S01]  /*57b0*/  FMUL.FTZ R112, R10.reuse, R112 ;  /* 0x000000700a707220 */ /* 0x040fe20000410000 */
[----:B------:R-:W-:Y:S01]  /*57c0*/  HADD2.F32 R106, -RZ, R32.H0_H0 ;  /* 0x20000020ff6a7230 */ /* 0x000fe20000004100 */
[----:B------:R-:W-:Y:S01]  /*57d0*/  LOP3.LUT R5, R113, 0xff0000, R114, 0xf8, !PT ;  /* 0x00ff000071057812 */ /* 0x000fe200078ef872 */
[----:B------:R-:W-:Y:S02]  /*57e0*/  HADD2.F32 R28, -RZ, R105.H0_H0 ;  /* 0x20000069ff1c7230 */ /* 0x000fe40000004100 */
[-C--:B------:R-:W-:Y:S01]  /*57f0*/  FFMA.FTZ R11, R10, R108.reuse, -R11 ;  /* 0x0000006c0a0b7223 */ /* 0x080fe2000001080b */
[----:B------:R-:W-:Y:S01]  /*5800*/  FFMA.FTZ R10, R107, R108, R112 ;  /* 0x0000006c6b0a7223 */ /* 0x000fe20000010070 */
[----:B------:R-:W-:-:S02]  /*5810*/  HADD2.F32 R107, -RZ, R109.H0_H0 ;  /* 0x2000006dff6b7230 */ /* 0x000fc40000004100 */
[-C--:B------:R-:W-:Y:S01]  /*5820*/  FMUL.FTZ R113, R106, R111.reuse ;  /* 0x0000006f6a717220 */ /* 0x080fe20000410000 */
[----:B------:R-:W-:Y:S01]  /*5830*/  FMUL.FTZ R111, R28, R111 ;  /* 0x0000006f1c6f7220 */ /* 0x000fe20000410000 */
[----:B------:R-:W-:Y:S01]  /*5840*/  HADD2.F32 R110, -RZ, R110.H1_H1 ;  /* 0x3000006eff6e7230 */ /* 0x000fe20000004100 */
[----:B------:R-:W-:Y:S01]  /*5850*/  F2FP.F16.E4M3.UNPACK_B R112, R103.H1 ;  /* 0x00000067ff70723e */ /* 0x000fe200030006ff */
[----:B------:R-:W-:Y:S02]  /*5860*/  HADD2.F32 R108, -RZ, R32.H1_H1 ;  /* 0x30000020ff6c7230 */ /* 0x000fe40000004100 */
[-C--:B------:R-:W-:Y:S01]  /*5870*/  FFMA.FTZ R32, R106, R107.reuse, R111 ;  /* 0x0000006b6a207223 */ /* 0x080fe2000001006f */
[----:B------:R-:W-:Y:S02]  /*5880*/  HADD2.F32 R105, -RZ, R105.H1_H1 ;  /* 0x30000069ff697230 */ /* 0x000fe40000004100 */
[----:B------:R-:W-:Y:S01]  /*5890*/  FFMA.FTZ R28, R28, R107, -R113 ;  /* 0x0000006b1c1c7223 */ /* 0x000fe20000010871 */
[----:B------:R-:W-:-:S02]  /*58a0*/  HADD2.F32 R111, -RZ, R109.H1_H1 ;  /* 0x3000006dff6f7230 */ /* 0x000fc40000004100 */
[C---:B------:R-:W-:Y:S01]  /*58b0*/  FMUL.FTZ R106, R108.reuse, R110 ;  /* 0x0000006e6c6a7220 */ /* 0x040fe20000410000 */
[----:B------:R-:W-:Y:S01]  /*58c0*/  F2FP.F16.E4M3.UNPACK_B R113, R104.H1 ;  /* 0x00000068ff71723e */ /* 0x000fe200030006ff */
[C---:B------:R-:W-:Y:S01]  /*58d0*/  FMUL.FTZ R117, R105.reuse, R110 ;  /* 0x0000006e69757220 */ /* 0x040fe20000410000 */
[----:B------:R-:W-:Y:S01]  /*58e0*/  F2FP.F16.E4M3.UNPACK_B R109, R34.H1 ;  /* 0x00000022ff6d723e */ /* 0x000fe200030006ff */
[-C--:B------:R-:W-:Y:S01]  /*58f0*/  FFMA.FTZ R107, R105, R111.reuse, -R106 ;  /* 0x0000006f696b7223 */ /* 0x080fe2000001086a */
[-C--:B------:R-:W-:Y:S01]  /*5900*/  F2FP.F16.E4M3.UNPACK_B R106, R30.reuse.H1 ;  /* 0x0000001eff6a723e */ /* 0x080fe200030006ff */
[----:B------:R-:W-:Y:S02]  /*5910*/  HADD2.F32 R115, -RZ, R113.H0_H0 ;  /* 0x20000071ff737230 */ /* 0x000fe40000004100 */
[----:B------:R-:W-:Y:S01]  /*5920*/  FFMA.FTZ R105, R108, R111, R117 ;  /* 0x0000006f6c697223 */ /* 0x000fe20000010075 */
[----:B------:R-:W-:Y:S01]  /*5930*/  HADD2.F32 R110, -RZ, R109.H0_H0 ;  /* 0x2000006dff6e7230 */ /* 0x000fe20000004100 */
[----:B------:R-:W-:Y:S01]  /*5940*/  F2FP.F16.E4M3.UNPACK_B R30, R30 ;  /* 0x0000001eff1e723e */ /* 0x000fe200020006ff */
[----:B------:R-:W-:Y:S01]  /*5950*/  HADD2.F32 R108, -RZ, R106.H0_H0 ;  /* 0x2000006aff6c7230 */ /* 0x000fe20000004100 */
[----:B------:R-:W-:Y:S01]  /*5960*/  F2FP.SATFINITE.E4M3.F32.PACK_AB_MERGE_C R9, R10, R9, RZ ;  /* 0x000000090a09723e */ /* 0x000fe200048070ff */
[----:B------:R-:W-:-:S02]  /*5970*/  HADD2.F32 R114, -RZ, R113.H1_H1 ;  /* 0x30000071ff727230 */ /* 0x000fc40000004100 */
[-C--:B------:R-:W-:Y:S01]  /*5980*/  FMUL.FTZ R117, R110, R115.reuse ;  /* 0x000000736e757220 */ /* 0x080fe20000410000 */
[----:B------:R-:W-:Y:S02]  /*5990*/  HADD2.F32 R113, -RZ, R112.H0_H0 ;  /* 0x20000070ff717230 */ /* 0x000fe40000004100 */
[C---:B------:R-:W-:Y:S01]  /*59a0*/  FMUL.FTZ R115, R108.reuse, R115 ;  /* 0x000000736c737220 */ /* 0x040fe20000410000 */
[----:B------:R-:W-:Y:S01]  /*59b0*/  HADD2.F32 R111, -RZ, R109.H1_H1 ;  /* 0x3000006dff6f7230 */ /* 0x000fe20000004100 */
[----:B------:R-:W-:Y:S01]  /*59c0*/  F2FP.SATFINITE.E4M3.F32.PACK_AB_MERGE_C R8, R11, R8, RZ ;  /* 0x000000080b08723e */ /* 0x000fe200048070ff */
[----:B------:R-:W-:Y:S02]  /*59d0*/  HADD2.F32 R109, -RZ, R106.H1_H1 ;  /* 0x3000006aff6d7230 */ /* 0x000fe40000004100 */
[-C--:B------:R-:W-:Y:S01]  /*59e0*/  FFMA.FTZ R106, R108, R113.reuse, -R117 ;  /* 0x000000716c6a7223 */ /* 0x080fe20000010875 */
[----:B------:R-:W-:Y:S02]  /*59f0*/  HADD2.F32 R112, -RZ, R112.H1_H1 ;  /* 0x30000070ff707230 */ /* 0x000fe40000004100 */
[----:B------:R-:W-:Y:S01]  /*5a00*/  FFMA.FTZ R108, R110, R113, R115 ;  /* 0x000000716e6c7223 */ /* 0x000fe20000010073 */
[----:B------:R-:W-:Y:S01]  /*5a10*/  FMUL.FTZ R116, R111, R114 ;  /* 0x000000726f747220 */ /* 0x000fe20000410000 */
[----:B------:R-:W-:Y:S01]  /*5a20*/  F2FP.F16.E4M3.UNPACK_B R110, R104 ;  /* 0x00000068ff6e723e */ /* 0x000fe200020006ff */
[C---:B------:R-:W-:Y:S01]  /*5a30*/  FMUL.FTZ R114, R109.reuse, R114 ;  /* 0x000000726d727220 */ /* 0x040fe20000410000 */
[----:B------:R-:W-:Y:S01]  /*5a40*/  F2FP.F16.E4M3.UNPACK_B R104, R34 ;  /* 0x00000022ff68723e */ /* 0x000fe200020006ff */
[-C--:B------:R-:W-:Y:S01]  /*5a50*/  FFMA.FTZ R117, R109, R112.reuse, -R116 ;  /* 0x000000706d757223 */ /* 0x080fe20000010874 */
[----:B------:R-:W-:Y:S01]  /*5a60*/  F2FP.F16.E4M3.UNPACK_B R109, R103 ;  /* 0x00000067ff6d723e */ /* 0x000fe200020006ff */
[----:B------:R-:W-:Y:S01]  /*5a70*/  FFMA.FTZ R119, R111, R112, R114 ;  /* 0x000000706f777223 */ /* 0x000fe20000010072 */
[----:B------:R-:W-:Y:S01]  /*5a80*/  HADD2.F32 R111, -RZ, R110.H0_H0 ;  /* 0x2000006eff6f7230 */ /* 0x000fe20000004100 */
[----:B------:R-:W-:Y:S01]  /*5a90*/  F2FP.SATFINITE.E4M3.F32.PACK_AB_MERGE_C R32, R105, R32, R9 ;  /* 0x000000206920723e */ /* 0x000fe20004807009 */
[----:B------:R-:W-:Y:S01]  /*5aa0*/  HADD2.F32 R34, -RZ, R30.H0_H0 ;  /* 0x2000001eff227230 */ /* 0x000fe20000004100 */
[----:B------:R-:W-:Y:S01]  /*5ab0*/  F2FP.F16.E4M3.UNPACK_B R10, R33 ;  /* 0x00000021ff0a723e */ /* 0x000fe200020006ff */
[----:B------:R-:W-:Y:S01]  /*5ac0*/  HADD2.F32 R103, -RZ, R104.H0_H0 ;  /* 0x20000068ff677230 */ /* 0x000fe20000004100 */
[----:B------:R-:W-:Y:S01]  /*5ad0*/  F2FP.F16.E4M3.UNPACK_B R11, R7 ;  /* 0x00000007ff0b723e */ /* 0x000fe200020006ff */
[----:B------:R-:W-:-:S02]  /*5ae0*/  HADD2.F32 R113, -RZ, R110.H1_H1 ;  /* 0x3000006eff717230 */ /* 0x000fc40000004100 */
[-C--:B------:R-:W-:Y:S01]  /*5af0*/  FMUL.FTZ R112, R34, R111.reuse ;  /* 0x0000006f22707220 */ /* 0x080fe20000410000 */
[----:B------:R-:W-:Y:S02]  /*5b00*/  HADD2.F32 R104, -RZ, R104.H1_H1 ;  /* 0x30000068ff687230 */ /* 0x000fe40000004100 */
[----:B------:R-:W-:Y:S01]  /*5b10*/  FMUL.FTZ R115, R103, R111 ;  /* 0x0000006f67737220 */ /* 0x000fe20000410000 */
[----:B------:R-:W-:Y:S01]  /*5b20*/  HADD2.F32 R30, -RZ, R30.H1_H1 ;  /* 0x3000001eff1e7230 */ /* 0x000fe20000004100 */
[----:B------:R-:W-:Y:S01]  /*5b30*/  F2FP.F16.E4M3.UNPACK_B R9, R29 ;  /* 0x0000001dff09723e */ /* 0x000fe200020006ff */
[--C-:B------:R-:W-:Y:S02]  /*5b40*/  HADD2.F32 R110, -RZ, R109.reuse.H0_H0 ;  /* 0x2000006dff6e7230 */ /* 0x100fe40000004100 */
[-C--:B------:R-:W-:Y:S01]  /*5b50*/  FMUL.FTZ R111, R104, R113.reuse ;  /* 0x00000071686f7220 */ /* 0x080fe20000410000 */
[----:B------:R-:W-:Y:S02]  /*5b60*/  HADD2.F32 R109, -RZ, R109.H1_H1 ;  /* 0x3000006dff6d7230 */ /* 0x000fe40000004100 */
[----:B------:R-:W-:Y:S01]  /*5b70*/  FMUL.FTZ R113, R30, R113 ;  /* 0x000000711e717220 */ /* 0x000fe20000410000 */
[----:B------:R-:W-:Y:S01]  /*5b80*/  F2FP.SATFINITE.E4M3.F32.PACK_AB_MERGE_C R117, R117, R106, RZ ;  /* 0x0000006a7575723e */ /* 0x000fe200048070ff */
[-C--:B------:R-:W-:Y:S01]  /*5b90*/  FFMA.FTZ R115, R34, R110.reuse, -R115 ;  /* 0x0000006e22737223 */ /* 0x080fe20000010873 */
[----:B------:R-:W-:Y:S01]  /*5ba0*/  FFMA.FTZ R34, R103, R110, R112 ;  /* 0x0000006e67227223 */ /* 0x000fe20000010070 */
[----:B------:R-:W-:Y:S01]  /*5bb0*/  FFMA.FTZ R113, R104, R109, R113 ;  /* 0x0000006d68717223 */ /* 0x000fe20000010071 */
[----:B------:R-:W-:Y:S01]  /*5bc0*/  F2FP.SATFINITE.E4M3.F32.PACK_AB_MERGE_C R28, R107, R28, R8 ;  /* 0x0000001c6b1c723e */ /* 0x000fe20004807008 */
[--C-:B------:R-:W-:Y:S01]  /*5bd0*/  HADD2.F32 R103, -RZ, R10.reuse.H0_H0 ;  /* 0x2000000aff677230 */ /* 0x100fe20000004100 */
[----:B------:R-:W-:Y:S01]  /*5be0*/  F2FP.SATFINITE.E4M3.F32.PACK_AB_MERGE_C R108, R119, R108, RZ ;  /* 0x0000006c776c723e */ /* 0x000fe200048070ff */
[----:B------:R-:W-:Y:S01]  /*5bf0*/  HADD2.F32 R106, -RZ, R11.H0_H0 ;  /* 0x2000000bff6a7230 */ /* 0x000fe20000004100 */
[----:B------:R-:W-:Y:S01]  /*5c00*/  F2FP.F16.E4M3.UNPACK_B R104, R6 ;  /* 0x00000006ff68723e */ /* 0x000fe200020006ff */
[----:B------:R-:W-:Y:S01]  /*5c10*/  HADD2.F32 R8, -RZ, R9.H0_H0 ;  /* 0x20000009ff087230 */ /* 0x000fe20000004100 */
[----:B------:R-:W-:Y:S01]  /*5c20*/  F2FP.SATFINITE.E4M3.F32.PACK_AB_MERGE_C R34, R113, R34, R108 ;  /* 0x000000227122723e */ /* 0x000fe2000480706c */
[----:B------:R-:W-:-:S02]  /*5c30*/  HADD2.F32 R10, -RZ, R10.H1_H1 ;  /* 0x3000000aff0a7230 */ /* 0x000fc40000004100 */
[CC--:B------:R-:W-:Y:S01]  /*5c40*/  FMUL.FTZ R107, R103.reuse, R106.reuse ;  /* 0x0000006a676b7220 */ /* 0x0c0fe20000410000 */
[--C-:B------:R-:W-:Y:S02]  /*5c50*/  HADD2.F32 R105, -RZ, R104.reuse.H0_H0 ;  /* 0x20000068ff697230 */ /* 0x100fe40000004100 */
[C---:B------:R-:W-:Y:S01]  /*5c60*/  FMUL.FTZ R108, R8.reuse, R106 ;  /* 0x0000006a086c7220 */ /* 0x040fe20000410000 */
[----:B------:R-:W-:Y:S01]  /*5c70*/  HADD2.F32 R106, -RZ, R11.H1_H1 ;  /* 0x3000000bff6a7230 */ /* 0x000fe20000004100 */
[----:B------:R-:W-:Y:S01]  /*5c80*/  F2FP.F16.E4M3.UNPACK_B R33, R33.H1 ;  /* 0x00000021ff21723e */ /* 0x000fe200030006ff */
[----:B------:R-:W-:Y:S02]  /*5c90*/  HADD2.F32 R11, -RZ, R9.H1_H1 ;  /* 0x30000009ff0b7230 */ /* 0x000fe40000004100 */
[-C--:B------:R-:W-:Y:S01]  /*5ca0*/  FFMA.FTZ R8, R8, R105.reuse, -R107 ;  /* 0x0000006908087223 */ /* 0x080fe2000001086b */
[----:B------:R-:W-:Y:S01]  /*5cb0*/  FFMA.FTZ R9, R103, R105, R108 ;  /* 0x0000006967097223 */ /* 0x000fe2000001006c */
[----:B------:R-:W-:-:S02]  /*5cc0*/  HADD2.F32 R104, -RZ, R104.H1_H1 ;  /* 0x30000068ff687230 */ /* 0x000fc40000004100 */
[-C--:B------:R-:W-:Y:S01]  /*5cd0*/  FMUL.FTZ R108, R10, R106.reuse ;  /* 0x0000006a0a6c7220 */ /* 0x080fe20000410000 */
[C---:B------:R-:W-:Y:S01]  /*5ce0*/  FMUL.FTZ R103, R11.reuse, R106 ;  /* 0x0000006a0b677220 */ /* 0x040fe20000410000 */
[----:B------:R-:W-:Y:S01]  /*5cf0*/  F2FP.F16.E4M3.UNPACK_B R105, R7.H1 ;  /* 0x00000007ff69723e */ /* 0x000fe200030006ff */
[----:B------:R-:W-:Y:S01]  /*5d00*/  FFMA.FTZ R30, R30, R109, -R111 ;  /* 0x0000006d1e1e7223 */ /* 0x000fe2000001086f */
[----:B------:R-:W-:Y:S01]  /*5d10*/  F2FP.F16.E4M3.UNPACK_B R29, R29.H1 ;  /* 0x0000001dff1d723e */ /* 0x000fe200030006ff */
[-C--:B------:R-:W-:Y:S01]  /*5d20*/  FFMA.FTZ R11, R11, R104.reuse, -R108 ;  /* 0x000000680b0b7223 */ /* 0x080fe2000001086c */
[----:B------:R-:W-:Y:S01]  /*5d30*/  FFMA.FTZ R10, R10, R104, R103 ;  /* 0x000000680a0a7223 */ /* 0x000fe20000010067 */
[----:B------:R-:W-:Y:S01]  /*5d40*/  F2FP.F16.E4M3.UNPACK_B R6, R6.H1 ;  /* 0x00000006ff06723e */ /* 0x000fe200030006ff */
[----:B------:R-:W-:Y:S01]  /*5d50*/  HADD2.F32 R103, -RZ, R33.H0_H0 ;  /* 0x20000021ff677230 */ /* 0x000fe20000004100 */
[-C--:B------:R-:W-:Y:S01]  /*5d60*/  F2FP.F16.E4M3.UNPACK_B R113, R5.reuse ;  /* 0x00000005ff71723e */ /* 0x080fe200020006ff */
[----:B------:R-:W-:Y:S01]  /*5d70*/  HADD2.F32 R108, -RZ, R105.H0_H0 ;  /* 0x20000069ff6c7230 */ /* 0x000fe20000004100 */
[----:B------:R-:W-:Y:S01]  /*5d80*/  F2FP.F16.E4M3.UNPACK_B R114, R5.H1 ;  /* 0x00000005ff72723e */ /* 0x000fe200030006ff */
[----:B------:R-:W-:Y:S01]  /*5d90*/  HADD2.F32 R7, -RZ, R29.H0_H0 ;  /* 0x2000001dff077230 */ /* 0x000fe20000004100 */
[----:B------:R-:W-:Y:S01]  /*5da0*/  F2FP.F16.E4M3.UNPACK_B R109, R4 ;  /* 0x00000004ff6d723e */ /* 0x000fe200020006ff */
[----:B------:R-:W-:-:S02]  /*5db0*/  HADD2.F32 R106, -RZ, R6.H0_H0 ;  /* 0x20000006ff6a7230 */ /* 0x000fc40000004100 */
[-C--:B------:R-:W-:Y:S01]  /*5dc0*/  FMUL.FTZ R110, R103, R108.reuse ;  /* 0x0000006c676e7220 */ /* 0x080fe20000410000 */
[----:B------:R-:W-:Y:S02]  /*5dd0*/  HADD2.F32 R29, -RZ, R29.H1_H1 ;  /* 0x3000001dff1d7230 */ /* 0x000fe40000004100 */
[C---:B------:R-:W-:Y:S01]  /*5de0*/  FMUL.FTZ R108, R7.reuse, R108 ;  /* 0x0000006c076c7220 */ /* 0x040fe20000410000 */
[----:B------:R-:W-:Y:S01]  /*5df0*/  HADD2.F32 R104, -RZ, R33.H1_H1 ;  /* 0x30000021ff687230 */ /* 0x000fe20000004100 */
[-C--:B------:R-:W-:Y:S01]  /*5e00*/  F2FP.F16.E4M3.UNPACK_B R33, R31.reuse ;  /* 0x0000001fff21723e */ /* 0x080fe200020006ff */
[----:B------:R-:W-:Y:S01]  /*5e10*/  HADD2.F32 R105, -RZ, R105.H1_H1 ;  /* 0x30000069ff697230 */ /* 0x000fe20000004100 */
[----:B------:R-:W-:Y:S01]  /*5e20*/  F2FP.F16.E4M3.UNPACK_B R31, R31.H1 ;  /* 0x0000001fff1f723e */ /* 0x000fe200030006ff */
[----:B------:R-:W-:Y:S02]  /*5e30*/  HADD2.F32 R107, -RZ, R6.H1_H1 ;  /* 0x30000006ff6b7230 */ /* 0x000fe40000004100 */
[-C--:B------:R-:W-:Y:S01]  /*5e40*/  FFMA.FTZ R6, R7, R106.reuse, -R110 ;  /* 0x0000006a07067223 */ /* 0x080fe2000001086e */
[----:B------:R-:W-:Y:S01]  /*5e50*/  FFMA.FTZ R7, R103, R106, R108 ;  /* 0x0000006a67077223 */ /* 0x000fe2000001006c */
[CC--:B------:R-:W-:Y:S01]  /*5e60*/  FMUL.FTZ R112, R104.reuse, R105.reuse ;  /* 0x0000006968707220 */ /* 0x0c0fe20000410000 */
[C---:B------:R-:W-:Y:S01]  /*5e70*/  FMUL.FTZ R103, R29.reuse, R105 ;  /* 0x000000691d677220 */ /* 0x040fe20000410000 */
[-C--:B------:R-:W-:Y:S01]  /*5e80*/  F2FP.F16.E4M3.UNPACK_B R105, R35.reuse ;  /* 0x00000023ff69723e */ /* 0x080fe200020006ff */
[----:B------:R-:W-:Y:S01]  /*5e90*/  HADD2.F32 R5, -RZ, R114.H0_H0 ;  /* 0x20000072ff057230 */ /* 0x000fe20000004100 */
[----:B------:R-:W-:Y:S01]  /*5ea0*/  F2FP.F16.E4M3.UNPACK_B R106, R35.H1 ;  /* 0x00000023ff6a723e */ /* 0x000fe200030006ff */
[-C--:B------:R-:W-:Y:S01]  /*5eb0*/  FFMA.FTZ R29, R29, R107.reuse, -R112 ;  /* 0x0000006b1d1d7223 */ /* 0x080fe20000010870 */
[----:B------:R-:W-:Y:S01]  /*5ec0*/  FFMA.FTZ R104, R104, R107, R103 ;  /* 0x0000006b68687223 */ /* 0x000fe20000010067 */
[----:B------:R-:W-:Y:S01]  /*5ed0*/  F2FP.F16.E4M3.UNPACK_B R110, R4.H1 ;  /* 0x00000004ff6e723e */ /* 0x000fe200030006ff */
[----:B------:R-:W-:Y:S01]  /*5ee0*/  HADD2.F32 R35, -RZ, R33.H0_H0 ;  /* 0x20000021ff237230 */ /* 0x000fe20000004100 */
[----:B------:R-:W-:Y:S01]  /*5ef0*/  F2FP.SATFINITE.E4M3.F32.PACK_AB_MERGE_C R30, R30, R115, R117 ;  /* 0x000000731e1e723e */ /* 0x000fe20004807075 */
[----:B------:R-:W-:Y:S01]  /*5f00*/  HADD2.F32 R107, -RZ, R105.H0_H0 ;  /* 0x20000069ff6b7230 */ /* 0x000fe20000004100 */
[----:B------:R-:W-:Y:S01]  /*5f10*/  F2FP.SATFINITE.E4M3.F32.PACK_AB_MERGE_C R6, R29, R6, RZ ;  /* 0x000000061d06723e */ /* 0x000fe200048070ff */
[----:B------:R-:W-:Y:S01]  /*5f20*/  HADD2.F32 R4, -RZ, R113.H0_H0 ;  /* 0x20000071ff047230 */ /* 0x000fe20000004100 */
        /* <DEDUP_REMOVED lines=9> */
[----:B------:R-:W-:Y:S02]  /*5fc0*/  HADD2.F32 R114, -RZ, R114.H1_H1 ;  /* 0x30000072ff727230 */ /* 0x000fe40000004100 */
[----:B------:R-:W-:Y:S01]  /*5fd0*/  FMUL.FTZ R115, R103, R5 ;  /* 0x0000000567737220 */ /* 0x000fe20000410000 */
[----:B------:R-:W-:-:S02]  /*5fe0*/  HADD2.F32 R31, -RZ, R31.H1_H1 ;  /* 0x3000001fff1f7230 */ /* 0x000fc40000004100 */
[-C--:B------:R-:W-:Y:S01]  /*5ff0*/  FFMA.FTZ R4, R35, R112.reuse, -R116 ;  /* 0x0000007023047223 */ /* 0x080fe20000010874 */
[--C-:B------:R-:W-:Y:S02]  /*6000*/  HADD2.F32 R111, -RZ, R110.reuse.H0_H0 ;  /* 0x2000006eff6f7230 */ /* 0x100fe40000004100 */
[----:B------:R-:W-:Y:S01]  /*6010*/  FFMA.FTZ R5, R107, R112, R118 ;  /* 0x000000706b057223 */ /* 0x000fe20000010076 */
[----:B------:R-:W-:Y:S02]  /*6020*/  HADD2.F32 R105, -RZ, R105.H1_H1 ;  /* 0x30000069ff697230 */ /* 0x000fe40000004100 */
[-C--:B------:R-:W-:Y:S01]  /*6030*/  FMUL.FTZ R116, R106, R114.reuse ;  /* 0x000000726a747220 */ /* 0x080fe20000410000 */
[----:B------:R-:W-:Y:S02]  /*6040*/  HADD2.F32 R112, -RZ, R113.H1_H1 ;  /* 0x30000071ff707230 */ /* 0x000fe40000004100 */
[----:B------:R-:W-:Y:S01]  /*6050*/  FMUL.FTZ R35, R31, R114 ;  /* 0x000000721f237220 */ /* 0x000fe20000410000 */
[----:B------:R-:W-:-:S02]  /*6060*/  HADD2.F32 R110, -RZ, R110.H1_H1 ;  /* 0x3000006eff6e7230 */ /* 0x000fc40000004100 */
[-C--:B------:R-:W-:Y:S01]  /*6070*/  FFMA.FTZ R115, R108, R111.reuse, R115 ;  /* 0x0000006f6c737223 */ /* 0x080fe20000010073 */
[----:B------:R-:W-:Y:S02]  /*6080*/  HADD2.F32 R33, -RZ, R33.H1_H1 ;  /* 0x30000021ff217230 */ /* 0x000fe40000004100 */
[----:B------:R-:W-:Y:S01]  /*6090*/  FFMA.FTZ R120, R103, R111, -R120 ;  /* 0x0000006f67787223 */ /* 0x000fe20000010878 */
[----:B------:R-:W-:Y:S02]  /*60a0*/  HADD2.F32 R108, -RZ, R109.H1_H1 ;  /* 0x3000006dff6c7230 */ /* 0x000fe40000004100 */
[----:B------:R-:W-:Y:S01]  /*60b0*/  FMUL.FTZ R114, R105, R112 ;  /* 0x0000007069727220 */ /* 0x000fe20000410000 */
[----:B------:R-:W-:Y:S01]  /*60c0*/  FFMA.FTZ R31, R31, R110, -R116 ;  /* 0x0000006e1f1f7223 */ /* 0x000fe20000010874 */
[C---:B------:R-:W-:Y:S01]  /*60d0*/  FMUL.FTZ R112, R33.reuse, R112 ;  /* 0x0000007021707220 */ /* 0x040fe20000410000 */
[----:B------:R-:W-:Y:S01]  /*60e0*/  FFMA.FTZ R106, R106, R110, R35 ;  /* 0x0000006e6a6a7223 */ /* 0x000fe20000010023 */
[----:B------:R-:W-:-:S02]  /*60f0*/  FFMA.FTZ R33, R33, R108, -R114 ;  /* 0x0000006c21217223 */ /* 0x000fc40000010872 */
[----:B------:R-:W-:Y:S01]  /*6100*/  FFMA.FTZ R112, R105, R108, R112 ;  /* 0x0000006c69707223 */ /* 0x000fe20000010070 */
[----:B------:R-:W-:Y:S02]  /*6110*/  F2FP.SATFINITE.E4M3.F32.PACK_AB_MERGE_C R31, R31, R120, RZ ;  /* 0x000000781f1f723e */ /* 0x000fe400048070ff */
[----:B------:R-:W-:Y:S02]  /*6120*/  F2FP.SATFINITE.E4M3.F32.PACK_AB_MERGE_C R106, R106, R115, RZ ;  /* 0x000000736a6a723e */ /* 0x000fe400048070ff */
[----:B------:R-:W-:Y:S02]  /*6130*/  F2FP.SATFINITE.E4M3.F32.PACK_AB_MERGE_C R31, R33, R4, R31 ;  /* 0x00000004211f723e */ /* 0x000fe4000480701f */
[----:B------:R-:W-:Y:S02]  /*6140*/  F2FP.SATFINITE.E4M3.F32.PACK_AB_MERGE_C R33, R10, R9, R7 ;  /* 0x000000090a21723e */ /* 0x000fe40004807007 */
[----:B------:R-:W-:-:S07]  /*6150*/  F2FP.SATFINITE.E4M3.F32.PACK_AB_MERGE_C R35, R112, R5, R106 ;  /* 0x000000057023723e */ /* 0x000fce000480706a */
.L_x_1462:
[----:B------:R-:W-:Y:S05]  /*6160*/  BSYNC B2 ;  /* 0x0000000000027941 */ /* 0x000fea0003800000 */
.L_x_1461:
[----:B------:R-:W-:Y:S02]  /*6170*/  ISETP.GE.AND P5, PT, R101, R98, PT ;  /* 0x000000626500720c */ /* 0x000fe40003fa6270 */
[----:B------:R-:W-:-:S11]  /*6180*/  P2R R5, PR, RZ, 0x1 ;  /* 0x00000001ff057803 */ /* 0x000fd60000000000 */
[--C-:B------:R-:W-:Y:S02]  /*6190*/  @!P5 SHF.R.S32.HI R4, RZ, 0x1f, R101.reuse ;  /* 0x0000001fff04d819 */ /* 0x100fe40000011465 */
[----:B------:R-:W-:-:S04]  /*61a0*/  @!P5 IADD3 R7, P0, P6, R44, R84, R101 ;  /* 0x000000542c07d210 */ /* 0x000fc80007e1e065 */
[----:B------:R-:W-:Y:S02]  /*61b0*/  @!P5 IADD3.X R8, R0, R97, R4, P0, P6 ;  /* 0x000000610008d210 */ /* 0x000fe400007ec404 */
[----:B------:R-:W-:Y:S02]  /*61c0*/  IADD3 R4, P6, R99, R76, RZ ;  /* 0x0000004c63047210 */ /* 0x000fe40007fde0ff */
[----:B------:R-:W-:-:S03]  /*61d0*/  ISETP.NE.AND P0, PT, R5, RZ, PT ;  /* 0x000000ff0500720c */ /* 0x000fc60003f05270 */
[----:B------:R-:W-:Y:S01]  /*61e0*/  IMAD.X R5, R102, 0x1, R77, P6 ;  /* 0x0000000166057824 */ /* 0x000fe200030e064d */
[----:B------:R-:W-:-:S04]  /*61f0*/  @!P5 IADD3 R6, P6, R7, R76, RZ ;  /* 0x0000004c0706d210 */ /* 0x000fc80007fde0ff */
[----:B-1----:R1:W-:Y:S01]  /*6200*/  STG.E.128 desc[UR46][R4.64], R28 ;  /* 0x0000001c04007986 */ /* 0x0023e2000c101d2e */
[----:B------:R-:W-:-:S05]  /*6210*/  @!P5 IMAD.X R7, R8, 0x1, R77, P6 ;  /* 0x000000010807d824 */ /* 0x000fca00030e064d */
[----:B--2---:R1:W-:Y:S03]  /*6220*/  @!P5 STG.E.128 desc[UR46][R6.64], R32 ;  /* 0x000000200600d986 */ /* 0x0043e6000c101d2e */
.L_x_1460:
[----:B------:R-:W-:Y:S05]  /*6230*/  BSYNC B1 ;  /* 0x0000000000017941 */ /* 0x000fea0003800000 */
.L_x_1459:
[----:B------:R-:W-:Y:S01]  /*6240*/  ISETP.GE.OR P5, PT, R219, R90, P1 ;  /* 0x0000005adb00720c */ /* 0x000fe20000fa6670 */
[-C--:B-12---:R-:W-:Y:S02]  /*6250*/  IMAD R4, R69, R82.reuse, RZ ;  /* 0x0000005245047224 */ /* 0x086fe400078e02ff */
[----:B------:R-:W-:-:S04]  /*6260*/  IMAD.WIDE.U32 R80, R219, R82, R80 ;  /* 0x00000052db507225 */ /* 0x000fc800078e0050 */
[----:B------:R-:W-:-:S06]  /*6270*/  IMAD R31, R219, R83, R4 ;  /* 0x00000053db1f7224 */ /* 0x000fcc00078e0204 */
[----:B------:R-:W-:Y:S05]  /*6280*/  @P5 BRA `(.L_x_1449) ;  /* 0x0000001000485947 */ /* 0x000fea0003800000 */
[----:B------:R-:W-:Y:S01]  /*6290*/  SEL R100, R71, R100, !P0 ;  /* 0x0000006447647207 */ /* 0x000fe20004000000 */
[----:B------:R-:W-:Y:S01]  /*62a0*/  IMAD.IADD R31, R81, 0x1, R31 ;  /* 0x00000001511f7824 */ /* 0x000fe200078e021f */
[----:B------:R-:W-:Y:S01]  /*62b0*/  IADD3 R29, P5, P6, R44, R80, R74 ;  /* 0x000000502c1d7210 */ /* 0x000fe20007ebe04a */
[----:B------:R-:W-:Y:S01]  /*62c0*/  BSSY B1, `(.L_x_1463) ;  /* 0x00000ea000017945 */ /* 0x000fe20003800000 */
[----:B------:R-:W-:Y:S02]  /*62d0*/  SHF.R.S32.HI R5, RZ, 0x1f, R100 ;  /* 0x0000001fff057819 */ /* 0x000fe40000011464 */
[----:B------:R-:W-:Y:S02]  /*62e0*/  IADD3.X R4, R0, R31, R86, P5, P6 ;  /* 0x0000001f00047210 */ /* 0x000fe40002fec456 */
[----:B------:R-:W-:Y:S02]  /*62f0*/  LEA.HI R100, R5, R100, RZ, 0x5 ;  /* 0x0000006405647211 */ /* 0x000fe400078f28ff */
[----:B------:R-:W-:-:S02]  /*6300*/  IADD3 R28, P5, R29, R76, RZ ;  /* 0x0000004c1d1c7210 */ /* 0x000fc40007fbe0ff */
[----:B------:R-:W-:Y:S02]  /*6310*/  LEA.HI.SX32 R100, R100, R79, 0x1b ;  /* 0x0000004f64647211 */ /* 0x000fe400078fdaff */
[----:B------:R-:W-:Y:S01]  /*6320*/  SHF.R.U32.HI R7, RZ, 0x3, R203 ;  /* 0x00000003ff077819 */ /* 0x000fe200000116cb */
[----:B------:R-:W-:Y:S01]  /*6330*/  IMAD.X R29, R4, 0x1, R77, P5 ;  /* 0x00000001041d7824 */ /* 0x000fe200028e064d */
[----:B------:R-:W-:Y:S01]  /*6340*/  SHF.R.S32.HI R5, RZ, 0x1f, R100 ;  /* 0x0000001fff057819 */ /* 0x000fe20000011464 */
[----:B------:R-:W-:-:S03]  /*6350*/  IMAD.SHL.U32 R33, R100, 0x10, RZ ;  /* 0x0000001064217824 */ /* 0x000fc600078e00ff */
[----:B------:R-:W-:Y:S02]  /*6360*/  LEA.HI R5, R5, R100, RZ, 0x3 ;  /* 0x0000006405057211 */ /* 0x000fe400078f18ff */
[----:B------:R-:W-:-:S03]  /*6370*/  LOP3.LUT R4, R203, 0x70, R33, 0xf8, !PT ;  /* 0x00000070cb047812 */ /* 0x000fc600078ef821 */
[----:B------:R-:W-:Y:S01]  /*6380*/  IMAD.SHL.U32 R6, R5, 0x400, RZ ;  /* 0x0000040005067824 */ /* 0x000fe200078e00ff */
[----:B------:R-:W-:-:S04]  /*6390*/  LOP3.LUT R5, R4, R7, RZ, 0x3c, !PT ;  /* 0x0000000704057212 */ /* 0x000fc800078e3cff */
[----:B------:R-:W-:-:S04]  /*63a0*/  LOP3.LUT R6, R6, 0xffffe000, RZ, 0xc0, !PT ;  /* 0xffffe00006067812 */ /* 0x000fc800078ec0ff */
[----:B------:R-:W-:Y:S01]  /*63b0*/  IADD3 R7, R5, R6, R212 ;  /* 0x0000000605077210 */ /* 0x000fe20007ffe0d4 */
[----:B------:R-:W-:-:S04]  /*63c0*/  IMAD R5, R192, 0x4000, R41 ;  /* 0x00004000c0057824 */ /* 0x000fc800078e0229 */
[----:B------:R-:W-:Y:S02]  /*63d0*/  IMAD R7, R192, 0x4000, R7 ;  /* 0x00004000c0077824 */ /* 0x000fe400078e0207 */
[C---:B------:R-:W-:Y:S02]  /*63e0*/  IMAD.IADD R5, R16.reuse, 0x1, R5 ;  /* 0x0000000110057824 */ /* 0x040fe400078e0205 */
[----:B------:R-:W-:-:S04]  /*63f0*/  IMAD.IADD R8, R16, 0x1, R7 ;  /* 0x0000000110087824 */ /* 0x000fc800078e0207 */
[----:B------:R-:W1:Y:S04]  /*6400*/  LDS.128 R4, [R5+0x20000] ;  /* 0x0200000005047984 */ /* 0x000e680000000c00 */
[----:B------:R-:W2:Y:S01]  /*6410*/  LDS.128 R8, [R8+0x20000] ;  /* 0x0200000008087984 */ /* 0x000ea20000000c00 */
[----:B------:R-:W-:Y:S05]  /*6420*/  @P4 BRA `(.L_x_1464) ;  /* 0x0000000c004c4947 */ /* 0x000fea0003800000 */
[----:B------:R-:W-:Y:S01]  /*6430*/  SHF.R.U32.HI R83, RZ, 0x8, R13 ;  /* 0x00000008ff537819 */ /* 0x000fe2000001160d */
[----:B-1----:R-:W-:Y:S01]  /*6440*/  IMAD.MOV.U32 R24, RZ, RZ, R4 ;  /* 0x000000ffff187224 */ /* 0x002fe200078e0004 */
[----:B------:R-:W-:Y:S01]  /*6450*/  LOP3.LUT R35, R13, 0xff0000ff, RZ, 0xc0, !PT ;  /* 0xff0000ff0d237812 */ /* 0x000fe200078ec0ff */
[----:B--2---:R-:W-:Y:S01]  /*6460*/  IMAD.MOV.U32 R26, RZ, RZ, R8 ;  /* 0x000000ffff1a7224 */ /* 0x004fe200078e0008 */
[----:B------:R-:W-:Y:S01]  /*6470*/  SHF.R.U32.HI R82, RZ, 0x8, R15 ;  /* 0x00000008ff527819 */ /* 0x000fe2000001160f */
[----:B------:R-:W-:Y:S01]  /*6480*/  IMAD.SHL.U32 R4, R83, 0x100, RZ ;  /* 0x0000010053047824 */ /* 0x000fe200078e00ff */
[----:B------:R-:W-:Y:S01]  /*6490*/  SHF.R.U32.HI R30, RZ, 0x8, R27 ;  /* 0x00000008ff1e7819 */ /* 0x000fe2000001161b */
[----:B------:R-:W-:Y:S01]  /*64a0*/  IMAD.MOV.U32 R12, RZ, RZ, R5 ;  /* 0x000000ffff0c7224 */ /* 0x000fe200078e0005 */
[----:B------:R-:W-:Y:S02]  /*64b0*/  SHF.R.U32.HI R85, RZ, 0x10, R15 ;  /* 0x00000010ff557819 */ /* 0x000fe4000001160f */
[----:B------:R-:W-:Y:S01]  /*64c0*/  LOP3.LUT R35, R35, 0xff00, R4, 0xf8, !PT ;  /* 0x0000ff0023237812 */ /* 0x000fe200078ef804 */
[----:B------:R-:W-:Y:S01]  /*64d0*/  IMAD.SHL.U32 R4, R82, 0x100, RZ ;  /* 0x0000010052047824 */ /* 0x000fe200078e00ff */
[----:B------:R-:W-:Y:S01]  /*64e0*/  LOP3.LUT R15, R15, 0xff0000ff, RZ, 0xc0, !PT ;  /* 0xff0000ff0f0f7812 */ /* 0x000fe200078ec0ff */
[----:B------:R-:W-:Y:S01]  /*64f0*/  IMAD.SHL.U32 R8, R30, 0x100, RZ ;  /* 0x000001001e087824 */ /* 0x000fe200078e00ff */
[----:B------:R-:W-:-:S02]  /*6500*/  SHF.R.U32.HI R84, RZ, 0x10, R25 ;  /* 0x00000010ff547819 */ /* 0x000fc40000011619 */
[----:B------:R-:W-:Y:S02]  /*6510*/  SHF.R.U32.HI R34, RZ, 0x8, R25 ;  /* 0x00000008ff227819 */ /* 0x000fe40000011619 */
[----:B------:R-:W-:Y:S02]  /*6520*/  LOP3.LUT R14, R25, 0xff0000ff, RZ, 0xc0, !PT ;  /* 0xff0000ff190e7812 */ /* 0x000fe400078ec0ff */
[----:B------:R-:W-:Y:S01]  /*6530*/  LOP3.LUT R25, R27, 0xff0000ff, RZ, 0xc0, !PT ;  /* 0xff0000ff1b197812 */ /* 0x000fe200078ec0ff */
[----:B------:R-:W-:Y:S01]  /*6540*/  IMAD.SHL.U32 R5, R34, 0x100, RZ ;  /* 0x0000010022057824 */ /* 0x000fe200078e00ff */
[----:B------:R-:W-:Y:S01]  /*6550*/  SHF.R.U32.HI R97, RZ, 0x10, R13 ;  /* 0x00000010ff617819 */ /* 0x000fe2000001160d */
[----:B------:R-:W-:Y:S01]  /*6560*/  IMAD.MOV.U32 R13, RZ, RZ, R6 ;  /* 0x000000ffff0d7224 */ /* 0x000fe200078e0006 */
[----:B------:R-:W-:Y:S01]  /*6570*/  LOP3.LUT R15, R15, 0xff00, R4, 0xf8, !PT ;  /* 0x0000ff000f0f7812 */ /* 0x000fe200078ef804 */
[----:B------:R-:W-:Y:S01]  /*6580*/  IMAD.U32 R4, R85, 0x10000, RZ ;  /* 0x0001000055047824 */ /* 0x000fe200078e00ff */
[----:B------:R-:W-:Y:S01]  /*6590*/  SHF.R.U32.HI R32, RZ, 0x10, R27 ;  /* 0x00000010ff207819 */ /* 0x000fe2000001161b */
[----:B------:R-:W-:Y:S01]  /*65a0*/  IMAD.U32 R6, R97, 0x10000, RZ ;  /* 0x0001000061067824 */ /* 0x000fe200078e00ff */
[----:B------:R-:W-:-:S02]  /*65b0*/  LOP3.LUT R82, R25, 0xff00, R8, 0xf8, !PT ;  /* 0x0000ff0019527812 */ /* 0x000fc400078ef808 */
[----:B------:R-:W-:Y:S02]  /*65c0*/  F2FP.F16.E4M3.UNPACK_B R34, R96.H1 ;  /* 0x00000060ff22723e */ /* 0x000fe400030006ff */
[----:B------:R-:W-:Y:S02]  /*65d0*/  F2FP.F16.E4M3.UNPACK_B R27, R26.H1 ;  /* 0x0000001aff1b723e */ /* 0x000fe400030006ff */
[----:B------:R-:W-:Y:S02]  /*65e0*/  F2FP.F16.E4M3.UNPACK_B R25, R24.H1 ;  /* 0x00000018ff19723e */ /* 0x000fe400030006ff */
[----:B------:R-:W-:Y:S01]  /*65f0*/  LOP3.LUT R83, R14, 0xff00, R5, 0xf8, !PT ;  /* 0x0000ff000e537812 */ /* 0x000fe200078ef805 */
[----:B------:R-:W-:Y:S01]  /*6600*/  HADD2.F32 R5, -RZ, R34.H0_H0 ;  /* 0x20000022ff057230 */ /* 0x000fe20000004100 */
[----:B------:R-:W-:Y:S01]  /*6610*/  LOP3.LUT R4, R15, 0xff0000, R4, 0xf8, !PT ;  /* 0x00ff00000f047812 */ /* 0x000fe200078ef804 */
[----:B------:R-:W-:Y:S01]  /*6620*/  HADD2.F32 R15, -RZ, R27.H0_H0 ;  /* 0x2000001bff0f7230 */ /* 0x000fe20000004100 */
[----:B------:R-:W-:Y:S01]  /*6630*/  F2FP.F16.E4M3.UNPACK_B R30, R94.H1 ;  /* 0x0000005eff1e723e */ /* 0x000fe200030006ff */
[----:B------:R-:W-:Y:S01]  /*6640*/  HADD2.F32 R14, -RZ, R25.H0_H0 ;  /* 0x20000019ff0e7230 */ /* 0x000fe20000004100 */
[----:B------:R-:W-:Y:S01]  /*6650*/  LOP3.LUT R6, R35, 0xff0000, R6, 0xf8, !PT ;  /* 0x00ff000023067812 */ /* 0x000fe200078ef806 */
[----:B------:R-:W-:Y:S01]  /*6660*/  IMAD.U32 R35, R32, 0x10000, RZ ;  /* 0x0001000020237824 */ /* 0x000fe200078e00ff */
[----:B------:R-:W-:Y:S01]  /*6670*/  SHF.L.U32 R8, R84, 0x10, RZ ;  /* 0x0000001054087819 */ /* 0x000fe200000006ff */
[----:B------:R-:W-:-:S02]  /*6680*/  HADD2.F32 R32, -RZ, R30.H0_H0 ;  /* 0x2000001eff207230 */ /* 0x000fc40000004100 */
[CC--:B------:R-:W-:Y:S01]  /*6690*/  FMUL.FTZ R85, R15.reuse, R5.reuse ;  /* 0x000000050f557220 */ /* 0x0c0fe20000410000 */
[----:B------:R-:W-:Y:S01]  /*66a0*/  FMUL.FTZ R84, R14, R5 ;  /* 0x000000050e547220 */ /* 0x000fe20000410000 */
[----:B------:R-:W-:Y:S01]  /*66b0*/  HADD2.F32 R25, -RZ, R25.H1_H1 ;  /* 0x30000019ff197230 */ /* 0x000fe20000004100 */
[----:B------:R-:W-:Y:S01]  /*66c0*/  LOP3.LUT R5, R82, 0xff0000, R35, 0xf8, !PT ;  /* 0x00ff000052057812 */ /* 0x000fe200078ef823 */
[-C--:B------:R-:W-:Y:S01]  /*66d0*/  FFMA.FTZ R14, R14, R32.reuse, -R85 ;  /* 0x000000200e0e7223 */ /* 0x080fe20000010855 */
[----:B------:R-:W-:Y:S01]  /*66e0*/  FFMA.FTZ R15, R15, R32, R84 ;  /* 0x000000200f0f7223 */ /* 0x000fe20000010054 */
[----:B------:R-:W-:Y:S01]  /*66f0*/  HADD2.F32 R32, -RZ, R34.H1_H1 ;  /* 0x30000022ff207230 */ /* 0x000fe20000004100 */
[----:B------:R-:W-:Y:S01]  /*6700*/  F2FP.F16.E4M3.UNPACK_B R96, R96 ;  /* 0x00000060ff60723e */ /* 0x000fe200020006ff */
[----:B------:R-:W-:Y:S01]  /*6710*/  HADD2.F32 R34, -RZ, R27.H1_H1 ;  /* 0x3000001bff227230 */ /* 0x000fe20000004100 */
[----:B------:R-:W-:Y:S01]  /*6720*/  F2FP.F16.E4M3.UNPACK_B R27, R26 ;  /* 0x0000001aff1b723e */ /* 0x000fe200020006ff */
[----:B------:R-:W-:Y:S01]  /*6730*/  HADD2.F32 R35, -RZ, R30.H1_H1 ;  /* 0x3000001eff237230 */ /* 0x000fe20000004100 */
[----:B------:R-:W-:Y:S01]  /*6740*/  F2FP.F16.E4M3.UNPACK_B R30, R24 ;  /* 0x00000018ff1e723e */ /* 0x000fe200020006ff */
[-C--:B------:R-:W-:Y:S01]  /*6750*/  FMUL.FTZ R85, R25, R32.reuse ;  /* 0x0000002019557220 */ /* 0x080fe20000410000 */
[----:B------:R-:W-:Y:S01]  /*6760*/  FMUL.FTZ R24, R34, R32 ;  /* 0x0000002022187220 */ /* 0x000fe20000410000 */
[----:B------:R-:W-:Y:S01]  /*6770*/  LOP3.LUT R8, R83, 0xff0000, R8, 0xf8, !PT ;  /* 0x00ff000053087812 */ /* 0x000fe200078ef808 */
[----:B------:R-:W-:Y:S01]  /*6780*/  HADD2.F32 R83, -RZ, R96.H0_H0 ;  /* 0x20000060ff537230 */ /* 0x000fe20000004100 */
[----:B------:R-:W-:Y:S01]  /*6790*/  F2FP.F16.E4M3.UNPACK_B R94, R94 ;  /* 0x0000005eff5e723e */ /* 0x000fe200020006ff */
[----:B------:R-:W-:-:S02]  /*67a0*/  HADD2.F32 R32, -RZ, R27.H0_H0 ;  /* 0x2000001bff207230 */ /* 0x000fc40000004100 */
[-C--:B------:R-:W-:Y:S01]  /*67b0*/  FFMA.FTZ R25, R25, R35.reuse, -R24 ;  /* 0x0000002319197223 */ /* 0x080fe20000010818 */
[----:B------:R-:W-:Y:S02]  /*67c0*/  HADD2.F32 R26, -RZ, R30.H0_H0 ;  /* 0x2000001eff1a7230 */ /* 0x000fe40000004100 */
[----:B------:R-:W-:Y:S01]  /*67d0*/  FFMA.FTZ R24, R34, R35, R85 ;  /* 0x0000002322187223 */ /* 0x000fe20000010055 */
[----:B------:R-:W-:Y:S02]  /*67e0*/  HADD2.F32 R35, -RZ, R94.H0_H0 ;  /* 0x2000005eff237230 */ /* 0x000fe40000004100 */
[-C--:B------:R-:W-:Y:S01]  /*67f0*/  FMUL.FTZ R85, R32, R83.reuse ;  /* 0x0000005320557220 */ /* 0x080fe20000410000 */
[----:B------:R-:W-:Y:S02]  /*6800*/  HADD2.F32 R34, -RZ, R27.H1_H1 ;  /* 0x3000001bff227230 */ /* 0x000fe40000004100 */
[----:B------:R-:W-:Y:S01]  /*6810*/  FMUL.FTZ R97, R26, R83 ;  /* 0x000000531a617220 */ /* 0x000fe20000410000 */
[----:B------:R-:W-:-:S02]  /*6820*/  HADD2.F32 R83, -RZ, R96.H1_H1 ;  /* 0x30000060ff537230 */ /* 0x000fc40000004100 */
[----:B------:R-:W-:Y:S01]  /*6830*/  FFMA.FTZ R26, R26, R35, -R85 ;  /* 0x000000231a1a7223 */ /* 0x000fe20000010855 */
[----:B------:R-:W-:Y:S01]  /*6840*/  HADD2.F32 R30, -RZ, R30.H1_H1 ;  /* 0x3000001eff1e7230 */ /* 0x000fe20000004100 */
[----:B------:R-:W-:Y:S01]  /*6850*/  F2FP.F16.E4M3.UNPACK_B R82, R10.H1 ;  /* 0x0000000aff52723e */ /* 0x000fe200030006ff */
[----:B------:R-:W-:Y:S01]  /*6860*/  HADD2.F32 R85, -RZ, R94.H1_H1 ;  /* 0x3000005eff557230 */ /* 0x000fe20000004100 */
[----:B------:R-:W-:Y:S01]  /*6870*/  F2FP.F16.E4M3.UNPACK_B R94, R95.H1 ;  /* 0x0000005fff5e723e */ /* 0x000fe200030006ff */
[----:B------:R-:W-:Y:S01]  /*6880*/  FFMA.FTZ R27, R32, R35, R97 ;  /* 0x00000023201b7223 */ /* 0x000fe20000010061 */
[-C--:B------:R-:W-:Y:S01]  /*6890*/  FMUL.FTZ R35, R34, R83.reuse ;  /* 0x0000005322237220 */ /* 0x080fe20000410000 */
[----:B------:R-:W-:Y:S01]  /*68a0*/  FMUL.FTZ R97, R30, R83 ;  /* 0x000000531e617220 */ /* 0x000fe20000410000 */
[----:B------:R-:W-:Y:S01]  /*68b0*/  F2FP.F16.E4M3.UNPACK_B R84, R93.H1 ;  /* 0x0000005dff54723e */ /* 0x000fe200030006ff */
[----:B------:R-:W-:Y:S01]  /*68c0*/  HADD2.F32 R96, -RZ, R94.H0_H0 ;  /* 0x2000005eff607230 */ /* 0x000fe20000004100 */
[----:B------:R-:W-:Y:S01]  /*68d0*/  F2FP.F16.E4M3.UNPACK_B R32, R13.H1 ;  /* 0x0000000dff20723e */ /* 0x000fe200030006ff */
[----:B------:R-:W-:-:S02]  /*68e0*/  HADD2.F32 R83, -RZ, R82.H0_H0 ;  /* 0x20000052ff537230 */ /* 0x000fc40000004100 */
[-C--:B------:R-:W-:Y:S01]  /*68f0*/  FFMA.FTZ R35, R30, R85.reuse, -R35 ;  /* 0x000000551e237223 */ /* 0x080fe20000010823 */
[----:B------:R-:W-:Y:S01]  /*6900*/  FFMA.FTZ R30, R34, R85, R97 ;  /* 0x00000055221e7223 */ /* 0x000fe20000010061 */
[----:B------:R-:W-:Y:S01]  /*6910*/  HADD2.F32 R85, -RZ, R84.H0_H0 ;  /* 0x20000054ff557230 */ /* 0x000fe20000004100 */
[----:B------:R-:W-:Y:S01]  /*6920*/  F2FP.F16.E4M3.UNPACK_B R95, R95 ;  /* 0x0000005fff5f723e */ /* 0x000fe200020006ff */
[----:B------:R-:W-:Y:S02]  /*6930*/  HADD2.F32 R34, -RZ, R32.H0_H0 ;  /* 0x20000020ff227230 */ /* 0x000fe40000004100 */
[----:B------:R-:W-:Y:S01]  /*6940*/  FMUL.FTZ R97, R83, R96 ;  /* 0x0000006053617220 */ /* 0x000fe20000410000 */
[----:B------:R-:W-:Y:S01]  /*6950*/  HADD2.F32 R99, -RZ, R94.H1_H1 ;  /* 0x3000005eff637230 */ /* 0x000fe20000004100 */
[----:B------:R-:W-:Y:S01]  /*6960*/  F2FP.F16.E4M3.UNPACK_B R13, R13 ;  /* 0x0000000dff0d723e */ /* 0x000fe200020006ff */
[----:B------:R-:W-:Y:S02]  /*6970*/  HADD2.F32 R82, -RZ, R82.H1_H1 ;  /* 0x30000052ff527230 */ /* 0x000fe40000004100 */
[----:B------:R-:W-:Y:S01]  /*6980*/  FFMA.FTZ R94, R34, R85, -R97 ;  /* 0x00000055225e7223 */ /* 0x000fe20000010861 */
[----:B------:R-:W-:-:S02]  /*6990*/  HADD2.F32 R32, -RZ, R32.H1_H1 ;  /* 0x30000020ff207230 */ /* 0x000fc40000004100 */
[----:B------:R-:W-:Y:S01]  /*69a0*/  FMUL.FTZ R96, R34, R96 ;  /* 0x0000006022607220 */ /* 0x000fe20000410000 */
[----:B------:R-:W-:Y:S02]  /*69b0*/  HADD2.F32 R97, -RZ, R84.H1_H1 ;  /* 0x30000054ff617230 */ /* 0x000fe40000004100 */
[----:B------:R-:W-:Y:S01]  /*69c0*/  FMUL.FTZ R101, R82, R99 ;  /* 0x0000006352657220 */ /* 0x000fe20000410000 */
[----:B------:R-:W-:Y:S01]  /*69d0*/  F2FP.F16.E4M3.UNPACK_B R93, R93 ;  /* 0x0000005dff5d723e */ /* 0x000fe200020006ff */
[C---:B------:R-:W-:Y:S01]  /*69e0*/  FMUL.FTZ R99, R32.reuse, R99 ;  /* 0x0000006320637220 */ /* 0x040fe20000410000 */
[----:B------:R-:W-:Y:S01]  /*69f0*/  FFMA.FTZ R96, R83, R85, R96 ;  /* 0x0000005553607223 */ /* 0x000fe20000010060 */
[-C--:B------:R-:W-:Y:S01]  /*6a00*/  FFMA.FTZ R101, R32, R97.reuse, -R101 ;  /* 0x0000006120657223 */ /* 0x080fe20000010865 */
[----:B------:R-:W-:Y:S01]  /*6a10*/  F2FP.F16.E4M3.UNPACK_B R32, R10 ;  /* 0x0000000aff20723e */ /* 0x000fe200020006ff */
[--C-:B------:R-:W-:Y:S02]  /*6a20*/  HADD2.F32 R85, -RZ, R95.reuse.H0_H0 ;  /* 0x2000005fff557230 */ /* 0x100fe40000004100 */
[----:B------:R-:W-:Y:S01]  /*6a30*/  FFMA.FTZ R99, R82, R97, R99 ;  /* 0x0000006152637223 */ /* 0x000fe20000010063 */
[----:B------:R-:W-:Y:S01]  /*6a40*/  HADD2.F32 R95, -RZ, R95.H1_H1 ;  /* 0x3000005fff5f7230 */ /* 0x000fe20000004100 */
[----:B------:R-:W-:Y:S01]  /*6a50*/  F2FP.SATFINITE.E4M3.F32.PACK_AB_MERGE_C R14, R25, R14, RZ ;  /* 0x0000000e190e723e */ /* 0x000fe200048070ff */
[--C-:B------:R-:W-:Y:S01]  /*6a60*/  HADD2.F32 R34, -RZ, R32.reuse.H0_H0 ;  /* 0x20000020ff227230 */ /* 0x100fe20000004100 */
[----:B------:R-:W-:Y:S01]  /*6a70*/  F2FP.SATFINITE.E4M3.F32.PACK_AB_MERGE_C R24, R24, R15, RZ ;  /* 0x0000000f1818723e */ /* 0x000fe200048070ff */
[--C-:B------:R-:W-:Y:S01]  /*6a80*/  HADD2.F32 R10, -RZ, R13.reuse.H0_H0 ;  /* 0x2000000dff0a7230 */ /* 0x100fe20000004100 */
[----:B------:R-:W-:Y:S01]  /*6a90*/  F2FP.SATFINITE.E4M3.F32.PACK_AB_MERGE_C R15, R35, R26, R14 ;  /* 0x0000001a230f723e */ /* 0x000fe2000480700e */
[----:B------:R-:W-:Y:S01]  /*6aa0*/  HADD2.F32 R32, -RZ, R32.H1_H1 ;  /* 0x30000020ff207230 */ /* 0x000fe20000004100 */
[----:B------:R-:W-:Y:S01]  /*6ab0*/  F2FP.F16.E4M3.UNPACK_B R26, R8 ;  /* 0x00000008ff1a723e */ /* 0x000fe200020006ff */
[----:B------:R-:W-:-:S02]  /*6ac0*/  HADD2.F32 R13, -RZ, R13.H1_H1 ;  /* 0x3000000dff0d7230 */ /* 0x000fc40000004100 */
[----:B------:R-:W-:Y:S01]  /*6ad0*/  FMUL.FTZ R97, R34, R85 ;  /* 0x0000005522617220 */ /* 0x000fe20000410000 */
[--C-:B------:R-:W-:Y:S02]  /*6ae0*/  HADD2.F32 R83, -RZ, R93.reuse.H0_H0 ;  /* 0x2000005dff537230 */ /* 0x100fe40000004100 */
[-C--:B------:R-:W-:Y:S01]  /*6af0*/  FMUL.FTZ R82, R32, R95.reuse ;  /* 0x0000005f20527220 */ /* 0x080fe20000410000 */
[----:B------:R-:W-:Y:S02]  /*6b00*/  HADD2.F32 R93, -RZ, R93.H1_H1 ;  /* 0x3000005dff5d7230 */ /* 0x000fe40000004100 */
[C---:B------:R-:W-:Y:S01]  /*6b10*/  FMUL.FTZ R95, R13.reuse, R95 ;  /* 0x0000005f0d5f7220 */ /* 0x040fe20000410000 */
[----:B------:R-:W-:Y:S01]  /*6b20*/  F2FP.F16.E4M3.UNPACK_B R25, R12 ;  /* 0x0000000cff19723e */ /* 0x000fe200020006ff */
[----:B------:R-:W-:Y:S01]  /*6b30*/  FMUL.FTZ R85, R10, R85 ;  /* 0x000000550a557220 */ /* 0x000fe20000410000 */
[----:B------:R-:W-:Y:S01]  /*6b40*/  F2FP.SATFINITE.E4M3.F32.PACK_AB_MERGE_C R14, R30, R27, R24 ;  /* 0x0000001b1e0e723e */ /* 0x000fe20004807018 */
[----:B------:R-:W-:Y:S01]  /*6b50*/  FFMA.FTZ R95, R32, R93, R95 ;  /* 0x0000005d205f7223 */ /* 0x000fe2000001005f */
[----:B------:R-:W-:Y:S01]  /*6b60*/  F2FP.F16.E4M3.UNPACK_B R32, R9 ;  /* 0x00000009ff20723e */ /* 0x000fe200020006ff */
[----:B------:R-:W-:Y:S01]  /*6b70*/  FFMA.FTZ R97, R10, R83, -R97 ;  /* 0x000000530a617223 */ /* 0x000fe20000010861 */
[----:B------:R-:W-:Y:S01]  /*6b80*/  F2FP.F16.E4M3.UNPACK_B R30, R6 ;  /* 0x00000006ff1e723e */ /* 0x000fe200020006ff */
[----:B------:R-:W-:Y:S01]  /*6b90*/  FFMA.FTZ R82, R13, R93, -R82 ;  /* 0x0000005d0d527223 */ /* 0x000fe20000010852 */
[----:B------:R-:W-:Y:S01]  /*6ba0*/  HADD2.F32 R35, -RZ, R26.H0_H0 ;  /* 0x2000001aff237230 */ /* 0x000fe20000004100 */
[----:B------:R-:W-:Y:S01]  /*6bb0*/  F2FP.SATFINITE.E4M3.F32.PACK_AB_MERGE_C R13, R101, R94, RZ ;  /* 0x0000005e650d723e */ /* 0x000fe200048070ff */
[----:B------:R-:W-:-:S02]  /*6bc0*/  HADD2.F32 R27, -RZ, R32.H0_H0 ;  /* 0x20000020ff1b7230 */ /* 0x000fc40000004100 */
[----:B------:R-:W-:Y:S01]  /*6bd0*/  FFMA.FTZ R10, R34, R83, R85 ;  /* 0x00000053220a7223 */ /* 0x000fe20000010055 */
[--C-:B------:R-:W-:Y:S01]  /*6be0*/  HADD2.F32 R24, -RZ, R25.reuse.H0_H0 ;  /* 0x20000019ff187230 */ /* 0x100fe20000004100 */
[----:B------:R-:W-:Y:S01]  /*6bf0*/  F2FP.SATFINITE.E4M3.F32.PACK_AB_MERGE_C R13, R82, R97, R13 ;  /* 0x00000061520d723e */ /* 0x000fe2000480700d */
        /* <DEDUP_REMOVED lines=9> */
[----:B------:R-:W-:Y:S01]  /*6c90*/  FMUL.FTZ R85, R32, R83 ;  /* 0x0000005320557220 */ /* 0x000fe20000410000 */
[----:B------:R-:W-:Y:S01]  /*6ca0*/  F2FP.F16.E4M3.UNPACK_B R27, R9.H1 ;  /* 0x00000009ff1b723e */ /* 0x000fe200030006ff */
[C---:B------:R-:W-:Y:S01]  /*6cb0*/  FMUL.FTZ R83, R26.reuse, R83 ;  /* 0x000000531a537220 */ /* 0x040fe20000410000 */
[----:B------:R-:W-:Y:S01]  /*6cc0*/  F2FP.F16.E4M3.UNPACK_B R34, R8.H1 ;  /* 0x00000008ff22723e */ /* 0x000fe200030006ff */
[-C--:B------:R-:W-:Y:S01]  /*6cd0*/  FFMA.FTZ R9, R26, R35.reuse, -R85 ;  /* 0x000000231a097223 */ /* 0x080fe20000010855 */
[----:B------:R-:W-:Y:S01]  /*6ce0*/  F2FP.F16.E4M3.UNPACK_B R12, R12.H1 ;  /* 0x0000000cff0c723e */ /* 0x000fe200030006ff */
[----:B------:R-:W-:Y:S01]  /*6cf0*/  FFMA.FTZ R8, R32, R35, R83 ;  /* 0x0000002320087223 */ /* 0x000fe20000010053 */
[--C-:B------:R-:W-:Y:S01]  /*6d00*/  HADD2.F32 R30, -RZ, R27.reuse.H0_H0 ;  /* 0x2000001bff1e7230 */ /* 0x100fe20000004100 */
[----:B------:R-:W-:Y:S01]  /*6d10*/  F2FP.F16.E4M3.UNPACK_B R6, R6.H1 ;  /* 0x00000006ff06723e */ /* 0x000fe200030006ff */
[----:B------:R-:W-:Y:S01]  /*6d20*/  HADD2.F32 R83, -RZ, R34.H0_H0 ;  /* 0x20000022ff537230 */ /* 0x000fe20000004100 */
[----:B------:R-:W-:Y:S01]  /*6d30*/  F2FP.SATFINITE.E4M3.F32.PACK_AB_MERGE_C R96, R99, R96, RZ ;  /* 0x000000606360723e */ /* 0x000fe200048070ff */
[----:B------:R-:W-:Y:S01]  /*6d40*/  HADD2.F32 R26, -RZ, R12.H0_H0 ;  /* 0x2000000cff1a7230 */ /* 0x000fe20000004100 */
[----:B------:R-:W-:Y:S01]  /*6d50*/  F2FP.F16.E4M3.UNPACK_B R82, R5 ;  /* 0x00000005ff52723e */ /* 0x000fe200020006ff */
[----:B------:R-:W-:Y:S01]  /*6d60*/  HADD2.F32 R27, -RZ, R27.H1_H1 ;  /* 0x3000001bff1b7230 */ /* 0x000fe20000004100 */
[----:B------:R-:W-:Y:S01]  /*6d70*/  F2FP.SATFINITE.E4M3.F32.PACK_AB_MERGE_C R10, R95, R10, R96 ;  /* 0x0000000a5f0a723e */ /* 0x000fe20004807060 */
[----:B------:R-:W-:-:S02]  /*6d80*/  HADD2.F32 R34, -RZ, R34.H1_H1 ;  /* 0x30000022ff227230 */ /* 0x000fc40000004100 */
[-C--:B------:R-:W-:Y:S01]  /*6d90*/  FMUL.FTZ R85, R30, R83.reuse ;  /* 0x000000531e557220 */ /* 0x080fe20000410000 */
[----:B------:R-:W-:Y:S02]  /*6da0*/  HADD2.F32 R12, -RZ, R12.H1_H1 ;  /* 0x3000000cff0c7230 */ /* 0x000fe40000004100 */
[----:B------:R-:W-:Y:S01]  /*6db0*/  FMUL.FTZ R83, R26, R83 ;  /* 0x000000531a537220 */ /* 0x000fe20000410000 */
[--C-:B------:R-:W-:Y:S02]  /*6dc0*/  HADD2.F32 R32, -RZ, R6.reuse.H1_H1 ;  /* 0x30000006ff207230 */ /* 0x100fe40000004100 */
[CC--:B------:R-:W-:Y:S01]  /*6dd0*/  FMUL.FTZ R95, R27.reuse, R34.reuse ;  /* 0x000000221b5f7220 */ /* 0x0c0fe20000410000 */
[----:B------:R-:W-:Y:S02]  /*6de0*/  HADD2.F32 R35, -RZ, R6.H0_H0 ;  /* 0x20000006ff237230 */ /* 0x000fe40000004100 */
[C---:B------:R-:W-:Y:S01]  /*6df0*/  FMUL.FTZ R34, R12.reuse, R34 ;  /* 0x000000220c227220 */ /* 0x040fe20000410000 */
[-C--:B------:R-:W-:Y:S01]  /*6e00*/  F2FP.F16.E4M3.UNPACK_B R6, R7.reuse ;  /* 0x00000007ff06723e */ /* 0x080fe200020006ff */
[-C--:B------:R-:W-:Y:S01]  /*6e10*/  FFMA.FTZ R96, R12, R32.reuse, -R95 ;  /* 0x000000200c607223 */ /* 0x080fe2000001085f */
[----:B------:R-:W-:Y:S01]  /*6e20*/  F2FP.F16.E4M3.UNPACK_B R7, R7.H1 ;  /* 0x00000007ff07723e */ /* 0x000fe200030006ff */
[----:B------:R-:W-:Y:S01]  /*6e30*/  FFMA.FTZ R94, R30, R35, R83 ;  /* 0x000000231e5e7223 */ /* 0x000fe20000010053 */
[----:B------:R-:W-:Y:S01]  /*6e40*/  FFMA.FTZ R95, R27, R32, R34 ;  /* 0x000000201b5f7223 */ /* 0x000fe20000010022 */
[----:B------:R-:W-:Y:S01]  /*6e50*/  F2FP.F16.E4M3.UNPACK_B R27, R11.H1 ;  /* 0x0000000bff1b723e */ /* 0x000fe200030006ff */
[----:B------:R-:W-:Y:S01]  /*6e60*/  FFMA.FTZ R93, R26, R35, -R85 ;  /* 0x000000231a5d7223 */ /* 0x000fe20000010855 */
[----:B------:R-:W-:Y:S01]  /*6e70*/  F2FP.F16.E4M3.UNPACK_B R83, R5.H1 ;  /* 0x00000005ff53723e */ /* 0x000fe200030006ff */
[----:B------:R-:W-:Y:S01]  /*6e80*/  HADD2.F32 R12, -RZ, R7.H0_H0 ;  /* 0x20000007ff0c7230 */ /* 0x000fe20000004100 */
[-C--:B------:R-:W-:Y:S01]  /*6e90*/  F2FP.F16.E4M3.UNPACK_B R5, R4.reuse ;  /* 0x00000004ff05723e */ /* 0x080fe200020006ff */
[----:B------:R-:W-:Y:S01]  /*6ea0*/  HADD2.F32 R84, -RZ, R82.H0_H0 ;  /* 0x20000052ff547230 */ /* 0x000fe20000004100 */
[----:B------:R-:W-:Y:S01]  /*6eb0*/  F2FP.F16.E4M3.UNPACK_B R32, R4.H1 ;  /* 0x00000004ff20723e */ /* 0x000fe200030006ff */
[----:B------:R-:W-:Y:S01]  /*6ec0*/  HADD2.F32 R4, -RZ, R27.H0_H0 ;  /* 0x2000001bff047230 */ /* 0x000fe20000004100 */
[----:B------:R-:W-:Y:S01]  /*6ed0*/  F2FP.F16.E4M3.UNPACK_B R26, R11 ;  /* 0x0000000bff1a723e */ /* 0x000fe200020006ff */
[----:B------:R-:W-:Y:S01]  /*6ee0*/  HADD2.F32 R85, -RZ, R83.H0_H0 ;  /* 0x20000053ff557230 */ /* 0x000fe20000004100 */
[----:B------:R-:W-:Y:S01]  /*6ef0*/  F2FP.SATFINITE.E4M3.F32.PACK_AB_MERGE_C R93, R96, R93, RZ ;  /* 0x0000005d605d723e */ /* 0x000fe200048070ff */
[----:B------:R-:W-:Y:S01]  /*6f00*/  HADD2.F32 R35, -RZ, R32.H0_H0 ;  /* 0x20000020ff237230 */ /* 0x000fe20000004100 */
[----:B------:R-:W-:Y:S01]  /*6f10*/  F2FP.SATFINITE.E4M3.F32.PACK_AB_MERGE_C R94, R95, R94, RZ ;  /* 0x0000005e5f5e723e */ /* 0x000fe200048070ff */
[----:B------:R-:W-:-:S02]  /*6f20*/  HADD2.F32 R30, -RZ, R26.H0_H0 ;  /* 0x2000001aff1e7230 */ /* 0x000fc40000004100 */
[-C--:B------:R-:W-:Y:S01]  /*6f30*/  FMUL.FTZ R99, R4, R85.reuse ;  /* 0x0000005504637220 */ /* 0x080fe20000410000 */
[----:B------:R-:W-:Y:S01]  /*6f40*/  FMUL.FTZ R85, R12, R85 ;  /* 0x000000550c557220 */ /* 0x000fe20000410000 */
[----:B------:R-:W-:Y:S02]  /*6f50*/  HADD2.F32 R11, -RZ, R6.H0_H0 ;  /* 0x20000006ff0b7230 */ /* 0x000fe40000004100 */
[----:B------:R-:W-:Y:S02]  /*6f60*/  HADD2.F32 R34, -RZ, R5.H0_H0 ;  /* 0x20000005ff227230 */ /* 0x000fe40000004100 */
[-C--:B------:R-:W-:Y:S01]  /*6f70*/  FMUL.FTZ R100, R30, R84.reuse ;  /* 0x000000541e647220 */ /* 0x080fe20000410000 */
[----:B------:R-:W-:Y:S01]  /*6f80*/  FFMA.FTZ R85, R4, R35, R85 ;  /* 0x0000002304557223 */ /* 0x000fe20000010055 */
[----:B------:R-:W-:Y:S02]  /*6f90*/  HADD2.F32 R27, -RZ, R27.H1_H1 ;  /* 0x3000001bff1b7230 */ /* 0x000fe40000004100 */
[----:B------:R-:W-:Y:S01]  /*6fa0*/  FMUL.FTZ R97, R11, R84 ;  /* 0x000000540b617220 */ /* 0x000fe20000410000 */
[----:B------:R-:W-:-:S02]  /*6fb0*/  HADD2.F32 R4, -RZ, R83.H1_H1 ;  /* 0x30000053ff047230 */ /* 0x000fc40000004100 */
[----:B------:R-:W-:Y:S01]  /*6fc0*/  FFMA.FTZ R100, R11, R34, -R100 ;  /* 0x000000220b647223 */ /* 0x000fe20000010864 */
[----:B------:R-:W-:Y:S02]  /*6fd0*/  HADD2.F32 R7, -RZ, R7.H1_H1 ;  /* 0x30000007ff077230 */ /* 0x000fe40000004100 */
[----:B------:R-:W-:Y:S01]  /*6fe0*/  FFMA.FTZ R99, R12, R35, -R99 ;  /* 0x000000230c637223 */ /* 0x000fe20000010863 */
[----:B------:R-:W-:Y:S02]  /*6ff0*/  HADD2.F32 R26, -RZ, R26.H1_H1 ;  /* 0x3000001aff1a7230 */ /* 0x000fe40000004100 */
[-C--:B------:R-:W-:Y:S01]  /*7000*/  FMUL.FTZ R12, R27, R4.reuse ;  /* 0x000000041b0c7220 */ /* 0x080fe20000410000 */
[----:B------:R-:W-:Y:S02]  /*7010*/  HADD2.F32 R11, -RZ, R82.H1_H1 ;  /* 0x30000052ff0b7230 */ /* 0x000fe40000004100 */
[----:B------:R-:W-:Y:S01]  /*7020*/  FMUL.FTZ R4, R7, R4 ;  /* 0x0000000407047220 */ /* 0x000fe20000410000 */
[----:B------:R-:W-:-:S02]  /*7030*/  HADD2.F32 R6, -RZ, R6.H1_H1 ;  /* 0x30000006ff067230 */ /* 0x000fc40000004100 */
[----:B------:R-:W-:Y:S01]  /*7040*/  FFMA.FTZ R97, R30, R34, R97 ;  /* 0x000000221e617223 */ /* 0x000fe20000010061 */
[----:B------:R-:W-:Y:S02]  /*7050*/  HADD2.F32 R32, -RZ, R32.H1_H1 ;  /* 0x30000020ff207230 */ /* 0x000fe40000004100 */
[-C--:B------:R-:W-:Y:S01]  /*7060*/  FMUL.FTZ R35, R26, R11.reuse ;  /* 0x0000000b1a237220 */ /* 0x080fe20000410000 */
[----:B------:R-:W-:Y:S02]  /*7070*/  HADD2.F32 R5, -RZ, R5.H1_H1 ;  /* 0x30000005ff057230 */ /* 0x000fe40000004100 */
[----:B------:R-:W-:Y:S01]  /*7080*/  FMUL.FTZ R11, R6, R11 ;  /* 0x0000000b060b7220 */ /* 0x000fe20000410000 */
[-C--:B------:R-:W-:Y:S01]  /*7090*/  FFMA.FTZ R4, R27, R32.reuse, R4 ;  /* 0x000000201b047223 */ /* 0x080fe20000010004 */
[----:B------:R-:W-:Y:S02]  /*70a0*/  FFMA.FTZ R12, R7, R32, -R12 ;  /* 0x00000020070c7223 */ /* 0x000fe4000001080c */
[-C--:B------:R-:W-:Y:S01]  /*70b0*/  FFMA.FTZ R26, R26, R5.reuse, R11 ;  /* 0x000000051a1a7223 */ /* 0x080fe2000001000b */
[----:B------:R-:W-:Y:S01]  /*70c0*/  FFMA.FTZ R35, R6, R5, -R35 ;  /* 0x0000000506237223 */ /* 0x000fe20000010823 */
[----:B------:R-:W-:Y:S01]  /*70d0*/  F2FP.SATFINITE.E4M3.F32.PACK_AB_MERGE_C R5, R9, R24, R93 ;  /* 0x000000180905723e */ /* 0x000fe2000480705d */
[----:B------:R-:W-:Y:S01]  /*70e0*/  IMAD.MOV.U32 R6, RZ, RZ, R13 ;  /* 0x000000ffff067224 */ /* 0x000fe200078e000d */
[----:B------:R-:W-:-:S02]  /*70f0*/  F2FP.SATFINITE.E4M3.F32.PACK_AB_MERGE_C R4, R4, R85, RZ ;  /* 0x000000550404723e */ /* 0x000fc400048070ff */
[----:B------:R-:W-:Y:S02]  /*7100*/  F2FP.SATFINITE.E4M3.F32.PACK_AB_MERGE_C R12, R12, R99, RZ ;  /* 0x000000630c0c723e */ /* 0x000fe400048070ff */
[----:B------:R-:W-:Y:S01]  /*7110*/  F2FP.SATFINITE.E4M3.F32.PACK_AB_MERGE_C R9, R8, R25, R94 ;  /* 0x000000190809723e */ /* 0x000fe2000480705e */
[----:B------:R-:W-:Y:S01]  /*7120*/  IMAD.MOV.U32 R8, RZ, RZ, R14 ;  /* 0x000000ffff087224 */ /* 0x000fe200078e000e */
[----:B------:R-:W-:Y:S01]  /*7130*/  F2FP.SATFINITE.E4M3.F32.PACK_AB_MERGE_C R11, R26, R97, R4 ;  /* 0x000000611a0b723e */ /* 0x000fe20004807004 */
[----:B------:R-:W-:Y:S01]  /*7140*/  IMAD.MOV.U32 R4, RZ, RZ, R15 ;  /* 0x000000ffff047224 */ /* 0x000fe200078e000f */
[----:B------:R-:W-:-:S07]  /*7150*/  F2FP.SATFINITE.E4M3.F32.PACK_AB_MERGE_C R7, R35, R100, R12 ;  /* 0x000000642307723e */ /* 0x000fce000480700c */
.L_x_1464:
[----:B------:R-:W-:Y:S05]  /*7160*/  BSYNC B1 ;  /* 0x0000000000017941 */ /* 0x000fea0003800000 */
.L_x_1463:
[----:B-1----:R4:W-:Y:S01]  /*7170*/  STG.E.128 desc[UR46][R28.64], R4 ;  /* 0x000000041c007986 */ /* 0x0029e2000c101d2e */
[----:B------:R-:W-:-:S13]  /*7180*/  ISETP.GE.AND P4, PT, R33, R98, PT ;  /* 0x000000622100720c */ /* 0x000fda0003f86270 */
[----:B------:R-:W-:Y:S05]  /*7190*/  @P4 BRA `(.L_x_1449) ;  /* 0x0000000000844947 */ /* 0x000fea0003800000 */
[--C-:B----4-:R-:W-:Y:S02]  /*71a0*/  SHF.R.S32.HI R4, RZ, 0x1f, R33.reuse ;  /* 0x0000001fff047819 */ /* 0x110fe40000011421 */
[----:B------:R-:W-:-:S04]  /*71b0*/  IADD3 R33, P4, P5, R44, R80, R33 ;  /* 0x000000502c217210 */ /* 0x000fc80007d9e021 */
[----:B------:R-:W-:Y:S02]  /*71c0*/  IADD3.X R4, R0, R31, R4, P4, P5 ;  /* 0x0000001f00047210 */ /* 0x000fe400027ea404 */
[----:B------:R-:W-:-:S05]  /*71d0*/  IADD3 R76, P4, R33, R76, RZ ;  /* 0x0000004c214c7210 */ /* 0x000fca0007f9e0ff */
[----:B------:R-:W-:-:S05]  /*71e0*/  IMAD.X R77, R4, 0x1, R77, P4 ;  /* 0x00000001044d7824 */ /* 0x000fca00020e064d */
[----:B--2---:R1:W-:Y:S01]  /*71f0*/  STG.E.128 desc[UR46][R76.64], R8 ;  /* 0x000000084c007986 */ /* 0x0043e2000c101d2e */
[----:B------:R-:W-:Y:S05]  /*7200*/  BRA `(.L_x_1449) ;  /* 0x0000000000687947 */ /* 0x000fea0003800000 */
.L_x_1432:
[----:B------:R-:W-:-:S06]  /*7210*/  UISETP.NE.AND UP0, UPT, UR45, 0x3, UPT ;  /* 0x000000032d00788c */ /* 0x000fcc000bf05270 */
[----:B------:R-:W-:-:S13]  /*7220*/  PLOP3.LUT P3, PT, PT, PT, UP0, 0x80, 0x0 ;  /* 0x000000000000781c */ /* 0x000fda0003f6f008 */
[----:B------:R-:W-:Y:S05]  /*7230*/  @!P3 BRA `(.L_x_1465) ;  /* 0x000000000004b947 */ /* 0x000fea0003800000 */
[----:B------:R-:W-:Y:S01]  /*7240*/  BPT.TRAP 0x1 ;  /* 0x000000040000795c */ /* 0x000fe20000300000 */
.L_x_1465:
[----:B------:R-:W-:Y:S01]  /*7250*/  IMAD R91, R192, 0x8, R16 ;  /* 0x00000008c05b7824 */ /* 0x000fe200078e0210 */
[----:B------:R-:W-:Y:S01]  /*7260*/  SHF.L.U32 R92, R198, 0x1f, RZ ;  /* 0x0000001fc65c7819 */ /* 0x000fe200000006ff */
[----:B------:R-:W-:Y:S01]  /*7270*/  IMAD R90, R36, -0x40, R2 ;  /* 0xffffffc0245a7824 */ /* 0x000fe200078e0202 */
[----:B------:R-:W-:Y:S02]  /*7280*/  BSSY B1, `(.L_x_1466) ;  /* 0x0000004000017945 */ /* 0x000fe40003800000 */
[----:B------:R-:W0:Y:S02]  /*7290*/  SYNCS.PHASECHK.TRANS64.TRYWAIT P4, [R91+URZ+0x28490], R92 ;  /* 0x0284905c5b0075a7 */ /* 0x000e24000808017f */
[----:B------:R-:W-:Y:S01]  /*72a0*/  VIMNMX R90, R90, 0x40, PT ;  /* 0x000000405a5a7848 */ /* 0x000fe20003fe0100 */
[----:B0-----:R-:W-:Y:S06]  /*72b0*/  @!P4 BRA `(.L_x_1467) ;  /* 0x0000024800ccc947 */ /* 0x001fec0003800000 */
.L_x_1811:
[----:B------:R-:W-:Y:S05]  /*72c0*/  BSYNC B1 ;  /* 0x0000000000017941 */ /* 0x000fea0003800000 */
.L_x_1466:
[-C--:B------:R-:W-:Y:S01]  /*72d0*/  ISETP.GE.AND P5, PT, R17, R90.reuse, PT ;  /* 0x0000005a1100720c */ /* 0x080fe20003fa6270 */
[----:B------:R-:W-:Y:S01]  /*72e0*/  BSSY B1, `(.L_x_1468) ;  /* 0x0000007000017945 */ /* 0x000fe20003800000 */
[----:B------:R-:W-:-:S11]  /*72f0*/  ISETP.GE.AND P4, PT, R219, R90, PT ;  /* 0x0000005adb00720c */ /* 0x000fd60003f86270 */
[----:B------:R-:W-:Y:S05]  /*7300*/  @P5 BRA `(.L_x_1469) ;  /* 0x0000000000105947 */ /* 0x000fea0003800000 */
[----:B------:R-:W1:Y:S04]  /*7310*/  @!P1 LDS.128 R4, [R89+0x20000] ;  /* 0x0200000059049984 */ /* 0x000e680000000c00 */
[----:B------:R-:W2:Y:S04]  /*7320*/  @!P2 LDS.128 R8, [R89+0x22000] ;  /* 0x022000005908a984 */ /* 0x000ea80000000c00 */
[----:B-1----:R1:W-:Y:S04]  /*7330*/  @!P1 STG.E.128 desc[UR46][R14.64], R4 ;  /* 0x000000040e009986 */ /* 0x0023e8000c101d2e */
[----:B--2---:R1:W-:Y:S02]  /*7340*/  @!P2 STG.E.128 desc[UR46][R14.64+0x80], R8 ;  /* 0x000080080e00a986 */ /* 0x0043e4000c101d2e */
.L_x_1469:
[----:B------:R-:W-:Y:S05]  /*7350*/  BSYNC B1 ;  /* 0x0000000000017941 */ /* 0x000fea0003800000 */
.L_x_1468:
[----:B------:R-:W-:Y:S05]  /*7360*/  @P4 BRA `(.L_x_1449) ;  /* 0x0000000000104947 */ /* 0x000fea0003800000 */
[----:B-1----:R-:W1:Y:S04]  /*7370*/  @!P1 LDS.128 R4, [R89+0x21000] ;  /* 0x0210000059049984 */ /* 0x002e680000000c00 */
[----:B------:R-:W2:Y:S04]  /*7380*/  @!P2 LDS.128 R8, [R89+0x23000] ;  /* 0x023000005908a984 */ /* 0x000ea80000000c00 */
[----:B-1----:R3:W-:Y:S04]  /*7390*/  @!P1 STG.E.128 desc[UR46][R12.64], R4 ;  /* 0x000000040c009986 */ /* 0x0027e8000c101d2e */
[----:B--2---:R3:W-:Y:S02]  /*73a0*/  @!P2 STG.E.128 desc[UR46][R12.64+0x80], R8 ;  /* 0x000080080c00a986 */ /* 0x0047e4000c101d2e */
.L_x_1449:
[----:B------:R-:W-:Y:S05]  /*73b0*/  BSYNC B0 ;  /* 0x0000000000007941 */ /* 0x000fea0003800000 */
.L_x_1431:
[----:B01234-:R-:W0:Y:S01]  /*73c0*/  S2R R4, SR_TID.X ;  /* 0x0000000000047919 */ /* 0x01fe220000002100 */
[----:B------:R-:W-:Y:S01]  /*73d0*/  @!PT LDS RZ, [RZ] ;  /* 0x00000000fffff984 */ /* 0x000fe20000000800 */
[----:B------:R-:W-:Y:S01]  /*73e0*/  @!PT LDS RZ, [RZ] ;  /* 0x00000000fffff984 */ /* 0x000fe20000000800 */
[----:B------:R-:W-:Y:S01]  /*73f0*/  @!PT LDS RZ, [RZ] ;  /* 0x00000000fffff984 */ /* 0x000fe20000000800 */
[----:B------:R-:W-:Y:S01]  /*7400*/  @!PT LDS RZ, [RZ] ;  /* 0x00000000fffff984 */ /* 0x000fe20000000800 */
[----:B------:R1:W-:Y:S06]  /*7410*/  MEMBAR.ALL.CTA ;  /* 0x0000000000007992 */ /* 0x0003ec0000008000 */
[----:B-1----:R-:W1:Y:S01]  /*7420*/  FENCE.VIEW.ASYNC.S ;  /* 0x00000000000073c6 */ /* 0x002e620000000000 */
[----:B------:R-:W-:Y:S05]  /*7430*/  WARPSYNC.ALL ;  /* 0x0000000000007948 */ /* 0x000fea0003800000 */
[----:B------:R-:W-:Y:S01]  /*7440*/  BSSY B0, `(.L_x_1470) ;  /* 0x0000009000007945 */ /* 0x000fe20003800000 */
[----:B0-----:R-:W-:Y:S01]  /*7450*/  LOP3.LUT R4, R4, 0x7f, RZ, 0xc0, !PT ;  /* 0x0000007f04047812 */ /* 0x001fe200078ec0ff */
[----:B-1----:R0:W-:Y:S03]  /*7460*/  BAR.SYNC.DEFER_BLOCKING R70, 0x80 ;  /* 0x000200460000751d */ /* 0x0021e60000010000 */
[----:B------:R-:W-:-:S13]  /*7470*/  ISETP.NE.AND P4, PT, R4, RZ, PT ;  /* 0x000000ff0400720c */ /* 0x000fda0003f85270 */
[----:B------:R-:W-:-:S05]  /*7480*/  @!P4 VIADD R4, R91, 0x284a0 ;  /* 0x000284a05b04c836 */ /* 0x000fca0000000000 */
[----:B------:R-:W-:-:S04]  /*7490*/  @!P4 PRMT R4, RZ, 0x654, R4 ;  /* 0x00000654ff04c816 */ /* 0x000fc80000000004 */
[----:B------:R0:W-:Y:S01]  /*74a0*/  @!P4 SYNCS.ARRIVE.TRANS64.RED.A1T0 RZ, [R4+URZ], RZ ;  /* 0x000000ff04ffc9a7 */ /* 0x0001e2000810043f */
[----:B------:R-:W-:Y:S05]  /*74b0*/  @!P3 BRA `(.L_x_1471) ;  /* 0x000000000004b947 */ /* 0x000fea0003800000 */
[----:B------:R-:W-:Y:S01]  /*74c0*/  BPT.TRAP 0x1 ;  /* 0x000000040000795c */ /* 0x000fe20000300000 */
.L_x_1471:
[----:B------:R-:W-:Y:S05]  /*74d0*/  BSYNC B0 ;  /* 0x0000000000007941 */ /* 0x000fea0003800000 */
.L_x_1470:
[----:B------:R-:W1:Y:S01]  /*74e0*/  SYNCS.PHASECHK.TRANS64.TRYWAIT P3, [R91+URZ+0x284b0], R92 ;  /* 0x0284b05c5b0075a7 */ /* 0x000e62000806017f */
[----:B------:R-:W-:Y:S01]  /*74f0*/  ULDC UR41, c[0x0][0x2f4] ;  /* 0x0000bd0000297ab9 */ /* 0x000fe20000000800 */
[----:B------:R-:W-:Y:S01]  /*7500*/  ULDC.64 UR36, c[0x0][0x328] ;  /* 0x0000ca0000247ab9 */ /* 0x000fe20000000a00 */
[----:B------:R-:W-:Y:S01]  /*7510*/  ULDC.64 UR38, c[0x0][0x318] ;  /* 0x0000c60000267ab9 */ /* 0x000fe20000000a00 */
[----:B------:R-:W-:Y:S04]  /*7520*/  BSSY B0, `(.L_x_1472) ;  /* 0x0000002000007945 */ /* 0x000fe80003800000 */
[----:B-1----:R-:W-:Y:S05]  /*7530*/  @!P3 BRA `(.L_x_1473) ;  /* 0x000002480040b947 */ /* 0x002fea0003800000 */
.L_x_1812:
[----:B------:R-:W-:Y:S05]  /*7540*/  BSYNC B0 ;  /* 0x0000000000007941 */ /* 0x000fea0003800000 */
.L_x_1472:
[----:B------:R-:W-:Y:S01]  /*7550*/  ISETP.GE.AND P3, PT, R17, R90, PT ;  /* 0x0000005a1100720c */ /* 0x000fe20003f66270 */
[----:B------:R-:W-:Y:S01]  /*7560*/  BSSY B0, `(.L_x_1474) ;  /* 0x0000010000007945 */ /* 0x000fe20003800000 */
[----:B------:R-:W-:-:S11]  /*7570*/  IMAD.WIDE R8, R36, 0x40, R54 ;  /* 0x0000004024087825 */ /* 0x000fd600078e0236 */
        /* <DEDUP_REMOVED lines=14> */
.L_x_1475:
[----:B------:R-:W-:Y:S05]  /*7660*/  BSYNC B0 ;  /* 0x0000000000007941 */ /* 0x000fea0003800000 */
.L_x_1474:
[----:B------:R-:W-:Y:S01]  /*7670*/  ISETP.GE.AND P3, PT, R219, R90, PT ;  /* 0x0000005adb00720c */ /* 0x000fe20003f66270 */
[----:B------:R-:W-:-:S12]  /*7680*/  BSSY B0, `(.L_x_1476) ;  /* 0x0000011000007945 */ /* 0x000fd80003800000 */
[----:B------:R-:W-:Y:S05]  /*7690*/  @P3 BRA `(.L_x_1477) ;  /* 0x00000000003c3947 */ /* 0x000fea0003800000 */
[----:B--2---:R-:W-:Y:S01]  /*76a0*/  IADD3 R7, P3, R8, 0x20, RZ ;  /* 0x0000002008077810 */ /* 0x004fe20007f7e0ff */
[----:B0-----:R-:W-:Y:S02]  /*76b0*/  IMAD.MOV.U32 R4, RZ, RZ, R42 ;  /* 0x000000ffff047224 */ /* 0x001fe400078e002a */
[----:B------:R-:W-:Y:S02]  /*76c0*/  IMAD.MOV.U32 R5, RZ, RZ, R87 ;  /* 0x000000ffff057224 */ /* 0x000fe400078e0057 */
        /* <DEDUP_REMOVED lines=12> */
.L_x_1477:
[----:B------:R-:W-:Y:S05]  /*7790*/  BSYNC B0 ;  /* 0x0000000000007941 */ /* 0x000fea0003800000 */
.L_x_1476:
[----:B------:R-:W-:Y:S01]  /*77a0*/  @!PT LDS RZ, [RZ] ;  /* 0x00000000fffff984 */ /* 0x000fe20000000800 */
[----:B------:R-:W-:Y:S01]  /*77b0*/  @!PT LDS RZ, [RZ] ;  /* 0x00000000fffff984 */ /* 0x000fe20000000800 */
[----:B------:R-:W-:Y:S01]  /*77c0*/  @!PT LDS RZ, [RZ] ;  /* 0x00000000fffff984 */ /* 0x000fe20000000800 */
[----:B------:R-:W-:Y:S01]  /*77d0*/  @!PT LDS RZ, [RZ] ;  /* 0x00000000fffff984 */ /* 0x000fe20000000800 */
[----:B------:R4:W-:Y:S06]  /*77e0*/  MEMBAR.ALL.CTA ;  /* 0x0000000000007992 */ /* 0x0009ec0000008000 */
[----:B----4-:R-:W4:Y:S02]  /*77f0*/  FENCE.VIEW.ASYNC.S ;  /* 0x00000000000073c6 */ /* 0x010f240000000000 */
[----:B----4-:R4:W-:Y:S01]  /*7800*/  BAR.SYNC.DEFER_BLOCKING R70, 0x80 ;  /* 0x000200460000751d */ /* 0x0109e20000010000 */
[----:B------:R-:W-:Y:S01]  /*7810*/  ISETP.NE.AND P5, PT, R88, RZ, PT ;  /* 0x000000ff5800720c */ /* 0x000fe20003fa5270 */
[----:B------:R-:W-:-:S02]  /*7820*/  VIADD R192, R192, 0x1 ;  /* 0x00000001c0c07836 */ /* 0x000fc40000000000 */
[----:B-1----:R-:W-:-:S03]  /*7830*/  @!P4 VIADD R91, R91, 0x284c0 ;  /* 0x000284c05b5bc836 */ /* 0x002fc60000000000 */
[C---:B------:R-:W-:Y:S02]  /*7840*/  ISETP.NE.AND P3, PT, R192.reuse, 0x2, PT ;  /* 0x00000002c000780c */ /* 0x040fe40003f65270 */
[----:B------:R-:W-:Y:S02]  /*7850*/  @!P4 PRMT R91, RZ, 0x654, R91 ;  /* 0x00000654ff5bc816 */ /* 0x000fe4000000005b */
[----:B--23--:R-:W-:Y:S02]  /*7860*/  SEL R5, RZ, 0x1, P3 ;  /* 0x00000001ff057807 */ /* 0x00cfe40001800000 */
[----:B------:R-:W-:Y:S02]  /*7870*/  SEL R192, R192, RZ, P3 ;  /* 0x000000ffc0c07207 */ /* 0x000fe40001800000 */
[----:B------:R-:W-:Y:S01]  /*7880*/  LOP3.LUT R198, R198, R5, RZ, 0x3c, !PT ;  /* 0x00000005c6c67212 */ /* 0x000fe200078e3cff */
[----:B------:R4:W-:Y:S01]  /*7890*/  @!P4 SYNCS.ARRIVE.TRANS64.RED.A1T0 RZ, [R91+URZ], RZ ;  /* 0x000000ff5bffc9a7 */ /* 0x0009e2000810043f */
[----:B------:R-:W-:Y:S05]  /*78a0*/  @P5 BRA `(.L_x_1478) ;  /* 0xffffffb000fc5947 */ /* 0x000fea000383ffff */
[----:B0-----:R-:W0:Y:S01]  /*78b0*/  S2R R4, SR_TID.X ;  /* 0x0000000000047919 */ /* 0x001e220000002100 */
[----:B------:R-:W-:Y:S02]  /*78c0*/  PLOP3.LUT P0, PT, PT, PT, PT, 0x8, 0x0 ;  /* 0x000000000000781c */ /* 0x000fe40003f0e170 */
[----:B0-----:R-:W-:-:S04]  /*78d0*/  SHF.R.U32.HI R4, RZ, 0x7, R4 ;  /* 0x00000007ff047819 */ /* 0x001fc80000011604 */
[----:B------:R-:W-:-:S13]  /*78e0*/  ISETP.NE.AND P5, PT, R4, 0x1, PT ;  /* 0x000000010400780c */ /* 0x000fda0003fa5270 */
[----:B------:R-:W-:Y:S06]  /*78f0*/  @!P5 BAR.ARV 0x9, 0x100 ;  /* 0x024400000000db1d */ /* 0x000fec0000002000 */
.L_x_1426:
[----:B------:R-:W0:Y:S01]  /*7900*/  LDC R0, c[0x0][0x448] ;  /* 0x00011200ff007b82 */ /* 0x000e220000000800 */
[----:B------:R-:W-:-:S07]  /*7910*/  VIADD R5, R199, 0x7f ;  /* 0x0000007fc7057836 */ /* 0x000fce0000000000 */
[----:B------:R-:W1:Y:S01]  /*7920*/  LDC.64 R2, c[0x0][0x9e0] ;  /* 0x00027800ff027b82 */ /* 0x000e620000000a00 */
[----:B0-----:R-:W-:Y:S02]  /*7930*/  ISETP.NE.AND P1, PT, R0, 0x1, PT ;  /* 0x000000010000780c */ /* 0x001fe40003f25270 */
[----:B-1----:R-:W-:-:S11]  /*7940*/  ISETP.GE.AND P2, PT, R3, 0x1, PT ;  /* 0x000000010300780c */ /* 0x002fd60003f46270 */
[----:B------:R-:W0:Y:S08]  /*7950*/  @P1 LDC R0, c[0x0][0x44c] ;  /* 0x00011300ff001b82 */ /* 0x000e300000000800 */
[----:B------:R-:W1:Y:S01]  /*7960*/  @P1 LDC R7, c[0x0][0x450] ;  /* 0x00011400ff071b82 */ /* 0x000e620000000800 */
[----:B0-----:R-:W-:-:S05]  /*7970*/  @P1 IMAD.HI.U32 R0, R5, R0, RZ ;  /* 0x0000000005001227 */ /* 0x001fca00078e00ff */
[----:B-1----:R-:W-:-:S05]  /*7980*/  @P1 SHF.R.U32.HI R5, RZ, R7, R0 ;  /* 0x00000007ff051219 */ /* 0x002fca0000011600 */
[----:B------:R-:W-:Y:S01]  /*7990*/  IMAD.IADD R5, R40, 0x1, R5 ;  /* 0x0000000128057824 */ /* 0x000fe200078e0205 */
[----:B------:R-:W-:Y:S06]  /*79a0*/  @P0 BRA `(.L_x_1479) ;  /* 0x00000000000c0947 */ /* 0x000fec0003800000 */
[----:B------:R-:W0:Y:S01]  /*79b0*/  FENCE.VIEW.ASYNC.G ;  /* 0x00000000000073c6 */ /* 0x000e220000000100 */
[----:B------:R-:W-:Y:S05]  /*79c0*/  WARPSYNC.ALL ;  /* 0x0000000000007948 */ /* 0x000fea0003800000 */
[----:B0-----:R-:W-:Y:S06]  /*79d0*/  BAR.ARV 0xc, 0x180 ;  /* 0x0306000000007b1d */ /* 0x001fec0000002000 */
.L_x_1479:
[----:B------:R-:W-:Y:S01]  /*79e0*/  IMAD.IADD R2, R5, 0x1, R2 ;  /* 0x0000000105027824 */ /* 0x000fe200078e0202 */
        /* <DEDUP_REMOVED lines=12> */
.L_x_1482:
[----:B------:R-:W-:-:S13]  /*7ab0*/  ISETP.NE.AND P0, PT, R3, 0x1, PT ;  /* 0x000000010300780c */ /* 0x000fda0003f05270 */
[----:B------:R-:W0:Y:S02]  /*7ac0*/  @P0 LDC.64 R4, c[0x0][0x9e8] ;  /* 0x00027a00ff040b82 */ /* 0x000e240000000a00 */
[----:B0-----:R-:W-:-:S05]  /*7ad0*/  @P0 IMAD.HI.U32 R4, R0, R4, RZ ;  /* 0x0000000400040227 */ /* 0x001fca00078e00ff */
[----:B------:R-:W-:-:S07]  /*7ae0*/  @P0 SHF.R.U32.HI R0, RZ, R5, R4 ;  /* 0x00000005ff000219 */ /* 0x000fce0000011604 */
.L_x_1483:
[----:B------:R-:W-:Y:S05]  /*7af0*/  BSYNC B0 ;  /* 0x0000000000007941 */ /* 0x000fea0003800000 */
.L_x_1481:
[----:B------:R-:W-:-:S05]  /*7b00*/  IMAD R5, R0, R3, R3 ;  /* 0x0000000300057224 */ /* 0x000fca00078e0203 */
[----:B------:R-:W-:-:S07]  /*7b10*/  VIMNMX R2, R2, R5, PT ;  /* 0x0000000502027248 */ /* 0x000fce0003fe0100 */
.L_x_1480:
[----:B------:R-:W0:Y:S01]  /*7b20*/  @P1 LDC R0, c[0x0][0x44c] ;  /* 0x00011300ff001b82 */ /* 0x000e220000000800 */
[----:B------:R-:W-:Y:S01]  /*7b30*/  VIADD R2, R2, 0x3f ;  /* 0x0000003f02027836 */ /* 0x000fe20000000000 */
[----:B------:R-:W-:Y:S01]  /*7b40*/  ULDC UR4, c[0x0][0x9dc] ;  /* 0x0002770000047ab9 */ /* 0x000fe20000000800 */
[----:B------:R-:W-:-:S03]  /*7b50*/  IMAD.MOV.U32 R4, RZ, RZ, R199 ;  /* 0x000000ffff047224 */ /* 0x000fc600078e00c7 */
        /* <DEDUP_REMOVED lines=20> */
.L_x_1486:
[----:B------:R-:W-:-:S13]  /*7ca0*/  ISETP.NE.AND P0, PT, R3, 0x1, PT ;  /* 0x000000010300780c */ /* 0x000fda0003f05270 */
[----:B------:R-:W0:Y:S02]  /*7cb0*/  @P0 LDC.64 R4, c[0x0][0x9e8] ;  /* 0x00027a00ff040b82 */ /* 0x000e240000000a00 */
[----:B0-----:R-:W-:-:S05]  /*7cc0*/  @P0 IMAD.HI.U32 R4, R2, R4, RZ ;  /* 0x0000000402040227 */ /* 0x001fca00078e00ff */
[----:B------:R-:W-:-:S07]  /*7cd0*/  @P0 SHF.R.U32.HI R2, RZ, R5, R4 ;  /* 0x00000005ff020219 */ /* 0x000fce0000011604 */
.L_x_1487:
[----:B------:R-:W-:Y:S05]  /*7ce0*/  BSYNC B0 ;  /* 0x0000000000007941 */ /* 0x000fea0003800000 */
.L_x_1485:
[----:B------:R-:W-:-:S05]  /*7cf0*/  IMAD R3, R2, R3, RZ ;  /* 0x0000000302037224 */ /* 0x000fca00078e02ff */
[----:B------:R-:W-:-:S07]  /*7d00*/  VIMNMX R0, R0, R3, !PT ;  /* 0x0000000300007248 */ /* 0x000fce0007fe0100 */
.L_x_1484:
[----:B------:R-:W-:Y:S01]  /*7d10*/  SHF.R.S32.HI R3, RZ, 0x1f, R0 ;  /* 0x0000001fff037819 */ /* 0x000fe20000011400 */
[----:B------:R-:W-:Y:S03]  /*7d20*/  BSSY B0, `(.L_x_1488) ;  /* 0x0000025000007945 */ /* 0x000fe60003800000 */
[----:B------:R-:W-:-:S04]  /*7d30*/  LEA.HI R3, R3, R0, RZ, 0x6 ;  /* 0x0000000003037211 */ /* 0x000fc800078f30ff */
        /* <DEDUP_REMOVED lines=12> */
[----:B------:R-:W-:-:S05]  /*7e00*/  IADD3 R0, -R204, R0, RZ ;  /* 0x00000000cc007210 */ /* 0x000fca0007ffe1ff */
[----:B0-----:R-:W0:Y:S02]  /*7e10*/  MUFU.RCP R4, R4 ;  /* 0x0000000400047308 */ /* 0x001e240000001000 */
[----:B0-----:R-:W-:Y:S02]  /*7e20*/  VIADD R2, R4, 0xffffffe ;  /* 0x0ffffffe04027836 */ /* 0x001fe40000000000 */
[----:B------:R-:W-:-:S04]  /*7e30*/  IMAD.MOV R4, RZ, RZ, -R9 ;  /* 0x000000ffff047224 */ /* 0x000fc800078e0a09 */
[----:B------:R0:W1:Y:S02]  /*7e40*/  F2I.FTZ.U32.TRUNC.NTZ R3, R2 ;  /* 0x0000000200037305 */ /* 0x000064000021f000 */
[----:B0-----:R-:W-:Y:S02]  /*7e50*/  IMAD.MOV.U32 R2, RZ, RZ, RZ ;  /* 0x000000ffff027224 */ /* 0x001fe400078e00ff */
[----:B-1----:R-:W-:-:S04]  /*7e60*/  IMAD.MOV R8, RZ, RZ, -R3 ;  /* 0x000000ffff087224 */ /* 0x002fc800078e0a03 */
[----:B------:R-:W-:Y:S01]  /*7e70*/  IMAD R7, R8, R5, RZ ;  /* 0x0000000508077224 */ /* 0x000fe200078e02ff */
[----:B------:R-:W-:Y:S02]  /*7e80*/  IABS R8, R0 ;  /* 0x0000000000087213 */ /* 0x000fe40000000000 */
[----:B------:R-:W-:Y:S01]  /*7e90*/  LOP3.LUT R0, R0, R6, RZ, 0x3c, !PT ;  /* 0x0000000600007212 */ /* 0x000fe200078e3cff */
[----:B------:R-:W-:-:S03]  /*7ea0*/  IMAD.HI.U32 R3, R3, R7, R2 ;  /* 0x0000000703037227 */ /* 0x000fc600078e0002 */
[----:B------:R-:W-:Y:S01]  /*7eb0*/  ISETP.GE.AND P2, PT, R0, RZ, PT ;  /* 0x000000ff0000720c */ /* 0x000fe20003f46270 */
        /* <DEDUP_REMOVED lines=11> */
.L_x_1489:
[----:B------:R-:W-:Y:S05]  /*7f70*/  BSYNC B0 ;  /* 0x0000000000007941 */ /* 0x000fea0003800000 */
.L_x_1488:
[-C--:B------:R-:W-:Y:S01]  /*7f80*/  IMAD R204, R222, R3.reuse, R204 ;  /* 0x00000003decc7224 */ /* 0x080fe200078e02cc */
[----:B------:R-:W-:Y:S02]  /*7f90*/  PLOP3.LUT P0, PT, PT, PT, PT, 0x80, 0x0 ;  /* 0x000000000000781c */ /* 0x000fe40003f0f070 */
[----:B------:R-:W-:Y:S02]  /*7fa0*/  CS2R R28, SRZ ;  /* 0x00000000001c7805 */ /* 0x000fe4000001ff00 */
[----:B------:R-:W-:Y:S01]  /*7fb0*/  CS2R R162, SRZ ;  /* 0x0000000000a27805 */ /* 0x000fe2000001ff00 */
[----:B------:R-:W-:Y:S01]  /*7fc0*/  IMAD.MOV.U32 R5, RZ, RZ, RZ ;  /* 0x000000ffff057224 */ /* 0x000fe200078e00ff */
[----:B------:R-:W-:Y:S02]  /*7fd0*/  VIADDMNMX R164, R204, R3, R39, PT ;  /* 0x00000003cca47246 */ /* 0x000fe40003800127 */
[----:B------:R-:W-:Y:S02]  /*7fe0*/  CS2R R146, SRZ ;  /* 0x0000000000927805 */ /* 0x000fe4000001ff00 */
[----:B------:R-:W-:Y:S01]  /*7ff0*/  CS2R R56, SRZ ;  /* 0x0000000000387805 */ /* 0x000fe2000001ff00 */
[----:B------:R-:W-:Y:S01]  /*8000*/  IMAD.MOV.U32 R0, RZ, RZ, RZ ;  /* 0x000000ffff007224 */ /* 0x000fe200078e00ff */
[----:B------:R-:W-:Y:S01]  /*8010*/  ISETP.GT.AND P1, PT, R164, R204, PT ;  /* 0x000000cca400720c */ /* 0x000fe20003f24270 */
[----:B------:R-:W-:Y:S01]  /*8020*/  IMAD.MOV.U32 R25, RZ, RZ, RZ ;  /* 0x000000ffff197224 */ /* 0x000fe200078e00ff */
[----:B------:R-:W-:-:S02]  /*8030*/  CS2R R152, SRZ ;  /* 0x0000000000987805 */ /* 0x000fc4000001ff00 */
[----:B------:R-:W-:Y:S02]  /*8040*/  CS2R R156, SRZ ;  /* 0x00000000009c7805 */ /* 0x000fe4000001ff00 */
[----:B------:R-:W-:Y:S02]  /*8050*/  CS2R R36, SRZ ;  /* 0x0000000000247805 */ /* 0x000fe4000001ff00 */
[----:B------:R-:W-:Y:S02]  /*8060*/  CS2R R6, SRZ ;  /* 0x0000000000067805 */ /* 0x000fe4000001ff00 */
        /* <DEDUP_REMOVED lines=15> */
[----:B----4-:R-:W-:-:S02]  /*8160*/  CS2R R70, SRZ ;  /* 0x0000000000467805 */ /* 0x010fc4000001ff00 */
        /* <DEDUP_REMOVED lines=41> */
[----:B------:R-:W0:Y:S01]  /*8400*/  S2R R2, SR_TID.X ;  /* 0x0000000000027919 */ /* 0x000e220000002100 */
[----:B------:R-:W-:Y:S01]  /*8410*/  UMOV UR4, 0xffffffff ;  /* 0xffffffff00047882 */ /* 0x000fe20000000000 */
[----:B0-----:R-:W-:-:S05]  /*8420*/  VIADD R26, R2, 0xffffff80 ;  /* 0xffffff80021a7836 */ /* 0x001fca0000000000 */
[----:B------:R-:W-:-:S04]  /*8430*/  SHF.R.S32.HI R29, RZ, 0x1f, R26 ;  /* 0x0000001fff1d7819 */ /* 0x000fc8000001141a */
[----:B------:R-:W-:-:S04]  /*8440*/  LEA.HI R13, R29, R26, RZ, 0x7 ;  /* 0x0000001a1d0d7211 */ /* 0x000fc800078f38ff */
[----:B------:R-:W-:Y:S01]  /*8450*/  SHF.R.S32.HI R13, RZ, 0x7, R13 ;  /* 0x00000007ff0d7819 */ /* 0x000fe2000001140d */
[----:B------:R-:W-:Y:S06]  /*8460*/  BRA.DIV UR4, `(.L_x_1491) ;  /* 0x0000023a04887947 */ /* 0x000fec000b800000 */
[----:B------:R0:W1:Y:S02]  /*8470*/  SHFL.IDX PT, R201, R13, RZ, 0x1f ;  /* 0x00001fff0dc97589 */ /* 0x00006400000e0000 */
.L_x_1815:
[----:B-1----:R-:W-:Y:S01]  /*8480*/  LEA.HI R0, R201, R201, RZ, 0x1 ;  /* 0x000000c9c9007211 */ /* 0x002fe200078f08ff */
[----:B------:R-:W-:-:S03]  /*8490*/  ULOP3.LUT UP0, URZ, UR44, 0x1bf, URZ, 0xc0, !UPT ;  /* 0x000001bf2c3f7892 */ /* 0x000fc6000f80c03f */
[----:B------:R-:W-:-:S03]  /*84a0*/  LOP3.LUT R0, R0, 0x1e, RZ, 0xc0, !PT ;  /* 0x0000001e00007812 */ /* 0x000fc600078ec0ff */
[----:B------:R-:W-:Y:S02]  /*84b0*/  PLOP3.LUT P0, PT, PT, PT, UP0, 0x80, 0x0 ;  /* 0x000000000000781c */ /* 0x000fe40003f0f008 */
[----:B------:R-:W-:-:S05]  /*84c0*/  IMAD.IADD R0, R201, 0x1, -R0 ;  /* 0x00000001c9007824 */ /* 0x000fca00078e0a00 */
[----:B------:R-:W-:-:S04]  /*84d0*/  LEA R0, R0, UR44, 0xd ;  /* 0x0000002c00007c11 */ /* 0x000fc8000f8e68ff */
[----:B------:R-:W-:-:S04]  /*84e0*/  SHF.R.U32.HI R0, RZ, 0x4, R0 ;  /* 0x00000004ff007819 */ /* 0x000fc80000011600 */
[----:B------:R-:W-:Y:S01]  /*84f0*/  LOP3.LUT R36, R0, 0x3fff, RZ, 0xc0, !PT ;  /* 0x00003fff00247812 */ /* 0x000fe200078ec0ff */
[----:B------:R-:W-:Y:S06]  /*8500*/  @!P0 BRA `(.L_x_1492) ;  /* 0x0000000000408947 */ /* 0x000fec0003800000 */
[----:B------:R-:W-:Y:S01]  /*8510*/  MOV R2, 0x0 ;  /* 0x0000000000027802 */ /* 0x000fe20000000f00 */
[----:B------:R-:W-:Y:S01]  /*8520*/  ULDC.64 UR4, c[0x4][0xc0] ;  /* 0x0100300000047ab9 */ /* 0x000fe20000000a00 */
[----:B------:R-:W-:Y:S01]  /*8530*/  ULDC.64 UR6, c[0x4][0xc8] ;  /* 0x0100320000067ab9 */ /* 0x000fe20000000a00 */
[----:B------:R-:W-:Y:S02]  /*8540*/  IMAD.U32 R4, RZ, RZ, UR4 ;  /* 0x00000004ff047e24 */ /* 0x000fe4000f8e00ff */
[----:B------:R-:W-:Y:S01]  /*8550*/  IMAD.U32 R5, RZ, RZ, UR5 ;  /* 0x00000005ff057e24 */ /* 0x000fe2000f8e00ff */
[----:B------:R-:W1:Y:S01]  /*8560*/  LDC.64 R2, c[0x4][R2] ;  /* 0x0100000002027b82 */ /* 0x000e620000000a00 */
[----:B------:R-:W-:Y:S01]  /*8570*/  ULDC.64 UR4, c[0x4][0x60] ;  /* 0x0100180000047ab9 */ /* 0x000fe20000000a00 */
[----:B------:R-:W-:Y:S02]  /*8580*/  IMAD.U32 R6, RZ, RZ, UR6 ;  /* 0x00000006ff067e24 */ /* 0x000fe4000f8e00ff */
[----:B------:R-:W-:-:S02]  /*8590*/  IMAD.U32 R7, RZ, RZ, UR7 ;  /* 0x00000007ff077e24 */ /* 0x000fc4000f8e00ff */
[----:B------:R-:W-:Y:S02]  /*85a0*/  IMAD.U32 R10, RZ, RZ, UR4 ;  /* 0x00000004ff0a7e24 */ /* 0x000fe4000f8e00ff */
[----:B------:R-:W-:Y:S02]  /*85b0*/  IMAD.U32 R11, RZ, RZ, UR5 ;  /* 0x00000005ff0b7e24 */ /* 0x000fe4000f8e00ff */
[----:B------:R-:W-:Y:S02]  /*85c0*/  IMAD.MOV.U32 R8, RZ, RZ, 0x70 ;  /* 0x00000070ff087424 */ /* 0x000fe400078e00ff */
[----:B------:R-:W-:Y:S02]  /*85d0*/  IMAD.MOV.U32 R12, RZ, RZ, 0x1 ;  /* 0x00000001ff0c7424 */ /* 0x000fe400078e00ff */
[----:B0-----:R-:W-:-:S07]  /*85e0*/  IMAD.MOV.U32 R13, RZ, RZ, RZ ;  /* 0x000000ffff0d7224 */ /* 0x001fce00078e00ff */
[----:B------:R-:W-:-:S07]  /*85f0*/  LEPC R20, `(.L_x_1492) ;  /* 0x000000001014794e */ /* 0x000fce0000000000 */
[----:B-1---5:R-:W-:Y:S05]  /*8600*/  CALL.ABS.NOINC R2 ;  /* 0x0000000002007343 */ /* 0x022fea0003c00000 */
.L_x_1492:
[----:B------:R-:W-:Y:S01]  /*8610*/  ULDC.64 UR4, c[0x0][0x990] ;  /* 0x0002640000047ab9 */ /* 0x000fe20000000a00 */
[----:B------:R-:W-:Y:S01]  /*8620*/  ULDC.64 UR6, c[0x0][0x998] ;  /* 0x0002660000067ab9 */ /* 0x000fe20000000a00 */
[----:B------:R-:W-:Y:S02]  /*8630*/  ISETP.NE.U32.AND P0, PT, RZ, UR4, PT ;  /* 0x00000004ff007c0c */ /* 0x000fe4000bf05070 */
[----:B------:R-:W-:Y:S02]  /*8640*/  ISETP.NE.U32.AND P1, PT, RZ, UR6, PT ;  /* 0x00000006ff007c0c */ /* 0x000fe4000bf25070 */
[----:B------:R-:W-:Y:S02]  /*8650*/  ISETP.NE.AND.EX P0, PT, RZ, UR5, PT, P0 ;  /* 0x00000005ff007c0c */ /* 0x000fe4000bf05300 */
[----:B------:R-:W-:-:S11]  /*8660*/  ISETP.NE.AND.EX P1, PT, RZ, UR7, PT, P1 ;  /* 0x00000007ff007c0c */ /* 0x000fd6000bf25310 */
[----:B------:R-:W1:Y:S01]  /*8670*/  @P0 LDC.64 R8, c[0x0][0x9a8] ;  /* 0x00026a00ff080b82 */ /* 0x000e620000000a00 */
[--C-:B------:R-:W-:Y:S02]  /*8680*/  @P0 SHF.R.S32.HI R11, RZ, 0x1f, R207.reuse ;  /* 0x0000001fff0b0819 */ /* 0x100fe400000114cf */
[----:B0-----:R-:W-:-:S05]  /*8690*/  @P1 SHF.R.S32.HI R13, RZ, 0x1f, R207 ;  /* 0x0000001fff0d1819 */ /* 0x001fca00000114cf */
[----:B------:R-:W0:Y:S08]  /*86a0*/  @P1 LDC.64 R6, c[0x0][0x9b8] ;  /* 0x00026e00ff061b82 */ /* 0x000e300000000a00 */
[----:B------:R-:W2:Y:S08]  /*86b0*/  @P0 LDC.64 R4, c[0x0][0x9b0] ;  /* 0x00026c00ff040b82 */ /* 0x000eb00000000a00 */
[----:B------:R-:W3:Y:S01]  /*86c0*/  @P1 LDC.64 R2, c[0x0][0x9c0] ;  /* 0x00027000ff021b82 */ /* 0x000ee20000000a00 */
[----:B-1----:R-:W-:-:S04]  /*86d0*/  @P0 IMAD R0, R11, R8, RZ ;  /* 0x000000080b000224 */ /* 0x002fc800078e02ff */
[C---:B------:R-:W-:Y:S01]  /*86e0*/  @P0 IMAD R11, R207.reuse, R9, R0 ;  /* 0x00000009cf0b0224 */ /* 0x040fe200078e0200 */
[----:B------:R-:W-:Y:S01]  /*86f0*/  MOV R0, 0x3f800000 ;  /* 0x3f80000000007802 */ /* 0x000fe20000000f00 */
[----:B------:R-:W-:-:S04]  /*8700*/  @P0 IMAD.WIDE.U32 R8, R207, R8, RZ ;  /* 0x00000008cf080225 */ /* 0x000fc800078e00ff */
[-C--:B0-----:R-:W-:Y:S02]  /*8710*/  @P1 IMAD R10, R13, R6.reuse, RZ ;  /* 0x000000060d0a1224 */ /* 0x081fe400078e02ff */
[----:B------:R-:W-:Y:S02]  /*8720*/  @P0 IMAD.IADD R9, R9, 0x1, R11 ;  /* 0x0000000109090824 */ /* 0x000fe400078e020b */
[C---:B------:R-:W-:Y:S02]  /*8730*/  @P1 IMAD R13, R207.reuse, R7, R10 ;  /* 0x00000007cf0d1224 */ /* 0x040fe400078e020a */
[----:B------:R-:W-:-:S04]  /*8740*/  @P1 IMAD.WIDE.U32 R6, R207, R6, RZ ;  /* 0x00000006cf061225 */ /* 0x000fc800078e00ff */
[----:B------:R-:W-:Y:S02]  /*8750*/  @P1 IMAD.IADD R11, R7, 0x1, R13 ;  /* 0x00000001070b1824 */ /* 0x000fe400078e020d */
[----:B------:R-:W-:Y:S02]  /*8760*/  @P1 IMAD.MOV.U32 R10, RZ, RZ, R6 ;  /* 0x000000ffff0a1224 */ /* 0x000fe400078e0006 */
[----:B--2---:R-:W-:-:S04]  /*8770*/  @P0 IMAD.WIDE.U32 R6, R211, R4, R8 ;  /* 0x00000004d3060225 */ /* 0x004fc800078e0008 */
[C---:B---3--:R-:W-:Y:S01]  /*8780*/  @P1 IMAD.WIDE.U32 R8, R211.reuse, R2, R10 ;  /* 0x00000002d3081225 */ /* 0x048fe200078e000a */
[----:B------:R-:W-:Y:S01]  /*8790*/  @P0 LEA R4, P2, R6, UR4, 0x2 ;  /* 0x0000000406040c11 */ /* 0x000fe2000f8410ff */
[----:B------:R-:W-:Y:S02]  /*87a0*/  ULDC UR4, c[0x0][0x3f4] ;  /* 0x0000fd0000047ab9 */ /* 0x000fe40000000800 */
[C---:B------:R-:W-:Y:S01]  /*87b0*/  @P1 IMAD R3, R211.reuse, R3, R9 ;  /* 0x00000003d3031224 */ /* 0x040fe200078e0209 */
[----:B------:R-:W-:Y:S01]  /*87c0*/  @P1 LEA R10, P3, R8, UR6, 0x2 ;  /* 0x00000006080a1c11 */ /* 0x000fe2000f8610ff */
[----:B------:R-:W-:-:S03]  /*87d0*/  @P0 IMAD R5, R211, R5, R7 ;  /* 0x00000005d3050224 */ /* 0x000fc600078e0207 */
[----:B------:R-:W-:Y:S01]  /*87e0*/  @P1 LEA.HI.X R11, R8, UR7, R3, 0x2, P3 ;  /* 0x00000007080b1c11 */ /* 0x000fe200098f1403 */
[----:B------:R-:W-:Y:S01]  /*87f0*/  IMAD.MOV.U32 R3, RZ, RZ, 0x3f800000 ;  /* 0x3f800000ff037424 */ /* 0x000fe200078e00ff */
[----:B------:R-:W-:-:S03]  /*8800*/  @P0 LEA.HI.X R5, R6, UR5, R5, 0x2, P2 ;  /* 0x0000000506050c11 */ /* 0x000fc600090f1405 */
        /* <DEDUP_REMOVED lines=17> */
.L_x_1496:
[----:B-1----:R1:W2:Y:S02]  /*8920*/  SYNCS.PHASECHK.TRANS64.TRYWAIT P0, [R16+URZ+0x28400], R3 ;  /* 0x02840003100075a7 */ /* 0x0022a4000800017f */
[----:B--2---:R-:W-:Y:S05]  /*8930*/  @!P0 NANOSLEEP.SYNCS 0x989680 ;  /* 0x009896800000895d */ /* 0x004fea0003900000 */
[----:B------:R-:W2:Y:S02]  /*8940*/  @!P0 SYNCS.PHASECHK.TRANS64 P0, [R16+URZ+0x28400], R3 ;  /* 0x02840003100085a7 */ /* 0x000ea4000800007f */
[----:B--2---:R-:W-:Y:S05]  /*8950*/  @!P0 BRA `(.L_x_1496) ;  /* 0xfffffffc00f08947 */ /* 0x004fea000383ffff */
.L_x_1495:
[----:B------:R-:W-:Y:S05]  /*8960*/  BSYNC B0 ;  /* 0x0000000000007941 */ /* 0x000fea0003800000 */
.L_x_1494:
[----:B------:R-:W-:Y:S05]  /*8970*/  BRA `(.L_x_1497) ;  /* 0x00000094006c7947 */ /* 0x000fea0003800000 */
.L_x_1493:
[----:B------:R-:W-:Y:S01]  /*8980*/  ULOP3.LUT UP0, URZ, UR44, 0x3ff, URZ, 0xc0, !UPT ;  /* 0x000003ff2c3f7892 */ /* 0x000fe2000f80c03f */
[----:B-----5:R-:W-:Y:S01]  /*8990*/  SHF.R.S32.HI R0, RZ, 0x1f, R38 ;  /* 0x0000001fff007819 */ /* 0x020fe20000011426 */
[----:B------:R-:W-:Y:S01]  /*89a0*/  ULDC.64 UR4, c[0x0][0x3f8] ;  /* 0x0000fe0000047ab9 */ /* 0x000fe20000000a00 */
[----:B------:R-:W-:Y:S01]  /*89b0*/  ULDC.64 UR6, c[0x0][0x408] ;  /* 0x0001020000067ab9 */ /* 0x000fe20000000a00 */
[----:B------:R-:W-:Y:S02]  /*89c0*/  IMAD.WIDE.U32 R24, R38, UR4, RZ ;  /* 0x0000000426187c25 */ /* 0x000fe4000f8e00ff */
[----:B------:R-:W-:Y:S02]  /*89d0*/  PLOP3.LUT P0, PT, PT, PT, UP0, 0x80, 0x0 ;  /* 0x000000000000781c */ /* 0x000fe40003f0f008 */
[C---:B------:R-:W-:Y:S02]  /*89e0*/  IMAD R3, R0.reuse, UR4, RZ ;  /* 0x0000000400037c24 */ /* 0x040fe4000f8e02ff */
[----:B------:R-:W-:-:S02]  /*89f0*/  IMAD R5, R0, UR6, RZ ;  /* 0x0000000600057c24 */ /* 0x000fc4000f8e02ff */
[C---:B------:R-:W-:Y:S02]  /*8a00*/  IMAD R3, R38.reuse, UR5, R3 ;  /* 0x0000000526037c24 */ /* 0x040fe4000f8e0203 */
[C---:B------:R-:W-:Y:S02]  /*8a10*/  IMAD R5, R38.reuse, UR7, R5 ;  /* 0x0000000726057c24 */ /* 0x040fe4000f8e0205 */
[----:B------:R-:W-:-:S04]  /*8a20*/  IMAD.WIDE.U32 R38, R38, UR6, RZ ;  /* 0x0000000626267c25 */ /* 0x000fc8000f8e00ff */
[----:B------:R-:W-:Y:S02]  /*8a30*/  IMAD.IADD R51, R3, 0x1, R25 ;  /* 0x0000000103337824 */ /* 0x000fe400078e0219 */
        /* <DEDUP_REMOVED lines=18> */
.L_x_1498:
[----:B------:R-:W-:Y:S01]  /*8b60*/  ULDC.U8 UR4, c[0x0][0x410] ;  /* 0x0001040000047ab9 */ /* 0x000fe20000000000 */
[----:B------:R-:W-:Y:S01]  /*8b70*/  LEA.HI R29, R29, R26, RZ, 0x3 ;  /* 0x0000001a1d1d7211 */ /* 0x000fe200078f18ff */
[----:B------:R-:W-:Y:S01]  /*8b80*/  IMAD.IADD R0, R17, 0x1, R199 ;  /* 0x0000000111007824 */ /* 0x000fe200078e02c7 */
[----:B------:R-:W-:Y:S01]  /*8b90*/  ISETP.NE.AND P0, PT, RZ, UR4, PT ;  /* 0x00000004ff007c0c */ /* 0x000fe2000bf05270 */
[----:B------:R-:W-:Y:S01]  /*8ba0*/  BSSY B0, `(.L_x_1499) ;  /* 0x0000930000007945 */ /* 0x000fe20003800000 */
[----:B------:R-:W-:-:S05]  /*8bb0*/  LOP3.LUT R3, R29, 0xfffffff8, RZ, 0xc0, !PT ;  /* 0xfffffff81d037812 */ /* 0x000fca00078ec0ff */
[----:B------:R-:W-:-:S04]  /*8bc0*/  IMAD.IADD R3, R26, 0x1, -R3 ;  /* 0x000000011a037824 */ /* 0x000fc800078e0a03 */
[----:B------:R-:W-:Y:S02]  /*8bd0*/  IMAD R9, R3, 0x20, R0 ;  /* 0x0000002003097824 */ /* 0x000fe400078e0200 */
[----:B------:R-:W-:Y:S05]  /*8be0*/  @!P0 BRA `(.L_x_1500) ;  /* 0x00000048005c8947 */ /* 0x000fea0003800000 */
[----:B------:R-:W0:Y:S01]  /*8bf0*/  LDC R8, c[0x0][0x448] ;  /* 0x00011200ff087b82 */ /* 0x000e220000000800 */
[----:B------:R-:W-:Y:S01]  /*8c00*/  ULDC.64 UR4, c[0x0][0x3f8] ;  /* 0x0000fe0000047ab9 */ /* 0x000fe20000000a00 */
[----:B------:R-:W-:Y:S01]  /*8c10*/  IMAD.MOV.U32 R50, RZ, RZ, R24 ;  /* 0x000000ffff327224 */ /* 0x000fe200078e0018 */
[----:B------:R-:W-:Y:S01]  /*8c20*/  ULDC.64 UR6, c[0x0][0x408] ;  /* 0x0001020000067ab9 */ /* 0x000fe20000000a00 */
[----:B------:R-:W-:Y:S01]  /*8c30*/  IMAD.MOV.U32 R5, RZ, RZ, R27 ;  /* 0x000000ffff057224 */ /* 0x000fe200078e001b */
[----:B------:R-:W-:Y:S01]  /*8c40*/  ULDC.64 UR8, c[0x0][0x400] ;  /* 0x0001000000087ab9 */ /* 0x000fe20000000a00 */
[----:B0-----:R-:W-:-:S13]  /*8c50*/  ISETP.NE.AND P0, PT, R8, 0x1, PT ;  /* 0x000000010800780c */ /* 0x001fda0003f05270 */
[----:B------:R-:W0:Y:S08]  /*8c60*/  @P0 LDC R4, c[0x0][0x44c] ;  /* 0x00011300ff040b82 */ /* 0x000e300000000800 */
[----:B------:R-:W1:Y:S01]  /*8c70*/  @P0 LDC R6, c[0x0][0x450] ;  /* 0x00011400ff060b82 */ /* 0x000e620000000800 */
[----:B0-----:R-:W-:-:S04]  /*8c80*/  @P0 IMAD.HI.U32 R3, R9, R4, RZ ;  /* 0x0000000409030227 */ /* 0x001fc800078e00ff */
[----:B------:R-:W-:Y:S01]  /*8c90*/  IMAD.MOV.U32 R4, RZ, RZ, R38 ;  /* 0x000000ffff047224 */ /* 0x000fe200078e0026 */
[----:B-1----:R-:W-:-:S04]  /*8ca0*/  @P0 SHF.R.U32.HI R9, RZ, R6, R3 ;  /* 0x00000006ff090219 */ /* 0x002fc80000011603 */
[----:B------:R-:W-:Y:S01]  /*8cb0*/  SHF.R.S32.HI R3, RZ, 0x1f, R9 ;  /* 0x0000001fff037819 */ /* 0x000fe20000011409 */
[----:B------:R-:W-:-:S04]  /*8cc0*/  IMAD.WIDE.U32 R50, R9, UR4, R50 ;  /* 0x0000000409327c25 */ /* 0x000fc8000f8e0032 */
[----:B------:R-:W-:Y:S02]  /*8cd0*/  IMAD R6, R3, UR4, RZ ;  /* 0x0000000403067c24 */ /* 0x000fe4000f8e02ff */
[----:B------:R-:W-:-:S04]  /*8ce0*/  IMAD.WIDE.U32 R4, R9, UR6, R4 ;  /* 0x0000000609047c25 */ /* 0x000fc8000f8e0004 */
[----:B------:R-:W-:Y:S01]  /*8cf0*/  IMAD R7, R9, UR5, R6 ;  /* 0x0000000509077c24 */ /* 0x000fe2000f8e0206 */
[----:B------:R-:W-:Y:S01]  /*8d00*/  ULDC.64 UR4, c[0x0][0x3e8] ;  /* 0x0000fa0000047ab9 */ /* 0x000fe20000000a00 */
[----:B------:R-:W-:Y:S01]  /*8d10*/  IMAD R6, R3, UR6, RZ ;  /* 0x0000000603067c24 */ /* 0x000fe2000f8e02ff */
[----:B------:R-:W-:Y:S01]  /*8d20*/  IADD3 R48, P0, R50, UR4, RZ ;  /* 0x0000000432307c10 */ /* 0x000fe2000ff1e0ff */
[----:B------:R-:W-:Y:S01]  /*8d30*/  UMOV UR4, 0xffffffff ;  /* 0xffffffff00047882 */ /* 0x000fe20000000000 */
[----:B------:R-:W-:Y:S01]  /*8d40*/  IADD3 R49, P1, R4, UR8, RZ ;  /* 0x0000000804317c10 */ /* 0x000fe2000ff3e0ff */
[----:B------:R-:W-:Y:S01]  /*8d50*/  IMAD R37, R9, UR7, R6 ;  /* 0x0000000709257c24 */ /* 0x000fe2000f8e0206 */
[----:B------:R-:W-:-:S04]  /*8d60*/  IADD3.X R50, R51, UR5, R7, P0, !PT ;  /* 0x0000000533327c10 */ /* 0x000fc800087fe407 */
[----:B------:R-:W-:Y:S01]  /*8d70*/  IADD3.X R37, R5, UR9, R37, P1, !PT ;  /* 0x0000000905257c10 */ /* 0x000fe20008ffe425 */
[----:B------:R-:W-:Y:S06]  /*8d80*/  BRA.DIV UR4, `(.L_x_1501) ;  /* 0x0000023204687947 */ /* 0x000fec000b800000 */
[----:B------:R0:W1:Y:S04]  /*8d90*/  SHFL.IDX PT, R3, R50, RZ, 0x181f ;  /* 0x00181fff32037589 */ /* 0x00006800000e0000 */
[----:B------:R0:W2:Y:S04]  /*8da0*/  SHFL.IDX PT, R5, R48, RZ, 0x181f ;  /* 0x00181fff30057589 */ /* 0x0000a800000e0000 */
[----:B------:R0:W3:Y:S04]  /*8db0*/  SHFL.IDX PT, R9, R37, RZ, 0x181f ;  /* 0x00181fff25097589 */ /* 0x0000e800000e0000 */
[----:B------:R0:W4:Y:S02]  /*8dc0*/  SHFL.IDX PT, R14, R49, RZ, 0x181f ;  /* 0x00181fff310e7589 */ /* 0x00012400000e0000 */
.L_x_1821:
[----:B------:R-:W-:Y:S01]  /*8dd0*/  IMAD R51, R195, R8, RZ ;  /* 0x00000008c3337224 */ /* 0x000fe200078e02ff */
[----:B------:R-:W-:Y:S01]  /*8de0*/  BSSY B1, `(.L_x_1502) ;  /* 0x000001a000017945 */ /* 0x000fe20003800000 */
[----:B------:R-:W-:Y:S02]  /*8df0*/  CS2R R40, SRZ ;  /* 0x0000000000287805 */ /* 0x000fe4000001ff00 */
[----:B------:R-:W-:Y:S02]  /*8e00*/  CS2R R44, SRZ ;  /* 0x00000000002c7805 */ /* 0x000fe4000001ff00 */
[----:B------:R-:W-:Y:S02]  /*8e10*/  CS2R R42, SRZ ;  /* 0x00000000002a7805 */ /* 0x000fe4000001ff00 */
[----:B------:R-:W-:Y:S02]  /*8e20*/  ISETP.GE.AND P0, PT, R0, R51, PT ;  /* 0x000000330000720c */ /* 0x000fe40003f06270 */
[----:B------:R-:W-:-:S11]  /*8e30*/  CS2R R46, SRZ ;  /* 0x00000000002e7805 */ /* 0x000fd6000001ff00 */
[----:B------:R-:W-:Y:S05]  /*8e40*/  @P0 BRA `(.L_x_1503) ;  /* 0x00000000004c0947 */ /* 0x000fea0003800000 */
[----:B------:R-:W-:Y:S01]  /*8e50*/  ULDC UR4, c[0x0][0x3f4] ;  /* 0x0000fd0000047ab9 */ /* 0x000fe20000000800 */
[----:B------:R-:W-:Y:S02]  /*8e60*/  CS2R R40, SRZ ;  /* 0x0000000000287805 */ /* 0x000fe4000001ff00 */
[----:B------:R-:W-:Y:S02]  /*8e70*/  ISETP.GE.AND P4, PT, R194, UR4, PT ;  /* 0x00000004c2007c0c */ /* 0x000fe4000bf86270 */
[----:B------:R-:W-:Y:S02]  /*8e80*/  CS2R R44, SRZ ;  /* 0x00000000002c7805 */ /* 0x000fe4000001ff00 */
[----:B------:R-:W-:Y:S02]  /*8e90*/  ISETP.GE.AND P3, PT, R18, UR4, PT ;  /* 0x0000000412007c0c */ /* 0x000fe4000bf66270 */
[----:B------:R-:W-:-:S07]  /*8ea0*/  CS2R R46, SRZ ;  /* 0x00000000002e7805 */ /* 0x000fce000001ff00 */
[----:B--2---:R-:W-:-:S04]  /*8eb0*/  @!P4 IADD3 R10, P0, R194, R5, RZ ;  /* 0x00000005c20ac210 */ /* 0x004fc80007f1e0ff */
[-C--:B----4-:R-:W-:Y:S02]  /*8ec0*/  @!P3 IADD3 R6, P1, R18, R14.reuse, RZ ;  /* 0x0000000e1206b210 */ /* 0x090fe40007f3e0ff */
[----:B------:R-:W-:Y:S01]  /*8ed0*/  @!P4 IADD3 R8, P2, R194, R14, RZ ;  /* 0x0000000ec208c210 */ /* 0x000fe20007f5e0ff */
[--C-:B-1----:R-:W-:Y:S01]  /*8ee0*/  @!P4 IMAD.X R11, R3, 0x1, R216.reuse, P0 ;  /* 0x00000001030bc824 */ /* 0x102fe200000e06d8 */
[----:B------:R-:W-:Y:S01]  /*8ef0*/  @!P3 IADD3 R4, P0, R18, R5, RZ ;  /* 0x000000051204b210 */ /* 0x000fe20007f1e0ff */
[C-C-:B---3--:R-:W-:Y:S01]  /*8f00*/  @!P3 IMAD.X R7, R9.reuse, 0x1, R19.reuse, P1 ;  /* 0x000000010907b824 */ /* 0x148fe200008e0613 */
[----:B------:R-:W-:Y:S01]  /*8f10*/  CS2R R42, SRZ ;  /* 0x00000000002a7805 */ /* 0x000fe2000001ff00 */
[----:B------:R-:W-:Y:S01]  /*8f20*/  @!P4 IMAD.X R9, R9, 0x1, R216, P2 ;  /* 0x000000010909c824 */ /* 0x000fe200010e06d8 */
[----:B------:R1:W5:Y:S01]  /*8f30*/  @!P4 LD.E.64 R40, desc[UR46][R10.64] ;  /* 0x0000002e0a28c980 */ /* 0x000362000c101b00 */
[----:B------:R-:W-:-:S03]  /*8f40*/  @!P3 IMAD.X R5, R3, 0x1, R19, P0 ;  /* 0x000000010305b824 */ /* 0x000fc600000e0613 */
[----:B------:R1:W5:Y:S04]  /*8f50*/  @!P3 LD.E.64 R46, desc[UR46][R6.64] ;  /* 0x0000002e062eb980 */ /* 0x000368000c101b00 */
[----:B------:R1:W5:Y:S04]  /*8f60*/  @!P3 LD.E.64 R44, desc[UR46][R4.64] ;  /* 0x0000002e042cb980 */ /* 0x000368000c101b00 */
[----:B------:R1:W5:Y:S02]  /*8f70*/  @!P4 LD.E.64 R42, desc[UR46][R8.64] ;  /* 0x0000002e082ac980 */ /* 0x000364000c101b00 */
.L_x_1503:
[----:B------:R-:W-:Y:S05]  /*8f80*/  BSYNC B1 ;  /* 0x0000000000017941 */ /* 0x000fea0003800000 */
.L_x_1502:
[----:B------:R-:W-:Y:S01]  /*8f90*/  UMOV UR4, 0xffffffff ;  /* 0xffffffff00047882 */ /* 0x000fe20000000000 */
[----:B------:R-:W-:Y:S02]  /*8fa0*/  CS2R R30, SRZ ;  /* 0x00000000001e7805 */ /* 0x000fe4000001ff00 */
[----:B------:R-:W-:Y:S05]  /*8fb0*/  BRA.DIV UR4, `(.L_x_1504) ;  /* 0x00000232044c7947 */ /* 0x000fea000b800000 */
[----:B-1----:R1:W0:Y:S04]  /*8fc0*/  SHFL.IDX PT, R3, R50, 0x1, 0x181f ;  /* 0x00381f0032037f89 */ /* 0x00222800000e0000 */
[----:B--2---:R1:W2:Y:S04]  /*8fd0*/  SHFL.IDX PT, R5, R48, 0x1, 0x181f ;  /* 0x00381f0030057f89 */ /* 0x0042a800000e0000 */
[----:B---3--:R1:W3:Y:S04]  /*8fe0*/  SHFL.IDX PT, R9, R37, 0x1, 0x181f ;  /* 0x00381f0025097f89 */ /* 0x0082e800000e0000 */
[----:B----4-:R1:W4:Y:S02]  /*8ff0*/  SHFL.IDX PT, R14, R49, 0x1, 0x181f ;  /* 0x00381f00310e7f89 */ /* 0x01032400000e0000 */
.L_x_1827:
[----:B------:R-:W-:Y:S01]  /*9000*/  VIADD R4, R0, 0x20 ;  /* 0x0000002000047836 */ /* 0x000fe20000000000 */
[----:B------:R-:W-:Y:S01]  /*9010*/  BSSY B1, `(.L_x_1505) ;  /* 0x0000019000017945 */ /* 0x000fe20003800000 */
[----:B------:R-:W-:Y:S02]  /*9020*/  CS2R R34, SRZ ;  /* 0x0000000000227805 */ /* 0x000fe4000001ff00 */
[----:B------:R-:W-:Y:S02]  /*9030*/  CS2R R32, SRZ ;  /* 0x0000000000207805 */ /* 0x000fe4000001ff00 */
[----:B------:R-:W-:Y:S02]  /*9040*/  CS2R R38, SRZ ;  /* 0x0000000000267805 */ /* 0x000fe4000001ff00 */
[----:B------:R-:W-:-:S13]  /*9050*/  ISETP.GE.AND P0, PT, R4, R51, PT ;  /* 0x000000330400720c */ /* 0x000fda0003f06270 */
[----:B------:R-:W-:Y:S05]  /*9060*/  @P0 BRA `(.L_x_1506) ;  /* 0x00000000004c0947 */ /* 0x000fea0003800000 */
[----:B------:R-:W-:Y:S01]  /*9070*/  ULDC UR4, c[0x0][0x3f4] ;  /* 0x0000fd0000047ab9 */ /* 0x000fe20000000800 */
[----:B------:R-:W-:Y:S02]  /*9080*/  CS2R R30, SRZ ;  /* 0x00000000001e7805 */ /* 0x000fe4000001ff00 */
[----:B------:R-:W-:Y:S02]  /*9090*/  ISETP.GE.AND P4, PT, R194, UR4, PT ;  /* 0x00000004c2007c0c */ /* 0x000fe4000bf86270 */
[----:B------:R-:W-:Y:S02]  /*90a0*/  CS2R R34, SRZ ;  /* 0x0000000000227805 */ /* 0x000fe4000001ff00 */
[----:B------:R-:W-:-:S09]  /*90b0*/  ISETP.GE.AND P3, PT, R18, UR4, PT ;  /* 0x0000000412007c0c */ /* 0x000fd2000bf66270 */
[----:B--2---:R-:W-:-:S05]  /*90c0*/  @!P4 IADD3 R6, P0, R194, R5, RZ ;  /* 0x00000005c206c210 */ /* 0x004fca0007f1e0ff */
[----:B0-----:R-:W-:Y:S01]  /*90d0*/  @!P4 IMAD.X R7, R3, 0x1, R216, P0 ;  /* 0x000000010307c824 */ /* 0x001fe200000e06d8 */
[----:B------:R-:W-:-:S04]  /*90e0*/  @!P3 IADD3 R4, P0, R18, R5, RZ ;  /* 0x000000051204b210 */ /* 0x000fc80007f1e0ff */
[----:B------:R0:W5:Y:S01]  /*90f0*/  @!P4 LD.E.64 R30, desc[UR46][R6.64] ;  /* 0x0000002e061ec980 */ /* 0x000162000c101b00 */
[----:B----4-:R-:W-:Y:S02]  /*9100*/  @!P4 IADD3 R8, P2, R194, R14, RZ ;  /* 0x0000000ec208c210 */ /* 0x010fe40007f5e0ff */
[----:B------:R-:W-:Y:S02]  /*9110*/  CS2R R38, SRZ ;  /* 0x0000000000267805 */ /* 0x000fe4000001ff00 */
[----:B------:R-:W-:Y:S01]  /*9120*/  CS2R R32, SRZ ;  /* 0x0000000000207805 */ /* 0x000fe2000001ff00 */
[----:B------:R-:W-:-:S05]  /*9130*/  @!P3 IMAD.X R5, R3, 0x1, R19, P0 ;  /* 0x000000010305b824 */ /* 0x000fca00000e0613 */
[----:B------:R2:W5:Y:S01]  /*9140*/  @!P3 LD.E.64 R34, desc[UR46][R4.64] ;  /* 0x0000002e0422b980 */ /* 0x000562000c101b00 */
[----:B0-----:R-:W-:-:S05]  /*9150*/  @!P3 IADD3 R6, P1, R18, R14, RZ ;  /* 0x0000000e1206b210 */ /* 0x001fca0007f3e0ff */
[C---:B---3--:R-:W-:Y:S01]  /*9160*/  @!P3 IMAD.X R7, R9.reuse, 0x1, R19, P1 ;  /* 0x000000010907b824 */ /* 0x048fe200008e0613 */
[----:B------:R-:W-:-:S04]  /*9170*/  @!P4 IADD3.X R9, R9, R216, RZ, P2, !PT ;  /* 0x000000d80909c210 */ /* 0x000fc800017fe4ff */
[----:B------:R2:W5:Y:S04]  /*9180*/  @!P3 LD.E.64 R38, desc[UR46][R6.64] ;  /* 0x0000002e0626b980 */ /* 0x000568000c101b00 */
[----:B------:R2:W5:Y:S02]  /*9190*/  @!P4 LD.E.64 R32, desc[UR46][R8.64] ;  /* 0x0000002e0820c980 */ /* 0x000564000c101b00 */
.L_x_1506:
[----:B------:R-:W-:Y:S05]  /*91a0*/  BSYNC B1 ;  /* 0x0000000000017941 */ /* 0x000fea0003800000 */
.L_x_1505:
[----:B------:R-:W-:-:S03]  /*91b0*/  UMOV UR4, 0xffffffff ;  /* 0xffffffff00047882 */ /* 0x000fc60000000000 */
[----:B------:R-:W-:Y:S05]  /*91c0*/  BRA.DIV UR4, `(.L_x_1507) ;  /* 0x0000023204387947 */ /* 0x000fea000b800000 */
[----:B0-----:R0:W0:Y:S04]  /*91d0*/  SHFL.IDX PT, R3, R50, 0x2, 0x181f ;  /* 0x00581f0032037f89 */ /* 0x00102800000e0000 */
[----:B--2---:R2:W0:Y:S04]  /*91e0*/  SHFL.IDX PT, R5, R48, 0x2, 0x181f ;  /* 0x00581f0030057f89 */ /* 0x00442800000e0000 */
[----:B---3--:R2:W3:Y:S04]  /*91f0*/  SHFL.IDX PT, R9, R37, 0x2, 0x181f ;  /* 0x00581f0025097f89 */ /* 0x0084e800000e0000 */
[----:B----4-:R2:W4:Y:S02]  /*9200*/  SHFL.IDX PT, R14, R49, 0x2, 0x181f ;  /* 0x00581f00310e7f89 */ /* 0x01052400000e0000 */
.L_x_1833:
[----:B------:R-:W-:Y:S01]  /*9210*/  VIADD R4, R0, 0x40 ;  /* 0x0000004000047836 */ /* 0x000fe20000000000 */
        /* <DEDUP_REMOVED lines=11> */
[----:B------:R-:W-:-:S09]  /*92d0*/  ISETP.GE.AND P3, PT, R18, UR4, PT ;  /* 0x0000000412007c0c */ /* 0x000fd2000bf66270 */
[----:B0-----:R-:W-:-:S05]  /*92e0*/  @!P4 IADD3 R6, P0, R194, R5, RZ ;  /* 0x00000005c206c210 */ /* 0x001fca0007f1e0ff */
[C---:B------:R-:W-:Y:S01]  /*92f0*/  @!P4 IMAD.X R7, R3.reuse, 0x1, R216, P0 ;  /* 0x000000010307c824 */ /* 0x040fe200000e06d8 */
[----:B------:R-:W-:Y:S02]  /*9300*/  @!P3 IADD3 R4, P0, R18, R5, RZ ;  /* 0x000000051204b210 */ /* 0x000fe40007f1e0ff */
[----:B----4-:R-:W-:Y:S02]  /*9310*/  @!P4 IADD3 R8, P2, R194, R14, RZ ;  /* 0x0000000ec208c210 */ /* 0x010fe40007f5e0ff */
[----:B------:R0:W5:Y:S01]  /*9320*/  @!P4 LD.E.64 R24, desc[UR46][R6.64] ;  /* 0x0000002e0618c980 */ /* 0x000162000c101b00 */
[----:B------:R-:W-:Y:S02]  /*9330*/  CS2R R28, SRZ ;  /* 0x00000000001c7805 */ /* 0x000fe4000001ff00 */
[----:B------:R-:W-:Y:S01]  /*9340*/  CS2R R20, SRZ ;  /* 0x0000000000147805 */ /* 0x000fe2000001ff00 */
[----:B------:R-:W-:-:S05]  /*9350*/  @!P3 IMAD.X R5, R3, 0x1, R19, P0 ;  /* 0x000000010305b824 */ /* 0x000fca00000e0613 */
[----:B------:R4:W5:Y:S01]  /*9360*/  @!P3 LD.E.64 R26, desc[UR46][R4.64] ;  /* 0x0000002e041ab980 */ /* 0x000962000c101b00 */
[----:B0-----:R-:W-:-:S05]  /*9370*/  @!P3 IADD3 R6, P1, R18, R14, RZ ;  /* 0x0000000e1206b210 */ /* 0x001fca0007f3e0ff */
[C---:B---3--:R-:W-:Y:S02]  /*9380*/  @!P3 IMAD.X R7, R9.reuse, 0x1, R19, P1 ;  /* 0x000000010907b824 */ /* 0x048fe400008e0613 */
[----:B------:R-:W-:-:S03]  /*9390*/  @!P4 IMAD.X R9, R9, 0x1, R216, P2 ;  /* 0x000000010909c824 */ /* 0x000fc600010e06d8 */
[----:B------:R4:W5:Y:S04]  /*93a0*/  @!P3 LD.E.64 R28, desc[UR46][R6.64] ;  /* 0x0000002e061cb980 */ /* 0x000968000c101b00 */
[----:B------:R4:W5:Y:S02]  /*93b0*/  @!P4 LD.E.64 R20, desc[UR46][R8.64] ;  /* 0x0000002e0814c980 */ /* 0x000964000c101b00 */
.L_x_1509:
[----:B------:R-:W-:Y:S05]  /*93c0*/  BSYNC B1 ;  /* 0x0000000000017941 */ /* 0x000fea0003800000 */
.L_x_1508:
[----:B------:R-:W-:Y:S01]  /*93d0*/  UMOV UR4, 0xffffffff ;  /* 0xffffffff00047882 */ /* 0x000fe20000000000 */
[----:B---34-:R-:W-:Y:S02]  /*93e0*/  CS2R R8, SRZ ;  /* 0x0000000000087805 */ /* 0x018fe4000001ff00 */
[----:B------:R-:W-:Y:S05]  /*93f0*/  BRA.DIV UR4, `(.L_x_1510) ;  /* 0x00000232041c7947 */ /* 0x000fea000b800000 */
[----:B0-----:R0:W3:Y:S04]  /*9400*/  SHFL.IDX PT, R3, R50, 0x3, 0x181f ;  /* 0x00781f0032037f89 */ /* 0x0010e800000e0000 */
[----:B------:R0:W4:Y:S04]  /*9410*/  SHFL.IDX PT, R5, R48, 0x3, 0x181f ;  /* 0x00781f0030057f89 */ /* 0x00012800000e0000 */
[----:B-12---:R-:W1:Y:S04]  /*9420*/  SHFL.IDX PT, R37, R37, 0x3, 0x181f ;  /* 0x00781f0025257f89 */ /* 0x006e6800000e0000 */
[----:B0-----:R-:W2:Y:S02]  /*9430*/  SHFL.IDX PT, R49, R49, 0x3, 0x181f ;  /* 0x00781f0031317f89 */ /* 0x001ea400000e0000 */
.L_x_1839:
        /* <DEDUP_REMOVED lines=12> */
[----:B----4-:R-:W-:-:S05]  /*9500*/  @!P4 IADD3 R6, P0, R194, R5, RZ ;  /* 0x00000005c206c210 */ /* 0x010fca0007f1e0ff */
[C---:B---3--:R-:W-:Y:S01]  /*9510*/  @!P4 IMAD.X R7, R3.reuse, 0x1, R216, P0 ;  /* 0x000000010307c824 */ /* 0x048fe200000e06d8 */
[----:B------:R-:W-:Y:S02]  /*9520*/  @!P3 IADD3 R4, P0, R18, R5, RZ ;  /* 0x000000051204b210 */ /* 0x000fe40007f1e0ff */
[----:B--2---:R-:W-:Y:S02]  /*9530*/  @!P4 IADD3 R48, P2, R194, R49, RZ ;  /* 0x00000031c230c210 */ /* 0x004fe40007f5e0ff */
[----:B------:R0:W5:Y:S01]  /*9540*/  @!P4 LD.E.64 R8, desc[UR46][R6.64] ;  /* 0x0000002e0608c980 */ /* 0x000162000c101b00 */
[----:B------:R-:W-:Y:S02]  /*9550*/  CS2R R14, SRZ ;  /* 0x00000000000e7805 */ /* 0x000fe4000001ff00 */
[----:B------:R-:W-:Y:S01]  /*9560*/  CS2R R10, SRZ ;  /* 0x00000000000a7805 */ /* 0x000fe2000001ff00 */
[----:B------:R-:W-:-:S05]  /*9570*/  @!P3 IMAD.X R5, R3, 0x1, R19, P0 ;  /* 0x000000010305b824 */ /* 0x000fca00000e0613 */
[----:B------:R2:W5:Y:S01]  /*9580*/  @!P3 LD.E.64 R12, desc[UR46][R4.64] ;  /* 0x0000002e040cb980 */ /* 0x000562000c101b00 */
[----:B0-----:R-:W-:Y:S01]  /*9590*/  @!P3 IADD3 R6, P1, R18, R49, RZ ;  /* 0x000000311206b210 */ /* 0x001fe20007f3e0ff */
[----:B-1----:R-:W-:-:S04]  /*95a0*/  @!P4 IMAD.X R49, R37, 0x1, R216, P2 ;  /* 0x000000012531c824 */ /* 0x002fc800010e06d8 */
[----:B------:R-:W-:Y:S01]  /*95b0*/  @!P3 IMAD.X R7, R37, 0x1, R19, P1 ;  /* 0x000000012507b824 */ /* 0x000fe200008e0613 */
[----:B------:R2:W5:Y:S04]  /*95c0*/  @!P4 LD.E.64 R10, desc[UR46][R48.64] ;  /* 0x0000002e300ac980 */ /* 0x000568000c101b00 */
[----:B------:R2:W5:Y:S03]  /*95d0*/  @!P3 LD.E.64 R14, desc[UR46][R6.64] ;  /* 0x0000002e060eb980 */ /* 0x000566000c101b00 */
.L_x_1512:
[----:B------:R-:W-:Y:S05]  /*95e0*/  BSYNC B1 ;  /* 0x0000000000017941 */ /* 0x000fea0003800000 */
.L_x_1511:
[----:B------:R-:W-:Y:S01]  /*95f0*/  ULEA.HI UR4, UR43, UR43, URZ, 0x1 ;  /* 0x0000002b2b047291 */ /* 0x000fe2000f8f083f */
[----:B------:R-:W-:Y:S01]  /*9600*/  VIADDMNMX R0, R51, -R199, 0x80, PT ;  /* 0x0000008033007446 */ /* 0x000fe200038009c7 */
[----:B------:R-:W-:Y:S02]  /*9610*/  BSSY B1, `(.L_x_1513) ;  /* 0x0000008000017945 */ /* 0x000fe40003800000 */
[----:B------:R-:W-:Y:S01]  /*9620*/  ULOP3.LUT UR4, UR4, 0xfffffffe, URZ, 0xc0, !UPT ;  /* 0xfffffffe04047892 */ /* 0x000fe2000f8ec03f */
[----:B------:R-:W-:-:S03]  /*9630*/  ISETP.GE.AND P1, PT, R17, R0, PT ;  /* 0x000000001100720c */ /* 0x000fc60003f26270 */
[----:B------:R-:W-:-:S06]  /*9640*/  UIADD3 UR4, UR43, -UR4, URZ ;  /* 0x800000042b047290 */ /* 0x000fcc000fffe03f */
[----:B---3--:R-:W-:-:S05]  /*9650*/  IMAD.U32 R3, RZ, RZ, UR4 ;  /* 0x00000004ff037e24 */ /* 0x008fca000f8e00ff */
[----:B------:R-:W-:-:S04]  /*9660*/  SHF.L.U32 R3, R3, 0x1f, RZ ;  /* 0x0000001f03037819 */ /* 0x000fc800000006ff */
[----:B------:R-:W0:Y:S02]  /*9670*/  SYNCS.PHASECHK.TRANS64.TRYWAIT P0, [R16+URZ+0x28400], R3 ;  /* 0x02840003100075a7 */ /* 0x000e24000800017f */
[----:B0-----:R-:W-:Y:S05]  /*9680*/  @!P0 BRA `(.L_x_1514) ;  /* 0x0000022c00ec8947 */ /* 0x001fea0003800000 */
.L_x_1840:
[----:B------:R-:W-:Y:S05]  /*9690*/  BSYNC B1 ;  /* 0x0000000000017941 */ /* 0x000fea0003800000 */
.L_x_1513:
[----:B------:R-:W-:Y:S04]  /*96a0*/  BSSY B1, `(.L_x_1515) ;  /* 0x00000f9000017945 */ /* 0x000fe80003800000 */
[----:B------:R-:W-:Y:S05]  /*96b0*/  @P1 BRA `(.L_x_1516) ;  /* 0x0000000c00dc1947 */ /* 0x000fea0003800000 */
[----:B0-----:R-:W0:Y:S01]  /*96c0*/  LDC R3, c[0x0][0x3f4] ;  /* 0x0000fd00ff037b82 */ /* 0x001e220000000800 */
[----:B------:R-:W-:Y:S01]  /*96d0*/  BSSY B2, `(.L_x_1517) ;  /* 0x000007a000027945 */ /* 0x000fe20003800000 */
[-C--:B0-----:R-:W-:Y:S02]  /*96e0*/  ISETP.GE.AND P0, PT, R18, R3.reuse, PT ;  /* 0x000000031200720c */ /* 0x081fe40003f06270 */
[----:B------:R-:W-:-:S11]  /*96f0*/  ISETP.GE.AND P1, PT, R194, R3, PT ;  /* 0x00000003c200720c */ /* 0x000fd60003f26270 */
[----:B------:R-:W-:Y:S05]  /*9700*/  @P0 BRA `(.L_x_1518) ;  /* 0x0000000400d80947 */ /* 0x000fea0003800000 */
[----:B--2-4-:R-:W0:Y:S01]  /*9710*/  LDS.128 R4, [R214+0x18000] ;  /* 0x01800000d6047984 */ /* 0x014e220000000c00 */
[----:B-1---5:R-:W-:Y:S02]  /*9720*/  SHF.R.U32.HI R37, RZ, 0x8, R44 ;  /* 0x00000008ff257819 */ /* 0x022fe4000001162c */
[----:B------:R-:W-:Y:S02]  /*9730*/  SHF.R.U32.HI R50, RZ, 0x8, R45 ;  /* 0x00000008ff327819 */ /* 0x000fe4000001162d */
[----:B------:R-:W-:Y:S02]  /*9740*/  LOP3.LUT R3, R44, 0xff, RZ, 0xc0, !PT ;  /* 0x000000ff2c037812 */ /* 0x000fe400078ec0ff */
[----:B------:R-:W-:Y:S02]  /*9750*/  LOP3.LUT R48, R37, 0xff, RZ, 0xc0, !PT ;  /* 0x000000ff25307812 */ /* 0x000fe400078ec0ff */
[----:B------:R-:W-:Y:S02]  /*9760*/  SHF.R.U32.HI R52, RZ, 0x8, R47 ;  /* 0x00000008ff347819 */ /* 0x000fe4000001162f */
[----:B------:R-:W-:-:S02]  /*9770*/  LOP3.LUT R49, R45, 0xff, RZ, 0xc0, !PT ;  /* 0x000000ff2d317812 */ /* 0x000fc400078ec0ff */
[----:B------:R-:W-:Y:S02]  /*9780*/  LOP3.LUT R50, R50, 0xff, RZ, 0xc0, !PT ;  /* 0x000000ff32327812 */ /* 0x000fe400078ec0ff */
[----:B------:R-:W-:Y:S02]  /*9790*/  PRMT R3, R48, 0x7604, R3 ;  /* 0x0000760430037816 */ /* 0x000fe40000000003 */
[----:B------:R-:W-:Y:S02]  /*97a0*/  SHF.R.U32.HI R54, RZ, 0x10, R45 ;  /* 0x00000010ff367819 */ /* 0x000fe4000001162d */
[----:B------:R-:W-:Y:S02]  /*97b0*/  SHF.R.U32.HI R48, RZ, 0x8, R46 ;  /* 0x00000008ff307819 */ /* 0x000fe4000001162e */
[----:B------:R-:W-:Y:S02]  /*97c0*/  SHF.R.U32.HI R53, RZ, 0x10, R47 ;  /* 0x00000010ff357819 */ /* 0x000fe4000001162f */
[----:B------:R-:W-:-:S02]  /*97d0*/  LOP3.LUT R51, R47, 0xff, RZ, 0xc0, !PT ;  /* 0x000000ff2f337812 */ /* 0x000fc400078ec0ff */
[----:B------:R-:W-:Y:S01]  /*97e0*/  LOP3.LUT R52, R52, 0xff, RZ, 0xc0, !PT ;  /* 0x000000ff34347812 */ /* 0x000fe200078ec0ff */
[----:B------:R-:W-:Y:S01]  /*97f0*/  IMAD.U32 R53, R53, 0x10000, RZ ;  /* 0x0001000035357824 */ /* 0x000fe200078e00ff */
[----:B------:R-:W-:Y:S02]  /*9800*/  PRMT R49, R50, 0x7604, R49 ;  /* 0x0000760432317816 */ /* 0x000fe40000000031 */
[----:B------:R-:W-:Y:S01]  /*9810*/  LOP3.LUT R50, R48, 0xff, RZ, 0xc0, !PT ;  /* 0x000000ff30327812 */ /* 0x000fe200078ec0ff */
[----:B------:R-:W-:Y:S01]  /*9820*/  IMAD.U32 R48, R54, 0x10000, RZ ;  /* 0x0001000036307824 */ /* 0x000fe200078e00ff */
[----:B------:R-:W-:Y:S02]  /*9830*/  PRMT R52, R52, 0x7604, R51 ;  /* 0x0000760434347816 */ /* 0x000fe40000000033 */
[----:B------:R-:W-:Y:S02]  /*9840*/  LOP3.LUT R37, R46, 0xff, RZ, 0xc0, !PT ;  /* 0x000000ff2e257812 */ /* 0x000fe400078ec0ff */
[----:B------:R-:W-:-:S02]  /*9850*/  LOP3.LUT R49, R49, 0xff0000, R48, 0xf8, !PT ;  /* 0x00ff000031317812 */ /* 0x000fc400078ef830 */
[----:B------:R-:W-:Y:S02]  /*9860*/  LOP3.LUT R53, R52, 0xff0000, R53, 0xf8, !PT ;  /* 0x00ff000034357812 */ /* 0x000fe400078ef835 */
[----:B------:R-:W-:Y:S02]  /*9870*/  LOP3.LUT R49, R49, 0xff000000, R45, 0xf8, !PT ;  /* 0xff00000031317812 */ /* 0x000fe400078ef82d */
[----:B------:R-:W-:Y:S02]  /*9880*/  LOP3.LUT R53, R53, 0xff000000, R47, 0xf8, !PT ;  /* 0xff00000035357812 */ /* 0x000fe400078ef82f */
[----:B------:R-:W-:Y:S02]  /*9890*/  PRMT R51, R50, 0x7604, R37 ;  /* 0x0000760432337816 */ /* 0x000fe40000000025 */
[----:B------:R-:W-:Y:S02]  /*98a0*/  LOP3.LUT R37, R3, 0xff0000, R44, 0xf8, !PT ;  /* 0x00ff000003257812 */ /* 0x000fe400078ef82c */
[----:B0-----:R-:W-:-:S02]  /*98b0*/  F2FP.F16.E4M3.UNPACK_B R3, R6.H1 ;  /* 0x00000006ff03723e */ /* 0x001fc400030006ff */
[----:B------:R-:W-:Y:S02]  /*98c0*/  F2FP.F16.E4M3.UNPACK_B R52, R53 ;  /* 0x00000035ff34723e */ /* 0x000fe400020006ff */
[----:B------:R-:W-:Y:S02]  /*98d0*/  F2FP.F16.E4M3.UNPACK_B R47, R49 ;  /* 0x00000031ff2f723e */ /* 0x000fe400020006ff */
[----:B------:R-:W-:Y:S01]  /*98e0*/  LOP3.LUT R48, R37, 0xff000000, R44, 0xf8, !PT ;  /* 0xff00000025307812 */ /* 0x000fe200078ef82c */
[----:B------:R-:W-:Y:S01]  /*98f0*/  HADD2.F32 R37, -RZ, R3.H1_H1 ;  /* 0x30000003ff257230 */ /* 0x000fe20000004100 */
[--C-:B------:R-:W-:Y:S01]  /*9900*/  LOP3.LUT R51, R51, 0xff0000, R46.reuse, 0xf8, !PT ;  /* 0x00ff000033337812 */ /* 0x100fe200078ef82e */
[--C-:B------:R-:W-:Y:S01]  /*9910*/  HADD2.F32 R54, -RZ, R52.reuse.H1_H1 ;  /* 0x30000034ff367230 */ /* 0x100fe20000004100 */
[----:B------:R-:W-:Y:S01]  /*9920*/  F2FP.F16.E4M3.UNPACK_B R6, R6 ;  /* 0x00000006ff06723e */ /* 0x000fe200020006ff */
[----:B------:R-:W-:Y:S01]  /*9930*/  HADD2.F32 R50, -RZ, R47.H1_H1 ;  /* 0x3000002fff327230 */ /* 0x000fe20000004100 */
[----:B------:R-:W-:Y:S01]  /*9940*/  LOP3.LUT R51, R51, 0xff000000, R46, 0xf8, !PT ;  /* 0xff00000033337812 */ /* 0x000fe200078ef82e */
[----:B------:R-:W-:Y:S01]  /*9950*/  HADD2.F32 R44, -RZ, R3.H0_H0 ;  /* 0x20000003ff2c7230 */ /* 0x000fe20000004100 */
[-C--:B------:R-:W-:Y:S01]  /*9960*/  F2FP.F16.E4M3.UNPACK_B R45, R7.reuse ;  /* 0x00000007ff2d723e */ /* 0x080fe200020006ff */
[C---:B------:R-:W-:Y:S01]  /*9970*/  FMUL.FTZ R55, R37.reuse, R54 ;  /* 0x0000003625377220 */ /* 0x040fe20000410000 */
[----:B------:R-:W-:Y:S01]  /*9980*/  F2FP.F16.E4M3.UNPACK_B R46, R7.H1 ;  /* 0x00000007ff2e723e */ /* 0x000fe200030006ff */
[-C--:B------:R-:W-:Y:S01]  /*9990*/  FMUL.FTZ R57, R37, R50.reuse ;  /* 0x0000003225397220 */ /* 0x080fe20000410000 */
[-C--:B------:R-:W-:Y:S01]  /*99a0*/  F2FP.F16.E4M3.UNPACK_B R7, R5.reuse ;  /* 0x00000005ff07723e */ /* 0x080fe200020006ff */
[----:B------:R-:W-:Y:S01]  /*99b0*/  HADD2.F32 R52, -RZ, R52.H0_H0 ;  /* 0x20000034ff347230 */ /* 0x000fe20000004100 */
[----:B------:R-:W-:Y:S01]  /*99c0*/  F2FP.F16.E4M3.UNPACK_B R37, R5.H1 ;  /* 0x00000005ff25723e */ /* 0x000fe200030006ff */
[--C-:B------:R-:W-:Y:S01]  /*99d0*/  HADD2.F32 R5, -RZ, R6.reuse.H1_H1 ;  /* 0x30000006ff057230 */ /* 0x100fe20000004100 */
[----:B------:R-:W-:Y:S01]  /*99e0*/  F2FP.F16.E4M3.UNPACK_B R53, R53.H1 ;  /* 0x00000035ff35723e */ /* 0x000fe200030006ff */
[----:B------:R-:W-:Y:S01]  /*99f0*/  HADD2.F32 R47, -RZ, R47.H0_H0 ;  /* 0x2000002fff2f7230 */ /* 0x000fe20000004100 */
[----:B------:R-:W-:Y:S01]  /*9a00*/  F2FP.F16.E4M3.UNPACK_B R49, R49.H1 ;  /* 0x00000031ff31723e */ /* 0x000fe200030006ff */
[C---:B------:R-:W-:Y:S01]  /*9a10*/  FFMA.FTZ R56, R44.reuse, R50, -R55 ;  /* 0x000000322c387223 */ /* 0x040fe20000010837 */
[----:B------:R-:W-:Y:S01]  /*9a20*/  FFMA.FTZ R59, R44, R54, R57 ;  /* 0x000000362c3b7223 */ /* 0x000fe20000010039 */
[----:B------:R-:W-:-:S02]  /*9a30*/  HADD2.F32 R6, -RZ, R6.H0_H0 ;  /* 0x20000006ff067230 */ /* 0x000fc40000004100 */
[C---:B------:R-:W-:Y:S01]  /*9a40*/  FMUL.FTZ R55, R5.reuse, R52 ;  /* 0x0000003405377220 */ /* 0x040fe20000410000 */
[-C--:B------:R-:W-:Y:S01]  /*9a50*/  FMUL.FTZ R57, R5, R47.reuse ;  /* 0x0000002f05397220 */ /* 0x080fe20000410000 */
[----:B------:R-:W-:Y:S01]  /*9a60*/  HADD2.F32 R5, -RZ, R45.H1_H1 ;  /* 0x3000002dff057230 */ /* 0x000fe20000004100 */
[----:B------:R-:W-:Y:S01]  /*9a70*/  F2FP.F16.E4M3.UNPACK_B R3, R4 ;  /* 0x00000004ff03723e */ /* 0x000fe200020006ff */
[----:B------:R-:W-:Y:S02]  /*9a80*/  HADD2.F32 R50, -RZ, R53.H0_H0 ;  /* 0x20000035ff327230 */ /* 0x000fe40000004100 */
[C---:B------:R-:W-:Y:S01]  /*9a90*/  FFMA.FTZ R55, R6.reuse, R47, -R55 ;  /* 0x0000002f06377223 */ /* 0x040fe20000010837 */
[----:B------:R-:W-:Y:S02]  /*9aa0*/  HADD2.F32 R44, -RZ, R49.H0_H0 ;  /* 0x20000031ff2c7230 */ /* 0x000fe40000004100 */
[----:B------:R-:W-:Y:S01]  /*9ab0*/  FFMA.FTZ R54, R6, R52, R57 ;  /* 0x0000003406367223 */ /* 0x000fe20000010039 */
[----:B------:R-:W-:-:S02]  /*9ac0*/  HADD2.F32 R45, -RZ, R45.H0_H0 ;  /* 0x2000002dff2d7230 */ /* 0x000fc40000004100 */
[C---:B------:R-:W-:Y:S01]  /*9ad0*/  FMUL.FTZ R52, R5.reuse, R50 ;  /* 0x0000003205347220 */ /* 0x040fe20000410000 */
[----:B------:R-:W-:Y:S02]  /*9ae0*/  HADD2.F32 R53, -RZ, R53.H1_H1 ;  /* 0x30000035ff357230 */ /* 0x000fe40000004100 */
[-C--:B------:R-:W-:Y:S01]  /*9af0*/  FMUL.FTZ R58, R5, R44.reuse ;  /* 0x0000002c053a7220 */ /* 0x080fe20000410000 */
[--C-:B------:R-:W-:Y:S02]  /*9b00*/  HADD2.F32 R6, -RZ, R46.reuse.H1_H1 ;  /* 0x3000002eff067230 */ /* 0x100fe40000004100 */
[C---:B------:R-:W-:Y:S01]  /*9b10*/  FFMA.FTZ R57, R45.reuse, R44, -R52 ;  /* 0x0000002c2d397223 */ /* 0x040fe20000010834 */
[----:B------:R-:W-:Y:S02]  /*9b20*/  HADD2.F32 R49, -RZ, R49.H1_H1 ;  /* 0x30000031ff317230 */ /* 0x000fe40000004100 */
[----:B------:R-:W-:Y:S01]  /*9b30*/  FFMA.FTZ R58, R45, R50, R58 ;  /* 0x000000322d3a7223 */ /* 0x000fe2000001003a */
[----:B------:R-:W-:-:S02]  /*9b40*/  HADD2.F32 R46, -RZ, R46.H0_H0 ;  /* 0x2000002eff2e7230 */ /* 0x000fc40000004100 */
[C---:B------:R-:W-:Y:S01]  /*9b50*/  FMUL.FTZ R47, R6.reuse, R53 ;  /* 0x00000035062f7220 */ /* 0x040fe20000410000 */
[----:B------:R-:W-:Y:S01]  /*9b60*/  F2FP.F16.E4M3.UNPACK_B R5, R51 ;  /* 0x00000033ff05723e */ /* 0x000fe200020006ff */
[-C--:B------:R-:W-:Y:S01]  /*9b70*/  FMUL.FTZ R45, R6, R49.reuse ;  /* 0x00000031062d7220 */ /* 0x080fe20000410000 */
[----:B------:R-:W-:Y:S01]  /*9b80*/  F2FP.F16.E4M3.UNPACK_B R4, R4.H1 ;  /* 0x00000004ff04723e */ /* 0x000fe200030006ff */
[C---:B------:R-:W-:Y:S01]  /*9b90*/  FFMA.FTZ R60, R46.reuse, R49, -R47 ;  /* 0x000000312e3c7223 */ /* 0x040fe2000001082f */
[-C--:B------:R-:W-:Y:S01]  /*9ba0*/  F2FP.F16.E4M3.UNPACK_B R44, R48.reuse ;  /* 0x00000030ff2c723e */ /* 0x080fe200020006ff */
[----:B------:R-:W-:Y:S01]  /*9bb0*/  FFMA.FTZ R53, R46, R53, R45 ;  /* 0x000000352e357223 */ /* 0x000fe2000001002d */
[--C-:B------:R-:W-:Y:S01]  /*9bc0*/  HADD2.F32 R47, -RZ, R5.reuse.H1_H1 ;  /* 0x30000005ff2f7230 */ /* 0x100fe20000004100 */
[----:B------:R-:W-:Y:S01]  /*9bd0*/  F2FP.F16.E4M3.UNPACK_B R48, R48.H1 ;  /* 0x00000030ff30723e */ /* 0x000fe200030006ff */
[----:B------:R-:W-:Y:S01]  /*9be0*/  HADD2.F32 R46, -RZ, R5.H0_H0 ;  /* 0x20000005ff2e7230 */ /* 0x000fe20000004100 */
[----:B------:R-:W-:Y:S01]  /*9bf0*/  F2FP.F16.E4M3.UNPACK_B R51, R51.H1 ;  /* 0x00000033ff33723e */ /* 0x000fe200030006ff */
[----:B------:R-:W-:-:S02]  /*9c00*/  HADD2.F32 R6, -RZ, R4.H1_H1 ;  /* 0x30000004ff067230 */ /* 0x000fc40000004100 */
[----:B------:R-:W-:Y:S02]  /*9c10*/  HADD2.F32 R45, -RZ, R44.H1_H1 ;  /* 0x3000002cff2d7230 */ /* 0x000fe40000004100 */
[----:B------:R-:W-:Y:S02]  /*9c20*/  HADD2.F32 R5, -RZ, R4.H0_H0 ;  /* 0x20000004ff057230 */ /* 0x000fe40000004100 */
[C---:B------:R-:W-:Y:S01]  /*9c30*/  FMUL.FTZ R50, R6.reuse, R47 ;  /* 0x0000002f06327220 */ /* 0x040fe20000410000 */
[--C-:B------:R-:W-:Y:S02]  /*9c40*/  HADD2.F32 R4, -RZ, R3.reuse.H1_H1 ;  /* 0x30000003ff047230 */ /* 0x100fe40000004100 */
[-C--:B------:R-:W-:Y:S01]  /*9c50*/  FMUL.FTZ R52, R6, R45.reuse ;  /* 0x0000002d06347220 */ /* 0x080fe20000410000 */
[----:B------:R-:W-:Y:S02]  /*9c60*/  HADD2.F32 R44, -RZ, R44.H0_H0 ;  /* 0x2000002cff2c7230 */ /* 0x000fe40000004100 */
[----:B------:R-:W-:Y:S01]  /*9c70*/  FFMA.FTZ R50, R5, R45, -R50 ;  /* 0x0000002d05327223 */ /* 0x000fe20000010832 */
[----:B------:R-:W-:-:S02]  /*9c80*/  HADD2.F32 R3, -RZ, R3.H0_H0 ;  /* 0x20000003ff037230 */ /* 0x000fc40000004100 */
[C---:B------:R-:W-:Y:S01]  /*9c90*/  FMUL.FTZ R6, R4.reuse, R46 ;  /* 0x0000002e04067220 */ /* 0x040fe20000410000 */
[----:B------:R-:W-:Y:S01]  /*9ca0*/  FFMA.FTZ R47, R5, R47, R52 ;  /* 0x0000002f052f7223 */ /* 0x000fe20000010034 */
[-C--:B------:R-:W-:Y:S01]  /*9cb0*/  FMUL.FTZ R49, R4, R44.reuse ;  /* 0x0000002c04317220 */ /* 0x080fe20000410000 */
[----:B------:R-:W-:Y:S02]  /*9cc0*/  HADD2.F32 R5, -RZ, R48.H1_H1 ;  /* 0x30000030ff057230 */ /* 0x000fe40000004100 */
[C---:B------:R-:W-:Y:S01]  /*9cd0*/  FFMA.FTZ R45, R3.reuse, R44, -R6 ;  /* 0x0000002c032d7223 */ /* 0x040fe20000010806 */
[----:B------:R-:W-:Y:S02]  /*9ce0*/  HADD2.F32 R4, -RZ, R37.H1_H1 ;  /* 0x30000025ff047230 */ /* 0x000fe40000004100 */
[----:B------:R-:W-:Y:S01]  /*9cf0*/  FFMA.FTZ R46, R3, R46, R49 ;  /* 0x0000002e032e7223 */ /* 0x000fe20000010031 */
[--C-:B------:R-:W-:Y:S02]  /*9d00*/  HADD2.F32 R44, -RZ, R51.reuse.H1_H1 ;  /* 0x30000033ff2c7230 */ /* 0x100fe40000004100 */
[----:B------:R-:W-:-:S02]  /*9d10*/  HADD2.F32 R6, -RZ, R51.H0_H0 ;  /* 0x20000033ff067230 */ /* 0x000fc40000004100 */
[CC--:B------:R-:W-:Y:S01]  /*9d20*/  FMUL.FTZ R49, R4.reuse, R5.reuse ;  /* 0x0000000504317220 */ /* 0x0c0fe20000410000 */
[----:B------:R-:W-:Y:S02]  /*9d30*/  HADD2.F32 R3, -RZ, R7.H1_H1 ;  /* 0x30000007ff037230 */ /* 0x000fe40000004100 */
[----:B------:R-:W-:Y:S01]  /*9d40*/  FMUL.FTZ R52, R4, R44 ;  /* 0x0000002c04347220 */ /* 0x000fe20000410000 */
[----:B------:R-:W-:Y:S02]  /*9d50*/  HADD2.F32 R48, -RZ, R48.H0_H0 ;  /* 0x20000030ff307230 */ /* 0x000fe40000004100 */
[----:B------:R-:W-:Y:S02]  /*9d60*/  HADD2.F32 R37, -RZ, R37.H0_H0 ;  /* 0x20000025ff257230 */ /* 0x000fe40000004100 */
[C---:B------:R-:W-:Y:S01]  /*9d70*/  FMUL.FTZ R4, R3.reuse, R6 ;  /* 0x0000000603047220 */ /* 0x040fe20000410000 */
[----:B------:R-:W-:Y:S02]  /*9d80*/  HADD2.F32 R7, -RZ, R7.H0_H0 ;  /* 0x20000007ff077230 */ /* 0x000fe40000004100 */
[----:B------:R-:W-:Y:S01]  /*9d90*/  FMUL.FTZ R3, R3, R48 ;  /* 0x0000003003037220 */ /* 0x000fe20000410000 */
[C---:B------:R-:W-:Y:S01]  /*9da0*/  FFMA.FTZ R52, R37.reuse, R5, -R52 ;  /* 0x0000000525347223 */ /* 0x040fe20000010834 */
[----:B------:R-:W-:Y:S01]  /*9db0*/  FFMA.FTZ R49, R37, R44, R49 ;  /* 0x0000002c25317223 */ /* 0x000fe20000010031 */
[C---:B------:R-:W-:Y:S01]  /*9dc0*/  FFMA.FTZ R5, R7.reuse, R48, -R4 ;  /* 0x0000003007057223 */ /* 0x040fe20000010804 */
[----:B------:R-:W-:Y:S01]  /*9dd0*/  FFMA.FTZ R44, R7, R6, R3 ;  /* 0x00000006072c7223 */ /* 0x000fe20000010003 */
[----:B------:R-:W-:-:S02]  /*9de0*/  F2FP.SATFINITE.E4M3.F32.PACK_AB_MERGE_C R6, R59, R56, RZ ;  /* 0x000000383b06723e */ /* 0x000fc400048070ff */
[----:B------:R-:W-:Y:S02]  /*9df0*/  F2FP.SATFINITE.E4M3.F32.PACK_AB_MERGE_C R7, R53, R60, RZ ;  /* 0x0000003c3507723e */ /* 0x000fe400048070ff */
[----:B------:R-:W-:Y:S02]  /*9e00*/  F2FP.SATFINITE.E4M3.F32.PACK_AB_MERGE_C R4, R47, R50, RZ ;  /* 0x000000322f04723e */ /* 0x000fe400048070ff */
[----:B------:R-:W-:Y:S02]  /*9e10*/  F2FP.SATFINITE.E4M3.F32.PACK_AB_MERGE_C R49, R49, R52, RZ ;  /* 0x000000343131723e */ /* 0x000fe400048070ff */
[----:B------:R-:W-:Y:S02]  /*9e20*/  F2FP.SATFINITE.E4M3.F32.PACK_AB_MERGE_C R6, R54, R55, R6 ;  /* 0x000000373606723e */ /* 0x000fe40004807006 */
[----:B------:R-:W-:Y:S02]  /*9e30*/  F2FP.SATFINITE.E4M3.F32.PACK_AB_MERGE_C R7, R58, R57, R7 ;  /* 0x000000393a07723e */ /* 0x000fe40004807007 */
[----:B------:R-:W-:-:S02]  /*9e40*/  F2FP.SATFINITE.E4M3.F32.PACK_AB_MERGE_C R4, R46, R45, R4 ;  /* 0x0000002d2e04723e */ /* 0x000fc40004807004 */
[----:B------:R-:W-:-:S05]  /*9e50*/  F2FP.SATFINITE.E4M3.F32.PACK_AB_MERGE_C R5, R44, R5, R49 ;  /* 0x000000052c05723e */ /* 0x000fca0004807031 */
[----:B------:R0:W-:Y:S02]  /*9e60*/  STS.128 [R214+0x18000], R4 ;  /* 0x01800004d6007388 */ /* 0x0001e40000000c00 */
.L_x_1518:
[----:B------:R-:W-:Y:S05]  /*9e70*/  BSYNC B2 ;  /* 0x0000000000027941 */ /* 0x000fea0003800000 */
.L_x_1517:
[----:B------:R-:W-:Y:S05]  /*9e80*/  @P1 BRA `(.L_x_1516) ;  /* 0x0000000400e81947 */ /* 0x000fea0003800000 */
[----:B0-2-4-:R-:W0:Y:S01]  /*9e90*/  LDS.128 R4, [R214+0x1c000] ;  /* 0x01c00000d6047984 */ /* 0x015e220000000c00 */
[----:B-----5:R-:W-:Y:S02]  /*9ea0*/  SHF.R.U32.HI R45, RZ, 0x8, R42 ;  /* 0x00000008ff2d7819 */ /* 0x020fe4000001162a */
[----:B------:R-:W-:Y:S02]  /*9eb0*/  LOP3.LUT R48, R42, 0xff, RZ, 0xc0, !PT ;  /* 0x000000ff2a307812 */ /* 0x000fe400078ec0ff */
[----:B------:R-:W-:Y:S02]  /*9ec0*/  LOP3.LUT R45, R45, 0xff, RZ, 0xc0, !PT ;  /* 0x000000ff2d2d7812 */ /* 0x000fe400078ec0ff */
[----:B-1----:R-:W-:Y:S02]  /*9ed0*/  SHF.R.U32.HI R37, RZ, 0x8, R41 ;  /* 0x00000008ff257819 */ /* 0x002fe40000011629 */
[----:B------:R-:W-:Y:S02]  /*9ee0*/  SHF.R.U32.HI R47, RZ, 0x8, R43 ;  /* 0x00000008ff2f7819 */ /* 0x000fe4000001162b */
[----:B------:R-:W-:-:S02]  /*9ef0*/  SHF.R.U32.HI R3, RZ, 0x8, R40 ;  /* 0x00000008ff037819 */ /* 0x000fc40000011628 */
[----:B------:R-:W-:Y:S02]  /*9f00*/  PRMT R48, R45, 0x7604, R48 ;  /* 0x000076042d307816 */ /* 0x000fe40000000030 */
[----:B------:R-:W-:Y:S02]  /*9f10*/  LOP3.LUT R46, R41, 0xff, RZ, 0xc0, !PT ;  /* 0x000000ff292e7812 */ /* 0x000fe400078ec0ff */
[----:B------:R-:W-:Y:S02]  /*9f20*/  LOP3.LUT R50, R43, 0xff, RZ, 0xc0, !PT ;  /* 0x000000ff2b327812 */ /* 0x000fe400078ec0ff */
[----:B------:R-:W-:Y:S02]  /*9f30*/  LOP3.LUT R37, R37, 0xff, RZ, 0xc0, !PT ;  /* 0x000000ff25257812 */ /* 0x000fe400078ec0ff */
[----:B------:R-:W-:Y:S02]  /*9f40*/  LOP3.LUT R47, R47, 0xff, RZ, 0xc0, !PT ;  /* 0x000000ff2f2f7812 */ /* 0x000fe400078ec0ff */
[----:B------:R-:W-:-:S02]  /*9f50*/  SHF.R.U32.HI R45, RZ, 0x10, R41 ;  /* 0x00000010ff2d7819 */ /* 0x000fc40000011629 */
[----:B------:R-:W-:Y:S02]  /*9f60*/  SHF.R.U32.HI R49, RZ, 0x10, R43 ;  /* 0x00000010ff317819 */ /* 0x000fe4000001162b */
[----:B------:R-:W-:Y:S02]  /*9f70*/  LOP3.LUT R44, R40, 0xff, RZ, 0xc0, !PT ;  /* 0x000000ff282c7812 */ /* 0x000fe400078ec0ff */
[----:B------:R-:W-:Y:S02]  /*9f80*/  LOP3.LUT R3, R3, 0xff, RZ, 0xc0, !PT ;  /* 0x000000ff03037812 */ /* 0x000fe400078ec0ff */
[----:B------:R-:W-:Y:S02]  /*9f90*/  PRMT R46, R37, 0x7604, R46 ;  /* 0x00007604252e7816 */ /* 0x000fe4000000002e */
[----:B------:R-:W-:Y:S02]  /*9fa0*/  PRMT R50, R47, 0x7604, R50 ;  /* 0x000076042f327816 */ /* 0x000fe40000000032 */
[----:B------:R-:W-:-:S02]  /*9fb0*/  LOP3.LUT R45, R45, 0xff, RZ, 0xc0, !PT ;  /* 0x000000ff2d2d7812 */ /* 0x000fc400078ec0ff */
[----:B------:R-:W-:Y:S02]  /*9fc0*/  LOP3.LUT R49, R49, 0xff, RZ, 0xc0, !PT ;  /* 0x000000ff31317812 */ /* 0x000fe400078ec0ff */
[----:B------:R-:W-:Y:S02]  /*9fd0*/  PRMT R44, R3, 0x7604, R44 ;  /* 0x00007604032c7816 */ /* 0x000fe4000000002c */
[----:B------:R-:W-:Y:S02]  /*9fe0*/  SHF.R.U32.HI R3, RZ, 0x10, R40 ;  /* 0x00000010ff037819 */ /* 0x000fe40000011628 */
[----:B------:R-:W-:Y:S02]  /*9ff0*/  SHF.R.U32.HI R37, RZ, 0x10, R42 ;  /* 0x00000010ff257819 */ /* 0x000fe4000001162a */
[----:B------:R-:W-:Y:S02]  /*a000*/  PRMT R45, R45, 0x7054, R46 ;  /* 0x000070542d2d7816 */ /* 0x000fe4000000002e */
[----:B------:R-:W-:-:S02]  /*a010*/  PRMT R49, R49, 0x7054, R50 ;  /* 0x0000705431317816 */ /* 0x000fc40000000032 */
[----:B------:R-:W-:Y:S02]  /*a020*/  LOP3.LUT R3, R3, 0xff, RZ, 0xc0, !PT ;  /* 0x000000ff03037812 */ /* 0x000fe400078ec0ff */
[----:B------:R-:W-:Y:S02]  /*a030*/  LOP3.LUT R47, R37, 0xff, RZ, 0xc0, !PT ;  /* 0x000000ff252f7812 */ /* 0x000fe400078ec0ff */
[----:B------:R-:W-:Y:S02]  /*a040*/  LOP3.LUT R49, R49, 0xff000000, R43, 0xf8, !PT ;  /* 0xff00000031317812 */ /* 0x000fe400078ef82b */
[----:B------:R-:W-:Y:S02]  /*a050*/  LOP3.LUT R45, R45, 0xff000000, R41, 0xf8, !PT ;  /* 0xff0000002d2d7812 */ /* 0x000fe400078ef829 */
[----:B------:R-:W-:Y:S02]  /*a060*/  PRMT R37, R3, 0x7054, R44 ;  /* 0x0000705403257816 */ /* 0x000fe4000000002c */
[----:B------:R-:W-:-:S02]  /*a070*/  PRMT R47, R47, 0x7054, R48 ;  /* 0x000070542f2f7816 */ /* 0x000fc40000000030 */
[-C--:B0-----:R-:W-:Y:S02]  /*a080*/  F2FP.F16.E4M3.UNPACK_B R3, R6.reuse.H1 ;  /* 0x00000006ff03723e */ /* 0x081fe400030006ff */
[----:B------:R-:W-:Y:S02]  /*a090*/  F2FP.F16.E4M3.UNPACK_B R48, R49 ;  /* 0x00000031ff30723e */ /* 0x000fe400020006ff */
[----:B------:R-:W-:Y:S02]  /*a0a0*/  F2FP.F16.E4M3.UNPACK_B R43, R45 ;  /* 0x0000002dff2b723e */ /* 0x000fe400020006ff */
[----:B------:R-:W-:Y:S01]  /*a0b0*/  LOP3.LUT R44, R37, 0xff000000, R40, 0xf8, !PT ;  /* 0xff000000252c7812 */ /* 0x000fe200078ef828 */
[----:B------:R-:W-:Y:S01]  /*a0c0*/  HADD2.F32 R37, -RZ, R3.H1_H1 ;  /* 0x30000003ff257230 */ /* 0x000fe20000004100 */
[----:B------:R-:W-:Y:S01]  /*a0d0*/  F2FP.F16.E4M3.UNPACK_B R6, R6 ;  /* 0x00000006ff06723e */ /* 0x000fe200020006ff */
[--C-:B------:R-:W-:Y:S01]  /*a0e0*/  HADD2.F32 R50, -RZ, R48.reuse.H1_H1 ;  /* 0x30000030ff327230 */ /* 0x100fe20000004100 */
[----:B------:R-:W-:Y:S01]  /*a0f0*/  LOP3.LUT R47, R47, 0xff000000, R42, 0xf8, !PT ;  /* 0xff0000002f2f7812 */ /* 0x000fe200078ef82a */
[----:B------:R-:W-:Y:S01]  /*a100*/  HADD2.F32 R46, -RZ, R43.H1_H1 ;  /* 0x3000002bff2e7230 */ /* 0x000fe20000004100 */
[-C--:B------:R-:W-:Y:S01]  /*a110*/  F2FP.F16.E4M3.UNPACK_B R41, R7.reuse ;  /* 0x00000007ff29723e */ /* 0x080fe200020006ff */
[----:B------:R-:W-:Y:S01]  /*a120*/  HADD2.F32 R40, -RZ, R3.H0_H0 ;  /* 0x20000003ff287230 */ /* 0x000fe20000004100 */
[----:B------:R-:W-:Y:S01]  /*a130*/  F2FP.F16.E4M3.UNPACK_B R42, R7.H1 ;  /* 0x00000007ff2a723e */ /* 0x000fe200030006ff */
[C---:B------:R-:W-:Y:S01]  /*a140*/  FMUL.FTZ R51, R37.reuse, R50 ;  /* 0x0000003225337220 */ /* 0x040fe20000410000 */
        /* <DEDUP_REMOVED lines=78> */
.L_x_1516:
[----:B------:R-:W-:Y:S05]  /*a630*/  BSYNC B1 ;  /* 0x0000000000017941 */ /* 0x000fea0003800000 */
.L_x_1515:
[----:B------:R-:W-:Y:S01]  /*a640*/  ISETP.GE.AND P0, PT, R219, R0, PT ;  /* 0x00000000db00720c */ /* 0x000fe20003f06270 */
[----:B------:R-:W-:-:S12]  /*a650*/  BSSY B1, `(.L_x_1519) ;  /* 0x00000f9000017945 */ /* 0x000fd80003800000 */
[----:B------:R-:W-:Y:S05]  /*a660*/  @P0 BRA `(.L_x_1520) ;  /* 0x0000000c00dc0947 */ /* 0x000fea0003800000 */
[----:B0-----:R-:W0:Y:S01]  /*a670*/  LDC R3, c[0x0][0x3f4] ;  /* 0x0000fd00ff037b82 */ /* 0x001e220000000800 */
[----:B------:R-:W-:Y:S01]  /*a680*/  BSSY B2, `(.L_x_1521) ;  /* 0x000007e000027945 */ /* 0x000fe20003800000 */
[-C--:B0-----:R-:W-:Y:S02]  /*a690*/  ISETP.GE.AND P0, PT, R18, R3.reuse, PT ;  /* 0x000000031200720c */ /* 0x081fe40003f06270 */
[----:B------:R-:W-:-:S11]  /*a6a0*/  ISETP.GE.AND P1, PT, R194, R3, PT ;  /* 0x00000003c200720c */ /* 0x000fd60003f26270 */
[----:B------:R-:W-:Y:S05]  /*a6b0*/  @P0 BRA `(.L_x_1522) ;  /* 0x0000000400e80947 */ /* 0x000fea0003800000 */
[----:B--234-:R-:W0:Y:S01]  /*a6c0*/  LDS.128 R4, [R214+0x19000] ;  /* 0x01900000d6047984 */ /* 0x01ce220000000c00 */
        /* <DEDUP_REMOVED lines=32> */
[----:B------:R-:W-:Y:S01]  /*a8d0*/  F2FP.F16.E4M3.UNPACK_B R39, R41 ;  /* 0x00000029ff27723e */ /* 0x000fe200020006ff */
[--C-:B------:R-:W-:Y:S01]  /*a8e0*/  HADD2.F32 R35, -RZ, R3.reuse.H0_H0 ;  /* 0x20000003ff237230 */ /* 0x100fe20000004100 */
[----:B------:R-:W-:Y:S01]  /*a8f0*/  LOP3.LUT R40, R37, 0xff000000, R34, 0xf8, !PT ;  /* 0xff00000025287812 */ /* 0x000fe200078ef822 */
[----:B------:R-:W-:Y:S01]  /*a900*/  HADD2.F32 R34, -RZ, R3.H1_H1 ;  /* 0x30000003ff227230 */ /* 0x000fe20000004100 */
[----:B------:R-:W-:Y:S01]  /*a910*/  F2FP.F16.E4M3.UNPACK_B R6, R6 ;  /* 0x00000006ff06723e */ /* 0x000fe200020006ff */
[--C-:B------:R-:W-:Y:S01]  /*a920*/  HADD2.F32 R46, -RZ, R44.reuse.H1_H1 ;  /* 0x3000002cff2e7230 */ /* 0x100fe20000004100 */
[----:B------:R-:W-:Y:S01]  /*a930*/  LOP3.LUT R43, R43, 0xff000000, R38, 0xf8, !PT ;  /* 0xff0000002b2b7812 */ /* 0x000fe200078ef826 */
[--C-:B------:R-:W-:Y:S01]  /*a940*/  HADD2.F32 R42, -RZ, R39.reuse.H1_H1 ;  /* 0x30000027ff2a7230 */ /* 0x100fe20000004100 */
[-C--:B------:R-:W-:Y:S01]  /*a950*/  F2FP.F16.E4M3.UNPACK_B R37, R7.reuse ;  /* 0x00000007ff25723e */ /* 0x080fe200020006ff */
[----:B------:R-:W-:Y:S01]  /*a960*/  HADD2.F32 R44, -RZ, R44.H0_H0 ;  /* 0x2000002cff2c7230 */ /* 0x000fe20000004100 */
[----:B------:R-:W-:Y:S01]  /*a970*/  F2FP.F16.E4M3.UNPACK_B R38, R7.H1 ;  /* 0x00000007ff26723e */ /* 0x000fe200030006ff */
[C---:B------:R-:W-:Y:S01]  /*a980*/  FMUL.FTZ R48, R34.reuse, R46 ;  /* 0x0000002e22307220 */ /* 0x040fe20000410000 */
[----:B------:R-:W-:Y:S01]  /*a990*/  FMUL.FTZ R47, R34, R42 ;  /* 0x0000002a222f7220 */ /* 0x000fe20000410000 */
[-C--:B------:R-:W-:Y:S01]  /*a9a0*/  F2FP.F16.E4M3.UNPACK_B R7, R5.reuse ;  /* 0x00000005ff07723e */ /* 0x080fe200020006ff */
[----:B------:R-:W-:Y:S01]  /*a9b0*/  HADD2.F32 R39, -RZ, R39.H0_H0 ;  /* 0x20000027ff277230 */ /* 0x000fe20000004100 */
[----:B------:R-:W-:Y:S01]  /*a9c0*/  F2FP.F16.E4M3.UNPACK_B R34, R5.H1 ;  /* 0x00000005ff22723e */ /* 0x000fe200030006ff */
[----:B------:R-:W-:-:S02]  /*a9d0*/  HADD2.F32 R5, -RZ, R6.H1_H1 ;  /* 0x30000006ff057230 */ /* 0x000fc40000004100 */
[C---:B------:R-:W-:Y:S01]  /*a9e0*/  FFMA.FTZ R50, R35.reuse, R42, -R48 ;  /* 0x0000002a23327223 */ /* 0x040fe20000010830 */
[----:B------:R-:W-:Y:S01]  /*a9f0*/  FFMA.FTZ R51, R35, R46, R47 ;  /* 0x0000002e23337223 */ /* 0x000fe2000001002f */
[----:B------:R-:W-:Y:S01]  /*aa00*/  HADD2.F32 R6, -RZ, R6.H0_H0 ;  /* 0x20000006ff067230 */ /* 0x000fe20000004100 */
[----:B------:R-:W-:Y:S01]  /*aa10*/  F2FP.F16.E4M3.UNPACK_B R45, R45.H1 ;  /* 0x0000002dff2d723e */ /* 0x000fe200030006ff */
[C---:B------:R-:W-:Y:S01]  /*aa20*/  FMUL.FTZ R35, R5.reuse, R44 ;  /* 0x0000002c05237220 */ /* 0x040fe20000410000 */
[----:B------:R-:W-:Y:S01]  /*aa30*/  F2FP.F16.E4M3.UNPACK_B R41, R41.H1 ;  /* 0x00000029ff29723e */ /* 0x000fe200030006ff */
[-C--:B------:R-:W-:Y:S01]  /*aa40*/  FMUL.FTZ R49, R5, R39.reuse ;  /* 0x0000002705317220 */ /* 0x080fe20000410000 */
[----:B------:R-:W-:Y:S02]  /*aa50*/  HADD2.F32 R5, -RZ, R37.H1_H1 ;  /* 0x30000025ff057230 */ /* 0x000fe40000004100 */
[----:B------:R-:W-:Y:S01]  /*aa60*/  FFMA.FTZ R47, R6, R39, -R35 ;  /* 0x00000027062f7223 */ /* 0x000fe20000010823 */
[----:B------:R-:W-:-:S02]  /*aa70*/  HADD2.F32 R46, -RZ, R45.H0_H0 ;  /* 0x2000002dff2e7230 */ /* 0x000fc40000004100 */
[----:B------:R-:W-:Y:S01]  /*aa80*/  FFMA.FTZ R48, R6, R44, R49 ;  /* 0x0000002c06307223 */ /* 0x000fe20000010031 */
[----:B------:R-:W-:Y:S01]  /*aa90*/  HADD2.F32 R42, -RZ, R41.H0_H0 ;  /* 0x20000029ff2a7230 */ /* 0x000fe20000004100 */
[----:B------:R-:W-:Y:S01]  /*aaa0*/  F2FP.F16.E4M3.UNPACK_B R3, R4 ;  /* 0x00000004ff03723e */ /* 0x000fe200020006ff */
[----:B------:R-:W-:Y:S02]  /*aab0*/  HADD2.F32 R45, -RZ, R45.H1_H1 ;  /* 0x3000002dff2d7230 */ /* 0x000fe40000004100 */
[C---:B------:R-:W-:Y:S01]  /*aac0*/  FMUL.FTZ R44, R5.reuse, R46 ;  /* 0x0000002e052c7220 */ /* 0x040fe20000410000 */
[----:B------:R-:W-:Y:S02]  /*aad0*/  HADD2.F32 R6, -RZ, R38.H1_H1 ;  /* 0x30000026ff067230 */ /* 0x000fe40000004100 */
[----:B------:R-:W-:Y:S01]  /*aae0*/  FMUL.FTZ R52, R5, R42 ;  /* 0x0000002a05347220 */ /* 0x000fe20000410000 */
[----:B------:R-:W-:Y:S01]  /*aaf0*/  HADD2.F32 R37, -RZ, R37.H0_H0 ;  /* 0x20000025ff257230 */ /* 0x000fe20000004100 */
[----:B------:R-:W-:Y:S01]  /*ab00*/  F2FP.F16.E4M3.UNPACK_B R5, R43 ;  /* 0x0000002bff05723e */ /* 0x000fe200020006ff */
[----:B------:R-:W-:-:S02]  /*ab10*/  HADD2.F32 R41, -RZ, R41.H1_H1 ;  /* 0x30000029ff297230 */ /* 0x000fc40000004100 */
[C---:B------:R-:W-:Y:S01]  /*ab20*/  FMUL.FTZ R35, R6.reuse, R45 ;  /* 0x0000002d06237220 */ /* 0x040fe20000410000 */
[----:B------:R-:W-:Y:S02]  /*ab30*/  HADD2.F32 R38, -RZ, R38.H0_H0 ;  /* 0x20000026ff267230 */ /* 0x000fe40000004100 */
[C---:B------:R-:W-:Y:S01]  /*ab40*/  FFMA.FTZ R49, R37.reuse, R42, -R44 ;  /* 0x0000002a25317223 */ /* 0x040fe2000001082c */
[----:B------:R-:W-:Y:S01]  /*ab50*/  FFMA.FTZ R52, R37, R46, R52 ;  /* 0x0000002e25347223 */ /* 0x000fe20000010034 */
        /* <DEDUP_REMOVED lines=13> */
[----:B------:R-:W-:Y:S02]  /*ac30*/  HADD2.F32 R4, -RZ, R3.H1_H1 ;  /* 0x30000003ff047230 */ /* 0x000fe40000004100 */
[-C--:B------:R-:W-:Y:S01]  /*ac40*/  FMUL.FTZ R44, R6, R37.reuse ;  /* 0x00000025062c7220 */ /* 0x080fe20000410000 */
[----:B------:R-:W-:Y:S02]  /*ac50*/  HADD2.F32 R35, -RZ, R35.H0_H0 ;  /* 0x20000023ff237230 */ /* 0x000fe40000004100 */
[----:B------:R-:W-:Y:S01]  /*ac60*/  FFMA.FTZ R42, R5, R37, -R42 ;  /* 0x00000025052a7223 */ /* 0x000fe2000001082a */
[----:B------:R-:W-:-:S02]  /*ac70*/  HADD2.F32 R3, -RZ, R3.H0_H0 ;  /* 0x20000003ff037230 */ /* 0x000fc40000004100 */
[CC--:B------:R-:W-:Y:S01]  /*ac80*/  FMUL.FTZ R6, R4.reuse, R38.reuse ;  /* 0x0000002604067220 */ /* 0x0c0fe20000410000 */
        /* <DEDUP_REMOVED lines=8> */
[C---:B------:R-:W-:Y:S01]  /*ad10*/  FMUL.FTZ R44, R4.reuse, R5 ;  /* 0x00000005042c7220 */ /* 0x040fe20000410000 */
[--C-:B------:R-:W-:Y:S02]  /*ad20*/  HADD2.F32 R3, -RZ, R7.reuse.H1_H1 ;  /* 0x30000007ff037230 */ /* 0x100fe40000004100 */
[----:B------:R-:W-:Y:S01]  /*ad30*/  FMUL.FTZ R41, R4, R35 ;  /* 0x0000002304297220 */ /* 0x000fe20000410000 */
[----:B------:R-:W-:Y:S02]  /*ad40*/  HADD2.F32 R40, -RZ, R40.H0_H0 ;  /* 0x20000028ff287230 */ /* 0x000fe40000004100 */
[----:B------:R-:W-:Y:S02]  /*ad50*/  HADD2.F32 R34, -RZ, R34.H0_H0 ;  /* 0x20000022ff227230 */ /* 0x000fe40000004100 */
[C---:B------:R-:W-:Y:S01]  /*ad60*/  FMUL.FTZ R4, R3.reuse, R6 ;  /* 0x0000000603047220 */ /* 0x040fe20000410000 */
[----:B------:R-:W-:Y:S02]  /*ad70*/  HADD2.F32 R7, -RZ, R7.H0_H0 ;  /* 0x20000007ff077230 */ /* 0x000fe40000004100 */
[-C--:B------:R-:W-:Y:S01]  /*ad80*/  FMUL.FTZ R3, R3, R40.reuse ;  /* 0x0000002803037220 */ /* 0x080fe20000410000 */
        /* <DEDUP_REMOVED lines=13> */
.L_x_1522:
[----:B------:R-:W-:Y:S05]  /*ae60*/  BSYNC B2 ;  /* 0x0000000000027941 */ /* 0x000fea0003800000 */
.L_x_1521:
[----:B------:R-:W-:Y:S05]  /*ae70*/  @P1 BRA `(.L_x_1520) ;  /* 0x0000000400d81947 */ /* 0x000fea0003800000 */
[----:B0-234-:R-:W0:Y:S01]  /*ae80*/  LDS.128 R4, [R214+0x1d000] ;  /* 0x01d00000d6047984 */ /* 0x01de220000000c00 */
[----:B-----5:R-:W-:Y:S02]  /*ae90*/  SHF.R.U32.HI R34, RZ, 0x8, R30 ;  /* 0x00000008ff227819 */ /* 0x020fe4000001161e */
        /* <DEDUP_REMOVED lines=16> */
[----:B-1----:R-:W-:Y:S02]  /*afa0*/  LOP3.LUT R37, R32, 0xff, RZ, 0xc0, !PT ;  /* 0x000000ff20257812 */ /* 0x002fe400078ec0ff */
[----:B------:R-:W-:Y:S02]  /*afb0*/  PRMT R40, R40, 0x7604, R39 ;  /* 0x0000760428287816 */ /* 0x000fe40000000027 */
[----:B------:R-:W-:-:S02]  /*afc0*/  PRMT R39, R38, 0x7604, R37 ;  /* 0x0000760426277816 */ /* 0x000fc40000000025 */
[----:B------:R-:W-:Y:S02]  /*afd0*/  LOP3.LUT R37, R35, 0xff0000, R34, 0xf8, !PT ;  /* 0x00ff000023257812 */ /* 0x000fe400078ef822 */
[----:B------:R-:W-:Y:S02]  /*afe0*/  LOP3.LUT R41, R40, 0xff0000, R41, 0xf8, !PT ;  /* 0x00ff000028297812 */ /* 0x000fe400078ef829 */
[----:B------:R-:W-:Y:S02]  /*aff0*/  LOP3.LUT R37, R37, 0xff000000, R31, 0xf8, !PT ;  /* 0xff00000025257812 */ /* 0x000fe400078ef81f */
[----:B------:R-:W-:Y:S02]  /*b000*/  LOP3.LUT R41, R41, 0xff000000, R33, 0xf8, !PT ;  /* 0xff00000029297812 */ /* 0x000fe400078ef821 */
[----:B------:R-:W-:Y:S02]  /*b010*/  LOP3.LUT R35, R3, 0xff0000, R30, 0xf8, !PT ;  /* 0x00ff000003237812 */ /* 0x000fe400078ef81e */
[----:B0-----:R-:W-:-:S02]  /*b020*/  F2FP.F16.E4M3.UNPACK_B R3, R6.H1 ;  /* 0x00000006ff03723e */ /* 0x001fc400030006ff */
[----:B------:R-:W-:Y:S02]  /*b030*/  F2FP.F16.E4M3.UNPACK_B R40, R41 ;  /* 0x00000029ff28723e */ /* 0x000fe400020006ff */
[----:B------:R-:W-:Y:S01]  /*b040*/  F2FP.F16.E4M3.UNPACK_B R34, R37 ;  /* 0x00000025ff22723e */ /* 0x000fe200020006ff */
[--C-:B------:R-:W-:Y:S01]  /*b050*/  HADD2.F32 R31, -RZ, R3.reuse.H0_H0 ;  /* 0x20000003ff1f7230 */ /* 0x100fe20000004100 */
[----:B------:R-:W-:Y:S01]  /*b060*/  LOP3.LUT R35, R35, 0xff000000, R30, 0xf8, !PT ;  /* 0xff00000023237812 */ /* 0x000fe200078ef81e */
[----:B------:R-:W-:Y:S01]  /*b070*/  HADD2.F32 R30, -RZ, R3.H1_H1 ;  /* 0x30000003ff1e7230 */ /* 0x000fe20000004100 */
[--C-:B------:R-:W-:Y:S01]  /*b080*/  LOP3.LUT R39, R39, 0xff0000, R32.reuse, 0xf8, !PT ;  /* 0x00ff000027277812 */ /* 0x100fe200078ef820 */
[----:B------:R-:W-:Y:S01]  /*b090*/  HADD2.F32 R42, -RZ, R40.H1_H1 ;  /* 0x30000028ff2a7230 */ /* 0x000fe20000004100 */
[----:B------:R-:W-:Y:S01]  /*b0a0*/  F2FP.F16.E4M3.UNPACK_B R6, R6 ;  /* 0x00000006ff06723e */ /* 0x000fe200020006ff */
[----:B------:R-:W-:Y:S01]  /*b0b0*/  HADD2.F32 R38, -RZ, R34.H1_H1 ;  /* 0x30000022ff267230 */ /* 0x000fe20000004100 */
[----:B------:R-:W-:Y:S01]  /*b0c0*/  LOP3.LUT R39, R39, 0xff000000, R32, 0xf8, !PT ;  /* 0xff00000027277812 */ /* 0x000fe200078ef820 */
[----:B------:R-:W-:Y:S01]  /*b0d0*/  HADD2.F32 R40, -RZ, R40.H0_H0 ;  /* 0x20000028ff287230 */ /* 0x000fe20000004100 */
[-C--:B------:R-:W-:Y:S01]  /*b0e0*/  F2FP.F16.E4M3.UNPACK_B R32, R7.reuse ;  /* 0x00000007ff20723e */ /* 0x080fe200020006ff */
[C---:B------:R-:W-:Y:S01]  /*b0f0*/  FMUL.FTZ R44, R30.reuse, R42 ;  /* 0x0000002a1e2c7220 */ /* 0x040fe20000410000 */
[----:B------:R-:W-:Y:S01]  /*b100*/  F2FP.F16.E4M3.UNPACK_B R33, R7.H1 ;  /* 0x00000007ff21723e */ /* 0x000fe200030006ff */
        /* <DEDUP_REMOVED lines=18> */
[----:B------:R-:W-:Y:S02]  /*b230*/  HADD2.F32 R32, -RZ, R32.H0_H0 ;  /* 0x20000020ff207230 */ /* 0x000fe40000004100 */
[C---:B------:R-:W-:Y:S01]  /*b240*/  FMUL.FTZ R47, R5.reuse, R38 ;  /* 0x00000026052f7220 */ /* 0x040fe20000410000 */
[----:B------:R-:W-:Y:S02]  /*b250*/  HADD2.F32 R41, -RZ, R41.H1_H1 ;  /* 0x30000029ff297230 */ /* 0x000fe40000004100 */
[-C--:B------:R-:W-:Y:S01]  /*b260*/  FMUL.FTZ R5, R5, R31.reuse ;  /* 0x0000001f05057220 */ /* 0x080fe20000410000 */
[----:B------:R-:W-:Y:S02]  /*b270*/  HADD2.F32 R6, -RZ, R33.H1_H1 ;  /* 0x30000021ff067230 */ /* 0x000fe40000004100 */
[----:B------:R-:W-:Y:S01]  /*b280*/  FFMA.FTZ R47, R32, R31, -R47 ;  /* 0x0000001f202f7223 */ /* 0x000fe2000001082f */
[----:B------:R-:W-:-:S02]  /*b290*/  HADD2.F32 R37, -RZ, R37.H1_H1 ;  /* 0x30000025ff257230 */ /* 0x000fc40000004100 */
[----:B------:R-:W-:Y:S01]  /*b2a0*/  FFMA.FTZ R46, R32, R38, R5 ;  /* 0x00000026202e7223 */ /* 0x000fe20000010005 */
[----:B------:R-:W-:Y:S02]  /*b2b0*/  HADD2.F32 R33, -RZ, R33.H0_H0 ;  /* 0x20000021ff217230 */ /* 0x000fe40000004100 */
[C---:B------:R-:W-:Y:S01]  /*b2c0*/  FMUL.FTZ R34, R6.reuse, R41 ;  /* 0x0000002906227220 */ /* 0x040fe20000410000 */
[----:B------:R-:W-:Y:S01]  /*b2d0*/  F2FP.F16.E4M3.UNPACK_B R5, R39 ;  /* 0x00000027ff05723e */ /* 0x000fe200020006ff */
[-C--:B------:R-:W-:Y:S01]  /*b2e0*/  FMUL.FTZ R32, R6, R37.reuse ;  /* 0x0000002506207220 */ /* 0x080fe20000410000 */
[----:B------:R-:W-:Y:S01]  /*b2f0*/  F2FP.F16.E4M3.UNPACK_B R4, R4.H1 ;  /* 0x00000004ff04723e */ /* 0x000fe200030006ff */
[C---:B------:R-:W-:Y:S01]  /*b300*/  FFMA.FTZ R48, R33.reuse, R37, -R34 ;  /* 0x0000002521307223 */ /* 0x040fe20000010822 */
[----:B------:R-:W-:Y:S01]  /*b310*/  F2FP.F16.E4M3.UNPACK_B R31, R35 ;  /* 0x00000023ff1f723e */ /* 0x000fe200020006ff */
        /* <DEDUP_REMOVED lines=19> */
[--C-:B------:R-:W-:Y:S02]  /*b450*/  HADD2.F32 R31, -RZ, R39.reuse.H1_H1 ;  /* 0x30000027ff1f7230 */ /* 0x100fe40000004100 */
[----:B------:R-:W-:Y:S01]  /*b460*/  FFMA.FTZ R33, R3, R33, R4 ;  /* 0x0000002103217223 */ /* 0x000fe20000010004 */
[----:B------:R-:W-:Y:S02]  /*b470*/  HADD2.F32 R4, -RZ, R30.H1_H1 ;  /* 0x3000001eff047230 */ /* 0x000fe40000004100 */
[----:B------:R-:W-:-:S02]  /*b480*/  HADD2.F32 R32, -RZ, R39.H0_H0 ;  /* 0x20000027ff207230 */ /* 0x000fc40000004100 */
[----:B------:R-:W-:Y:S02]  /*b490*/  HADD2.F32 R3, -RZ, R7.H1_H1 ;  /* 0x30000007ff037230 */ /* 0x000fe40000004100 */
[C---:B------:R-:W-:Y:S01]  /*b4a0*/  FMUL.FTZ R40, R4.reuse, R5 ;  /* 0x0000000504287220 */ /* 0x040fe20000410000 */
[----:B------:R-:W-:Y:S02]  /*b4b0*/  HADD2.F32 R6, -RZ, R35.H0_H0 ;  /* 0x20000023ff067230 */ /* 0x000fe40000004100 */
[----:B------:R-:W-:Y:S01]  /*b4c0*/  FMUL.FTZ R35, R4, R31 ;  /* 0x0000001f04237220 */ /* 0x000fe20000410000 */
        /* <DEDUP_REMOVED lines=17> */
.L_x_1520:
[----:B------:R-:W-:Y:S05]  /*b5e0*/  BSYNC B1 ;  /* 0x0000000000017941 */ /* 0x000fea0003800000 */
.L_x_1519:
[----:B0-----:R-:W-:Y:S01]  /*b5f0*/  VIADD R3, R17, 0x40 ;  /* 0x0000004011037836 */ /* 0x001fe20000000000 */
[----:B------:R-:W-:Y:S04]  /*b600*/  BSSY B1, `(.L_x_1523) ;  /* 0x00000fa000017945 */ /* 0x000fe80003800000 */
[----:B------:R-:W-:-:S13]  /*b610*/  ISETP.GE.AND P0, PT, R3, R0, PT ;  /* 0x000000000300720c */ /* 0x000fda0003f06270 */
[----:B------:R-:W-:Y:S05]  /*b620*/  @P0 BRA `(.L_x_1524) ;  /* 0x0000000c00dc0947 */ /* 0x000fea0003800000 */
[----:B------:R-:W0:Y:S01]  /*b630*/  LDC R3, c[0x0][0x3f4] ;  /* 0x0000fd00ff037b82 */ /* 0x000e220000000800 */
        /* <DEDUP_REMOVED lines=8> */
[----:B------:R-:W-:Y:S02]  /*b6c0*/  SHF.R.U32.HI R32, RZ, 0x8, R27 ;  /* 0x00000008ff207819 */ /* 0x000fe4000001161b */
[----:B------:R-:W-:Y:S02]  /*b6d0*/  SHF.R.U32.HI R35, RZ, 0x8, R29 ;  /* 0x00000008ff237819 */ /* 0x000fe4000001161d */
[----:B------:R-:W-:-:S02]  /*b6e0*/  PRMT R3, R30, 0x7604, R3 ;  /* 0x000076041e037816 */ /* 0x000fc40000000003 */
[----:B------:R-:W-:Y:S02]  /*b6f0*/  LOP3.LUT R31, R27, 0xff, RZ, 0xc0, !PT ;  /* 0x000000ff1b1f7812 */ /* 0x000fe400078ec0ff */
[----:B------:R-:W-:Y:S02]  /*b700*/  LOP3.LUT R32, R32, 0xff, RZ, 0xc0, !PT ;  /* 0x000000ff20207812 */ /* 0x000fe400078ec0ff */
[----:B------:R-:W-:Y:S02]  /*b710*/  SHF.R.U32.HI R38, RZ, 0x10, R27 ;  /* 0x00000010ff267819 */ /* 0x000fe4000001161b */
[----:B------:R-:W-:Y:S02]  /*b720*/  SHF.R.U32.HI R30, RZ, 0x8, R28 ;  /* 0x00000008ff1e7819 */ /* 0x000fe4000001161c */
[----:B-1----:R-:W-:Y:S02]  /*b730*/  SHF.R.U32.HI R37, RZ, 0x10, R29 ;  /* 0x00000010ff257819 */ /* 0x002fe4000001161d */
[----:B------:R-:W-:-:S02]  /*b740*/  LOP3.LUT R34, R29, 0xff, RZ, 0xc0, !PT ;  /* 0x000000ff1d227812 */ /* 0x000fc400078ec0ff */
[----:B------:R-:W-:Y:S01]  /*b750*/  LOP3.LUT R35, R35, 0xff, RZ, 0xc0, !PT ;  /* 0x000000ff23237812 */ /* 0x000fe200078ec0ff */
[----:B------:R-:W-:Y:S01]  /*b760*/  IMAD.U32 R37, R37, 0x10000, RZ ;  /* 0x0001000025257824 */ /* 0x000fe200078e00ff */
[----:B------:R-:W-:Y:S02]  /*b770*/  PRMT R31, R32, 0x7604, R31 ;  /* 0x00007604201f7816 */ /* 0x000fe4000000001f */
[----:B------:R-:W-:Y:S01]  /*b780*/  LOP3.LUT R33, R30, 0xff, RZ, 0xc0, !PT ;  /* 0x000000ff1e217812 */ /* 0x000fe200078ec0ff */
[----:B------:R-:W-:Y:S01]  /*b790*/  IMAD.U32 R30, R38, 0x10000, RZ ;  /* 0x00010000261e7824 */ /* 0x000fe200078e00ff */
[----:B------:R-:W-:Y:S02]  /*b7a0*/  LOP3.LUT R32, R28, 0xff, RZ, 0xc0, !PT ;  /* 0x000000ff1c207812 */ /* 0x000fe400078ec0ff */
        /* <DEDUP_REMOVED lines=99> */
.L_x_1526:
[----:B------:R-:W-:Y:S05]  /*bde0*/  BSYNC B2 ;  /* 0x0000000000027941 */ /* 0x000fea0003800000 */
.L_x_1525:
[----:B------:R-:W-:Y:S05]  /*bdf0*/  @P1 BRA `(.L_x_1524) ;  /* 0x0000000400e81947 */ /* 0x000fea0003800000 */
[----:B0-234-:R-:W0:Y:S01]  /*be00*/  LDS.128 R4, [R214+0x1e000] ;  /* 0x01e00000d6047984 */ /* 0x01de220000000c00 */
[----:B-----5:R-:W-:Y:S02]  /*be10*/  SHF.R.U32.HI R27, RZ, 0x8, R25 ;  /* 0x00000008ff1b7819 */ /* 0x020fe40000011619 */
[----:B------:R-:W-:Y:S02]  /*be20*/  SHF.R.U32.HI R32, RZ, 0x8, R21 ;  /* 0x00000008ff207819 */ /* 0x000fe40000011615 */
[----:B------:R-:W-:Y:S02]  /*be30*/  SHF.R.U32.HI R29, RZ, 0x8, R20 ;  /* 0x00000008ff1d7819 */ /* 0x000fe40000011614 */
[----:B------:R-:W-:Y:S02]  /*be40*/  LOP3.LUT R28, R25, 0xff, RZ, 0xc0, !PT ;  /* 0x000000ff191c7812 */ /* 0x000fe400078ec0ff */
[----:B------:R-:W-:Y:S02]  /*be50*/  LOP3.LUT R33, R21, 0xff, RZ, 0xc0, !PT ;  /* 0x000000ff15217812 */ /* 0x000fe400078ec0ff */
[----:B------:R-:W-:-:S02]  /*be60*/  LOP3.LUT R27, R27, 0xff, RZ, 0xc0, !PT ;  /* 0x000000ff1b1b7812 */ /* 0x000fc400078ec0ff */
[----:B------:R-:W-:Y:S02]  /*be70*/  LOP3.LUT R32, R32, 0xff, RZ, 0xc0, !PT ;  /* 0x000000ff20207812 */ /* 0x000fe400078ec0ff */
[----:B------:R-:W-:Y:S02]  /*be80*/  SHF.R.U32.HI R3, RZ, 0x8, R24 ;  /* 0x00000008ff037819 */ /* 0x000fe40000011618 */
[----:B------:R-:W-:Y:S02]  /*be90*/  LOP3.LUT R30, R29, 0xff, RZ, 0xc0, !PT ;  /* 0x000000ff1d1e7812 */ /* 0x000fe400078ec0ff */
[----:B------:R-:W-:Y:S02]  /*bea0*/  PRMT R29, R27, 0x7604, R28 ;  /* 0x000076041b1d7816 */ /* 0x000fe4000000001c */
[----:B------:R-:W-:Y:S02]  /*beb0*/  PRMT R33, R32, 0x7604, R33 ;  /* 0x0000760420217816 */ /* 0x000fe40000000021 */
[----:B------:R-:W-:-:S02]  /*bec0*/  SHF.R.U32.HI R28, RZ, 0x10, R25 ;  /* 0x00000010ff1c7819 */ /* 0x000fc40000011619 */
[----:B------:R-:W-:Y:S02]  /*bed0*/  SHF.R.U32.HI R32, RZ, 0x10, R21 ;  /* 0x00000010ff207819 */ /* 0x000fe40000011615 */
[----:B------:R-:W-:Y:S02]  /*bee0*/  LOP3.LUT R26, R24, 0xff, RZ, 0xc0, !PT ;  /* 0x000000ff181a7812 */ /* 0x000fe400078ec0ff */
[----:B------:R-:W-:Y:S02]  /*bef0*/  LOP3.LUT R3, R3, 0xff, RZ, 0xc0, !PT ;  /* 0x000000ff03037812 */ /* 0x000fe400078ec0ff */
[----:B------:R-:W-:Y:S02]  /*bf00*/  LOP3.LUT R28, R28, 0xff, RZ, 0xc0, !PT ;  /* 0x000000ff1c1c7812 */ /* 0x000fe400078ec0ff */
[----:B------:R-:W-:Y:S02]  /*bf10*/  LOP3.LUT R32, R32, 0xff, RZ, 0xc0, !PT ;  /* 0x000000ff20207812 */ /* 0x000fe400078ec0ff */
[----:B------:R-:W-:-:S02]  /*bf20*/  LOP3.LUT R31, R20, 0xff, RZ, 0xc0, !PT ;  /* 0x000000ff141f7812 */ /* 0x000fc400078ec0ff */
[----:B------:R-:W-:Y:S02]  /*bf30*/  PRMT R26, R3, 0x7604, R26 ;  /* 0x00007604031a7816 */ /* 0x000fe4000000001a */
[----:B------:R-:W-:Y:S02]  /*bf40*/  SHF.R.U32.HI R3, RZ, 0x10, R24 ;  /* 0x00000010ff037819 */ /* 0x000fe40000011618 */
[----:B------:R-:W-:Y:S02]  /*bf50*/  SHF.R.U32.HI R27, RZ, 0x10, R20 ;  /* 0x00000010ff1b7819 */ /* 0x000fe40000011614 */
[----:B------:R-:W-:Y:S02]  /*bf60*/  PRMT R29, R28, 0x7054, R29 ;  /* 0x000070541c1d7816 */ /* 0x000fe4000000001d */
        /* <DEDUP_REMOVED lines=15> */
[----:B------:R-:W-:Y:S01]  /*c060*/  HADD2.F32 R32, -RZ, R30.H1_H1 ;  /* 0x3000001eff207230 */ /* 0x000fe20000004100 */
[----:B------:R-:W-:Y:S01]  /*c070*/  LOP3.LUT R27, R27, 0xff000000, R24, 0xf8, !PT ;  /* 0xff0000001b1b7812 */ /* 0x000fe200078ef818 */
[----:B------:R-:W-:Y:S01]  /*c080*/  HADD2.F32 R28, -RZ, R26.H1_H1 ;  /* 0x3000001aff1c7230 */ /* 0x000fe20000004100 */
        /* <DEDUP_REMOVED lines=10> */
[----:B-1----:R-:W-:Y:S01]  /*c130*/  FFMA.FTZ R37, R21, R32, R35 ;  /* 0x0000002015257223 */ /* 0x002fe20000010023 */
        /* <DEDUP_REMOVED lines=70> */
.L_x_1524:
[----:B------:R-:W-:Y:S05]  /*c5a0*/  BSYNC B1 ;  /* 0x0000000000017941 */ /* 0x000fea0003800000 */
.L_x_1523:
[----:B------:R-:W-:-:S05]  /*c5b0*/  VIADD R3, R17, 0x60 ;  /* 0x0000006011037836 */ /* 0x000fca0000000000 */
        /* <DEDUP_REMOVED lines=9> */
[----:B------:R-:W-:Y:S02]  /*c650*/  SHF.R.U32.HI R26, RZ, 0x8, R15 ;  /* 0x00000008ff1a7819 */ /* 0x000fe4000001160f */
[----:B------:R-:W-:Y:S02]  /*c660*/  LOP3.LUT R21, R13, 0xff, RZ, 0xc0, !PT ;  /* 0x000000ff0d157812 */ /* 0x000fe400078ec0ff */
[----:B------:R-:W-:Y:S02]  /*c670*/  LOP3.LUT R27, R15, 0xff, RZ, 0xc0, !PT ;  /* 0x000000ff0f1b7812 */ /* 0x000fe400078ec0ff */
[----:B------:R-:W-:Y:S02]  /*c680*/  LOP3.LUT R20, R20, 0xff, RZ, 0xc0, !PT ;  /* 0x000000ff14147812 */ /* 0x000fe400078ec0ff */
[----:B------:R-:W-:-:S02]  /*c690*/  LOP3.LUT R26, R26, 0xff, RZ, 0xc0, !PT ;  /* 0x000000ff1a1a7812 */ /* 0x000fc400078ec0ff */
[----:B------:R-:W-:Y:S02]  /*c6a0*/  SHF.R.U32.HI R0, RZ, 0x8, R12 ;  /* 0x00000008ff007819 */ /* 0x000fe4000001160c */
[----:B------:R-:W-:Y:S02]  /*c6b0*/  SHF.R.U32.HI R24, RZ, 0x8, R14 ;  /* 0x00000008ff187819 */ /* 0x000fe4000001160e */
[----:B------:R-:W-:Y:S02]  /*c6c0*/  PRMT R21, R20, 0x7604, R21 ;  /* 0x0000760414157816 */ /* 0x000fe40000000015 */
[----:B------:R-:W-:Y:S02]  /*c6d0*/  PRMT R27, R26, 0x7604, R27 ;  /* 0x000076041a1b7816 */ /* 0x000fe4000000001b */
[----:B------:R-:W-:Y:S02]  /*c6e0*/  SHF.R.U32.HI R20, RZ, 0x10, R13 ;  /* 0x00000010ff147819 */ /* 0x000fe4000001160d */
[----:B------:R-:W-:-:S02]  /*c6f0*/  SHF.R.U32.HI R26, RZ, 0x10, R15 ;  /* 0x00000010ff1a7819 */ /* 0x000fc4000001160f */
[----:B------:R-:W-:Y:S02]  /*c700*/  LOP3.LUT R3, R12, 0xff, RZ, 0xc0, !PT ;  /* 0x000000ff0c037812 */ /* 0x000fe400078ec0ff */
[----:B------:R-:W-:Y:S02]  /*c710*/  LOP3.LUT R25, R14, 0xff, RZ, 0xc0, !PT ;  /* 0x000000ff0e197812 */ /* 0x000fe400078ec0ff */
[----:B------:R-:W-:Y:S02]  /*c720*/  LOP3.LUT R0, R0, 0xff, RZ, 0xc0, !PT ;  /* 0x000000ff00007812 */ /* 0x000fe400078ec0ff */
[----:B------:R-:W-:Y:S02]  /*c730*/  LOP3.LUT R24, R24, 0xff, RZ, 0xc0, !PT ;  /* 0x000000ff18187812 */ /* 0x000fe400078ec0ff */
[----:B------:R-:W-:Y:S02]  /*c740*/  LOP3.LUT R20, R20, 0xff, RZ, 0xc0, !PT ;  /* 0x000000ff14147812 */ /* 0x000fe400078ec0ff */
[----:B------:R-:W-:-:S02]  /*c750*/  LOP3.LUT R26, R26, 0xff, RZ, 0xc0, !PT ;  /* 0x000000ff1a1a7812 */ /* 0x000fc400078ec0ff */
[----:B------:R-:W-:Y:S02]  /*c760*/  PRMT R3, R0, 0x7604, R3 ;  /* 0x0000760400037816 */ /* 0x000fe40000000003 */
        /* <DEDUP_REMOVED lines=14> */
[----:B------:R-:W-:Y:S01]  /*c850*/  HADD2.F32 R13, -RZ, R0.H1_H1 ;  /* 0x30000000ff0d7230 */ /* 0x000fe20000004100 */
[----:B------:R-:W-:Y:S01]  /*c860*/  LOP3.LUT R20, R3, 0xff000000, R12, 0xf8, !PT ;  /* 0xff00000003147812 */ /* 0x000fe200078ef80c */
[----:B------:R-:W-:Y:S01]  /*c870*/  HADD2.F32 R29, -RZ, R28.H1_H1 ;  /* 0x3000001cff1d7230 */ /* 0x000fe20000004100 */
[----:B------:R-:W-:Y:S01]  /*c880*/  LOP3.LUT R26, R25, 0xff000000, R14, 0xf8, !PT ;  /* 0xff000000191a7812 */ /* 0x000fe200078ef80e */
[----:B------:R-:W-:Y:S01]  /*c890*/  HADD2.F32 R25, -RZ, R24.H1_H1 ;  /* 0x30000018ff197230 */ /* 0x000fe20000004100 */
[----:B------:R-:W-:Y:S01]  /*c8a0*/  F2FP.F16.E4M3.UNPACK_B R3, R6 ;  /* 0x00000006ff03723e */ /* 0x000fe200020006ff */
[----:B------:R-:W-:Y:S01]  /*c8b0*/  HADD2.F32 R12, -RZ, R0.H0_H0 ;  /* 0x20000000ff0c7230 */ /* 0x000fe20000004100 */
[----:B------:R-:W-:Y:S01]  /*c8c0*/  F2FP.F16.E4M3.UNPACK_B R14, R7 ;  /* 0x00000007ff0e723e */ /* 0x000fe200020006ff */
[C---:B------:R-:W-:Y:S01]  /*c8d0*/  FMUL.FTZ R31, R13.reuse, R29 ;  /* 0x0000001d0d1f7220 */ /* 0x040fe20000410000 */
[----:B------:R-:W-:Y:S01]  /*c8e0*/  F2FP.F16.E4M3.UNPACK_B R15, R7.H1 ;  /* 0x00000007ff0f723e */ /* 0x000fe200030006ff */
[----:B------:R-:W-:Y:S01]  /*c8f0*/  FMUL.FTZ R30, R13, R25 ;  /* 0x000000190d1e7220 */ /* 0x000fe20000410000 */
[-C--:B------:R-:W-:Y:S01]  /*c900*/  F2FP.F16.E4M3.UNPACK_B R6, R5.reuse ;  /* 0x00000005ff06723e */ /* 0x080fe200020006ff */
[----:B------:R-:W-:Y:S01]  /*c910*/  HADD2.F32 R28, -RZ, R28.H0_H0 ;  /* 0x2000001cff1c7230 */ /* 0x000fe20000004100 */
[----:B------:R-:W-:Y:S01]  /*c920*/  F2FP.F16.E4M3.UNPACK_B R7, R5.H1 ;  /* 0x00000005ff07723e */ /* 0x000fe200030006ff */
[----:B------:R-:W-:Y:S01]  /*c930*/  HADD2.F32 R5, -RZ, R3.H1_H1 ;  /* 0x30000003ff057230 */ /* 0x000fe20000004100 */
[----:B------:R-:W-:Y:S01]  /*c940*/  F2FP.F16.E4M3.UNPACK_B R27, R27.H1 ;  /* 0x0000001bff1b723e */ /* 0x000fe200030006ff */
[----:B------:R-:W-:-:S02]  /*c950*/  HADD2.F32 R24, -RZ, R24.H0_H0 ;  /* 0x20000018ff187230 */ /* 0x000fc40000004100 */
[C---:B------:R-:W-:Y:S01]  /*c960*/  FFMA.FTZ R31, R12.reuse, R25, -R31 ;  /* 0x000000190c1f7223 */ /* 0x040fe2000001081f */
[----:B------:R-:W-:Y:S01]  /*c970*/  FFMA.FTZ R30, R12, R29, R30 ;  /* 0x0000001d0c1e7223 */ /* 0x000fe2000001001e */
[----:B------:R-:W-:Y:S01]  /*c980*/  HADD2.F32 R3, -RZ, R3.H0_H0 ;  /* 0x20000003ff037230 */ /* 0x000fe20000004100 */
[----:B------:R-:W-:Y:S01]  /*c990*/  F2FP.F16.E4M3.UNPACK_B R21, R21.H1 ;  /* 0x00000015ff15723e */ /* 0x000fe200030006ff */
[C---:B------:R-:W-:Y:S01]  /*c9a0*/  FMUL.FTZ R12, R5.reuse, R28 ;  /* 0x0000001c050c7220 */ /* 0x040fe20000410000 */
[----:B------:R-:W-:Y:S01]  /*c9b0*/  FMUL.FTZ R25, R5, R24 ;  /* 0x0000001805197220 */ /* 0x000fe20000410000 */
[--C-:B------:R-:W-:Y:S01]  /*c9c0*/  HADD2.F32 R5, -RZ, R14.reuse.H1_H1 ;  /* 0x3000000eff057230 */ /* 0x100fe20000004100 */
[----:B------:R-:W-:Y:S01]  /*c9d0*/  F2FP.F16.E4M3.UNPACK_B R0, R4 ;  /* 0x00000004ff00723e */ /* 0x000fe200020006ff */
[----:B------:R-:W-:Y:S02]  /*c9e0*/  HADD2.F32 R13, -RZ, R27.H0_H0 ;  /* 0x2000001bff0d7230 */ /* 0x000fe40000004100 */
[C---:B------:R-:W-:Y:S01]  /*c9f0*/  FFMA.FTZ R29, R3.reuse, R24, -R12 ;  /* 0x00000018031d7223 */ /* 0x040fe2000001080c */
[----:B------:R-:W-:Y:S01]  /*ca00*/  FFMA.FTZ R28, R3, R28, R25 ;  /* 0x0000001c031c7223 */ /* 0x000fe20000010019 */
[----:B------:R-:W-:Y:S01]  /*ca10*/  HADD2.F32 R12, -RZ, R21.H0_H0 ;  /* 0x20000015ff0c7230 */ /* 0x000fe20000004100 */
[----:B------:R-:W-:Y:S01]  /*ca20*/  F2FP.F16.E4M3.UNPACK_B R4, R4.H1 ;  /* 0x00000004ff04723e */ /* 0x000fe200030006ff */
[----:B------:R-:W-:-:S02]  /*ca30*/  HADD2.F32 R14, -RZ, R14.H0_H0 ;  /* 0x2000000eff0e7230 */ /* 0x000fc40000004100 */
[CC--:B------:R-:W-:Y:S01]  /*ca40*/  FMUL.FTZ R25, R5.reuse, R13.reuse ;  /* 0x0000000d05197220 */ /* 0x0c0fe20000410000 */
[----:B------:R-:W-:Y:S02]  /*ca50*/  HADD2.F32 R24, -RZ, R27.H1_H1 ;  /* 0x3000001bff187230 */ /* 0x000fe40000004100 */
[-C--:B------:R-:W-:Y:S01]  /*ca60*/  FMUL.FTZ R5, R5, R12.reuse ;  /* 0x0000000c05057220 */ /* 0x080fe20000410000 */
[----:B------:R-:W-:Y:S02]  /*ca70*/  HADD2.F32 R3, -RZ, R15.H1_H1 ;  /* 0x3000000fff037230 */ /* 0x000fe40000004100 */
[C---:B------:R-:W-:Y:S01]  /*ca80*/  FFMA.FTZ R27, R14.reuse, R12, -R25 ;  /* 0x0000000c0e1b7223 */ /* 0x040fe20000010819 */
[----:B------:R-:W-:Y:S02]  /*ca90*/  HADD2.F32 R12, -RZ, R21.H1_H1 ;  /* 0x30000015ff0c7230 */ /* 0x000fe40000004100 */
[----:B------:R-:W-:Y:S01]  /*caa0*/  FFMA.FTZ R32, R14, R13, R5 ;  /* 0x0000000d0e207223 */ /* 0x000fe20000010005 */
[----:B------:R-:W-:-:S02]  /*cab0*/  HADD2.F32 R15, -RZ, R15.H0_H0 ;  /* 0x2000000fff0f7230 */ /* 0x000fc40000004100 */
[C---:B------:R-:W-:Y:S01]  /*cac0*/  FMUL.FTZ R34, R3.reuse, R24 ;  /* 0x0000001803227220 */ /* 0x040fe20000410000 */
[----:B------:R-:W-:Y:S01]  /*cad0*/  F2FP.F16.E4M3.UNPACK_B R13, R26 ;  /* 0x0000001aff0d723e */ /* 0x000fe200020006ff */
[-C--:B------:R-:W-:Y:S01]  /*cae0*/  FMUL.FTZ R14, R3, R12.reuse ;  /* 0x0000000c030e7220 */ /* 0x080fe20000410000 */
[----:B------:R-:W-:Y:S02]  /*caf0*/  HADD2.F32 R5, -RZ, R4.H1_H1 ;  /* 0x30000004ff057230 */ /* 0x000fe40000004100 */
        /* <DEDUP_REMOVED lines=8> */
[C---:B------:R-:W-:Y:S01]  /*cb80*/  FMUL.FTZ R15, R5.reuse, R21 ;  /* 0x00000015050f7220 */ /* 0x040fe20000410000 */
[----:B------:R-:W-:Y:S02]  /*cb90*/  HADD2.F32 R3, -RZ, R0.H1_H1 ;  /* 0x30000000ff037230 */ /* 0x000fe40000004100 */
[----:B------:R-:W-:Y:S02]  /*cba0*/  HADD2.F32 R12, -RZ, R12.H0_H0 ;  /* 0x2000000cff0c7230 */ /* 0x000fe40000004100 */
[-C--:B------:R-:W-:Y:S01]  /*cbb0*/  FMUL.FTZ R25, R5, R13.reuse ;  /* 0x0000000d05197220 */ /* 0x080fe20000410000 */
        /* <DEDUP_REMOVED lines=8> */
[----:B------:R-:W-:-:S02]  /*cc40*/  HADD2.F32 R4, -RZ, R20.H1_H1 ;  /* 0x30000014ff047230 */ /* 0x000fc40000004100 */
[--C-:B------:R-:W-:Y:S02]  /*cc50*/  HADD2.F32 R3, -RZ, R7.reuse.H1_H1 ;  /* 0x30000007ff037230 */ /* 0x100fe40000004100 */
[--C-:B------:R-:W-:Y:S02]  /*cc60*/  HADD2.F32 R12, -RZ, R26.reuse.H1_H1 ;  /* 0x3000001aff0c7230 */ /* 0x100fe40000004100 */
[----:B------:R-:W-:Y:S02]  /*cc70*/  HADD2.F32 R13, -RZ, R26.H0_H0 ;  /* 0x2000001aff0d7230 */ /* 0x000fe40000004100 */
[C---:B------:R-:W-:Y:S01]  /*cc80*/  FMUL.FTZ R21, R3.reuse, R4 ;  /* 0x0000000403157220 */ /* 0x040fe20000410000 */
[----:B------:R-:W-:Y:S02]  /*cc90*/  HADD2.F32 R0, -RZ, R6.H1_H1 ;  /* 0x30000006ff007230 */ /* 0x000fe40000004100 */
[----:B------:R-:W-:Y:S02]  /*cca0*/  HADD2.F32 R5, -RZ, R20.H0_H0 ;  /* 0x20000014ff057230 */ /* 0x000fe40000004100 */
[----:B------:R-:W-:Y:S01]  /*ccb0*/  FMUL.FTZ R20, R3, R12 ;  /* 0x0000000c03147220 */ /* 0x000fe20000410000 */
[----:B------:R-:W-:-:S02]  /*ccc0*/  HADD2.F32 R7, -RZ, R7.H0_H0 ;  /* 0x20000007ff077230 */ /* 0x000fc40000004100 */
[C---:B------:R-:W-:Y:S01]  /*ccd0*/  FMUL.FTZ R3, R0.reuse, R13 ;  /* 0x0000000d00037220 */ /* 0x040fe20000410000 */
[----:B------:R-:W-:Y:S02]  /*cce0*/  HADD2.F32 R6, -RZ, R6.H0_H0 ;  /* 0x20000006ff067230 */ /* 0x000fe40000004100 */
[-C--:B------:R-:W-:Y:S01]  /*ccf0*/  FMUL.FTZ R0, R0, R5.reuse ;  /* 0x0000000500007220 */ /* 0x080fe20000410000 */
[C---:B------:R-:W-:Y:S01]  /*cd00*/  FFMA.FTZ R20, R7.reuse, R4, -R20 ;  /* 0x0000000407147223 */ /* 0x040fe20000010814 */
[----:B------:R-:W-:Y:S01]  /*cd10*/  FFMA.FTZ R21, R7, R12, R21 ;  /* 0x0000000c07157223 */ /* 0x000fe20000010015 */
[C---:B------:R-:W-:Y:S01]  /*cd20*/  FFMA.FTZ R5, R6.reuse, R5, -R3 ;  /* 0x0000000506057223 */ /* 0x040fe20000010803 */
[----:B------:R-:W-:Y:S01]  /*cd30*/  FFMA.FTZ R0, R6, R13, R0 ;  /* 0x0000000d06007223 */ /* 0x000fe20000010000 */
[----:B------:R-:W-:Y:S02]  /*cd40*/  F2FP.SATFINITE.E4M3.F32.PACK_AB_MERGE_C R6, R30, R31, RZ ;  /* 0x0000001f1e06723e */ /* 0x000fe400048070ff */
[----:B------:R-:W-:-:S02]  /*cd50*/  F2FP.SATFINITE.E4M3.F32.PACK_AB_MERGE_C R7, R33, R34, RZ ;  /* 0x000000222107723e */ /* 0x000fc400048070ff */
[----:B------:R-:W-:Y:S02]  /*cd60*/  F2FP.SATFINITE.E4M3.F32.PACK_AB_MERGE_C R4, R25, R24, RZ ;  /* 0x000000181904723e */ /* 0x000fe400048070ff */
[----:B------:R-:W-:Y:S02]  /*cd70*/  F2FP.SATFINITE.E4M3.F32.PACK_AB_MERGE_C R20, R21, R20, RZ ;  /* 0x000000141514723e */ /* 0x000fe400048070ff */
[----:B------:R-:W-:Y:S02]  /*cd80*/  F2FP.SATFINITE.E4M3.F32.PACK_AB_MERGE_C R6, R28, R29, R6 ;  /* 0x0000001d1c06723e */ /* 0x000fe40004807006 */
[----:B------:R-:W-:Y:S02]  /*cd90*/  F2FP.SATFINITE.E4M3.F32.PACK_AB_MERGE_C R7, R32, R27, R7 ;  /* 0x0000001b2007723e */ /* 0x000fe40004807007 */
[----:B------:R-:W-:Y:S02]  /*cda0*/  F2FP.SATFINITE.E4M3.F32.PACK_AB_MERGE_C R4, R14, R15, R4 ;  /* 0x0000000f0e04723e */ /* 0x000fe40004807004 */
[----:B------:R-:W-:-:S05]  /*cdb0*/  F2FP.SATFINITE.E4M3.F32.PACK_AB_MERGE_C R5, R0, R5, R20 ;  /* 0x000000050005723e */ /* 0x000fca0004807014 */
[----:B------:R0:W-:Y:S02]  /*cdc0*/  STS.128 [R214+0x1b000], R4 ;  /* 0x01b00004d6007388 */ /* 0x0001e40000000c00 */
.L_x_1529:
[----:B------:R-:W-:Y:S05]  /*cdd0*/  BSYNC B1 ;  /* 0x0000000000017941 */ /* 0x000fea0003800000 */
.L_x_1528:
[----:B------:R-:W-:Y:S05]  /*cde0*/  @P1 BRA `(.L_x_1527) ;  /* 0x00000050002c1947 */ /* 0x000fea0003800000 */
[----:B0-234-:R-:W0:Y:S01]  /*cdf0*/  LDS.128 R4, [R214+0x1f000] ;  /* 0x01f00000d6047984 */ /* 0x01de220000000c00 */
[----:B-----5:R-:W-:Y:S02]  /*ce00*/  SHF.R.U32.HI R13, RZ, 0x8, R9 ;  /* 0x00000008ff0d7819 */ /* 0x020fe40000011609 */
[----:B------:R-:W-:Y:S02]  /*ce10*/  LOP3.LUT R12, R9, 0xff, RZ, 0xc0, !PT ;  /* 0x000000ff090c7812 */ /* 0x000fe400078ec0ff */
[----:B------:R-:W-:Y:S02]  /*ce20*/  LOP3.LUT R13, R13, 0xff, RZ, 0xc0, !PT ;  /* 0x000000ff0d0d7812 */ /* 0x000fe400078ec0ff */
[----:B------:R-:W-:Y:S02]  /*ce30*/  SHF.R.U32.HI R21, RZ, 0x8, R11 ;  /* 0x00000008ff157819 */ /* 0x000fe4000001160b */
[----:B------:R-:W-:Y:S02]  /*ce40*/  PRMT R12, R13, 0x7604, R12 ;  /* 0x000076040d0c7816 */ /* 0x000fe4000000000c */
[----:B------:R-:W-:-:S02]  /*ce50*/  SHF.R.U32.HI R24, RZ, 0x10, R9 ;  /* 0x00000010ff187819 */ /* 0x000fc40000011609 */
[----:B------:R-:W-:Y:S02]  /*ce60*/  SHF.R.U32.HI R13, RZ, 0x8, R10 ;  /* 0x00000008ff0d7819 */ /* 0x000fe4000001160a */
[----:B------:R-:W-:Y:S02]  /*ce70*/  LOP3.LUT R14, R11, 0xff, RZ, 0xc0, !PT ;  /* 0x000000ff0b0e7812 */ /* 0x000fe400078ec0ff */
[----:B------:R-:W-:Y:S02]  /*ce80*/  LOP3.LUT R21, R21, 0xff, RZ, 0xc0, !PT ;  /* 0x000000ff15157812 */ /* 0x000fe400078ec0ff */
[----:B------:R-:W-:Y:S02]  /*ce90*/  SHF.R.U32.HI R20, RZ, 0x10, R11 ;  /* 0x00000010ff147819 */ /* 0x000fe4000001160b */
[----:B------:R-:W-:Y:S02]  /*cea0*/  SHF.R.U32.HI R3, RZ, 0x8, R8 ;  /* 0x00000008ff037819 */ /* 0x000fe40000011608 */
[----:B------:R-:W-:Y:S01]  /*ceb0*/  LOP3.LUT R15, R13, 0xff, RZ, 0xc0, !PT ;  /* 0x000000ff0d0f7812 */ /* 0x000fe200078ec0ff */
[----:B------:R-:W-:Y:S01]  /*cec0*/  IMAD.U32 R13, R24, 0x10000, RZ ;  /* 0x00010000180d7824 */ /* 0x000fe200078e00ff */
[----:B------:R-:W-:Y:S01]  /*ced0*/  PRMT R14, R21, 0x7604, R14 ;  /* 0x00007604150e7816 */ /* 0x000fe2000000000e */
[----:B------:R-:W-:Y:S01]  /*cee0*/  IMAD.U32 R21, R20, 0x10000, RZ ;  /* 0x0001000014157824 */ /* 0x000fe200078e00ff */
[----:B------:R-:W-:-:S02]  /*cef0*/  LOP3.LUT R0, R8, 0xff, RZ, 0xc0, !PT ;  /* 0x000000ff08007812 */ /* 0x000fc400078ec0ff */
[----:B------:R-:W-:Y:S02]  /*cf00*/  LOP3.LUT R3, R3, 0xff, RZ, 0xc0, !PT ;  /* 0x000000ff03037812 */ /* 0x000fe400078ec0ff */
[----:B------:R-:W-:Y:S02]  /*cf10*/  LOP3.LUT R13, R12, 0xff0000, R13, 0xf8, !PT ;  /* 0x00ff00000c0d7812 */ /* 0x000fe400078ef80d */
[----:B------:R-:W-:Y:S02]  /*cf20*/  PRMT R3, R3, 0x7604, R0 ;  /* 0x0000760403037816 */ /* 0x000fe40000000000 */
[----:B------:R-:W-:Y:S02]  /*cf30*/  LOP3.LUT R0, R10, 0xff, RZ, 0xc0, !PT ;  /* 0x000000ff0a007812 */ /* 0x000fe400078ec0ff */
[----:B------:R-:W-:Y:S02]  /*cf40*/  LOP3.LUT R21, R14, 0xff0000, R21, 0xf8, !PT ;  /* 0x00ff00000e157812 */ /* 0x000fe400078ef815 */
[----:B------:R-:W-:-:S02]  /*cf50*/  PRMT R15, R15, 0x7604, R0 ;  /* 0x000076040f0f7816 */ /* 0x000fc40000000000 */
[----:B------:R-:W-:Y:S02]  /*cf60*/  LOP3.LUT R21, R21, 0xff000000, R11, 0xf8, !PT ;  /* 0xff00000015157812 */ /* 0x000fe400078ef80b */
[----:B------:R-:W-:Y:S02]  /*cf70*/  LOP3.LUT R13, R13, 0xff000000, R9, 0xf8, !PT ;  /* 0xff0000000d0d7812 */ /* 0x000fe400078ef809 */
[----:B------:R-:W-:Y:S02]  /*cf80*/  LOP3.LUT R3, R3, 0xff0000, R8, 0xf8, !PT ;  /* 0x00ff000003037812 */ /* 0x000fe400078ef808 */
[----:B0-----:R-:W-:Y:S02]  /*cf90*/  F2FP.F16.E4M3.UNPACK_B R0, R6.H1 ;  /* 0x00000006ff00723e */ /* 0x001fe400030006ff */
[----:B------:R-:W-:Y:S02]  /*cfa0*/  LOP3.LUT R15, R15, 0xff0000, R10, 0xf8, !PT ;  /* 0x00ff00000f0f7812 */ /* 0x000fe400078ef80a */
[----:B------:R-:W-:Y:S01]  /*cfb0*/  F2FP.F16.E4M3.UNPACK_B R24, R21 ;  /* 0x00000015ff18723e */ /* 0x000fe200020006ff */
[----:B------:R-:W-:Y:S01]  /*cfc0*/  HADD2.F32 R9, -RZ, R0.H1_H1 ;  /* 0x30000000ff097230 */ /* 0x000fe20000004100 */
[----:B------:R-:W-:-:S02]  /*cfd0*/  F2FP.F16.E4M3.UNPACK_B R14, R13 ;  /* 0x0000000dff0e723e */ /* 0x000fc400020006ff */
        /* <DEDUP_REMOVED lines=86> */
[----:B------:R0:W-:Y:S01]  /*d540*/  STS.128 [R214+0x1f000], R4 ;  /* 0x01f00004d6007388 */ /* 0x0001e20000000c00 */
[----:B------:R-:W-:Y:S05]  /*d550*/  BRA `(.L_x_1527) ;  /* 0x0000004800507947 */ /* 0x000fea0003800000 */
.L_x_1500:
[----:B------:R-:W0:Y:S01]  /*d560*/  LDC R8, c[0x0][0x448] ;  /* 0x00011200ff087b82 */ /* 0x000e220000000800 */
[----:B------:R-:W-:Y:S01]  /*d570*/  IMAD.MOV.U32 R6, RZ, RZ, R24 ;  /* 0x000000ffff067224 */ /* 0x000fe200078e0018 */
[----:B------:R-:W-:Y:S01]  /*d580*/  ULDC.64 UR4, c[0x0][0x3f8] ;  /* 0x0000fe0000047ab9 */ /* 0x000fe20000000a00 */
[----:B------:R-:W-:Y:S01]  /*d590*/  IMAD.MOV.U32 R7, RZ, RZ, R51 ;  /* 0x000000ffff077224 */ /* 0x000fe200078e0033 */
[----:B------:R-:W-:Y:S01]  /*d5a0*/  ULDC.64 UR6, c[0x0][0x408] ;  /* 0x0001020000067ab9 */ /* 0x000fe20000000a00 */
[----:B------:R-:W-:Y:S01]  /*d5b0*/  ULDC.64 UR8, c[0x0][0x400] ;  /* 0x0001000000087ab9 */ /* 0x000fe20000000a00 */
[----:B------:R-:W-:Y:S02]  /*d5c0*/  SHF.R.S32.HI R59, RZ, 0x1f, R22 ;  /* 0x0000001fff3b7819 */ /* 0x000fe40000011416 */
[----:B0-----:R-:W-:-:S13]  /*d5d0*/  ISETP.NE.AND P0, PT, R8, 0x1, PT ;  /* 0x000000010800780c */ /* 0x001fda0003f05270 */
[----:B------:R-:W0:Y:S08]  /*d5e0*/  @P0 LDC R4, c[0x0][0x44c] ;  /* 0x00011300ff040b82 */ /* 0x000e300000000800 */
[----:B------:R-:W1:Y:S01]  /*d5f0*/  @P0 LDC R5, c[0x0][0x450] ;  /* 0x00011400ff050b82 */ /* 0x000e620000000800 */
[----:B0-----:R-:W-:-:S05]  /*d600*/  @P0 IMAD.HI.U32 R4, R9, R4, RZ ;  /* 0x0000000409040227 */ /* 0x001fca00078e00ff */
[----:B-1----:R-:W-:Y:S01]  /*d610*/  @P0 SHF.R.U32.HI R9, RZ, R5, R4 ;  /* 0x00000005ff090219 */ /* 0x002fe20000011604 */
[----:B------:R-:W-:Y:S02]  /*d620*/  IMAD.MOV.U32 R4, RZ, RZ, R38 ;  /* 0x000000ffff047224 */ /* 0x000fe400078e0026 */
[----:B------:R-:W-:Y:S01]  /*d630*/  IMAD.MOV.U32 R5, RZ, RZ, R27 ;  /* 0x000000ffff057224 */ /* 0x000fe200078e001b */
[----:B------:R-:W-:Y:S01]  /*d640*/  SHF.R.S32.HI R10, RZ, 0x1f, R9 ;  /* 0x0000001fff0a7819 */ /* 0x000fe20000011409 */
[----:B------:R-:W-:-:S04]  /*d650*/  IMAD.WIDE.U32 R6, R9, UR4, R6 ;  /* 0x0000000409067c25 */ /* 0x000fc8000f8e0006 */
[----:B------:R-:W-:Y:S02]  /*d660*/  IMAD R12, R10, UR4, RZ ;  /* 0x000000040a0c7c24 */ /* 0x000fe4000f8e02ff */
[----:B------:R-:W-:-:S04]  /*d670*/  IMAD.WIDE.U32 R4, R9, UR6, R4 ;  /* 0x0000000609047c25 */ /* 0x000fc8000f8e0004 */
[----:B------:R-:W-:Y:S01]  /*d680*/  IMAD R10, R10, UR6, RZ ;  /* 0x000000060a0a7c24 */ /* 0x000fe2000f8e02ff */
[----:B------:R-:W-:Y:S01]  /*d690*/  IADD3 R55, P1, R4, UR8, RZ ;  /* 0x0000000804377c10 */ /* 0x000fe2000ff3e0ff */
[C---:B------:R-:W-:Y:S01]  /*d6a0*/  IMAD R37, R9.reuse, UR5, R12 ;  /* 0x0000000509257c24 */ /* 0x040fe2000f8e020c */
[----:B------:R-:W-:Y:S01]  /*d6b0*/  ULDC.64 UR4, c[0x0][0x3e8] ;  /* 0x0000fa0000047ab9 */ /* 0x000fe20000000a00 */
[----:B------:R-:W-:Y:S01]  /*d6c0*/  IMAD R9, R9, UR7, R10 ;  /* 0x0000000709097c24 */ /* 0x000fe2000f8e020a */
[----:B------:R-:W-:Y:S01]  /*d6d0*/  IADD3 R53, P0, R6, UR4, RZ ;  /* 0x0000000406357c10 */ /* 0x000fe2000ff1e0ff */
[----:B------:R-:W-:-:S03]  /*d6e0*/  UMOV UR4, 0xffffffff ;  /* 0xffffffff00047882 */ /* 0x000fc60000000000 */
[----:B------:R-:W-:Y:S02]  /*d6f0*/  IADD3.X R37, R7, UR5, R37, P0, !PT ;  /* 0x0000000507257c10 */ /* 0x000fe400087fe425 */
[----:B------:R-:W-:Y:S01]  /*d700*/  IADD3.X R54, R5, UR9, R9, P1, !PT ;  /* 0x0000000905367c10 */ /* 0x000fe20008ffe409 */
[----:B------:R-:W-:Y:S06]  /*d710*/  BRA.DIV UR4, `(.L_x_1530) ;  /* 0x000001ee04dc7947 */ /* 0x000fec000b800000 */
[----:B------:R-:W0:Y:S01]  /*d720*/  LDC R52, c[0x0][0x3f4] ;  /* 0x0000fd00ff347b82 */ /* 0x000e220000000800 */
[----:B------:R-:W1:Y:S01]  /*d730*/  SHFL.IDX PT, R5, R53, RZ, 0x181f ;  /* 0x00181fff35057589 */ /* 0x000e6200000e0000 */
[----:B------:R-:W-:-:S03]  /*d740*/  IMAD R57, R195, R8, RZ ;  /* 0x00000008c3397224 */ /* 0x000fc600078e02ff */
[----:B------:R-:W2:Y:S04]  /*d750*/  SHFL.IDX PT, R14, R55, RZ, 0x181f ;  /* 0x00181fff370e7589 */ /* 0x000ea800000e0000 */
[----:B------:R-:W3:Y:S04]  /*d760*/  SHFL.IDX PT, R4, R37, RZ, 0x181f ;  /* 0x00181fff25047589 */ /* 0x000ee800000e0000 */
[----:B------:R-:W4:Y:S01]  /*d770*/  SHFL.IDX PT, R6, R54, RZ, 0x181f ;  /* 0x00181fff36067589 */ /* 0x000f2200000e0000 */
[----:B0-----:R-:W-:-:S04]  /*d780*/  ISETP.GE.AND P0, PT, R22, R52, PT ;  /* 0x000000341600720c */ /* 0x001fc80003f06270 */
[----:B------:R-:W-:-:S13]  /*d790*/  ISETP.GE.OR P1, PT, R0, R57, P0 ;  /* 0x000000390000720c */ /* 0x000fda0000726670 */
[C---:B-1----:R-:W-:Y:S02]  /*d7a0*/  @!P1 IADD3 R7, P2, R22.reuse, R5, RZ ;  /* 0x0000000516079210 */ /* 0x042fe40007f5e0ff */
[----:B--2---:R-:W-:-:S03]  /*d7b0*/  @!P1 IADD3 R24, P3, R22, R14, RZ ;  /* 0x0000000e16189210 */ /* 0x004fc60007f7e0ff */
[----:B---3--:R-:W-:Y:S01]  /*d7c0*/  @!P1 IMAD.X R5, R4, 0x1, R59, P2 ;  /* 0x0000000104059824 */ /* 0x008fe200010e063b */
[----:B----4-:R-:W-:Y:S01]  /*d7d0*/  @!P1 IADD3.X R25, R6, R59, RZ, P3, !PT ;  /* 0x0000003b06199210 */ /* 0x010fe20001ffe4ff */
[----:B------:R-:W-:-:S05]  /*d7e0*/  @!P1 IMAD.MOV.U32 R4, RZ, RZ, R7 ;  /* 0x000000ffff049224 */ /* 0x000fca00078e0007 */
[----:B------:R-:W2:Y:S04]  /*d7f0*/  @!P1 LD.E.128 R24, desc[UR46][R24.64] ;  /* 0x0000002e18189980 */ /* 0x000ea8000c101d00 */
[----:B------:R-:W3:Y:S04]  /*d800*/  @!P1 LD.E.128 R4, desc[UR46][R4.64] ;  /* 0x0000002e04049980 */ /* 0x000ee8000c101d00 */
[----:B------:R0:W1:Y:S04]  /*d810*/  SHFL.IDX PT, R8, R37, 0x1, 0x181f ;  /* 0x00381f0025087f89 */ /* 0x00006800000e0000 */
[----:B------:R0:W4:Y:S04]  /*d820*/  SHFL.IDX PT, R9, R53, 0x1, 0x181f ;  /* 0x00381f0035097f89 */ /* 0x00012800000e0000 */
[----:B------:R0:W0:Y:S04]  /*d830*/  SHFL.IDX PT, R10, R54, 0x1, 0x181f ;  /* 0x00381f00360a7f89 */ /* 0x00002800000e0000 */
[----:B------:R0:W0:Y:S01]  /*d840*/  SHFL.IDX PT, R14, R55, 0x1, 0x181f ;  /* 0x00381f00370e7f89 */ /* 0x00002200000e0000 */
[----:B------:R-:W-:-:S02]  /*d850*/  CS2R R44, SRZ ;  /* 0x00000000002c7805 */ /* 0x000fc4000001ff00 */
[----:B------:R-:W-:Y:S02]  /*d860*/  CS2R R46, SRZ ;  /* 0x00000000002e7805 */ /* 0x000fe4000001ff00 */
[----:B------:R-:W-:Y:S02]  /*d870*/  CS2R R48, SRZ ;  /* 0x0000000000307805 */ /* 0x000fe4000001ff00 */
[----:B------:R-:W-:Y:S01]  /*d880*/  CS2R R50, SRZ ;  /* 0x0000000000327805 */ /* 0x000fe2000001ff00 */
[----:B--2---:R-:W-:Y:S02]  /*d890*/  @!P1 IMAD.MOV.U32 R48, RZ, RZ, R24 ;  /* 0x000000ffff309224 */ /* 0x004fe400078e0018 */
[----:B------:R-:W-:Y:S02]  /*d8a0*/  @!P1 IMAD.MOV.U32 R49, RZ, RZ, R25 ;  /* 0x000000ffff319224 */ /* 0x000fe400078e0019 */
[----:B---3--:R-:W-:Y:S02]  /*d8b0*/  @!P1 IMAD.MOV.U32 R44, RZ, RZ, R4 ;  /* 0x000000ffff2c9224 */ /* 0x008fe400078e0004 */
[----:B------:R-:W-:Y:S01]  /*d8c0*/  @!P1 IMAD.MOV.U32 R45, RZ, RZ, R5 ;  /* 0x000000ffff2d9224 */ /* 0x000fe200078e0005 */
[----:B------:R-:W-:Y:S01]  /*d8d0*/  CS2R R4, SRZ ;  /* 0x0000000000047805 */ /* 0x000fe2000001ff00 */
[----:B------:R-:W-:-:S02]  /*d8e0*/  @!P1 IMAD.MOV.U32 R46, RZ, RZ, R6 ;  /* 0x000000ffff2e9224 */ /* 0x000fc400078e0006 */
[----:B------:R-:W-:Y:S02]  /*d8f0*/  @!P1 IMAD.MOV.U32 R47, RZ, RZ, R7 ;  /* 0x000000ffff2f9224 */ /* 0x000fe400078e0007 */
[----:B------:R-:W-:Y:S02]  /*d900*/  @!P1 IMAD.MOV.U32 R50, RZ, RZ, R26 ;  /* 0x000000ffff329224 */ /* 0x000fe400078e001a */
[----:B01--4-:R-:W-:-:S07]  /*d910*/  @!P1 IMAD.MOV.U32 R51, RZ, RZ, R27 ;  /* 0x000000ffff339224 */ /* 0x013fce00078e001b */
.L_x_1850:
[----:B------:R-:W-:Y:S01]  /*d920*/  VIADD R6, R0, 0x20 ;  /* 0x0000002000067836 */ /* 0x000fe20000000000 */
[----:B------:R-:W-:Y:S01]  /*d930*/  BSSY B1, `(.L_x_1531) ;  /* 0x0000010000017945 */ /* 0x000fe20003800000 */
[----:B------:R-:W-:Y:S02]  /*d940*/  CS2R R28, SRZ ;  /* 0x00000000001c7805 */ /* 0x000fe4000001ff00 */
[----:B------:R-:W-:Y:S02]  /*d950*/  CS2R R30, SRZ ;  /* 0x00000000001e7805 */ /* 0x000fe4000001ff00 */
[----:B------:R-:W-:Y:S02]  /*d960*/  ISETP.GE.AND P1, PT, R6, R57, PT ;  /* 0x000000390600720c */ /* 0x000fe40003f26270 */
[----:B------:R-:W-:-:S11]  /*d970*/  CS2R R6, SRZ ;  /* 0x0000000000067805 */ /* 0x000fd6000001ff00 */
[----:B------:R-:W-:Y:S05]  /*d980*/  @P1 BRA `(.L_x_1532) ;  /* 0x0000000000281947 */ /* 0x000fea0003800000 */
[----:B------:R-:W-:Y:S02]  /*d990*/  CS2R R6, SRZ ;  /* 0x0000000000067805 */ /* 0x000fe4000001ff00 */
[----:B------:R-:W-:Y:S02]  /*d9a0*/  CS2R R28, SRZ ;  /* 0x00000000001c7805 */ /* 0x000fe4000001ff00 */
[----:B------:R-:W-:Y:S01]  /*d9b0*/  CS2R R30, SRZ ;  /* 0x00000000001e7805 */ /* 0x000fe2000001ff00 */
[----:B------:R-:W-:Y:S06]  /*d9c0*/  @P0 BRA `(.L_x_1532) ;  /* 0x0000000000180947 */ /* 0x000fec0003800000 */
[C---:B------:R-:W-:Y:S02]  /*d9d0*/  IADD3 R28, P1, R22.reuse, R9, RZ ;  /* 0x00000009161c7210 */ /* 0x040fe40007f3e0ff */
[----:B------:R-:W-:-:S03]  /*d9e0*/  IADD3 R4, P2, R22, R14, RZ ;  /* 0x0000000e16047210 */ /* 0x000fc60007f5e0ff */
[--C-:B------:R-:W-:Y:S02]  /*d9f0*/  IMAD.X R29, R8, 0x1, R59.reuse, P1 ;  /* 0x00000001081d7824 */ /* 0x100fe400008e063b */
[----:B------:R-:W-:-:S04]  /*da00*/  IMAD.X R5, R10, 0x1, R59, P2 ;  /* 0x000000010a057824 */ /* 0x000fc800010e063b */
[----:B------:R-:W5:Y:S04]  /*da10*/  LD.E.128 R28, desc[UR46][R28.64] ;  /* 0x0000002e1c1c7980 */ /* 0x000f68000c101d00 */
[----:B------:R-:W5:Y:S02]  /*da20*/  LD.E.128 R4, desc[UR46][R4.64] ;  /* 0x0000002e04047980 */ /* 0x000f64000c101d00 */
.L_x_1532:
[----:B------:R-:W-:Y:S05]  /*da30*/  BSYNC B1 ;  /* 0x0000000000017941 */ /* 0x000fea0003800000 */
.L_x_1531:
[----:B------:R-:W-:-:S03]  /*da40*/  UMOV UR4, 0xffffffff ;  /* 0xffffffff00047882 */ /* 0x000fc60000000000 */
[----:B------:R-:W-:Y:S05]  /*da50*/  BRA.DIV UR4, `(.L_x_1533) ;  /* 0x000001f2042c7947 */ /* 0x000fea000b800000 */
[----:B------:R-:W0:Y:S01]  /*da60*/  SHFL.IDX PT, R9, R53, 0x2, 0x181f ;  /* 0x00581f0035097f89 */ /* 0x000e2200000e0000 */
[----:B------:R-:W-:-:S03]  /*da70*/  VIADD R12, R0, 0x40 ;  /* 0x00000040000c7836 */ /* 0x000fc60000000000 */
[----:B------:R-:W1:Y:S02]  /*da80*/  SHFL.IDX PT, R14, R55, 0x2, 0x181f ;  /* 0x00581f00370e7f89 */ /* 0x000e6400000e0000 */
[----:B------:R-:W-:Y:S02]  /*da90*/  ISETP.GE.OR P1, PT, R12, R57, P0 ;  /* 0x000000390c00720c */ /* 0x000fe40000726670 */
[----:B------:R-:W2:Y:S04]  /*daa0*/  SHFL.IDX PT, R8, R37, 0x2, 0x181f ;  /* 0x00581f0025087f89 */ /* 0x000ea800000e0000 */
[----:B------:R-:W3:Y:S07]  /*dab0*/  SHFL.IDX PT, R10, R54, 0x2, 0x181f ;  /* 0x00581f00360a7f89 */ /* 0x000eee00000e0000 */
[----:B0-----:R-:W-:-:S02]  /*dac0*/  @!P1 IADD3 R24, P2, R22, R9, RZ ;  /* 0x0000000916189210 */ /* 0x001fc40007f5e0ff */
[----:B-1----:R-:W-:-:S03]  /*dad0*/  @!P1 IADD3 R32, P3, R22, R14, RZ ;  /* 0x0000000e16209210 */ /* 0x002fc60007f7e0ff */
[--C-:B--2---:R-:W-:Y:S02]  /*dae0*/  @!P1 IMAD.X R25, R8, 0x1, R59.reuse, P2 ;  /* 0x0000000108199824 */ /* 0x104fe400010e063b */
[----:B---3--:R-:W-:-:S04]  /*daf0*/  @!P1 IMAD.X R33, R10, 0x1, R59, P3 ;  /* 0x000000010a219824 */ /* 0x008fc800018e063b */
[----:B------:R-:W2:Y:S04]  /*db00*/  @!P1 LD.E.128 R24, desc[UR46][R24.64] ;  /* 0x0000002e18189980 */ /* 0x000ea8000c101d00 */
[----:B------:R-:W3:Y:S01]  /*db10*/  @!P1 LD.E.128 R32, desc[UR46][R32.64] ;  /* 0x0000002e20209980 */ /* 0x000ee2000c101d00 */
[----:B------:R-:W-:Y:S02]  /*db20*/  CS2R R20, SRZ ;  /* 0x0000000000147805 */ /* 0x000fe4000001ff00 */
[----:B------:R-:W-:Y:S02]  /*db30*/  CS2R R38, SRZ ;  /* 0x0000000000267805 */ /* 0x000fe4000001ff00 */
[----:B------:R-:W-:Y:S01]  /*db40*/  CS2R R40, SRZ ;  /* 0x0000000000287805 */ /* 0x000fe2000001ff00 */
[----:B------:R-:W0:Y:S01]  /*db50*/  SHFL.IDX PT, R53, R53, 0x3, 0x181f ;  /* 0x00781f0035357f89 */ /* 0x000e2200000e0000 */
[----:B------:R-:W-:-:S02]  /*db60*/  CS2R R42, SRZ ;  /* 0x00000000002a7805 */ /* 0x000fc4000001ff00 */
[----:B------:R-:W-:Y:S01]  /*db70*/  CS2R R8, SRZ ;  /* 0x0000000000087805 */ /* 0x000fe2000001ff00 */
[----:B------:R-:W1:Y:S04]  /*db80*/  SHFL.IDX PT, R37, R37, 0x3, 0x181f ;  /* 0x00781f0025257f89 */ /* 0x000e6800000e0000 */
[----:B------:R-:W4:Y:S04]  /*db90*/  SHFL.IDX PT, R55, R55, 0x3, 0x181f ;  /* 0x00781f0037377f89 */ /* 0x000f2800000e0000 */
[----:B------:R-:W0:Y:S01]  /*dba0*/  SHFL.IDX PT, R54, R54, 0x3, 0x181f ;  /* 0x00781f0036367f89 */ /* 0x000e2200000e0000 */
[----:B--2---:R-:W-:-:S02]  /*dbb0*/  @!P1 IMAD.MOV.U32 R20, RZ, RZ, R24 ;  /* 0x000000ffff149224 */ /* 0x004fc400078e0018 */
[----:B------:R-:W-:Y:S02]  /*dbc0*/  @!P1 IMAD.MOV.U32 R21, RZ, RZ, R25 ;  /* 0x000000ffff159224 */ /* 0x000fe400078e0019 */
[----:B------:R-:W-:Y:S02]  /*dbd0*/  @!P1 IMAD.MOV.U32 R38, RZ, RZ, R26 ;  /* 0x000000ffff269224 */ /* 0x000fe400078e001a */
[----:B------:R-:W-:Y:S02]  /*dbe0*/  @!P1 IMAD.MOV.U32 R39, RZ, RZ, R27 ;  /* 0x000000ffff279224 */ /* 0x000fe400078e001b */
[----:B---3--:R-:W-:Y:S02]  /*dbf0*/  @!P1 IMAD.MOV.U32 R40, RZ, RZ, R32 ;  /* 0x000000ffff289224 */ /* 0x008fe400078e0020 */
[----:B------:R-:W-:Y:S02]  /*dc00*/  @!P1 IMAD.MOV.U32 R41, RZ, RZ, R33 ;  /* 0x000000ffff299224 */ /* 0x000fe400078e0021 */
[----:B------:R-:W-:-:S02]  /*dc10*/  @!P1 IMAD.MOV.U32 R42, RZ, RZ, R34 ;  /* 0x000000ffff2a9224 */ /* 0x000fc400078e0022 */
[----:B01--4-:R-:W-:-:S07]  /*dc20*/  @!P1 IMAD.MOV.U32 R43, RZ, RZ, R35 ;  /* 0x000000ffff2b9224 */ /* 0x013fce00078e0023 */
.L_x_1860:
[----:B------:R-:W-:Y:S01]  /*dc30*/  VIADD R0, R0, 0x60 ;  /* 0x0000006000007836 */ /* 0x000fe20000000000 */
[----:B------:R-:W-:Y:S01]  /*dc40*/  BSSY B1, `(.L_x_1534) ;  /* 0x0000010000017945 */ /* 0x000fe20003800000 */
[----:B------:R-:W-:Y:S02]  /*dc50*/  CS2R R10, SRZ ;  /* 0x00000000000a7805 */ /* 0x000fe4000001ff00 */
[----:B------:R-:W-:Y:S02]  /*dc60*/  CS2R R12, SRZ ;  /* 0x00000000000c7805 */ /* 0x000fe4000001ff00 */
[----:B------:R-:W-:Y:S02]  /*dc70*/  CS2R R14, SRZ ;  /* 0x00000000000e7805 */ /* 0x000fe4000001ff00 */
[----:B------:R-:W-:-:S13]  /*dc80*/  ISETP.GE.AND P1, PT, R0, R57, PT ;  /* 0x000000390000720c */ /* 0x000fda0003f26270 */
        /* <DEDUP_REMOVED lines=11> */
.L_x_1535:
[----:B------:R-:W-:Y:S05]  /*dd40*/  BSYNC B1 ;  /* 0x0000000000017941 */ /* 0x000fea0003800000 */
.L_x_1534:
[----:B------:R-:W-:Y:S01]  /*dd50*/  ULEA.HI UR4, UR43, UR43, URZ, 0x1 ;  /* 0x0000002b2b047291 */ /* 0x000fe2000f8f083f */
[----:B------:R-:W-:Y:S01]  /*dd60*/  VIADD R37, R17, 0x40 ;  /* 0x0000004011257836 */ /* 0x000fe20000000000 */
[----:B------:R-:W-:Y:S01]  /*dd70*/  VIADDMNMX R24, R57, -R199, 0x80, PT ;  /* 0x0000008039187446 */ /* 0x000fe200038009c7 */
[C---:B------:R-:W-:Y:S01]  /*dd80*/  VIADD R0, R17.reuse, 0x60 ;  /* 0x0000006011007836 */ /* 0x040fe20000000000 */
[----:B------:R-:W-:Y:S01]  /*dd90*/  ULOP3.LUT UR4, UR4, 0xfffffffe, URZ, 0xc0, !UPT ;  /* 0xfffffffe04047892 */ /* 0x000fe2000f8ec03f */
[----:B------:R-:W-:Y:S01]  /*dda0*/  BSSY B1, `(.L_x_1536) ;  /* 0x000000a000017945 */ /* 0x000fe20003800000 */
[-C--:B------:R-:W-:Y:S02]  /*ddb0*/  ISETP.GE.OR P3, PT, R17, R24.reuse, P0 ;  /* 0x000000181100720c */ /* 0x080fe40000766670 */
[----:B------:R-:W-:Y:S01]  /*ddc0*/  UIADD3 UR4, UR43, -UR4, URZ ;  /* 0x800000042b047290 */ /* 0x000fe2000fffe03f */
[-C--:B------:R-:W-:Y:S02]  /*ddd0*/  ISETP.GE.OR P2, PT, R219, R24.reuse, P0 ;  /* 0x00000018db00720c */ /* 0x080fe40000746670 */
[----:B------:R-:W-:-:S02]  /*dde0*/  ISETP.GE.OR P1, PT, R37, R24, P0 ;  /* 0x000000182500720c */ /* 0x000fc40000726670 */
[----:B------:R-:W-:Y:S02]  /*ddf0*/  ISETP.GE.OR P0, PT, R0, R24, P0 ;  /* 0x000000180000720c */ /* 0x000fe40000706670 */
[----:B------:R-:W-:-:S04]  /*de00*/  MOV R25, UR4 ;  /* 0x0000000400197c02 */ /* 0x000fc80008000f00 */
[----:B------:R-:W-:-:S04]  /*de10*/  SHF.L.U32 R25, R25, 0x1f, RZ ;  /* 0x0000001f19197819 */ /* 0x000fc800000006ff */
[----:B------:R-:W0:Y:S02]  /*de20*/  SYNCS.PHASECHK.TRANS64.TRYWAIT P4, [R16+URZ+0x28400], R25 ;  /* 0x02840019100075a7 */ /* 0x000e24000808017f */
[----:B0-----:R-:W-:Y:S05]  /*de30*/  @!P4 BRA `(.L_x_1537) ;  /* 0x000001f0004cc947 */ /* 0x001fea0003800000 */
.L_x_1861:
[----:B------:R-:W-:Y:S05]  /*de40*/  BSYNC B1 ;  /* 0x0000000000017941 */ /* 0x000fea0003800000 */
.L_x_1536:
[----:B------:R-:W-:Y:S04]  /*de50*/  BSSY B1, `(.L_x_1538) ;  /* 0x0000101000017945 */ /* 0x000fe80003800000 */
[----:B------:R-:W-:Y:S05]  /*de60*/  @P3 BRA `(.L_x_1539) ;  /* 0x0000000c00fc3947 */ /* 0x000fea0003800000 */
[----:B------:R-:W-:Y:S02]  /*de70*/  SHF.R.U32.HI R24, RZ, 0x8, R44 ;  /* 0x00000008ff187819 */ /* 0x000fe4000001162c */
[----:B------:R-:W-:Y:S02]  /*de80*/  LOP3.LUT R26, R44, 0xff, RZ, 0xc0, !PT ;  /* 0x000000ff2c1a7812 */ /* 0x000fe400078ec0ff */
[----:B0-----:R-:W-:Y:S02]  /*de90*/  LOP3.LUT R25, R24, 0xff, RZ, 0xc0, !PT ;  /* 0x000000ff18197812 */ /* 0x001fe400078ec0ff */
[----:B------:R-:W-:Y:S02]  /*dea0*/  LEA.HI R24, R52, R3, RZ, 0x1c ;  /* 0x0000000334187211 */ /* 0x000fe400078fe0ff */
[----:B------:R-:W-:Y:S02]  /*deb0*/  PRMT R55, R25, 0x7604, R26 ;  /* 0x0000760419377816 */ /* 0x000fe4000000001a */
[----:B------:R-:W-:-:S02]  /*dec0*/  SHF.R.S32.HI R25, RZ, 0x1f, R24 ;  /* 0x0000001fff197819 */ /* 0x000fc40000011418 */
[----:B------:R-:W-:Y:S02]  /*ded0*/  SHF.R.U32.HI R27, RZ, 0x8, R45 ;  /* 0x00000008ff1b7819 */ /* 0x000fe4000001162d */
[----:B------:R-:W-:Y:S01]  /*dee0*/  LEA.HI R25, R25, R24, RZ, 0x3 ;  /* 0x0000001819197211 */ /* 0x000fe200078f18ff */
[----:B------:R-:W-:Y:S01]  /*def0*/  IMAD.SHL.U32 R24, R24, 0x10, RZ ;  /* 0x0000001018187824 */ /* 0x000fe200078e00ff */
[----:B------:R-:W-:Y:S02]  /*df00*/  LOP3.LUT R32, R45, 0xff, RZ, 0xc0, !PT ;  /* 0x000000ff2d207812 */ /* 0x000fe400078ec0ff */
[----:B------:R-:W-:Y:S01]  /*df10*/  LOP3.LUT R27, R27, 0xff, RZ, 0xc0, !PT ;  /* 0x000000ff1b1b7812 */ /* 0x000fe200078ec0ff */
[----:B------:R-:W-:Y:S01]  /*df20*/  IMAD.SHL.U32 R25, R25, 0x800, RZ ;  /* 0x0000080019197824 */ /* 0x000fe200078e00ff */
[----:B------:R-:W-:Y:S02]  /*df30*/  SHF.R.U32.HI R26, RZ, 0x8, R46 ;  /* 0x00000008ff1a7819 */ /* 0x000fe4000001162e */
[----:B------:R-:W-:-:S02]  /*df40*/  SHF.R.U32.HI R33, RZ, 0x8, R47 ;  /* 0x00000008ff217819 */ /* 0x000fc4000001162f */
[----:B------:R-:W-:Y:S02]  /*df50*/  LOP3.LUT R24, R209, 0x70, R24, 0xf8, !PT ;  /* 0x00000070d1187812 */ /* 0x000fe400078ef818 */
[----:B------:R-:W-:Y:S02]  /*df60*/  SHF.R.U32.HI R53, RZ, 0x3, R209 ;  /* 0x00000003ff357819 */ /* 0x000fe400000116d1 */
[----:B------:R-:W-:Y:S02]  /*df70*/  PRMT R57, R27, 0x7604, R32 ;  /* 0x000076041b397816 */ /* 0x000fe40000000020 */
[----:B------:R-:W-:Y:S02]  /*df80*/  LOP3.LUT R27, R26, 0xff, RZ, 0xc0, !PT ;  /* 0x000000ff1a1b7812 */ /* 0x000fe400078ec0ff */
[----:B------:R-:W-:Y:S02]  /*df90*/  LOP3.LUT R32, R46, 0xff, RZ, 0xc0, !PT ;  /* 0x000000ff2e207812 */ /* 0x000fe400078ec0ff */
[----:B------:R-:W-:-:S02]  /*dfa0*/  LOP3.LUT R34, R47, 0xff, RZ, 0xc0, !PT ;  /* 0x000000ff2f227812 */ /* 0x000fc400078ec0ff */
[----:B------:R-:W-:Y:S02]  /*dfb0*/  SHF.R.U32.HI R35, RZ, 0x8, R48 ;  /* 0x00000008ff237819 */ /* 0x000fe40000011630 */
[----:B------:R-:W-:Y:S02]  /*dfc0*/  LOP3.LUT R33, R33, 0xff, RZ, 0xc0, !PT ;  /* 0x000000ff21217812 */ /* 0x000fe400078ec0ff */
[----:B------:R-:W-:Y:S02]  /*dfd0*/  LOP3.LUT R26, R24, R53, RZ, 0x3c, !PT ;  /* 0x00000035181a7212 */ /* 0x000fe400078e3cff */
[----:B------:R-:W-:Y:S02]  /*dfe0*/  LOP3.LUT R24, R25, 0xffffc000, RZ, 0xc0, !PT ;  /* 0xffffc00019187812 */ /* 0x000fe400078ec0ff */
[----:B------:R-:W-:Y:S02]  /*dff0*/  LOP3.LUT R54, R48, 0xff, RZ, 0xc0, !PT ;  /* 0x000000ff30367812 */ /* 0x000fe400078ec0ff */
[----:B------:R-:W-:-:S02]  /*e000*/  LOP3.LUT R35, R35, 0xff, RZ, 0xc0, !PT ;  /* 0x000000ff23237812 */ /* 0x000fc400078ec0ff */
[----:B------:R-:W-:Y:S02]  /*e010*/  PRMT R59, R27, 0x7604, R32 ;  /* 0x000076041b3b7816 */ /* 0x000fe40000000020 */
[----:B------:R-:W-:Y:S02]  /*e020*/  PRMT R61, R33, 0x7604, R34 ;  /* 0x00007604213d7816 */ /* 0x000fe40000000022 */
[----:B------:R-:W-:Y:S02]  /*e030*/  IADD3 R53, R26, R24, R213 ;  /* 0x000000181a357210 */ /* 0x000fe40007ffe0d5 */
[----:B------:R-:W-:Y:S01]  /*e040*/  SHF.R.U32.HI R32, RZ, 0x8, R49 ;  /* 0x00000008ff207819 */ /* 0x000fe20000011631 */
[----:B------:R-:W-:Y:S01]  /*e050*/  LDS.128 R24, [R214+0x18000] ;  /* 0x01800000d6187984 */ /* 0x000fe20000000c00 */
[----:B------:R-:W-:Y:S01]  /*e060*/  SHF.R.U32.HI R34, RZ, 0x8, R50 ;  /* 0x00000008ff227819 */ /* 0x000fe20000011632 */
[----:B------:R-:W-:Y:S01]  /*e070*/  IMAD.IADD R53, R16, 0x1, R53 ;  /* 0x0000000110357824 */ /* 0x000fe200078e0235 */
[----:B------:R-:W-:-:S02]  /*e080*/  PRMT R63, R35, 0x7604, R54 ;  /* 0x00007604233f7816 */ /* 0x000fc40000000036 */
[----:B------:R-:W-:Y:S02]  /*e090*/  LOP3.LUT R33, R49, 0xff, RZ, 0xc0, !PT ;  /* 0x000000ff31217812 */ /* 0x000fe400078ec0ff */
[----:B------:R-:W-:Y:S02]  /*e0a0*/  LOP3.LUT R35, R50, 0xff, RZ, 0xc0, !PT ;  /* 0x000000ff32237812 */ /* 0x000fe400078ec0ff */
[----:B------:R-:W-:Y:S02]  /*e0b0*/  LOP3.LUT R32, R32, 0xff, RZ, 0xc0, !PT ;  /* 0x000000ff20207812 */ /* 0x000fe400078ec0ff */
[----:B------:R-:W-:Y:S02]  /*e0c0*/  LOP3.LUT R34, R34, 0xff, RZ, 0xc0, !PT ;  /* 0x000000ff22227812 */ /* 0x000fe400078ec0ff */
[----:B------:R-:W-:Y:S02]  /*e0d0*/  PRMT R67, R32, 0x7604, R33 ;  /* 0x0000760420437816 */ /* 0x000fe40000000021 */
[----:B------:R-:W-:-:S02]  /*e0e0*/  PRMT R69, R34, 0x7604, R35 ;  /* 0x0000760422457816 */ /* 0x000fc40000000023 */
[----:B------:R-:W0:Y:S01]  /*e0f0*/  LDS.128 R32, [R53+0x18000] ;  /* 0x0180000035207984 */ /* 0x000e220000000c00 */
[----:B------:R-:W-:Y:S02]  /*e100*/  SHF.R.U32.HI R54, RZ, 0x8, R51 ;  /* 0x00000008ff367819 */ /* 0x000fe40000011633 */
[----:B------:R-:W-:Y:S02]  /*e110*/  SHF.R.U32.HI R56, RZ, 0x10, R45 ;  /* 0x00000010ff387819 */ /* 0x000fe4000001162d */
[----:B------:R-:W-:Y:S02]  /*e120*/  LOP3.LUT R65, R51, 0xff, RZ, 0xc0, !PT ;  /* 0x000000ff33417812 */ /* 0x000fe400078ec0ff */
[----:B------:R-:W-:Y:S02]  /*e130*/  LOP3.LUT R54, R54, 0xff, RZ, 0xc0, !PT ;  /* 0x000000ff36367812 */ /* 0x000fe400078ec0ff */
[----:B------:R-:W-:Y:S02]  /*e140*/  LOP3.LUT R56, R56, 0xff, RZ, 0xc0, !PT ;  /* 0x000000ff38387812 */ /* 0x000fe400078ec0ff */
[----:B------:R-:W-:-:S02]  /*e150*/  PRMT R71, R54, 0x7604, R65 ;  /* 0x0000760436477816 */ /* 0x000fc40000000041 */
[----:B------:R-:W-:Y:S02]  /*e160*/  SHF.R.U32.HI R58, RZ, 0x10, R46 ;  /* 0x00000010ff3a7819 */ /* 0x000fe4000001162e */
[----:B------:R-:W-:Y:S02]  /*e170*/  SHF.R.U32.HI R54, RZ, 0x10, R44 ;  /* 0x00000010ff367819 */ /* 0x000fe4000001162c */
[----:B------:R-:W-:Y:S02]  /*e180*/  PRMT R57, R56, 0x7054, R57 ;  /* 0x0000705438397816 */ /* 0x000fe40000000039 */
[----:B------:R-:W-:Y:S02]  /*e190*/  SHF.R.U32.HI R56, RZ, 0x10, R49 ;  /* 0x00000010ff387819 */ /* 0x000fe40000011631 */
[----:B------:R-:W-:Y:S02]  /*e1a0*/  LOP3.LUT R58, R58, 0xff, RZ, 0xc0, !PT ;  /* 0x000000ff3a3a7812 */ /* 0x000fe400078ec0ff */
[----:B------:R-:W-:-:S02]  /*e1b0*/  LOP3.LUT R54, R54, 0xff, RZ, 0xc0, !PT ;  /* 0x000000ff36367812 */ /* 0x000fc400078ec0ff */
[----:B------:R-:W-:Y:S02]  /*e1c0*/  LOP3.LUT R56, R56, 0xff, RZ, 0xc0, !PT ;  /* 0x000000ff38387812 */ /* 0x000fe400078ec0ff */
[----:B------:R-:W-:Y:S02]  /*e1d0*/  PRMT R59, R58, 0x7054, R59 ;  /* 0x000070543a3b7816 */ /* 0x000fe4000000003b */
[----:B------:R-:W-:Y:S02]  /*e1e0*/  SHF.R.U32.HI R60, RZ, 0x10, R47 ;  /* 0x00000010ff3c7819 */ /* 0x000fe4000001162f */
[----:B------:R-:W-:Y:S02]  /*e1f0*/  PRMT R55, R54, 0x7054, R55 ;  /* 0x0000705436377816 */ /* 0x000fe40000000037 */
[----:B------:R-:W-:Y:S02]  /*e200*/  SHF.R.U32.HI R58, RZ, 0x10, R50 ;  /* 0x00000010ff3a7819 */ /* 0x000fe40000011632 */
[----:B------:R-:W-:-:S02]  /*e210*/  SHF.R.U32.HI R54, RZ, 0x10, R48 ;  /* 0x00000010ff367819 */ /* 0x000fc40000011630 */
[----:B------:R-:W-:Y:S02]  /*e220*/  PRMT R67, R56, 0x7054, R67 ;  /* 0x0000705438437816 */ /* 0x000fe40000000043 */
[----:B------:R-:W-:Y:S02]  /*e230*/  LOP3.LUT R60, R60, 0xff, RZ, 0xc0, !PT ;  /* 0x000000ff3c3c7812 */ /* 0x000fe400078ec0ff */
[----:B------:R-:W-:Y:S02]  /*e240*/  LOP3.LUT R58, R58, 0xff, RZ, 0xc0, !PT ;  /* 0x000000ff3a3a7812 */ /* 0x000fe400078ec0ff */
[----:B------:R-:W-:Y:S02]  /*e250*/  LOP3.LUT R54, R54, 0xff, RZ, 0xc0, !PT ;  /* 0x000000ff36367812 */ /* 0x000fe400078ec0ff */
[----:B------:R-:W-:Y:S02]  /*e260*/  LOP3.LUT R67, R67, 0xff000000, R49, 0xf8, !PT ;  /* 0xff00000043437812 */ /* 0x000fe400078ef831 */
[----:B------:R-:W-:-:S02]  /*e270*/  PRMT R61, R60, 0x7054, R61 ;  /* 0x000070543c3d7816 */ /* 0x000fc4000000003d */
[----:B------:R-:W-:Y:S02]  /*e280*/  PRMT R69, R58, 0x7054, R69 ;  /* 0x000070543a457816 */ /* 0x000fe40000000045 */
[----:B------:R-:W-:Y:S02]  /*e290*/  PRMT R65, R54, 0x7054, R63 ;  /* 0x0000705436417816 */ /* 0x000fe4000000003f */
[----:B------:R-:W-:Y:S02]  /*e2a0*/  LOP3.LUT R58, R57, 0xff000000, R45, 0xf8, !PT ;  /* 0xff000000393a7812 */ /* 0x000fe400078ef82d */
[----:B------:R-:W-:Y:S02]  /*e2b0*/  F2FP.F16.E4M3.UNPACK_B R68, R67 ;  /* 0x00000043ff44723e */ /* 0x000fe400020006ff */
[----:B0-----:R-:W-:Y:S02]  /*e2c0*/  F2FP.F16.E4M3.UNPACK_B R56, R33 ;  /* 0x00000021ff38723e */ /* 0x001fe400020006ff */
[----:B------:R-:W-:Y:S01]  /*e2d0*/  LOP3.LUT R63, R61, 0xff000000, R47, 0xf8, !PT ;  /* 0xff0000003d3f7812 */ /* 0x000fe200078ef82f */
[----:B------:R-:W-:Y:S01]  /*e2e0*/  HADD2.F32 R70, -RZ, R68.H0_H0 ;  /* 0x20000044ff467230 */ /* 0x000fe20000004100 */
[----:B------:R-:W-:-:S02]  /*e2f0*/  LOP3.LUT R54, R55, 0xff000000, R44, 0xf8, !PT ;  /* 0xff00000037367812 */ /* 0x000fc400078ef82c */
[----:B------:R-:W-:Y:S02]  /*e300*/  LOP3.LUT R47, R65, 0xff000000, R48, 0xf8, !PT ;  /* 0xff000000412f7812 */ /* 0x000fe400078ef830 */
[----:B------:R-:W-:Y:S02]  /*e310*/  F2FP.F16.E4M3.UNPACK_B R61, R58 ;  /* 0x0000003aff3d723e */ /* 0x000fe400020006ff */
[-C--:B------:R-:W-:Y:S02]  /*e320*/  F2FP.F16.E4M3.UNPACK_B R48, R25.reuse ;  /* 0x00000019ff30723e */ /* 0x080fe400020006ff */
[----:B------:R-:W-:Y:S01]  /*e330*/  F2FP.F16.E4M3.UNPACK_B R55, R25.H1 ;  /* 0x00000019ff37723e */ /* 0x000fe200030006ff */
[----:B------:R-:W-:Y:S01]  /*e340*/  HADD2.F32 R25, -RZ, R56.H0_H0 ;  /* 0x20000038ff197230 */ /* 0x000fe20000004100 */
[----:B------:R-:W-:Y:S01]  /*e350*/  LOP3.LUT R44, R59, 0xff000000, R46, 0xf8, !PT ;  /* 0xff0000003b2c7812 */ /* 0x000fe200078ef82e */
[--C-:B------:R-:W-:Y:S01]  /*e360*/  HADD2.F32 R66, -RZ, R61.reuse.H0_H0 ;  /* 0x2000003dff427230 */ /* 0x100fe20000004100 */
[----:B------:R-:W-:Y:S01]  /*e370*/  LOP3.LUT R45, R69, 0xff000000, R50, 0xf8, !PT ;  /* 0xff000000452d7812 */ /* 0x000fe200078ef832 */
[----:B------:R-:W-:Y:S01]  /*e380*/  HADD2.F32 R49, -RZ, R48.H0_H0 ;  /* 0x20000030ff317230 */ /* 0x000fe20000004100 */
[----:B------:R-:W-:Y:S01]  /*e390*/  SHF.R.U32.HI R60, RZ, 0x10, R51 ;  /* 0x00000010ff3c7819 */ /* 0x000fe20000011633 */
[----:B------:R-:W-:Y:S01]  /*e3a0*/  HADD2.F32 R69, -RZ, R68.H1_H1 ;  /* 0x30000044ff457230 */ /* 0x000fe20000004100 */
[-C--:B------:R-:W-:Y:S01]  /*e3b0*/  F2FP.F16.E4M3.UNPACK_B R50, R32.reuse ;  /* 0x00000020ff32723e */ /* 0x080fe200020006ff */
[----:B------:R-:W-:Y:S01]  /*e3c0*/  HADD2.F32 R56, -RZ, R56.H1_H1 ;  /* 0x30000038ff387230 */ /* 0x000fe20000004100 */
[----:B------:R-:W-:Y:S01]  /*e3d0*/  F2FP.F16.E4M3.UNPACK_B R59, R32.H1 ;  /* 0x00000020ff3b723e */ /* 0x000fe200030006ff */
[C---:B------:R-:W-:Y:S01]  /*e3e0*/  FMUL.FTZ R32, R25.reuse, R70 ;  /* 0x0000004619207220 */ /* 0x040fe20000410000 */
[----:B------:R-:W-:Y:S01]  /*e3f0*/  F2FP.F16.E4M3.UNPACK_B R57, R33.H1 ;  /* 0x00000021ff39723e */ /* 0x000fe200030006ff */
[-C--:B------:R-:W-:Y:S01]  /*e400*/  FMUL.FTZ R33, R25, R66.reuse ;  /* 0x0000004219217220 */ /* 0x080fe20000410000 */
[----:B------:R-:W-:Y:S01]  /*e410*/  F2FP.F16.E4M3.UNPACK_B R67, R67.H1 ;  /* 0x00000043ff43723e */ /* 0x000fe200030006ff */
[C---:B------:R-:W-:Y:S01]  /*e420*/  FFMA.FTZ R25, R49.reuse, R66, -R32 ;  /* 0x0000004231197223 */ /* 0x040fe20000010820 */
[----:B------:R-:W-:Y:S01]  /*e430*/  F2FP.F16.E4M3.UNPACK_B R58, R58.H1 ;  /* 0x0000003aff3a723e */ /* 0x000fe200030006ff */
[----:B------:R-:W-:Y:S01]  /*e440*/  HADD2.F32 R61, -RZ, R61.H1_H1 ;  /* 0x3000003dff3d7230 */ /* 0x000fe20000004100 */
[----:B------:R-:W-:Y:S01]  /*e450*/  LOP3.LUT R60, R60, 0xff, RZ, 0xc0, !PT ;  /* 0x000000ff3c3c7812 */ /* 0x000fe200078ec0ff */
[----:B------:R-:W-:Y:S01]  /*e460*/  HADD2.F32 R66, -RZ, R67.H0_H0 ;  /* 0x20000043ff427230 */ /* 0x000fe20000004100 */
[-C--:B------:R-:W-:Y:S01]  /*e470*/  F2FP.F16.E4M3.UNPACK_B R62, R35.reuse ;  /* 0x00000023ff3e723e */ /* 0x080fe200020006ff */
[----:B------:R-:W-:Y:S01]  /*e480*/  HADD2.F32 R32, -RZ, R57.H0_H0 ;  /* 0x20000039ff207230 */ /* 0x000fe20000004100 */
[----:B------:R-:W-:Y:S01]  /*e490*/  F2FP.F16.E4M3.UNPACK_B R65, R35.H1 ;  /* 0x00000023ff41723e */ /* 0x000fe200030006ff */
[----:B------:R-:W-:Y:S01]  /*e4a0*/  HADD2.F32 R35, -RZ, R58.H0_H0 ;  /* 0x2000003aff237230 */ /* 0x000fe20000004100 */
[----:B------:R-:W-:Y:S01]  /*e4b0*/  PRMT R71, R60, 0x7054, R71 ;  /* 0x000070543c477816 */ /* 0x000fe20000000047 */
[----:B------:R-:W-:Y:S01]  /*e4c0*/  FFMA.FTZ R33, R49, R70, R33 ;  /* 0x0000004631217223 */ /* 0x000fe20000010021 */
[----:B------:R-:W-:-:S02]  /*e4d0*/  HADD2.F32 R48, -RZ, R48.H1_H1 ;  /* 0x30000030ff307230 */ /* 0x000fc40000004100 */
[C---:B------:R-:W-:Y:S01]  /*e4e0*/  FMUL.FTZ R73, R56.reuse, R69 ;  /* 0x0000004538497220 */ /* 0x040fe20000410000 */
[----:B------:R-:W-:Y:S02]  /*e4f0*/  HADD2.F32 R49, -RZ, R55.H0_H0 ;  /* 0x20000037ff317230 */ /* 0x000fe40000004100 */
[----:B------:R-:W-:Y:S01]  /*e500*/  FMUL.FTZ R56, R56, R61 ;  /* 0x0000003d38387220 */ /* 0x000fe20000410000 */
[CC--:B------:R-:W-:Y:S01]  /*e510*/  FMUL.FTZ R68, R32.reuse, R66.reuse ;  /* 0x0000004220447220 */ /* 0x0c0fe20000410000 */
[----:B------:R-:W-:Y:S01]  /*e520*/  LOP3.LUT R71, R71, 0xff000000, R51, 0xf8, !PT ;  /* 0xff00000047477812 */ /* 0x000fe200078ef833 */
[----:B------:R-:W-:Y:S01]  /*e530*/  FMUL.FTZ R75, R32, R35 ;  /* 0x00000023204b7220 */ /* 0x000fe20000410000 */
[C---:B------:R-:W-:Y:S01]  /*e540*/  FFMA.FTZ R32, R48.reuse, R61, -R73 ;  /* 0x0000003d30207223 */ /* 0x040fe20000010849 */
[----:B------:R-:W-:Y:S01]  /*e550*/  FFMA.FTZ R48, R48, R69, R56 ;  /* 0x0000004530307223 */ /* 0x000fe20000010038 */
[C---:B------:R-:W-:Y:S01]  /*e560*/  FFMA.FTZ R35, R49.reuse, R35, -R68 ;  /* 0x0000002331237223 */ /* 0x040fe20000010844 */
[----:B------:R-:W-:Y:S01]  /*e570*/  FFMA.FTZ R49, R49, R66, R75 ;  /* 0x0000004231317223 */ /* 0x000fe2000001004b */
[----:B------:R-:W-:Y:S01]  /*e580*/  F2FP.F16.E4M3.UNPACK_B R69, R71 ;  /* 0x00000047ff45723e */ /* 0x000fe200020006ff */
[----:B------:R-:W-:Y:S01]  /*e590*/  HADD2.F32 R68, -RZ, R67.H1_H1 ;  /* 0x30000043ff447230 */ /* 0x000fe20000004100 */
[----:B------:R-:W-:Y:S01]  /*e5a0*/  F2FP.F16.E4M3.UNPACK_B R66, R63 ;  /* 0x0000003fff42723e */ /* 0x000fe200020006ff */
[----:B------:R-:W-:Y:S01]  /*e5b0*/  HADD2.F32 R57, -RZ, R57.H1_H1 ;  /* 0x30000039ff397230 */ /* 0x000fe20000004100 */
[-C--:B------:R-:W-:Y:S01]  /*e5c0*/  F2FP.F16.E4M3.UNPACK_B R60, R27.reuse ;  /* 0x0000001bff3c723e */ /* 0x080fe200020006ff */
[----:B------:R-:W-:Y:S01]  /*e5d0*/  HADD2.F32 R58, -RZ, R58.H1_H1 ;  /* 0x3000003aff3a7230 */ /* 0x000fe20000004100 */
[----:B------:R-:W-:Y:S01]  /*e5e0*/  F2FP.F16.E4M3.UNPACK_B R64, R27.H1 ;  /* 0x0000001bff40723e */ /* 0x000fe200030006ff */
[----:B------:R-:W-:-:S02]  /*e5f0*/  HADD2.F32 R70, -RZ, R69.H0_H0 ;  /* 0x20000045ff467230 */ /* 0x000fc40000004100 */
[C---:B------:R-:W-:Y:S01]  /*e600*/  FMUL.FTZ R72, R57.reuse, R68 ;  /* 0x0000004439487220 */ /* 0x040fe20000410000 */
[----:B------:R-:W-:Y:S02]  /*e610*/  HADD2.F32 R56, -RZ, R62.H0_H0 ;  /* 0x2000003eff387230 */ /* 0x000fe40000004100 */
[----:B------:R-:W-:Y:S01]  /*e620*/  FMUL.FTZ R57, R57, R58 ;  /* 0x0000003a39397220 */ /* 0x000fe20000410000 */
[----:B------:R-:W-:Y:S01]  /*e630*/  HADD2.F32 R67, -RZ, R66.H0_H0 ;  /* 0x20000042ff437230 */ /* 0x000fe20000004100 */
[----:B------:R-:W-:Y:S01]  /*e640*/  F2FP.F16.E4M3.UNPACK_B R51, R24.H1 ;  /* 0x00000018ff33723e */ /* 0x000fe200030006ff */
[----:B------:R-:W-:Y:S02]  /*e650*/  HADD2.F32 R55, -RZ, R55.H1_H1 ;  /* 0x30000037ff377230 */ /* 0x000fe40000004100 */
[C---:B------:R-:W-:Y:S01]  /*e660*/  FMUL.FTZ R74, R56.reuse, R70 ;  /* 0x00000046384a7220 */ /* 0x040fe20000410000 */
[----:B------:R-:W-:Y:S02]  /*e670*/  HADD2.F32 R61, -RZ, R60.H0_H0 ;  /* 0x2000003cff3d7230 */ /* 0x000fe40000004100 */
[----:B------:R-:W-:Y:S01]  /*e680*/  FMUL.FTZ R73, R56, R67 ;  /* 0x0000004338497220 */ /* 0x000fe20000410000 */
[----:B------:R-:W-:-:S02]  /*e690*/  HADD2.F32 R69, -RZ, R69.H1_H1 ;  /* 0x30000045ff457230 */ /* 0x000fc40000004100 */
[C---:B------:R-:W-:Y:S01]  /*e6a0*/  FFMA.FTZ R56, R55.reuse, R58, -R72 ;  /* 0x0000003a37387223 */ /* 0x040fe20000010848 */
[----:B------:R-:W-:Y:S01]  /*e6b0*/  FFMA.FTZ R58, R55, R68, R57 ;  /* 0x00000044373a7223 */ /* 0x000fe20000010039 */
[C---:B------:R-:W-:Y:S01]  /*e6c0*/  FFMA.FTZ R57, R61.reuse, R67, -R74 ;  /* 0x000000433d397223 */ /* 0x040fe2000001084a */
[----:B------:R-:W-:Y:S01]  /*e6d0*/  F2FP.F16.E4M3.UNPACK_B R72, R71.H1 ;  /* 0x00000047ff48723e */ /* 0x000fe200030006ff */
[----:B------:R-:W-:Y:S01]  /*e6e0*/  HADD2.F32 R67, -RZ, R66.H1_H1 ;  /* 0x30000042ff437230 */ /* 0x000fe20000004100 */
[----:B------:R-:W-:Y:S01]  /*e6f0*/  F2FP.F16.E4M3.UNPACK_B R66, R63.H1 ;  /* 0x0000003fff42723e */ /* 0x000fe200030006ff */
[----:B------:R-:W-:Y:S01]  /*e700*/  FFMA.FTZ R55, R61, R70, R73 ;  /* 0x000000463d377223 */ /* 0x000fe20000010049 */
[----:B------:R-:W-:Y:S01]  /*e710*/  HADD2.F32 R62, -RZ, R62.H1_H1 ;  /* 0x3000003eff3e7230 */ /* 0x000fe20000004100 */
[----:B------:R-:W-:Y:S01]  /*e720*/  F2FP.F16.E4M3.UNPACK_B R46, R24 ;  /* 0x00000018ff2e723e */ /* 0x000fe200020006ff */
[----:B------:R-:W-:Y:S01]  /*e730*/  HADD2.F32 R70, -RZ, R72.H0_H0 ;  /* 0x20000048ff467230 */ /* 0x000fe20000004100 */
[----:B------:R-:W-:Y:S01]  /*e740*/  F2FP.F16.E4M3.UNPACK_B R24, R26 ;  /* 0x0000001aff18723e */ /* 0x000fe200020006ff */
[----:B------:R-:W-:-:S02]  /*e750*/  HADD2.F32 R61, -RZ, R65.H0_H0 ;  /* 0x20000041ff3d7230 */ /* 0x000fc40000004100 */
[C---:B------:R-:W-:Y:S01]  /*e760*/  FMUL.FTZ R71, R62.reuse, R69 ;  /* 0x000000453e477220 */ /* 0x040fe20000410000 */
[----:B------:R-:W-:Y:S02]  /*e770*/  HADD2.F32 R68, -RZ, R66.H0_H0 ;  /* 0x20000042ff447230 */ /* 0x000fe40000004100 */
[----:B------:R-:W-:Y:S01]  /*e780*/  FMUL.FTZ R74, R62, R67 ;  /* 0x000000433e4a7220 */ /* 0x000fe20000410000 */
[----:B------:R-:W-:Y:S02]  /*e790*/  HADD2.F32 R60, -RZ, R60.H1_H1 ;  /* 0x3000003cff3c7230 */ /* 0x000fe40000004100 */
[C---:B------:R-:W-:Y:S01]  /*e7a0*/  FMUL.FTZ R76, R61.reuse, R70 ;  /* 0x000000463d4c7220 */ /* 0x040fe20000410000 */
[----:B------:R-:W-:Y:S02]  /*e7b0*/  HADD2.F32 R63, -RZ, R64.H0_H0 ;  /* 0x20000040ff3f7230 */ /* 0x000fe40000004100 */
[----:B------:R-:W-:Y:S01]  /*e7c0*/  FMUL.FTZ R73, R61, R68 ;  /* 0x000000443d497220 */ /* 0x000fe20000410000 */
[----:B------:R-:W-:-:S02]  /*e7d0*/  HADD2.F32 R65, -RZ, R65.H1_H1 ;  /* 0x30000041ff417230 */ /* 0x000fc40000004100 */
[C---:B------:R-:W-:Y:S01]  /*e7e0*/  FFMA.FTZ R62, R60.reuse, R67, -R71 ;  /* 0x000000433c3e7223 */ /* 0x040fe20000010847 */
[----:B------:R-:W-:Y:S01]  /*e7f0*/  F2FP.F16.E4M3.UNPACK_B R71, R47.H1 ;  /* 0x0000002fff47723e */ /* 0x000fe200030006ff */
[C---:B------:R-:W-:Y:S01]  /*e800*/  FFMA.FTZ R61, R63.reuse, R68, -R76 ;  /* 0x000000443f3d7223 */ /* 0x040fe2000001084c */
[----:B------:R-:W-:Y:S01]  /*e810*/  F2FP.F16.E4M3.UNPACK_B R68, R54.H1 ;  /* 0x00000036ff44723e */ /* 0x000fe200030006ff */
[----:B------:R-:W-:Y:S01]  /*e820*/  FFMA.FTZ R63, R63, R70, R73 ;  /* 0x000000463f3f7223 */ /* 0x000fe20000010049 */
[----:B------:R-:W-:Y:S02]  /*e830*/  HADD2.F32 R70, -RZ, R66.H1_H1 ;  /* 0x30000042ff467230 */ /* 0x000fe40000004100 */
[----:B------:R-:W-:Y:S01]  /*e840*/  FFMA.FTZ R60, R60, R69, R74 ;  /* 0x000000453c3c7223 */ /* 0x000fe2000001004a */
[----:B------:R-:W-:Y:S01]  /*e850*/  HADD2.F32 R73, -RZ, R72.H1_H1 ;  /* 0x30000048ff497230 */ /* 0x000fe20000004100 */
[----:B------:R-:W-:Y:S01]  /*e860*/  F2FP.F16.E4M3.UNPACK_B R27, R26.H1 ;  /* 0x0000001aff1b723e */ /* 0x000fe200030006ff */
        /* <DEDUP_REMOVED lines=11> */
[-C--:B------:R-:W-:Y:S01]  /*e920*/  FMUL.FTZ R75, R64, R69.reuse ;  /* 0x00000045404b7220 */ /* 0x080fe20000410000 */
[----:B------:R-:W-:Y:S01]  /*e930*/  FFMA.FTZ R64, R66, R70, -R77 ;  /* 0x0000004642407223 */ /* 0x000fe2000001084d */
[C---:B------:R-:W-:Y:S01]  /*e940*/  FFMA.FTZ R65, R67.reuse, R69, -R74 ;  /* 0x0000004543417223 */ /* 0x040fe2000001084a */
[----:B------:R-:W-:Y:S02]  /*e950*/  HADD2.F32 R70, -RZ, R68.H1_H1 ;  /* 0x30000044ff467230 */ /* 0x000fe40000004100 */
[----:B------:R-:W-:Y:S01]  /*e960*/  FFMA.FTZ R67, R67, R72, R75 ;  /* 0x0000004843437223 */ /* 0x000fe2000001004b */
[----:B------:R-:W-:Y:S01]  /*e970*/  HADD2.F32 R72, -RZ, R71.H1_H1 ;  /* 0x30000047ff487230 */ /* 0x000fe20000004100 */
[----:B------:R-:W-:Y:S01]  /*e980*/  F2FP.F16.E4M3.UNPACK_B R69, R47 ;  /* 0x0000002fff45723e */ /* 0x000fe200020006ff */
[----:B------:R-:W-:Y:S01]  /*e990*/  HADD2.F32 R51, -RZ, R51.H1_H1 ;  /* 0x30000033ff337230 */ /* 0x000fe20000004100 */
[----:B------:R-:W-:Y:S01]  /*e9a0*/  F2FP.F16.E4M3.UNPACK_B R68, R54 ;  /* 0x00000036ff44723e */ /* 0x000fe200020006ff */
[C---:B------:R-:W-:Y:S01]  /*e9b0*/  FMUL.FTZ R47, R59.reuse, R70 ;  /* 0x000000463b2f7220 */ /* 0x040fe20000410000 */
[----:B------:R-:W-:Y:S01]  /*e9c0*/  FMUL.FTZ R74, R59, R72 ;  /* 0x000000483b4a7220 */ /* 0x000fe20000410000 */
[----:B------:R-:W-:-:S02]  /*e9d0*/  HADD2.F32 R59, -RZ, R69.H0_H0 ;  /* 0x20000045ff3b7230 */ /* 0x000fc40000004100 */
[----:B------:R-:W-:Y:S01]  /*e9e0*/  FFMA.FTZ R66, R66, R73, R76 ;  /* 0x0000004942427223 */ /* 0x000fe2000001004c */
[----:B------:R-:W-:Y:S02]  /*e9f0*/  HADD2.F32 R54, -RZ, R50.H0_H0 ;  /* 0x20000032ff367230 */ /* 0x000fe40000004100 */
[C---:B------:R-:W-:Y:S01]  /*ea00*/  FFMA.FTZ R74, R51.reuse, R70, -R74 ;  /* 0x00000046334a7223 */ /* 0x040fe2000001084a */
[----:B------:R-:W-:Y:S01]  /*ea10*/  FFMA.FTZ R76, R51, R72, R47 ;  /* 0x00000048334c7223 */ /* 0x000fe2000001002f */
[----:B------:R-:W-:Y:S01]  /*ea20*/  HADD2.F32 R51, -RZ, R68.H0_H0 ;  /* 0x20000044ff337230 */ /* 0x000fe20000004100 */
[----:B------:R-:W-:Y:S01]  /*ea30*/  F2FP.SATFINITE.E4M3.F32.PACK_AB_MERGE_C R35, R56, R35, RZ ;  /* 0x000000233823723e */ /* 0x000fe200048070ff */
[----:B------:R-:W-:Y:S02]  /*ea40*/  HADD2.F32 R47, -RZ, R46.H0_H0 ;  /* 0x2000002eff2f7230 */ /* 0x000fe40000004100 */
[----:B------:R-:W-:Y:S01]  /*ea50*/  FMUL.FTZ R70, R54, R59 ;  /* 0x0000003b36467220 */ /* 0x000fe20000410000 */
[----:B------:R-:W-:-:S02]  /*ea60*/  HADD2.F32 R69, -RZ, R69.H1_H1 ;  /* 0x30000045ff457230 */ /* 0x000fc40000004100 */
[-C--:B------:R-:W-:Y:S01]  /*ea70*/  FMUL.FTZ R54, R54, R51.reuse ;  /* 0x0000003336367220 */ /* 0x080fe20000410000 */
[----:B------:R-:W-:Y:S02]  /*ea80*/  HADD2.F32 R50, -RZ, R50.H1_H1 ;  /* 0x30000032ff327230 */ /* 0x000fe40000004100 */
[C---:B------:R-:W-:Y:S01]  /*ea90*/  FFMA.FTZ R70, R47.reuse, R51, -R70 ;  /* 0x000000332f467223 */ /* 0x040fe20000010846 */
[----:B------:R-:W-:Y:S01]  /*eaa0*/  HADD2.F32 R51, -RZ, R68.H1_H1 ;  /* 0x30000044ff337230 */ /* 0x000fe20000004100 */
[----:B------:R-:W-:Y:S01]  /*eab0*/  F2FP.F16.E4M3.UNPACK_B R68, R45.H1 ;  /* 0x0000002dff44723e */ /* 0x000fe200030006ff */
[----:B------:R-:W-:Y:S02]  /*eac0*/  HADD2.F32 R46, -RZ, R46.H1_H1 ;  /* 0x3000002eff2e7230 */ /* 0x000fe40000004100 */
[C---:B------:R-:W-:Y:S01]  /*ead0*/  FMUL.FTZ R71, R50.reuse, R69 ;  /* 0x0000004532477220 */ /* 0x040fe20000410000 */
[----:B------:R-:W-:Y:S01]  /*eae0*/  FFMA.FTZ R59, R47, R59, R54 ;  /* 0x0000003b2f3b7223 */ /* 0x000fe20000010036 */
[-C--:B------:R-:W-:Y:S01]  /*eaf0*/  F2FP.F16.E4M3.UNPACK_B R54, R44.reuse.H1 ;  /* 0x0000002cff36723e */ /* 0x080fe200030006ff */
[-C--:B------:R-:W-:Y:S01]  /*eb00*/  FMUL.FTZ R50, R50, R51.reuse ;  /* 0x0000003332327220 */ /* 0x080fe20000410000 */
[----:B------:R-:W-:Y:S01]  /*eb10*/  FFMA.FTZ R71, R46, R51, -R71 ;  /* 0x000000332e477223 */ /* 0x000fe20000010847 */
[----:B------:R-:W-:Y:S01]  /*eb20*/  HADD2.F32 R51, -RZ, R68.H0_H0 ;  /* 0x20000044ff337230 */ /* 0x000fe20000004100 */
[----:B------:R-:W-:Y:S01]  /*eb30*/  F2FP.F16.E4M3.UNPACK_B R44, R44 ;  /* 0x0000002cff2c723e */ /* 0x000fe200020006ff */
[----:B------:R-:W-:-:S02]  /*eb40*/  HADD2.F32 R47, -RZ, R34.H0_H0 ;  /* 0x20000022ff2f7230 */ /* 0x000fc40000004100 */
[----:B------:R-:W-:Y:S01]  /*eb50*/  FFMA.FTZ R72, R46, R69, R50 ;  /* 0x000000452e487223 */ /* 0x000fe20000010032 */
[--C-:B------:R-:W-:Y:S01]  /*eb60*/  HADD2.F32 R50, -RZ, R54.reuse.H0_H0 ;  /* 0x20000036ff327230 */ /* 0x100fe20000004100 */
[----:B------:R-:W-:Y:S01]  /*eb70*/  F2FP.SATFINITE.E4M3.F32.PACK_AB_MERGE_C R49, R58, R49, RZ ;  /* 0x000000313a31723e */ /* 0x000fe200048070ff */
        /* <DEDUP_REMOVED lines=8> */
[----:B------:R-:W-:Y:S01]  /*ec00*/  HADD2.F32 R27, -RZ, R27.H1_H1 ;  /* 0x3000001bff1b7230 */ /* 0x000fe20000004100 */
[----:B------:R-:W-:Y:S01]  /*ec10*/  F2FP.SATFINITE.E4M3.F32.PACK_AB_MERGE_C R63, R66, R63, RZ ;  /* 0x0000003f423f723e */ /* 0x000fe200048070ff */
[--C-:B------:R-:W-:Y:S02]  /*ec20*/  HADD2.F32 R47, -RZ, R44.reuse.H1_H1 ;  /* 0x3000002cff2f7230 */ /* 0x100fe40000004100 */
[C---:B------:R-:W-:Y:S01]  /*ec30*/  FMUL.FTZ R78, R34.reuse, R68 ;  /* 0x00000044224e7220 */ /* 0x040fe20000410000 */
[-C--:B------:R-:W-:Y:S01]  /*ec40*/  FMUL.FTZ R69, R34, R54.reuse ;  /* 0x0000003622457220 */ /* 0x080fe20000410000 */
[----:B------:R-:W-:Y:S01]  /*ec50*/  F2FP.F16.E4M3.UNPACK_B R34, R45 ;  /* 0x0000002dff22723e */ /* 0x000fe200020006ff */
[----:B------:R-:W-:Y:S02]  /*ec60*/  HADD2.F32 R45, -RZ, R44.H0_H0 ;  /* 0x2000002cff2d7230 */ /* 0x000fe40000004100 */
[C---:B------:R-:W-:Y:S01]  /*ec70*/  FFMA.FTZ R77, R27.reuse, R54, -R78 ;  /* 0x000000361b4d7223 */ /* 0x040fe2000001084e */
[----:B------:R-:W-:Y:S01]  /*ec80*/  FFMA.FTZ R68, R27, R68, R69 ;  /* 0x000000441b447223 */ /* 0x000fe20000010045 */
[----:B------:R-:W-:Y:S01]  /*ec90*/  HADD2.F32 R27, -RZ, R26.H0_H0 ;  /* 0x2000001aff1b7230 */ /* 0x000fe20000004100 */
[----:B------:R-:W-:Y:S01]  /*eca0*/  F2FP.SATFINITE.E4M3.F32.PACK_AB_MERGE_C R67, R76, R67, RZ ;  /* 0x000000434c43723e */ /* 0x000fe200048070ff */
[--C-:B------:R-:W-:Y:S01]  /*ecb0*/  HADD2.F32 R44, -RZ, R34.reuse.H0_H0 ;  /* 0x20000022ff2c7230 */ /* 0x100fe20000004100 */
[----:B------:R-:W-:Y:S01]  /*ecc0*/  F2FP.SATFINITE.E4M3.F32.PACK_AB_MERGE_C R50, R77, R50, RZ ;  /* 0x000000324d32723e */ /* 0x000fe200048070ff */
[----:B------:R-:W-:Y:S01]  /*ecd0*/  HADD2.F32 R51, -RZ, R34.H1_H1 ;  /* 0x30000022ff337230 */ /* 0x000fe20000004100 */
[----:B------:R-:W-:Y:S01]  /*ece0*/  F2FP.SATFINITE.E4M3.F32.PACK_AB_MERGE_C R68, R68, R75, RZ ;  /* 0x0000004b4444723e */ /* 0x000fe200048070ff */
[----:B------:R-:W-:-:S02]  /*ecf0*/  HADD2.F32 R34, -RZ, R26.H1_H1 ;  /* 0x3000001aff227230 */ /* 0x000fc40000004100 */
[CC--:B------:R-:W-:Y:S01]  /*ed00*/  FMUL.FTZ R69, R27.reuse, R44.reuse ;  /* 0x0000002c1b457220 */ /* 0x0c0fe20000410000 */
[--C-:B------:R-:W-:Y:S02]  /*ed10*/  HADD2.F32 R26, -RZ, R24.reuse.H0_H0 ;  /* 0x20000018ff1a7230 */ /* 0x100fe40000004100 */
[----:B------:R-:W-:Y:S01]  /*ed20*/  FMUL.FTZ R27, R27, R45 ;  /* 0x0000002d1b1b7220 */ /* 0x000fe20000410000 */
[----:B------:R-:W-:Y:S02]  /*ed30*/  HADD2.F32 R24, -RZ, R24.H1_H1 ;  /* 0x30000018ff187230 */ /* 0x000fe40000004100 */
[C---:B------:R-:W-:Y:S01]  /*ed40*/  FMUL.FTZ R73, R34.reuse, R51 ;  /* 0x0000003322497220 */ /* 0x040fe20000410000 */
[----:B------:R-:W-:Y:S01]  /*ed50*/  FMUL.FTZ R46, R34, R47 ;  /* 0x0000002f222e7220 */ /* 0x000fe20000410000 */
[C---:B------:R-:W-:Y:S01]  /*ed60*/  FFMA.FTZ R69, R26.reuse, R45, -R69 ;  /* 0x0000002d1a457223 */ /* 0x040fe20000010845 */
[----:B------:R-:W-:Y:S01]  /*ed70*/  FFMA.FTZ R34, R26, R44, R27 ;  /* 0x0000002c1a227223 */ /* 0x000fe2000001001b */
[C---:B------:R-:W-:Y:S01]  /*ed80*/  FFMA.FTZ R26, R24.reuse, R47, -R73 ;  /* 0x0000002f181a7223 */ /* 0x040fe20000010849 */
[----:B------:R-:W-:Y:S01]  /*ed90*/  FFMA.FTZ R51, R24, R51, R46 ;  /* 0x0000003318337223 */ /* 0x000fe2000001002e */
[----:B------:R-:W-:-:S02]  /*eda0*/  F2FP.SATFINITE.E4M3.F32.PACK_AB_MERGE_C R27, R64, R61, RZ ;  /* 0x0000003d401b723e */ /* 0x000fc400048070ff */
[----:B------:R-:W-:Y:S02]  /*edb0*/  F2FP.SATFINITE.E4M3.F32.PACK_AB_MERGE_C R24, R74, R65, RZ ;  /* 0x000000414a18723e */ /* 0x000fe400048070ff */
[----:B------:R-:W-:Y:S02]  /*edc0*/  F2FP.SATFINITE.E4M3.F32.PACK_AB_MERGE_C R25, R32, R25, R35 ;  /* 0x000000192019723e */ /* 0x000fe40004807023 */
[----:B------:R-:W-:Y:S02]  /*edd0*/  F2FP.SATFINITE.E4M3.F32.PACK_AB_MERGE_C R27, R62, R57, R27 ;  /* 0x000000393e1b723e */ /* 0x000fe4000480701b */
[----:B------:R-:W-:Y:S02]  /*ede0*/  F2FP.SATFINITE.E4M3.F32.PACK_AB_MERGE_C R24, R71, R70, R24 ;  /* 0x000000464718723e */ /* 0x000fe40004807018 */
[----:B------:R-:W-:Y:S02]  /*edf0*/  F2FP.SATFINITE.E4M3.F32.PACK_AB_MERGE_C R26, R26, R69, R50 ;  /* 0x000000451a1a723e */ /* 0x000fe40004807032 */
[----:B------:R-:W-:-:S02]  /*ee00*/  F2FP.SATFINITE.E4M3.F32.PACK_AB_MERGE_C R33, R48, R33, R49 ;  /* 0x000000213021723e */ /* 0x000fc40004807031 */
[----:B------:R-:W-:Y:S01]  /*ee10*/  F2FP.SATFINITE.E4M3.F32.PACK_AB_MERGE_C R35, R60, R55, R63 ;  /* 0x000000373c23723e */ /* 0x000fe2000480703f */
[----:B------:R1:W-:Y:S01]  /*ee20*/  STS.128 [R214+0x18000], R24 ;  /* 0x01800018d6007388 */ /* 0x0003e20000000c00 */
[----:B------:R-:W-:Y:S02]  /*ee30*/  F2FP.SATFINITE.E4M3.F32.PACK_AB_MERGE_C R32, R72, R59, R67 ;  /* 0x0000003b4820723e */ /* 0x000fe40004807043 */
[----:B------:R-:W-:-:S05]  /*ee40*/  F2FP.SATFINITE.E4M3.F32.PACK_AB_MERGE_C R34, R51, R34, R68 ;  /* 0x000000223322723e */ /* 0x000fca0004807044 */
[----:B------:R1:W-:Y:S02]  /*ee50*/  STS.128 [R53+0x18000], R32 ;  /* 0x0180002035007388 */ /* 0x0003e40000000c00 */
.L_x_1539:
[----:B------:R-:W-:Y:S05]  /*ee60*/  BSYNC B1 ;  /* 0x0000000000017941 */ /* 0x000fea0003800000 */
.L_x_1538:
[----:B------:R-:W-:Y:S04]  /*ee70*/  BSSY B1, `(.L_x_1540) ;  /* 0x00000fa000017945 */ /* 0x000fe80003800000 */
[----:B------:R-:W-:Y:S05]  /*ee80*/  @P2 BRA `(.L_x_1541) ;  /* 0x0000000c00e02947 */ /* 0x000fea0003800000 */
[----:B------:R-:W2:Y:S01]  /*ee90*/  LDL R71, [R1+0xa0] ;  /* 0x0000a00001477983 */ /* 0x000ea20000100800 */
[----:B01---5:R-:W-:Y:S02]  /*eea0*/  SHF.R.U32.HI R25, RZ, 0x8, R28 ;  /* 0x00000008ff197819 */ /* 0x023fe4000001161c */
[----:B------:R-:W-:Y:S02]  /*eeb0*/  LOP3.LUT R24, R28, 0xff, RZ, 0xc0, !PT ;  /* 0x000000ff1c187812 */ /* 0x000fe400078ec0ff */
[----:B------:R-:W-:Y:S02]  /*eec0*/  SHF.R.U32.HI R33, RZ, 0x8, R30 ;  /* 0x00000008ff217819 */ /* 0x000fe4000001161e */
[----:B------:R-:W-:Y:S02]  /*eed0*/  LOP3.LUT R25, R25, 0xff, RZ, 0xc0, !PT ;  /* 0x000000ff19197812 */ /* 0x000fe400078ec0ff */
[----:B------:R-:W-:Y:S02]  /*eee0*/  LEA.HI R34, R52, R3, RZ, 0x1c ;  /* 0x0000000334227211 */ /* 0x000fe400078fe0ff */
[----:B------:R-:W-:-:S02]  /*eef0*/  LOP3.LUT R32, R30, 0xff, RZ, 0xc0, !PT ;  /* 0x000000ff1e207812 */ /* 0x000fc400078ec0ff */
[----:B------:R-:W-:Y:S02]  /*ef00*/  LOP3.LUT R33, R33, 0xff, RZ, 0xc0, !PT ;  /* 0x000000ff21217812 */ /* 0x000fe400078ec0ff */
[----:B------:R-:W-:Y:S01]  /*ef10*/  PRMT R45, R25, 0x7604, R24 ;  /* 0x00007604192d7816 */ /* 0x000fe20000000018 */
[----:B------:R-:W-:Y:S01]  /*ef20*/  IMAD.SHL.U32 R24, R34, 0x10, RZ ;  /* 0x0000001022187824 */ /* 0x000fe200078e00ff */
[----:B------:R-:W-:Y:S02]  /*ef30*/  SHF.R.S32.HI R25, RZ, 0x1f, R34 ;  /* 0x0000001fff197819 */ /* 0x000fe40000011422 */
[----:B------:R-:W-:Y:S02]  /*ef40*/  PRMT R49, R33, 0x7604, R32 ;  /* 0x0000760421317816 */ /* 0x000fe40000000020 */
[----:B------:R-:W-:Y:S02]  /*ef50*/  LEA.HI R33, R25, R34, RZ, 0x3 ;  /* 0x0000002219217211 */ /* 0x000fe400078f18ff */
[----:B------:R-:W-:-:S02]  /*ef60*/  SHF.R.U32.HI R27, RZ, 0x8, R29 ;  /* 0x00000008ff1b7819 */ /* 0x000fc4000001161d */
[----:B------:R-:W-:Y:S01]  /*ef70*/  LOP3.LUT R24, R203, 0x70, R24, 0xf8, !PT ;  /* 0x00000070cb187812 */ /* 0x000fe200078ef818 */
[----:B------:R-:W-:Y:S01]  /*ef80*/  IMAD.SHL.U32 R34, R33, 0x800, RZ ;  /* 0x0000080021227824 */ /* 0x000fe200078e00ff */
[----:B------:R-:W-:Y:S02]  /*ef90*/  SHF.R.U32.HI R35, RZ, 0x3, R203 ;  /* 0x00000003ff237819 */ /* 0x000fe400000116cb */
[----:B------:R-:W-:Y:S02]  /*efa0*/  LOP3.LUT R26, R29, 0xff, RZ, 0xc0, !PT ;  /* 0x000000ff1d1a7812 */ /* 0x000fe400078ec0ff */
[----:B------:R-:W-:Y:S02]  /*efb0*/  LOP3.LUT R27, R27, 0xff, RZ, 0xc0, !PT ;  /* 0x000000ff1b1b7812 */ /* 0x000fe400078ec0ff */
[----:B------:R-:W-:Y:S02]  /*efc0*/  LOP3.LUT R33, R24, R35, RZ, 0x3c, !PT ;  /* 0x0000002318217212 */ /* 0x000fe400078e3cff */
[----:B------:R-:W-:-:S02]  /*efd0*/  LOP3.LUT R34, R34, 0xffffc000, RZ, 0xc0, !PT ;  /* 0xffffc00022227812 */ /* 0x000fc400078ec0ff */
[----:B------:R-:W-:Y:S02]  /*efe0*/  PRMT R46, R27, 0x7604, R26 ;  /* 0x000076041b2e7816 */ /* 0x000fe4000000001a */
[----:B------:R-:W-:Y:S02]  /*eff0*/  SHF.R.U32.HI R26, RZ, 0x8, R31 ;  /* 0x00000008ff1a7819 */ /* 0x000fe4000001161f */
[----:B------:R-:W-:Y:S02]  /*f000*/  SHF.R.U32.HI R32, RZ, 0x8, R4 ;  /* 0x00000008ff207819 */ /* 0x000fe40000011604 */
[----:B------:R-:W-:Y:S02]  /*f010*/  IADD3 R33, R33, R34, R212 ;  /* 0x0000002221217210 */ /* 0x000fe40007ffe0d4 */
[----:B------:R-:W-:Y:S02]  /*f020*/  LOP3.LUT R25, R31, 0xff, RZ, 0xc0, !PT ;  /* 0x000000ff1f197812 */ /* 0x000fe400078ec0ff */
[----:B------:R-:W-:Y:S01]  /*f030*/  LOP3.LUT R27, R4, 0xff, RZ, 0xc0, !PT ;  /* 0x000000ff041b7812 */ /* 0x000fe200078ec0ff */
[----:B------:R-:W-:Y:S01]  /*f040*/  IMAD.IADD R44, R16, 0x1, R33 ;  /* 0x00000001102c7824 */ /* 0x000fe200078e0221 */
[----:B------:R-:W-:-:S02]  /*f050*/  LOP3.LUT R26, R26, 0xff, RZ, 0xc0, !PT ;  /* 0x000000ff1a1a7812 */ /* 0x000fc400078ec0ff */
[----:B------:R-:W-:Y:S02]  /*f060*/  LOP3.LUT R32, R32, 0xff, RZ, 0xc0, !PT ;  /* 0x000000ff20207812 */ /* 0x000fe400078ec0ff */
[----:B------:R-:W-:Y:S02]  /*f070*/  PRMT R48, R26, 0x7604, R25 ;  /* 0x000076041a307816 */ /* 0x000fe40000000019 */
[----:B------:R-:W-:Y:S02]  /*f080*/  PRMT R53, R32, 0x7604, R27 ;  /* 0x0000760420357816 */ /* 0x000fe4000000001b */
[----:B------:R-:W0:Y:S01]  /*f090*/  LDS.128 R32, [R44+0x18000] ;  /* 0x018000002c207984 */ /* 0x000e220000000c00 */
[----:B------:R-:W-:Y:S02]  /*f0a0*/  SHF.R.U32.HI R56, RZ, 0x8, R7 ;  /* 0x00000008ff387819 */ /* 0x000fe40000011607 */
[----:B------:R-:W-:Y:S02]  /*f0b0*/  SHF.R.U32.HI R50, RZ, 0x8, R5 ;  /* 0x00000008ff327819 */ /* 0x000fe40000011605 */
[----:B------:R-:W-:-:S02]  /*f0c0*/  LOP3.LUT R55, R7, 0xff, RZ, 0xc0, !PT ;  /* 0x000000ff07377812 */ /* 0x000fc400078ec0ff */
[----:B------:R-:W-:Y:S02]  /*f0d0*/  LOP3.LUT R56, R56, 0xff, RZ, 0xc0, !PT ;  /* 0x000000ff38387812 */ /* 0x000fe400078ec0ff */
[----:B------:R-:W-:Y:S02]  /*f0e0*/  LOP3.LUT R47, R5, 0xff, RZ, 0xc0, !PT ;  /* 0x000000ff052f7812 */ /* 0x000fe400078ec0ff */
[----:B------:R-:W-:Y:S02]  /*f0f0*/  LOP3.LUT R50, R50, 0xff, RZ, 0xc0, !PT ;  /* 0x000000ff32327812 */ /* 0x000fe400078ec0ff */
[----:B------:R-:W-:Y:S02]  /*f100*/  SHF.R.U32.HI R54, RZ, 0x8, R6 ;  /* 0x00000008ff367819 */ /* 0x000fe40000011606 */
[----:B------:R-:W-:Y:S02]  /*f110*/  PRMT R56, R56, 0x7604, R55 ;  /* 0x0000760438387816 */ /* 0x000fe40000000037 */
[----:B------:R-:W-:-:S02]  /*f120*/  PRMT R50, R50, 0x7604, R47 ;  /* 0x0000760432327816 */ /* 0x000fc4000000002f */
[----:B------:R-:W-:Y:S02]  /*f130*/  SHF.R.U32.HI R55, RZ, 0x10, R5 ;  /* 0x00000010ff377819 */ /* 0x000fe40000011605 */
[----:B------:R-:W-:Y:S02]  /*f140*/  LOP3.LUT R51, R6, 0xff, RZ, 0xc0, !PT ;  /* 0x000000ff06337812 */ /* 0x000fe400078ec0ff */
[----:B------:R-:W-:Y:S01]  /*f150*/  LOP3.LUT R54, R54, 0xff, RZ, 0xc0, !PT ;  /* 0x000000ff36367812 */ /* 0x000fe200078ec0ff */
[----:B------:R-:W-:Y:S01]  /*f160*/  IMAD.U32 R55, R55, 0x10000, RZ ;  /* 0x0001000037377824 */ /* 0x000fe200078e00ff */
[----:B------:R-:W-:Y:S02]  /*f170*/  SHF.R.U32.HI R47, RZ, 0x10, R29 ;  /* 0x00000010ff2f7819 */ /* 0x000fe4000001161d */
[----:B------:R-:W-:Y:S02]  /*f180*/  SHF.R.U32.HI R59, RZ, 0x10, R7 ;  /* 0x00000010ff3b7819 */ /* 0x000fe40000011607 */
[----:B------:R-:W-:Y:S01]  /*f190*/  PRMT R57, R54, 0x7604, R51 ;  /* 0x0000760436397816 */ /* 0x000fe20000000033 */
[----:B------:R-:W-:Y:S01]  /*f1a0*/  IMAD.U32 R47, R47, 0x10000, RZ ;  /* 0x000100002f2f7824 */ /* 0x000fe200078e00ff */
[----:B------:R-:W-:Y:S01]  /*f1b0*/  SHF.R.U32.HI R51, RZ, 0x10, R31 ;  /* 0x00000010ff337819 */ /* 0x000fe2000001161f */
[----:B------:R-:W-:Y:S01]  /*f1c0*/  IMAD.U32 R59, R59, 0x10000, RZ ;  /* 0x000100003b3b7824 */ /* 0x000fe200078e00ff */
[----:B------:R-:W-:-:S02]  /*f1d0*/  LOP3.LUT R55, R50, 0xff0000, R55, 0xf8, !PT ;  /* 0x00ff000032377812 */ /* 0x000fc400078ef837 */
[----:B------:R-:W-:Y:S01]  /*f1e0*/  LOP3.LUT R47, R46, 0xff0000, R47, 0xf8, !PT ;  /* 0x00ff00002e2f7812 */ /* 0x000fe200078ef82f */
[----:B------:R-:W-:Y:S01]  /*f1f0*/  IMAD.U32 R51, R51, 0x10000, RZ ;  /* 0x0001000033337824 */ /* 0x000fe200078e00ff */
[----:B------:R-:W-:Y:S02]  /*f200*/  LOP3.LUT R45, R45, 0xff0000, R28, 0xf8, !PT ;  /* 0x00ff00002d2d7812 */ /* 0x000fe400078ef81c */
[----:B------:R-:W-:Y:S02]  /*f210*/  LOP3.LUT R49, R49, 0xff0000, R30, 0xf8, !PT ;  /* 0x00ff000031317812 */ /* 0x000fe400078ef81e */
[----:B------:R-:W-:Y:S02]  /*f220*/  LOP3.LUT R59, R56, 0xff0000, R59, 0xf8, !PT ;  /* 0x00ff0000383b7812 */ /* 0x000fe400078ef83b */
[----:B------:R-:W-:Y:S02]  /*f230*/  LOP3.LUT R58, R55, 0xff000000, R5, 0xf8, !PT ;  /* 0xff000000373a7812 */ /* 0x000fe400078ef805 */
[----:B------:R-:W-:-:S02]  /*f240*/  LOP3.LUT R45, R45, 0xff000000, R28, 0xf8, !PT ;  /* 0xff0000002d2d7812 */ /* 0x000fc400078ef81c */
[----:B------:R-:W-:Y:S02]  /*f250*/  LOP3.LUT R47, R47, 0xff000000, R29, 0xf8, !PT ;  /* 0xff0000002f2f7812 */ /* 0x000fe400078ef81d */
[----:B------:R-:W-:Y:S02]  /*f260*/  LOP3.LUT R51, R48, 0xff0000, R51, 0xf8, !PT ;  /* 0x00ff000030337812 */ /* 0x000fe400078ef833 */
[----:B------:R-:W-:Y:S02]  /*f270*/  LOP3.LUT R28, R49, 0xff000000, R30, 0xf8, !PT ;  /* 0xff000000311c7812 */ /* 0x000fe400078ef81e */
[----:B------:R-:W-:Y:S02]  /*f280*/  LOP3.LUT R53, R53, 0xff0000, R4, 0xf8, !PT ;  /* 0x00ff000035357812 */ /* 0x000fe400078ef804 */
[----:B------:R-:W-:Y:S02]  /*f290*/  LOP3.LUT R61, R59, 0xff000000, R7, 0xf8, !PT ;  /* 0xff0000003b3d7812 */ /* 0x000fe400078ef807 */
[----:B------:R-:W-:-:S02]  /*f2a0*/  LOP3.LUT R57, R57, 0xff0000, R6, 0xf8, !PT ;  /* 0x00ff000039397812 */ /* 0x000fc400078ef806 */
[----:B------:R-:W-:Y:S02]  /*f2b0*/  F2FP.F16.E4M3.UNPACK_B R59, R58 ;  /* 0x0000003aff3b723e */ /* 0x000fe400020006ff */
[----:B------:R-:W-:Y:S02]  /*f2c0*/  LOP3.LUT R54, R51, 0xff000000, R31, 0xf8, !PT ;  /* 0xff00000033367812 */ /* 0x000fe400078ef81f */
[----:B------:R-:W-:Y:S01]  /*f2d0*/  LOP3.LUT R31, R53, 0xff000000, R4, 0xf8, !PT ;  /* 0xff000000351f7812 */ /* 0x000fe200078ef804 */
[--C-:B------:R-:W-:Y:S01]  /*f2e0*/  HADD2.F32 R60, -RZ, R59.reuse.H0_H0 ;  /* 0x2000003bff3c7230 */ /* 0x100fe20000004100 */
[----:B------:R-:W-:Y:S01]  /*f2f0*/  LOP3.LUT R4, R57, 0xff000000, R6, 0xf8, !PT ;  /* 0xff00000039047812 */ /* 0x000fe200078ef806 */
[----:B------:R-:W-:Y:S01]  /*f300*/  HADD2.F32 R59, -RZ, R59.H1_H1 ;  /* 0x3000003bff3b7230 */ /* 0x000fe20000004100 */
[-C--:B0-----:R-:W-:Y:S02]  /*f310*/  F2FP.F16.E4M3.UNPACK_B R48, R32.reuse ;  /* 0x00000020ff30723e */ /* 0x081fe400020006ff */
[----:B------:R-:W-:-:S02]  /*f320*/  F2FP.F16.E4M3.UNPACK_B R55, R32.H1 ;  /* 0x00000020ff37723e */ /* 0x000fc400030006ff */
[-C--:B------:R-:W-:Y:S02]  /*f330*/  F2FP.F16.E4M3.UNPACK_B R51, R35.reuse ;  /* 0x00000023ff33723e */ /* 0x080fe400020006ff */
[----:B------:R-:W-:Y:S02]  /*f340*/  F2FP.F16.E4M3.UNPACK_B R57, R35.H1 ;  /* 0x00000023ff39723e */ /* 0x000fe400030006ff */
[----:B------:R-:W-:Y:S02]  /*f350*/  F2FP.F16.E4M3.UNPACK_B R58, R58.H1 ;  /* 0x0000003aff3a723e */ /* 0x000fe400030006ff */
[-C--:B------:R-:W-:Y:S02]  /*f360*/  F2FP.F16.E4M3.UNPACK_B R62, R61.reuse ;  /* 0x0000003dff3e723e */ /* 0x080fe400020006ff */
[----:B------:R-:W-:Y:S02]  /*f370*/  F2FP.F16.E4M3.UNPACK_B R61, R61.H1 ;  /* 0x0000003dff3d723e */ /* 0x000fe400030006ff */
[-C--:B------:R-:W-:Y:S01]  /*f380*/  F2FP.F16.E4M3.UNPACK_B R7, R34.reuse ;  /* 0x00000022ff07723e */ /* 0x080fe200020006ff */
[--C-:B------:R-:W-:Y:S01]  /*f390*/  HADD2.F32 R64, -RZ, R62.reuse.H0_H0 ;  /* 0x2000003eff407230 */ /* 0x100fe20000004100 */
[----:B------:R-:W-:Y:S01]  /*f3a0*/  F2FP.F16.E4M3.UNPACK_B R34, R34.H1 ;  /* 0x00000022ff22723e */ /* 0x000fe200030006ff */
[----:B------:R-:W-:Y:S01]  /*f3b0*/  HADD2.F32 R62, -RZ, R62.H1_H1 ;  /* 0x3000003eff3e7230 */ /* 0x000fe20000004100 */
[----:B--2---:R-:W0:Y:S02]  /*f3c0*/  LDS.128 R24, [R71+0x18000] ;  /* 0x0180000047187984 */ /* 0x004e240000000c00 */
[----:B0-----:R-:W-:-:S02]  /*f3d0*/  F2FP.F16.E4M3.UNPACK_B R29, R24 ;  /* 0x00000018ff1d723e */ /* 0x001fc400020006ff */
[----:B------:R-:W-:Y:S02]  /*f3e0*/  F2FP.F16.E4M3.UNPACK_B R49, R24.H1 ;  /* 0x00000018ff31723e */ /* 0x000fe400030006ff */
[-C--:B------:R-:W-:Y:S02]  /*f3f0*/  F2FP.F16.E4M3.UNPACK_B R50, R27.reuse ;  /* 0x0000001bff32723e */ /* 0x080fe400020006ff */
[----:B------:R-:W-:Y:S02]  /*f400*/  F2FP.F16.E4M3.UNPACK_B R56, R27.H1 ;  /* 0x0000001bff38723e */ /* 0x000fe400030006ff */
[----:B------:R-:W-:Y:S02]  /*f410*/  F2FP.F16.E4M3.UNPACK_B R24, R33 ;  /* 0x00000021ff18723e */ /* 0x000fe400020006ff */
[----:B------:R-:W-:Y:S02]  /*f420*/  F2FP.F16.E4M3.UNPACK_B R27, R47 ;  /* 0x0000002fff1b723e */ /* 0x000fe400020006ff */
[-C--:B------:R-:W-:Y:S01]  /*f430*/  F2FP.F16.E4M3.UNPACK_B R30, R25.reuse ;  /* 0x00000019ff1e723e */ /* 0x080fe200020006ff */
[----:B------:R-:W-:Y:S01]  /*f440*/  HADD2.F32 R6, -RZ, R24.H0_H0 ;  /* 0x20000018ff067230 */ /* 0x000fe20000004100 */
[----:B------:R-:W-:Y:S01]  /*f450*/  F2FP.F16.E4M3.UNPACK_B R46, R25.H1 ;  /* 0x00000019ff2e723e */ /* 0x000fe200030006ff */
[----:B------:R-:W-:Y:S01]  /*f460*/  HADD2.F32 R53, -RZ, R27.H0_H0 ;  /* 0x2000001bff357230 */ /* 0x000fe20000004100 */
[----:B------:R-:W-:Y:S01]  /*f470*/  F2FP.F16.E4M3.UNPACK_B R33, R33.H1 ;  /* 0x00000021ff21723e */ /* 0x000fe200030006ff */
[----:B------:R-:W-:-:S02]  /*f480*/  HADD2.F32 R25, -RZ, R30.H0_H0 ;  /* 0x2000001eff197230 */ /* 0x000fc40000004100 */
[CC--:B------:R-:W-:Y:S01]  /*f490*/  FMUL.FTZ R32, R6.reuse, R60.reuse ;  /* 0x0000003c06207220 */ /* 0x0c0fe20000410000 */
[----:B------:R-:W-:Y:S02]  /*f4a0*/  HADD2.F32 R24, -RZ, R24.H1_H1 ;  /* 0x30000018ff187230 */ /* 0x000fe40000004100 */
[----:B------:R-:W-:Y:S01]  /*f4b0*/  FMUL.FTZ R35, R6, R53 ;  /* 0x0000003506237220 */ /* 0x000fe20000410000 */
[----:B------:R-:W-:Y:S01]  /*f4c0*/  F2FP.F16.E4M3.UNPACK_B R47, R47.H1 ;  /* 0x0000002fff2f723e */ /* 0x000fe200030006ff */
[C---:B------:R-:W-:Y:S01]  /*f4d0*/  FFMA.FTZ R6, R25.reuse, R53, -R32 ;  /* 0x0000003519067223 */ /* 0x040fe20000010820 */
[----:B------:R-:W-:Y:S02]  /*f4e0*/  HADD2.F32 R30, -RZ, R30.H1_H1 ;  /* 0x3000001eff1e7230 */ /* 0x000fe40000004100 */
[----:B------:R-:W-:Y:S01]  /*f4f0*/  FFMA.FTZ R25, R25, R60, R35 ;  /* 0x0000003c19197223 */ /* 0x000fe20000010023 */
[----:B------:R-:W-:Y:S02]  /*f500*/  HADD2.F32 R35, -RZ, R27.H1_H1 ;  /* 0x3000001bff237230 */ /* 0x000fe40000004100 */
[----:B------:R-:W-:Y:S01]  /*f510*/  FMUL.FTZ R63, R24, R59 ;  /* 0x0000003b183f7220 */ /* 0x000fe20000410000 */
[----:B------:R-:W-:Y:S01]  /*f520*/  HADD2.F32 R60, -RZ, R58.H0_H0 ;  /* 0x2000003aff3c7230 */ /* 0x000fe20000004100 */
[----:B------:R-:W-:Y:S01]  /*f530*/  F2FP.F16.E4M3.UNPACK_B R5, R26 ;  /* 0x0000001aff05723e */ /* 0x000fe200020006ff */
[----:B------:R-:W-:-:S02]  /*f540*/  HADD2.F32 R27, -RZ, R33.H0_H0 ;  /* 0x20000021ff1b7230 */ /* 0x000fc40000004100 */
[----:B------:R-:W-:Y:S01]  /*f550*/  FMUL.FTZ R24, R24, R35 ;  /* 0x0000002318187220 */ /* 0x000fe20000410000 */
[--C-:B------:R-:W-:Y:S01]  /*f560*/  HADD2.F32 R53, -RZ, R47.reuse.H0_H0 ;  /* 0x2000002fff357230 */ /* 0x100fe20000004100 */
[----:B------:R-:W-:Y:S01]  /*f570*/  F2FP.F16.E4M3.UNPACK_B R26, R26.H1 ;  /* 0x0000001aff1a723e */ /* 0x000fe200030006ff */
[----:B------:R-:W-:Y:S02]  /*f580*/  HADD2.F32 R32, -RZ, R46.H0_H0 ;  /* 0x2000002eff207230 */ /* 0x000fe40000004100 */
[C---:B------:R-:W-:Y:S01]  /*f590*/  FMUL.FTZ R65, R27.reuse, R60 ;  /* 0x0000003c1b417220 */ /* 0x040fe20000410000 */
[C---:B------:R-:W-:Y:S01]  /*f5a0*/  FFMA.FTZ R24, R30.reuse, R59, R24 ;  /* 0x0000003b1e187223 */ /* 0x040fe20000010018 */
[----:B------:R-:W-:Y:S01]  /*f5b0*/  FMUL.FTZ R67, R27, R53 ;  /* 0x000000351b437220 */ /* 0x000fe20000410000 */
[----:B------:R-:W-:Y:S02]  /*f5c0*/  HADD2.F32 R59, -RZ, R58.H1_H1 ;  /* 0x3000003aff3b7230 */ /* 0x000fe40000004100 */
[----:B------:R-:W-:Y:S01]  /*f5d0*/  FFMA.FTZ R27, R30, R35, -R63 ;  /* 0x000000231e1b7223 */ /* 0x000fe2000001083f */
[----:B------:R-:W-:Y:S01]  /*f5e0*/  F2FP.F16.E4M3.UNPACK_B R58, R54 ;  /* 0x00000036ff3a723e */ /* 0x000fe200020006ff */
[----:B------:R-:W-:Y:S01]  /*f5f0*/  FFMA.FTZ R30, R32, R53, -R65 ;  /* 0x00000035201e7223 */ /* 0x000fe20000010841 */
[----:B------:R-:W-:-:S02]  /*f600*/  HADD2.F32 R53, -RZ, R47.H1_H1 ;  /* 0x3000002fff357230 */ /* 0x000fc40000004100 */
[----:B------:R-:W-:Y:S01]  /*f610*/  FFMA.FTZ R32, R32, R60, R67 ;  /* 0x0000003c20207223 */ /* 0x000fe20000010043 */
[----:B------:R-:W-:Y:S02]  /*f620*/  HADD2.F32 R33, -RZ, R33.H1_H1 ;  /* 0x30000021ff217230 */ /* 0x000fe40000004100 */
[----:B------:R-:W-:Y:S02]  /*f630*/  HADD2.F32 R47, -RZ, R51.H0_H0 ;  /* 0x20000033ff2f7230 */ /* 0x000fe40000004100 */
[----:B------:R-:W-:Y:S02]  /*f640*/  HADD2.F32 R60, -RZ, R58.H0_H0 ;  /* 0x2000003aff3c7230 */ /* 0x000fe40000004100 */
[----:B------:R-:W-:Y:S01]  /*f650*/  FMUL.FTZ R66, R33, R53 ;  /* 0x0000003521427220 */ /* 0x000fe20000410000 */
[----:B------:R-:W-:Y:S02]  /*f660*/  HADD2.F32 R46, -RZ, R46.H1_H1 ;  /* 0x3000002eff2e7230 */ /* 0x000fe40000004100 */
[----:B------:R-:W-:Y:S01]  /*f670*/  FMUL.FTZ R68, R47, R64 ;  /* 0x000000402f447220 */ /* 0x000fe20000410000 */
[----:B------:R-:W-:Y:S01]  /*f680*/  FMUL.FTZ R63, R33, R59 ;  /* 0x0000003b213f7220 */ /* 0x000fe20000410000 */
[----:B------:R-:W-:Y:S01]  /*f690*/  FMUL.FTZ R65, R47, R60 ;  /* 0x0000003c2f417220 */ /* 0x000fe20000410000 */
[----:B------:R-:W-:-:S02]  /*f6a0*/  HADD2.F32 R35, -RZ, R50.H0_H0 ;  /* 0x20000032ff237230 */ /* 0x000fc40000004100 */
[C---:B------:R-:W-:Y:S01]  /*f6b0*/  FFMA.FTZ R47, R46.reuse, R59, R66 ;  /* 0x0000003b2e2f7223 */ /* 0x040fe20000010042 */
[----:B------:R-:W-:Y:S01]  /*f6c0*/  HADD2.F32 R59, -RZ, R58.H1_H1 ;  /* 0x3000003aff3b7230 */ /* 0x000fe20000004100 */
[----:B------:R-:W-:Y:S01]  /*f6d0*/  F2FP.F16.E4M3.UNPACK_B R58, R54.H1 ;  /* 0x00000036ff3a723e */ /* 0x000fe200030006ff */
[----:B------:R-:W-:Y:S01]  /*f6e0*/  FFMA.FTZ R33, R46, R53, -R63 ;  /* 0x000000352e217223 */ /* 0x000fe2000001083f */
[C---:B------:R-:W-:Y:S01]  /*f6f0*/  FFMA.FTZ R46, R35.reuse, R60, -R68 ;  /* 0x0000003c232e7223 */ /* 0x040fe20000010844 */
[----:B------:R-:W-:Y:S02]  /*f700*/  HADD2.F32 R63, -RZ, R61.H0_H0 ;  /* 0x2000003dff3f7230 */ /* 0x000fe40000004100 */
[----:B------:R-:W-:Y:S01]  /*f710*/  FFMA.FTZ R35, R35, R64, R65 ;  /* 0x0000004023237223 */ /* 0x000fe20000010041 */
[----:B------:R-:W-:Y:S01]  /*f720*/  HADD2.F32 R53, -RZ, R57.H0_H0 ;  /* 0x20000039ff357230 */ /* 0x000fe20000004100 */
[----:B------:R-:W-:Y:S01]  /*f730*/  F2FP.SATFINITE.E4M3.F32.PACK_AB_MERGE_C R32, R47, R32, RZ ;  /* 0x000000202f20723e */ /* 0x000fe200048070ff */
[----:B------:R-:W-:-:S02]  /*f740*/  HADD2.F32 R60, -RZ, R58.H0_H0 ;  /* 0x2000003aff3c7230 */ /* 0x000fc40000004100 */
[----:B------:R-:W-:Y:S02]  /*f750*/  HADD2.F32 R51, -RZ, R51.H1_H1 ;  /* 0x30000033ff337230 */ /* 0x000fe40000004100 */
[C---:B------:R-:W-:Y:S01]  /*f760*/  FMUL.FTZ R69, R53.reuse, R63 ;  /* 0x0000003f35457220 */ /* 0x040fe20000410000 */
[----:B------:R-:W-:Y:S02]  /*f770*/  HADD2.F32 R54, -RZ, R56.H0_H0 ;  /* 0x20000038ff367230 */ /* 0x000fe40000004100 */
[----:B------:R-:W-:Y:S01]  /*f780*/  FMUL.FTZ R64, R53, R60 ;  /* 0x0000003c35407220 */ /* 0x000fe20000410000 */
[----:B------:R-:W-:Y:S02]  /*f790*/  HADD2.F32 R50, -RZ, R50.H1_H1 ;  /* 0x30000032ff327230 */ /* 0x000fe40000004100 */
[C---:B------:R-:W-:Y:S01]  /*f7a0*/  FMUL.FTZ R65, R51.reuse, R62 ;  /* 0x0000003e33417220 */ /* 0x040fe20000410000 */
[----:B------:R-:W-:Y:S01]  /*f7b0*/  FMUL.FTZ R67, R51, R59 ;  /* 0x0000003b33437220 */ /* 0x000fe20000410000 */
[C---:B------:R-:W-:Y:S01]  /*f7c0*/  FFMA.FTZ R53, R54.reuse, R60, -R69 ;  /* 0x0000003c36357223 */ /* 0x040fe20000010845 */
[----:B------:R-:W-:Y:S01]  /*f7d0*/  FFMA.FTZ R54, R54, R63, R64 ;  /* 0x0000003f36367223 */ /* 0x000fe20000010040 */
[----:B------:R-:W-:Y:S01]  /*f7e0*/  F2FP.F16.E4M3.UNPACK_B R63, R31.H1 ;  /* 0x0000001fff3f723e */ /* 0x000fe200030006ff */
[C---:B------:R-:W-:Y:S01]  /*f7f0*/  FFMA.FTZ R51, R50.reuse, R59, -R65 ;  /* 0x0000003b32337223 */ /* 0x040fe20000010841 */
[----:B------:R-:W-:Y:S01]  /*f800*/  F2FP.F16.E4M3.UNPACK_B R60, R45.H1 ;  /* 0x0000002dff3c723e */ /* 0x000fe200030006ff */
[----:B------:R-:W-:Y:S01]  /*f810*/  FFMA.FTZ R50, R50, R62, R67 ;  /* 0x0000003e32327223 */ /* 0x000fe20000010043 */
[----:B------:R-:W-:Y:S01]  /*f820*/  HADD2.F32 R62, -RZ, R58.H1_H1 ;  /* 0x3000003aff3e7230 */ /* 0x000fe20000004100 */
[----:B------:R-:W-:Y:S01]  /*f830*/  F2FP.SATFINITE.E4M3.F32.PACK_AB_MERGE_C R25, R24, R25, R32 ;  /* 0x000000191819723e */ /* 0x000fe20004807020 */
[----:B------:R-:W-:-:S02]  /*f840*/  HADD2.F32 R58, -RZ, R56.H1_H1 ;  /* 0x30000038ff3a7230 */ /* 0x000fc40000004100 */
[----:B------:R-:W-:Y:S02]  /*f850*/  HADD2.F32 R65, -RZ, R61.H1_H1 ;  /* 0x3000003dff417230 */ /* 0x000fe40000004100 */
[----:B------:R-:W-:Y:S02]  /*f860*/  HADD2.F32 R59, -RZ, R57.H1_H1 ;  /* 0x30000039ff3b7230 */ /* 0x000fe40000004100 */
[----:B------:R-:W-:Y:S02]  /*f870*/  HADD2.F32 R64, -RZ, R63.H0_H0 ;  /* 0x2000003fff407230 */ /* 0x000fe40000004100 */
[----:B------:R-:W-:Y:S02]  /*f880*/  HADD2.F32 R56, -RZ, R55.H0_H0 ;  /* 0x20000037ff387230 */ /* 0x000fe40000004100 */
        /* <DEDUP_REMOVED lines=8> */
[C---:B------:R-:W-:Y:S01]  /*f910*/  FFMA.FTZ R66, R57.reuse, R61, -R66 ;  /* 0x0000003d39427223 */ /* 0x040fe20000010842 */
[----:B------:R-:W-:Y:S01]  /*f920*/  FFMA.FTZ R65, R58, R65, R68 ;  /* 0x000000413a417223 */ /* 0x000fe20000010044 */
[----:B------:R-:W-:Y:S01]  /*f930*/  FFMA.FTZ R61, R57, R64, R59 ;  /* 0x00000040393d7223 */ /* 0x000fe2000001003b */
[----:B------:R-:W-:Y:S01]  /*f940*/  HADD2.F32 R60, -RZ, R60.H1_H1 ;  /* 0x3000003cff3c7230 */ /* 0x000fe20000004100 */
[----:B------:R-:W-:Y:S01]  /*f950*/  F2FP.F16.E4M3.UNPACK_B R59, R31 ;  /* 0x0000001fff3b723e */ /* 0x000fe200020006ff */
[----:B------:R-:W-:Y:S01]  /*f960*/  HADD2.F32 R58, -RZ, R63.H1_H1 ;  /* 0x3000003fff3a7230 */ /* 0x000fe20000004100 */
[----:B------:R-:W-:Y:S01]  /*f970*/  F2FP.F16.E4M3.UNPACK_B R57, R45 ;  /* 0x0000002dff39723e */ /* 0x000fe200020006ff */
[----:B------:R-:W-:-:S02]  /*f980*/  HADD2.F32 R49, -RZ, R49.H1_H1 ;  /* 0x30000031ff317230 */ /* 0x000fc40000004100 */
[C---:B------:R-:W-:Y:S01]  /*f990*/  FMUL.FTZ R31, R55.reuse, R60 ;  /* 0x0000003c371f7220 */ /* 0x040fe20000410000 */
[----:B------:R-:W-:Y:S02]  /*f9a0*/  HADD2.F32 R62, -RZ, R59.H0_H0 ;  /* 0x2000003bff3e7230 */ /* 0x000fe40000004100 */
[-C--:B------:R-:W-:Y:S01]  /*f9b0*/  FMUL.FTZ R64, R55, R58.reuse ;  /* 0x0000003a37407220 */ /* 0x080fe20000410000 */
[----:B------:R-:W-:Y:S02]  /*f9c0*/  HADD2.F32 R45, -RZ, R48.H0_H0 ;  /* 0x20000030ff2d7230 */ /* 0x000fe40000004100 */
[C---:B------:R-:W-:Y:S01]  /*f9d0*/  FFMA.FTZ R68, R49.reuse, R58, R31 ;  /* 0x0000003a31447223 */ /* 0x040fe2000001001f */
[----:B------:R-:W-:Y:S02]  /*f9e0*/  HADD2.F32 R58, -RZ, R57.H0_H0 ;  /* 0x20000039ff3a7230 */ /* 0x000fe40000004100 */
[----:B------:R-:W-:Y:S01]  /*f9f0*/  FFMA.FTZ R55, R49, R60, -R64 ;  /* 0x0000003c31377223 */ /* 0x000fe20000010840 */
[----:B------:R-:W-:-:S02]  /*fa00*/  HADD2.F32 R31, -RZ, R29.H0_H0 ;  /* 0x2000001dff1f7230 */ /* 0x000fc40000004100 */
[C---:B------:R-:W-:Y:S01]  /*fa10*/  FMUL.FTZ R60, R45.reuse, R62 ;  /* 0x0000003e2d3c7220 */ /* 0x040fe20000410000 */
[----:B------:R-:W-:Y:S02]  /*fa20*/  HADD2.F32 R59, -RZ, R59.H1_H1 ;  /* 0x3000003bff3b7230 */ /* 0x000fe40000004100 */
[-C--:B------:R-:W-:Y:S01]  /*fa30*/  FMUL.FTZ R64, R45, R58.reuse ;  /* 0x0000003a2d407220 */ /* 0x080fe20000410000 */
[----:B------:R-:W-:Y:S02]  /*fa40*/  HADD2.F32 R48, -RZ, R48.H1_H1 ;  /* 0x30000030ff307230 */ /* 0x000fe40000004100 */
[C---:B------:R-:W-:Y:S01]  /*fa50*/  FFMA.FTZ R60, R31.reuse, R58, -R60 ;  /* 0x0000003a1f3c7223 */ /* 0x040fe2000001083c */
[----:B------:R-:W-:Y:S01]  /*fa60*/  HADD2.F32 R57, -RZ, R57.H1_H1 ;  /* 0x30000039ff397230 */ /* 0x000fe20000004100 */
[----:B------:R-:W-:Y:S01]  /*fa70*/  F2FP.F16.E4M3.UNPACK_B R49, R4.H1 ;  /* 0x00000004ff31723e */ /* 0x000fe200030006ff */
[----:B------:R-:W-:Y:S02]  /*fa80*/  HADD2.F32 R29, -RZ, R29.H1_H1 ;  /* 0x3000001dff1d7230 */ /* 0x000fe40000004100 */
[C---:B------:R-:W-:Y:S01]  /*fa90*/  FMUL.FTZ R58, R48.reuse, R59 ;  /* 0x0000003b303a7220 */ /* 0x040fe20000410000 */
[----:B------:R-:W-:Y:S01]  /*faa0*/  F2FP.F16.E4M3.UNPACK_B R45, R28.H1 ;  /* 0x0000001cff2d723e */ /* 0x000fe200030006ff */
[-C--:B------:R-:W-:Y:S01]  /*fab0*/  FMUL.FTZ R48, R48, R57.reuse ;  /* 0x0000003930307220 */ /* 0x080fe20000410000 */
[----:B------:R-:W-:Y:S01]  /*fac0*/  FFMA.FTZ R64, R31, R62, R64 ;  /* 0x0000003e1f407223 */ /* 0x000fe20000010040 */
[----:B------:R-:W-:Y:S01]  /*fad0*/  FFMA.FTZ R57, R29, R57, -R58 ;  /* 0x000000391d397223 */ /* 0x000fe2000001083a */
[----:B------:R-:W-:-:S02]  /*fae0*/  HADD2.F32 R58, -RZ, R49.H0_H0 ;  /* 0x20000031ff3a7230 */ /* 0x000fc40000004100 */
[----:B------:R-:W-:Y:S01]  /*faf0*/  FFMA.FTZ R59, R29, R59, R48 ;  /* 0x0000003b1d3b7223 */ /* 0x000fe20000010030 */
[--C-:B------:R-:W-:Y:S01]  /*fb00*/  HADD2.F32 R31, -RZ, R34.reuse.H0_H0 ;  /* 0x20000022ff1f7230 */ /* 0x100fe20000004100 */
[----:B------:R-:W-:Y:S01]  /*fb10*/  F2FP.F16.E4M3.UNPACK_B R28, R28 ;  /* 0x0000001cff1c723e */ /* 0x000fe200020006ff */
[----:B------:R-:W-:Y:S01]  /*fb20*/  HADD2.F32 R48, -RZ, R45.H0_H0 ;  /* 0x2000002dff307230 */ /* 0x000fe20000004100 */
[----:B------:R-:W-:Y:S01]  /*fb30*/  F2FP.F16.E4M3.UNPACK_B R4, R4 ;  /* 0x00000004ff04723e */ /* 0x000fe200020006ff */
[----:B------:R-:W-:Y:S02]  /*fb40*/  HADD2.F32 R49, -RZ, R49.H1_H1 ;  /* 0x30000031ff317230 */ /* 0x000fe40000004100 */
[C---:B------:R-:W-:Y:S01]  /*fb50*/  FMUL.FTZ R62, R31.reuse, R58 ;  /* 0x0000003a1f3e7220 */ /* 0x040fe20000410000 */
[----:B------:R-:W-:Y:S02]  /*fb60*/  HADD2.F32 R34, -RZ, R34.H1_H1 ;  /* 0x30000022ff227230 */ /* 0x000fe40000004100 */
[----:B------:R-:W-:Y:S01]  /*fb70*/  FMUL.FTZ R70, R31, R48 ;  /* 0x000000301f467220 */ /* 0x000fe20000410000 */
[----:B------:R-:W-:Y:S01]  /*fb80*/  HADD2.F32 R45, -RZ, R45.H1_H1 ;  /* 0x3000002dff2d7230 */ /* 0x000fe20000004100 */
[----:B------:R-:W-:Y:S01]  /*fb90*/  F2FP.SATFINITE.E4M3.F32.PACK_AB_MERGE_C R54, R65, R54, RZ ;  /* 0x000000364136723e */ /* 0x000fe200048070ff */
[----:B------:R-:W-:-:S02]  /*fba0*/  HADD2.F32 R29, -RZ, R26.H0_H0 ;  /* 0x2000001aff1d7230 */ /* 0x000fc40000004100 */
[C---:B------:R-:W-:Y:S01]  /*fbb0*/  FMUL.FTZ R31, R34.reuse, R49 ;  /* 0x00000031221f7220 */ /* 0x040fe20000410000 */
[----:B------:R-:W-:Y:S02]  /*fbc0*/  HADD2.F32 R26, -RZ, R26.H1_H1 ;  /* 0x3000001aff1a7230 */ /* 0x000fe40000004100 */
[----:B------:R-:W-:Y:S01]  /*fbd0*/  FMUL.FTZ R34, R34, R45 ;  /* 0x0000002d22227220 */ /* 0x000fe20000410000 */
[----:B------:R-:W-:Y:S01]  /*fbe0*/  F2FP.SATFINITE.E4M3.F32.PACK_AB_MERGE_C R61, R68, R61, RZ ;  /* 0x0000003d443d723e */ /* 0x000fe200048070ff */
[C---:B------:R-:W-:Y:S01]  /*fbf0*/  FFMA.FTZ R62, R29.reuse, R48, -R62 ;  /* 0x000000301d3e7223 */ /* 0x040fe2000001083e */
[----:B------:R-:W-:Y:S01]  /*fc00*/  FFMA.FTZ R70, R29, R58, R70 ;  /* 0x0000003a1d467223 */ /* 0x000fe20000010046 */
[C---:B------:R-:W-:Y:S01]  /*fc10*/  FFMA.FTZ R63, R26.reuse, R45, -R31 ;  /* 0x0000002d1a3f7223 */ /* 0x040fe2000001081f */
[----:B------:R-:W-:Y:S01]  /*fc20*/  FFMA.FTZ R49, R26, R49, R34 ;  /* 0x000000311a317223 */ /* 0x000fe20000010022 */
[----:B------:R-:W-:Y:S01]  /*fc30*/  HADD2.F32 R26, -RZ, R7.H0_H0 ;  /* 0x20000007ff1a7230 */ /* 0x000fe20000004100 */
[----:B------:R-:W-:Y:S01]  /*fc40*/  F2FP.SATFINITE.E4M3.F32.PACK_AB_MERGE_C R24, R59, R64, R61 ;  /* 0x000000403b18723e */ /* 0x000fe2000480703d */
[----:B------:R-:W-:Y:S01]  /*fc50*/  HADD2.F32 R29, -RZ, R28.H0_H0 ;  /* 0x2000001cff1d7230 */ /* 0x000fe20000004100 */
[----:B------:R-:W-:Y:S01]  /*fc60*/  F2FP.SATFINITE.E4M3.F32.PACK_AB_MERGE_C R62, R63, R62, RZ ;  /* 0x0000003e3f3e723e */ /* 0x000fe200048070ff */
[--C-:B------:R-:W-:Y:S01]  /*fc70*/  HADD2.F32 R31, -RZ, R4.reuse.H0_H0 ;  /* 0x20000004ff1f7230 */ /* 0x100fe20000004100 */
[----:B------:R-:W-:Y:S01]  /*fc80*/  F2FP.SATFINITE.E4M3.F32.PACK_AB_MERGE_C R49, R49, R70, RZ ;  /* 0x000000463131723e */ /* 0x000fe200048070ff */
[----:B------:R-:W-:-:S02]  /*fc90*/  HADD2.F32 R34, -RZ, R4.H1_H1 ;  /* 0x30000004ff227230 */ /* 0x000fc40000004100 */
[----:B------:R-:W-:Y:S02]  /*fca0*/  HADD2.F32 R7, -RZ, R7.H1_H1 ;  /* 0x30000007ff077230 */ /* 0x000fe40000004100 */
[C---:B------:R-:W-:Y:S01]  /*fcb0*/  FMUL.FTZ R45, R26.reuse, R31 ;  /* 0x0000001f1a2d7220 */ /* 0x040fe20000410000 */
[----:B------:R-:W-:Y:S02]  /*fcc0*/  HADD2.F32 R28, -RZ, R28.H1_H1 ;  /* 0x3000001cff1c7230 */ /* 0x000fe40000004100 */
[-C--:B------:R-:W-:Y:S01]  /*fcd0*/  FMUL.FTZ R26, R26, R29.reuse ;  /* 0x0000001d1a1a7220 */ /* 0x080fe20000410000 */
[--C-:B------:R-:W-:Y:S02]  /*fce0*/  HADD2.F32 R4, -RZ, R5.reuse.H0_H0 ;  /* 0x20000005ff047230 */ /* 0x100fe40000004100 */
[C---:B------:R-:W-:Y:S01]  /*fcf0*/  FMUL.FTZ R48, R7.reuse, R34 ;  /* 0x0000002207307220 */ /* 0x040fe20000410000 */
[----:B------:R-:W-:Y:S02]  /*fd00*/  HADD2.F32 R5, -RZ, R5.H1_H1 ;  /* 0x30000005ff057230 */ /* 0x000fe40000004100 */
        /* <DEDUP_REMOVED lines=8> */
[----:B------:R-:W-:Y:S02]  /*fd90*/  F2FP.SATFINITE.E4M3.F32.PACK_AB_MERGE_C R5, R27, R6, R5 ;  /* 0x000000061b05723e */ /* 0x000fe40004807005 */
[----:B------:R-:W-:Y:S02]  /*fda0*/  F2FP.SATFINITE.E4M3.F32.PACK_AB_MERGE_C R7, R51, R46, R7 ;  /* 0x0000002e3307723e */ /* 0x000fe40004807007 */
[----:B------:R-:W-:Y:S02]  /*fdb0*/  F2FP.SATFINITE.E4M3.F32.PACK_AB_MERGE_C R4, R57, R60, R4 ;  /* 0x0000003c3904723e */ /* 0x000fe40004807004 */
[----:B------:R-:W-:-:S02]  /*fdc0*/  F2FP.SATFINITE.E4M3.F32.PACK_AB_MERGE_C R6, R48, R45, R62 ;  /* 0x0000002d3006723e */ /* 0x000fc4000480703e */
[----:B------:R-:W-:Y:S02]  /*fdd0*/  F2FP.SATFINITE.E4M3.F32.PACK_AB_MERGE_C R27, R50, R35, R54 ;  /* 0x00000023321b723e */ /* 0x000fe40004807036 */
[----:B------:R-:W-:Y:S01]  /*fde0*/  F2FP.SATFINITE.E4M3.F32.PACK_AB_MERGE_C R26, R29, R26, R49 ;  /* 0x0000001a1d1a723e */ /* 0x000fe20004807031 */
[----:B------:R2:W-:Y:S04]  /*fdf0*/  STS.128 [R71+0x18000], R4 ;  /* 0x0180000447007388 */ /* 0x0005e80000000c00 */
[----:B------:R2:W-:Y:S02]  /*fe00*/  STS.128 [R44+0x18000], R24 ;  /* 0x018000182c007388 */ /* 0x0005e40000000c00 */
.L_x_1541:
[----:B------:R-:W-:Y:S05]  /*fe10*/  BSYNC B1 ;  /* 0x0000000000017941 */ /* 0x000fea0003800000 */
.L_x_1540:
[----:B------:R-:W-:Y:S04]  /*fe20*/  BSSY B1, `(.L_x_1542) ;  /* 0x0000108000017945 */ /* 0x000fe80003800000 */
[----:B------:R-:W-:Y:S05]  /*fe30*/  @P1 BRA `(.L_x_1543) ;  /* 0x0000001000181947 */ /* 0x000fea0003800000 */
[----:B------:R-:W3:Y:S01]  /*fe40*/  LDL R61, [R1+0x9c] ;  /* 0x00009c00013d7983 */ /* 0x000ee20000100800 */
[----:B012---:R-:W-:Y:S01]  /*fe50*/  LEA.HI R25, R52, R3, RZ, 0x1c ;  /* 0x0000000334197211 */ /* 0x007fe200078fe0ff */
[----:B-----5:R-:W-:Y:S01]  /*fe60*/  IMAD.SHL.U32 R5, R37, 0x80, RZ ;  /* 0x0000008025057824 */ /* 0x020fe200078e00ff */
[----:B------:R-:W-:Y:S02]  /*fe70*/  SHF.R.S32.HI R4, RZ, 0x1f, R37 ;  /* 0x0000001fff047819 */ /* 0x000fe40000011425 */
[----:B------:R-:W-:Y:S01]  /*fe80*/  SHF.R.U32.HI R7, RZ, 0x8, R21 ;  /* 0x00000008ff077819 */ /* 0x000fe20000011615 */
[----:B------:R-:W-:Y:S01]  /*fe90*/  IMAD.SHL.U32 R26, R25, 0x10, RZ ;  /* 0x00000010191a7824 */ /* 0x000fe200078e00ff */
[----:B------:R-:W-:Y:S02]  /*fea0*/  SHF.R.S32.HI R28, RZ, 0x1f, R25 ;  /* 0x0000001fff1c7819 */ /* 0x000fe40000011419 */
[----:B------:R-:W-:Y:S02]  /*feb0*/  LEA.HI R37, R4, R37, RZ, 0x3 ;  /* 0x0000002504257211 */ /* 0x000fe400078f18ff */
[----:B------:R-:W-:-:S02]  /*fec0*/  SHF.R.U32.HI R4, RZ, 0x8, R20 ;  /* 0x00000008ff047819 */ /* 0x000fc40000011614 */
[----:B------:R-:W-:Y:S01]  /*fed0*/  LOP3.LUT R24, R21, 0xff, RZ, 0xc0, !PT ;  /* 0x000000ff15187812 */ /* 0x000fe200078ec0ff */
[----:B------:R-:W-:Y:S01]  /*fee0*/  IMAD.SHL.U32 R37, R37, 0x80, RZ ;  /* 0x0000008025257824 */ /* 0x000fe200078e00ff */
[----:B------:R-:W-:Y:S02]  /*fef0*/  LOP3.LUT R27, R5, 0x380, RZ, 0xc0, !PT ;  /* 0x00000380051b7812 */ /* 0x000fe400078ec0ff */
[----:B------:R-:W-:Y:S02]  /*ff00*/  LOP3.LUT R7, R7, 0xff, RZ, 0xc0, !PT ;  /* 0x000000ff07077812 */ /* 0x000fe400078ec0ff */
[----:B------:R-:W-:Y:S02]  /*ff10*/  LEA.HI R28, R28, R25, RZ, 0x3 ;  /* 0x000000191c1c7211 */ /* 0x000fe400078f18ff */
[----:B------:R-:W-:Y:S02]  /*ff20*/  LOP3.LUT R5, R4, 0xff, RZ, 0xc0, !PT ;  /* 0x000000ff04057812 */ /* 0x000fe400078ec0ff */
[----:B------:R-:W-:Y:S01]  /*ff30*/  LOP3.LUT R4, R27, 0x70, R26, 0xf8, !PT ;  /* 0x000000701b047812 */ /* 0x000fe200078ef81a */
[----:B------:R-:W-:Y:S01]  /*ff40*/  IMAD.SHL.U32 R28, R28, 0x800, RZ ;  /* 0x000008001c1c7824 */ /* 0x000fe200078e00ff */
[----:B------:R-:W-:-:S02]  /*ff50*/  PRMT R32, R7, 0x7604, R24 ;  /* 0x0000760407207816 */ /* 0x000fc40000000018 */
[----:B------:R-:W-:Y:S02]  /*ff60*/  SHF.R.U32.HI R27, RZ, 0x3, R27 ;  /* 0x00000003ff1b7819 */ /* 0x000fe4000001161b */
[----:B------:R-:W-:Y:S02]  /*ff70*/  SHF.R.U32.HI R7, RZ, 0x8, R39 ;  /* 0x00000008ff077819 */ /* 0x000fe40000011627 */
[----:B------:R-:W-:Y:S02]  /*ff80*/  SHF.R.U32.HI R25, RZ, 0x8, R40 ;  /* 0x00000008ff197819 */ /* 0x000fe40000011628 */
[----:B------:R-:W-:Y:S02]  /*ff90*/  LOP3.LUT R4, R4, R27, RZ, 0x3c, !PT ;  /* 0x0000001b04047212 */ /* 0x000fe400078e3cff */
[----:B------:R-:W-:Y:S02]  /*ffa0*/  LOP3.LUT R24, R39, 0xff, RZ, 0xc0, !PT ;  /* 0x000000ff27187812 */ /* 0x000fe400078ec0ff */
[----:B------:R-:W-:-:S02]  /*ffb0*/  LOP3.LUT R26, R40, 0xff, RZ, 0xc0, !PT ;  /* 0x000000ff281a7812 */ /* 0x000fc400078ec0ff */
[----:B------:R-:W-:Y:S02]  /*ffc0*/  LOP3.LUT R7, R7, 0xff, RZ, 0xc0, !PT ;  /* 0x000000ff07077812 */ /* 0x000fe400078ec0ff */
[----:B------:R-:W-:Y:S02]  /*ffd0*/  LOP3.LUT R25, R25, 0xff, RZ, 0xc0, !PT ;  /* 0x000000ff19197812 */ /* 0x000fe400078ec0ff */
[----:B------:R-:W-:Y:S02]  /*ffe0*/  LOP3.LUT R29, R37, 0xfffffc00, RZ, 0xc0, !PT ;  /* 0xfffffc00251d7812 */ /* 0x000fe400078ec0ff */
[----:B------:R-:W-:Y:S02]  /*fff0*/  LOP3.LUT R27, R28, 0xffffc000, RZ, 0xc0, !PT ;  /* 0xffffc0001c1b7812 */ /* 0x000fe400078ec0ff */
[----:B------:R-:W-:Y:S02]  /*10000*/  LOP3.LUT R6, R20, 0xff, RZ, 0xc0, !PT ;  /* 0x000000ff14067812 */ /* 0x000fe400078ec0ff */
[----:B------:R-:W-:-:S02]  /*10010*/  PRMT R44, R7, 0x7604, R24 ;  /* 0x00007604072c7816 */ /* 0x000fc40000000018 */
[----:B------:R-:W-:Y:S02]  /*10020*/  PRMT R37, R25, 0x7604, R26 ;  /* 0x0000760419257816 */ /* 0x000fe4000000001a */
[----:B------:R-:W-:Y:S02]  /*10030*/  IADD3 R25, R4, R27, R29 ;  /* 0x0000001b04197210 */ /* 0x000fe40007ffe01d */
[----:B------:R-:W-:Y:S02]  /*10040*/  SHF.R.U32.HI R24, RZ, 0x8, R41 ;  /* 0x00000008ff187819 */ /* 0x000fe40000011629 */
[----:B------:R-:W-:Y:S01]  /*10050*/  SHF.R.U32.HI R26, RZ, 0x8, R42 ;  /* 0x00000008ff1a7819 */ /* 0x000fe2000001162a */
[----:B------:R-:W-:Y:S01]  /*10060*/  IMAD.IADD R28, R16, 0x1, R25 ;  /* 0x00000001101c7824 */ /* 0x000fe200078e0219 */
[----:B------:R-:W-:Y:S02]  /*10070*/  PRMT R30, R5, 0x7604, R6 ;  /* 0x00007604051e7816 */ /* 0x000fe40000000006 */
        /* <DEDUP_REMOVED lines=9> */
[----:B------:R-:W0:Y:S01]  /*10110*/  LDS.128 R24, [R28+0x18000] ;  /* 0x018000001c187984 */ /* 0x000e220000000c00 */
[----:B------:R-:W-:Y:S02]  /*10120*/  PRMT R34, R5, 0x7604, R6 ;  /* 0x0000760405227816 */ /* 0x000fe40000000006 */
[----:B------:R-:W-:Y:S02]  /*10130*/  SHF.R.U32.HI R31, RZ, 0x8, R43 ;  /* 0x00000008ff1f7819 */ /* 0x000fe4000001162b */
[----:B------:R-:W-:Y:S02]  /*10140*/  LOP3.LUT R46, R43, 0xff, RZ, 0xc0, !PT ;  /* 0x000000ff2b2e7812 */ /* 0x000fe400078ec0ff */
[----:B------:R-:W-:-:S02]  /*10150*/  LOP3.LUT R31, R31, 0xff, RZ, 0xc0, !PT ;  /* 0x000000ff1f1f7812 */ /* 0x000fc400078ec0ff */
[----:B------:R-:W-:Y:S02]  /*10160*/  SHF.R.U32.HI R29, RZ, 0x10, R20 ;  /* 0x00000010ff1d7819 */ /* 0x000fe40000011614 */
[----:B------:R-:W-:Y:S02]  /*10170*/  PRMT R49, R31, 0x7604, R46 ;  /* 0x000076041f317816 */ /* 0x000fe4000000002e */
[----:B------:R-:W-:Y:S02]  /*10180*/  SHF.R.U32.HI R31, RZ, 0x10, R21 ;  /* 0x00000010ff1f7819 */ /* 0x000fe40000011615 */
[----:B------:R-:W-:Y:S02]  /*10190*/  SHF.R.U32.HI R35, RZ, 0x10, R39 ;  /* 0x00000010ff237819 */ /* 0x000fe40000011627 */
[----:B------:R-:W-:Y:S02]  /*101a0*/  LOP3.LUT R31, R31, 0xff, RZ, 0xc0, !PT ;  /* 0x000000ff1f1f7812 */ /* 0x000fe400078ec0ff */
[----:B------:R-:W-:-:S02]  /*101b0*/  SHF.R.U32.HI R33, RZ, 0x10, R38 ;  /* 0x00000010ff217819 */ /* 0x000fc40000011626 */
[----:B------:R-:W-:Y:S02]  /*101c0*/  LOP3.LUT R29, R29, 0xff, RZ, 0xc0, !PT ;  /* 0x000000ff1d1d7812 */ /* 0x000fe400078ec0ff */
[----:B------:R-:W-:Y:S02]  /*101d0*/  LOP3.LUT R35, R35, 0xff, RZ, 0xc0, !PT ;  /* 0x000000ff23237812 */ /* 0x000fe400078ec0ff */
[----:B------:R-:W-:Y:S02]  /*101e0*/  PRMT R31, R31, 0x7054, R32 ;  /* 0x000070541f1f7816 */ /* 0x000fe40000000020 */
[----:B------:R-:W-:Y:S02]  /*101f0*/  SHF.R.U32.HI R32, RZ, 0x10, R41 ;  /* 0x00000010ff207819 */ /* 0x000fe40000011629 */
[----:B------:R-:W-:Y:S02]  /*10200*/  LOP3.LUT R33, R33, 0xff, RZ, 0xc0, !PT ;  /* 0x000000ff21217812 */ /* 0x000fe400078ec0ff */
[----:B------:R-:W-:-:S02]  /*10210*/  PRMT R29, R29, 0x7054, R30 ;  /* 0x000070541d1d7816 */ /* 0x000fc4000000001e */
[----:B------:R-:W-:Y:S02]  /*10220*/  PRMT R35, R35, 0x7054, R44 ;  /* 0x0000705423237816 */ /* 0x000fe4000000002c */
[----:B------:R-:W-:Y:S02]  /*10230*/  SHF.R.U32.HI R30, RZ, 0x10, R40 ;  /* 0x00000010ff1e7819 */ /* 0x000fe40000011628 */
[----:B------:R-:W-:Y:S02]  /*10240*/  SHF.R.U32.HI R44, RZ, 0x10, R43 ;  /* 0x00000010ff2c7819 */ /* 0x000fe4000001162b */
[----:B------:R-:W-:Y:S02]  /*10250*/  LOP3.LUT R32, R32, 0xff, RZ, 0xc0, !PT ;  /* 0x000000ff20207812 */ /* 0x000fe400078ec0ff */
[----:B------:R-:W-:Y:S02]  /*10260*/  PRMT R33, R33, 0x7054, R34 ;  /* 0x0000705421217816 */ /* 0x000fe40000000022 */
[----:B------:R-:W-:-:S02]  /*10270*/  SHF.R.U32.HI R34, RZ, 0x10, R42 ;  /* 0x00000010ff227819 */ /* 0x000fc4000001162a */
[----:B------:R-:W-:Y:S02]  /*10280*/  LOP3.LUT R30, R30, 0xff, RZ, 0xc0, !PT ;  /* 0x000000ff1e1e7812 */ /* 0x000fe400078ec0ff */
[----:B------:R-:W-:Y:S02]  /*10290*/  LOP3.LUT R44, R44, 0xff, RZ, 0xc0, !PT ;  /* 0x000000ff2c2c7812 */ /* 0x000fe400078ec0ff */
[----:B------:R-:W-:Y:S02]  /*102a0*/  PRMT R45, R32, 0x7054, R45 ;  /* 0x00007054202d7816 */ /* 0x000fe4000000002d */
[----:B------:R-:W-:Y:S02]  /*102b0*/  LOP3.LUT R34, R34, 0xff, RZ, 0xc0, !PT ;  /* 0x000000ff22227812 */ /* 0x000fe400078ec0ff */
[----:B------:R-:W-:Y:S02]  /*102c0*/  PRMT R37, R30, 0x7054, R37 ;  /* 0x000070541e257816 */ /* 0x000fe40000000025 */
[----:B------:R-:W-:-:S02]  /*102d0*/  PRMT R51, R44, 0x7054, R49 ;  /* 0x000070542c337816 */ /* 0x000fc40000000031 */
[----:B------:R-:W-:Y:S02]  /*102e0*/  LOP3.LUT R49, R45, 0xff000000, R41, 0xf8, !PT ;  /* 0xff0000002d317812 */ /* 0x000fe400078ef829 */
[----:B------:R-:W-:Y:S02]  /*102f0*/  PRMT R47, R34, 0x7054, R47 ;  /* 0x00007054222f7816 */ /* 0x000fe4000000002f */
[----:B------:R-:W-:Y:S02]  /*10300*/  LOP3.LUT R44, R31, 0xff000000, R21, 0xf8, !PT ;  /* 0xff0000001f2c7812 */ /* 0x000fe400078ef815 */
[----:B------:R-:W-:Y:S02]  /*10310*/  LOP3.LUT R34, R37, 0xff000000, R40, 0xf8, !PT ;  /* 0xff00000025227812 */ /* 0x000fe400078ef828 */
[----:B------:R-:W-:Y:S02]  /*10320*/  F2FP.F16.E4M3.UNPACK_B R50, R49 ;  /* 0x00000031ff32723e */ /* 0x000fe400020006ff */
[----:B0-----:R-:W-:-:S02]  /*10330*/  F2FP.F16.E4M3.UNPACK_B R37, R25 ;  /* 0x00000019ff25723e */ /* 0x001fc400020006ff */
[----:B------:R-:W-:Y:S01]  /*10340*/  LOP3.LUT R46, R35, 0xff000000, R39, 0xf8, !PT ;  /* 0xff000000232e7812 */ /* 0x000fe200078ef827 */
[--C-:B------:R-:W-:Y:S01]  /*10350*/  HADD2.F32 R54, -RZ, R50.reuse.H0_H0 ;  /* 0x20000032ff367230 */ /* 0x100fe20000004100 */
[----:B------:R-:W-:Y:S01]  /*10360*/  F2FP.F16.E4M3.UNPACK_B R40, R44 ;  /* 0x0000002cff28723e */ /* 0x000fe200020006ff */
[----:B------:R-:W-:Y:S01]  /*10370*/  HADD2.F32 R50, -RZ, R50.H1_H1 ;  /* 0x30000032ff327230 */ /* 0x000fe20000004100 */
[----:B------:R-:W-:Y:S02]  /*10380*/  LOP3.LUT R29, R29, 0xff000000, R20, 0xf8, !PT ;  /* 0xff0000001d1d7812 */ /* 0x000fe400078ef814 */
[----:B------:R-:W-:Y:S01]  /*10390*/  LOP3.LUT R21, R47, 0xff000000, R42, 0xf8, !PT ;  /* 0xff0000002f157812 */ /* 0x000fe200078ef82a */
[--C-:B------:R-:W-:Y:S01]  /*103a0*/  HADD2.F32 R42, -RZ, R40.reuse.H0_H0 ;  /* 0x20000028ff2a7230 */ /* 0x100fe20000004100 */
[----:B------:R-:W-:Y:S01]  /*103b0*/  LOP3.LUT R20, R33, 0xff000000, R38, 0xf8, !PT ;  /* 0xff00000021147812 */ /* 0x000fe200078ef826 */
[----:B------:R-:W-:Y:S01]  /*103c0*/  HADD2.F32 R40, -RZ, R40.H1_H1 ;  /* 0x30000028ff287230 */ /* 0x000fe20000004100 */
[----:B------:R-:W-:-:S02]  /*103d0*/  LOP3.LUT R53, R51, 0xff000000, R43, 0xf8, !PT ;  /* 0xff00000033357812 */ /* 0x000fc400078ef82b */
[-C--:B------:R-:W-:Y:S02]  /*103e0*/  F2FP.F16.E4M3.UNPACK_B R33, R24.reuse ;  /* 0x00000018ff21723e */ /* 0x080fe400020006ff */
[----:B------:R-:W-:Y:S02]  /*103f0*/  F2FP.F16.E4M3.UNPACK_B R47, R24.H1 ;  /* 0x00000018ff2f723e */ /* 0x000fe400030006ff */
[----:B------:R-:W-:Y:S02]  /*10400*/  F2FP.F16.E4M3.UNPACK_B R38, R25.H1 ;  /* 0x00000019ff26723e */ /* 0x000fe400030006ff */
[----:B------:R-:W-:Y:S02]  /*10410*/  F2FP.F16.E4M3.UNPACK_B R51, R49.H1 ;  /* 0x00000031ff33723e */ /* 0x000fe400030006ff */
[----:B------:R-:W-:Y:S02]  /*10420*/  F2FP.F16.E4M3.UNPACK_B R44, R44.H1 ;  /* 0x0000002cff2c723e */ /* 0x000fe400030006ff */
[-C--:B------:R-:W-:Y:S01]  /*10430*/  F2FP.F16.E4M3.UNPACK_B R43, R27.reuse ;  /* 0x0000001bff2b723e */ /* 0x080fe200020006ff */
[--C-:B------:R-:W-:Y:S01]  /*10440*/  HADD2.F32 R49, -RZ, R51.reuse.H0_H0 ;  /* 0x20000033ff317230 */ /* 0x100fe20000004100 */
[----:B------:R-:W-:Y:S01]  /*10450*/  F2FP.F16.E4M3.UNPACK_B R48, R27.H1 ;  /* 0x0000001bff30723e */ /* 0x000fe200030006ff */
[----:B------:R-:W-:Y:S01]  /*10460*/  HADD2.F32 R51, -RZ, R51.H1_H1 ;  /* 0x30000033ff337230 */ /* 0x000fe20000004100 */
[----:B------:R-:W-:Y:S01]  /*10470*/  F2FP.F16.E4M3.UNPACK_B R27, R26.H1 ;  /* 0x0000001aff1b723e */ /* 0x000fe200030006ff */
[----:B---3--:R-:W0:Y:S02]  /*10480*/  LDS.128 R4, [R61+0x18000] ;  /* 0x018000003d047984 */ /* 0x008e240000000c00 */
[----:B0-----:R-:W-:-:S02]  /*10490*/  F2FP.F16.E4M3.UNPACK_B R30, R5 ;  /* 0x00000005ff1e723e */ /* 0x001fc400020006ff */
[----:B------:R-:W-:Y:S01]  /*104a0*/  F2FP.F16.E4M3.UNPACK_B R35, R5.H1 ;  /* 0x00000005ff23723e */ /* 0x000fe200030006ff */
[--C-:B------:R-:W-:Y:S01]  /*104b0*/  HADD2.F32 R5, -RZ, R37.reuse.H0_H0 ;  /* 0x20000025ff057230 */ /* 0x100fe20000004100 */
[-C--:B------:R-:W-:Y:S01]  /*104c0*/  F2FP.F16.E4M3.UNPACK_B R39, R7.reuse ;  /* 0x00000007ff27723e */ /* 0x080fe200020006ff */
[--C-:B------:R-:W-:Y:S01]  /*104d0*/  HADD2.F32 R31, -RZ, R30.reuse.H0_H0 ;  /* 0x2000001eff1f7230 */ /* 0x100fe20000004100 */
[----:B------:R-:W-:Y:S01]  /*104e0*/  F2FP.F16.E4M3.UNPACK_B R45, R7.H1 ;  /* 0x00000007ff2d723e */ /* 0x000fe200030006ff */
[----:B------:R-:W-:Y:S02]  /*104f0*/  HADD2.F32 R37, -RZ, R37.H1_H1 ;  /* 0x30000025ff257230 */ /* 0x000fe40000004100 */
[C---:B------:R-:W-:Y:S01]  /*10500*/  FMUL.FTZ R24, R5.reuse, R54 ;  /* 0x0000003605187220 */ /* 0x040fe20000410000 */
[----:B------:R-:W-:Y:S01]  /*10510*/  FMUL.FTZ R25, R5, R42 ;  /* 0x0000002a05197220 */ /* 0x000fe20000410000 */
[----:B------:R-:W-:Y:S01]  /*10520*/  HADD2.F32 R30, -RZ, R30.H1_H1 ;  /* 0x3000001eff1e7230 */ /* 0x000fe20000004100 */
[----:B------:R-:W-:Y:S01]  /*10530*/  F2FP.F16.E4M3.UNPACK_B R32, R4 ;  /* 0x00000004ff20723e */ /* 0x000fe200020006ff */
[----:B------:R-:W-:Y:S01]  /*10540*/  FFMA.FTZ R5, R31, R42, -R24 ;  /* 0x0000002a1f057223 */ /* 0x000fe20000010818 */
[----:B------:R-:W-:-:S02]  /*10550*/  HADD2.F32 R24, -RZ, R38.H0_H0 ;  /* 0x20000026ff187230 */ /* 0x000fc40000004100 */
[----:B------:R-:W-:Y:S01]  /*10560*/  FFMA.FTZ R25, R31, R54, R25 ;  /* 0x000000361f197223 */ /* 0x000fe20000010019 */
[----:B------:R-:W-:Y:S02]  /*10570*/  HADD2.F32 R42, -RZ, R44.H0_H0 ;  /* 0x2000002cff2a7230 */ /* 0x000fe40000004100 */
[C---:B------:R-:W-:Y:S01]  /*10580*/  FMUL.FTZ R55, R37.reuse, R50 ;  /* 0x0000003225377220 */ /* 0x040fe20000410000 */
[----:B------:R-:W-:Y:S02]  /*10590*/  HADD2.F32 R31, -RZ, R35.H0_H0 ;  /* 0x20000023ff1f7230 */ /* 0x000fe40000004100 */
[----:B------:R-:W-:Y:S01]  /*105a0*/  FMUL.FTZ R37, R37, R40 ;  /* 0x0000002825257220 */ /* 0x000fe20000410000 */
[----:B------:R-:W-:Y:S01]  /*105b0*/  F2FP.F16.E4M3.UNPACK_B R41, R4.H1 ;  /* 0x00000004ff29723e */ /* 0x000fe200030006ff */
[C---:B------:R-:W-:Y:S01]  /*105c0*/  FMUL.FTZ R54, R24.reuse, R49 ;  /* 0x0000003118367220 */ /* 0x040fe20000410000 */
[----:B------:R-:W-:Y:S01]  /*105d0*/  F2FP.F16.E4M3.UNPACK_B R4, R6 ;  /* 0x00000006ff04723e */ /* 0x000fe200020006ff */
[----:B------:R-:W-:Y:S01]  /*105e0*/  FMUL.FTZ R56, R24, R42 ;  /* 0x0000002a18387220 */ /* 0x000fe20000410000 */
[----:B------:R-:W-:Y:S01]  /*105f0*/  F2FP.F16.E4M3.UNPACK_B R7, R6.H1 ;  /* 0x00000006ff07723e */ /* 0x000fe200030006ff */
[C---:B------:R-:W-:Y:S01]  /*10600*/  FFMA.FTZ R24, R30.reuse, R50, R37 ;  /* 0x000000321e187223 */ /* 0x040fe20000010025 */
[----:B------:R-:W-:Y:S01]  /*10610*/  F2FP.F16.E4M3.UNPACK_B R6, R26 ;  /* 0x0000001aff06723e */ /* 0x000fe200020006ff */
[----:B------:R-:W-:Y:S01]  /*10620*/  FFMA.FTZ R26, R30, R40, -R55 ;  /* 0x000000281e1a7223 */ /* 0x000fe20000010837 */
[C---:B------:R-:W-:Y:S01]  /*10630*/  FFMA.FTZ R30, R31.reuse, R42, -R54 ;  /* 0x0000002a1f1e7223 */ /* 0x040fe20000010836 */
[----:B------:R-:W-:Y:S01]  /*10640*/  F2FP.F16.E4M3.UNPACK_B R50, R53 ;  /* 0x00000035ff32723e */ /* 0x000fe200020006ff */
[----:B------:R-:W-:Y:S01]  /*10650*/  FFMA.FTZ R31, R31, R49, R56 ;  /* 0x000000311f1f7223 */ /* 0x000fe20000010038 */
[-C--:B------:R-:W-:Y:S01]  /*10660*/  F2FP.F16.E4M3.UNPACK_B R42, R46.reuse ;  /* 0x0000002eff2a723e */ /* 0x080fe200020006ff */
[----:B------:R-:W-:Y:S01]  /*10670*/  HADD2.F32 R38, -RZ, R38.H1_H1 ;  /* 0x30000026ff267230 */ /* 0x000fe20000004100 */
[----:B------:R-:W-:Y:S01]  /*10680*/  F2FP.F16.E4M3.UNPACK_B R46, R46.H1 ;  /* 0x0000002eff2e723e */ /* 0x000fe200030006ff */
[----:B------:R-:W-:-:S02]  /*10690*/  HADD2.F32 R49, -RZ, R44.H1_H1 ;  /* 0x3000002cff317230 */ /* 0x000fc40000004100 */
[----:B------:R-:W-:Y:S02]  /*106a0*/  HADD2.F32 R40, -RZ, R35.H1_H1 ;  /* 0x30000023ff287230 */ /* 0x000fe40000004100 */
[C---:B------:R-:W-:Y:S01]  /*106b0*/  FMUL.FTZ R55, R38.reuse, R51 ;  /* 0x0000003326377220 */ /* 0x040fe20000410000 */
[----:B------:R-:W-:Y:S02]  /*106c0*/  HADD2.F32 R54, -RZ, R50.H0_H0 ;  /* 0x20000032ff367230 */ /* 0x000fe40000004100 */
[----:B------:R-:W-:Y:S01]  /*106d0*/  FMUL.FTZ R38, R38, R49 ;  /* 0x0000003126267220 */ /* 0x000fe20000410000 */
[----:B------:R-:W-:Y:S02]  /*106e0*/  HADD2.F32 R35, -RZ, R43.H0_H0 ;  /* 0x2000002bff237230 */ /* 0x000fe40000004100 */
[----:B------:R-:W-:Y:S02]  /*106f0*/  HADD2.F32 R44, -RZ, R42.H0_H0 ;  /* 0x2000002aff2c7230 */ /* 0x000fe40000004100 */
[----:B------:R-:W-:-:S02]  /*10700*/  HADD2.F32 R37, -RZ, R39.H0_H0 ;  /* 0x20000027ff257230 */ /* 0x000fc40000004100 */
[C---:B------:R-:W-:Y:S01]  /*10710*/  FMUL.FTZ R56, R35.reuse, R54 ;  /* 0x0000003623387220 */ /* 0x040fe20000410000 */
[----:B------:R-:W-:Y:S02]  /*10720*/  HADD2.F32 R43, -RZ, R43.H1_H1 ;  /* 0x3000002bff2b7230 */ /* 0x000fe40000004100 */
[-C--:B------:R-:W-:Y:S01]  /*10730*/  FMUL.FTZ R57, R35, R44.reuse ;  /* 0x0000002c23397220 */ /* 0x080fe20000410000 */
[C---:B------:R-:W-:Y:S01]  /*10740*/  FFMA.FTZ R35, R40.reuse, R49, -R55 ;  /* 0x0000003128237223 */ /* 0x040fe20000010837 */
[----:B------:R-:W-:Y:S01]  /*10750*/  FFMA.FTZ R40, R40, R51, R38 ;  /* 0x0000003328287223 */ /* 0x000fe20000010026 */
[----:B------:R-:W-:Y:S01]  /*10760*/  F2FP.F16.E4M3.UNPACK_B R51, R53.H1 ;  /* 0x00000035ff33723e */ /* 0x000fe200030006ff */
[C---:B------:R-:W-:Y:S01]  /*10770*/  FFMA.FTZ R38, R37.reuse, R44, -R56 ;  /* 0x0000002c25267223 */ /* 0x040fe20000010838 */
[----:B------:R-:W-:Y:S02]  /*10780*/  HADD2.F32 R49, -RZ, R42.H1_H1 ;  /* 0x3000002aff317230 */ /* 0x000fe40000004100 */
[----:B------:R-:W-:Y:S01]  /*10790*/  FFMA.FTZ R37, R37, R54, R57 ;  /* 0x0000003625257223 */ /* 0x000fe20000010039 */
[----:B------:R-:W-:Y:S01]  /*107a0*/  HADD2.F32 R53, -RZ, R50.H1_H1 ;  /* 0x30000032ff357230 */ /* 0x000fe20000004100 */
[----:B------:R-:W-:Y:S01]  /*107b0*/  F2FP.SATFINITE.E4M3.F32.PACK_AB_MERGE_C R30, R35, R30, RZ ;  /* 0x0000001e231e723e */ /* 0x000fe200048070ff */
[----:B------:R-:W-:-:S02]  /*107c0*/  HADD2.F32 R42, -RZ, R39.H1_H1 ;  /* 0x30000027ff2a7230 */ /* 0x000fc40000004100 */
[C---:B------:R-:W-:Y:S01]  /*107d0*/  FMUL.FTZ R56, R43.reuse, R49 ;  /* 0x000000312b387220 */ /* 0x040fe20000410000 */
[----:B------:R-:W-:Y:S02]  /*107e0*/  HADD2.F32 R54, -RZ, R51.H0_H0 ;  /* 0x20000033ff367230 */ /* 0x000fe40000004100 */
[----:B------:R-:W-:Y:S01]  /*107f0*/  FMUL.FTZ R55, R43, R53 ;  /* 0x000000352b377220 */ /* 0x000fe20000410000 */
[----:B------:R-:W-:Y:S01]  /*10800*/  HADD2.F32 R39, -RZ, R48.H0_H0 ;  /* 0x20000030ff277230 */ /* 0x000fe20000004100 */
[----:B------:R-:W-:Y:S01]  /*10810*/  F2FP.SATFINITE.E4M3.F32.PACK_AB_MERGE_C R31, R40, R31, RZ ;  /* 0x0000001f281f723e */ /* 0x000fe200048070ff */
[----:B------:R-:W-:Y:S01]  /*10820*/  HADD2.F32 R50, -RZ, R46.H0_H0 ;  /* 0x2000002eff327230 */ /* 0x000fe20000004100 */
[----:B------:R-:W-:Y:S01]  /*10830*/  F2FP.SATFINITE.E4M3.F32.PACK_AB_MERGE_C R5, R26, R5, R30 ;  /* 0x000000051a05723e */ /* 0x000fe2000480701e */
[----:B------:R-:W-:Y:S02]  /*10840*/  HADD2.F32 R44, -RZ, R45.H0_H0 ;  /* 0x2000002dff2c7230 */ /* 0x000fe40000004100 */
[C---:B------:R-:W-:Y:S01]  /*10850*/  FMUL.FTZ R43, R39.reuse, R54 ;  /* 0x00000036272b7220 */ /* 0x040fe20000410000 */
[----:B------:R-:W-:Y:S01]  /*10860*/  F2FP.SATFINITE.E4M3.F32.PACK_AB_MERGE_C R25, R24, R25, R31 ;  /* 0x000000191819723e */ /* 0x000fe2000480701f */
[-C--:B------:R-:W-:Y:S01]  /*10870*/  FMUL.FTZ R57, R39, R50.reuse ;  /* 0x0000003227397220 */ /* 0x080fe20000410000 */
[----:B------:R-:W-:Y:S01]  /*10880*/  FFMA.FTZ R39, R42, R49, -R55 ;  /* 0x000000312a277223 */ /* 0x000fe20000010837 */
[C---:B------:R-:W-:Y:S01]  /*10890*/  FFMA.FTZ R43, R44.reuse, R50, -R43 ;  /* 0x000000322c2b7223 */ /* 0x040fe2000001082b */
[----:B------:R-:W-:Y:S01]  /*108a0*/  F2FP.F16.E4M3.UNPACK_B R50, R29.H1 ;  /* 0x0000001dff32723e */ /* 0x000fe200030006ff */
[----:B------:R-:W-:Y:S01]  /*108b0*/  FFMA.FTZ R44, R44, R54, R57 ;  /* 0x000000362c2c7223 */ /* 0x000fe20000010039 */
[----:B------:R-:W-:Y:S01]  /*108c0*/  F2FP.F16.E4M3.UNPACK_B R54, R34.H1 ;  /* 0x00000022ff36723e */ /* 0x000fe200030006ff */
[----:B------:R-:W-:Y:S01]  /*108d0*/  FFMA.FTZ R42, R42, R53, R56 ;  /* 0x000000352a2a7223 */ /* 0x000fe20000010038 */
[----:B------:R-:W-:-:S02]  /*108e0*/  HADD2.F32 R49, -RZ, R48.H1_H1 ;  /* 0x30000030ff317230 */ /* 0x000fc40000004100 */
[----:B------:R-:W-:Y:S02]  /*108f0*/  HADD2.F32 R56, -RZ, R51.H1_H1 ;  /* 0x30000033ff387230 */ /* 0x000fe40000004100 */
[----:B------:R-:W-:Y:S02]  /*10900*/  HADD2.F32 R55, -RZ, R54.H0_H0 ;  /* 0x20000036ff377230 */ /* 0x000fe40000004100 */
[----:B------:R-:W-:Y:S02]  /*10910*/  HADD2.F32 R48, -RZ, R47.H0_H0 ;  /* 0x2000002fff307230 */ /* 0x000fe40000004100 */
[----:B------:R-:W-:Y:S01]  /*10920*/  FMUL.FTZ R57, R49, R56 ;  /* 0x0000003831397220 */ /* 0x000fe20000410000 */
[----:B------:R-:W-:Y:S02]  /*10930*/  HADD2.F32 R53, -RZ, R46.H1_H1 ;  /* 0x3000002eff357230 */ /* 0x000fe40000004100 */
[----:B------:R-:W-:Y:S02]  /*10940*/  HADD2.F32 R51, -RZ, R50.H0_H0 ;  /* 0x20000032ff337230 */ /* 0x000fe40000004100 */
[----:B------:R-:W-:Y:S01]  /*10950*/  FMUL.FTZ R58, R48, R55 ;  /* 0x00000037303a7220 */ /* 0x000fe20000410000 */
[----:B------:R-:W-:-:S02]  /*10960*/  HADD2.F32 R46, -RZ, R45.H1_H1 ;  /* 0x3000002dff2e7230 */ /* 0x000fc40000004100 */
[----:B------:R-:W-:Y:S01]  /*10970*/  FMUL.FTZ R49, R49, R53 ;  /* 0x0000003531317220 */ /* 0x000fe20000410000 */
[----:B------:R-:W-:Y:S02]  /*10980*/  HADD2.F32 R45, -RZ, R41.H0_H0 ;  /* 0x20000029ff2d7230 */ /* 0x000fe40000004100 */
[----:B------:R-:W-:Y:S01]  /*10990*/  FMUL.FTZ R48, R48, R51 ;  /* 0x0000003330307220 */ /* 0x000fe20000410000 */
[----:B------:R-:W-:Y:S02]  /*109a0*/  HADD2.F32 R54, -RZ, R54.H1_H1 ;  /* 0x30000036ff367230 */ /* 0x000fe40000004100 */
[C---:B------:R-:W-:Y:S01]  /*109b0*/  FFMA.FTZ R64, R46.reuse, R53, -R57 ;  /* 0x000000352e407223 */ /* 0x040fe20000010839 */
[----:B------:R-:W-:Y:S02]  /*109c0*/  HADD2.F32 R47, -RZ, R47.H1_H1 ;  /* 0x3000002fff2f7230 */ /* 0x000fe40000004100 */
[----:B------:R-:W-:Y:S01]  /*109d0*/  FFMA.FTZ R59, R46, R56, R49 ;  /* 0x000000382e3b7223 */ /* 0x000fe20000010031 */
[----:B------:R-:W-:-:S02]  /*109e0*/  HADD2.F32 R50, -RZ, R50.H1_H1 ;  /* 0x30000032ff327230 */ /* 0x000fc40000004100 */
[C---:B------:R-:W-:Y:S01]  /*109f0*/  FFMA.FTZ R58, R45.reuse, R51, -R58 ;  /* 0x000000332d3a7223 */ /* 0x040fe2000001083a */
[----:B------:R-:W-:Y:S01]  /*10a00*/  FFMA.FTZ R55, R45, R55, R48 ;  /* 0x000000372d377223 */ /* 0x000fe20000010030 */
[----:B------:R-:W-:Y:S01]  /*10a10*/  F2FP.F16.E4M3.UNPACK_B R46, R34 ;  /* 0x00000022ff2e723e */ /* 0x000fe200020006ff */
[----:B------:R-:W-:Y:S01]  /*10a20*/  HADD2.F32 R41, -RZ, R41.H1_H1 ;  /* 0x30000029ff297230 */ /* 0x000fe20000004100 */
[----:B------:R-:W-:Y:S01]  /*10a30*/  F2FP.F16.E4M3.UNPACK_B R45, R29 ;  /* 0x0000001dff2d723e */ /* 0x000fe200020006ff */
[C---:B------:R-:W-:Y:S01]  /*10a40*/  FMUL.FTZ R48, R47.reuse, R54 ;  /* 0x000000362f307220 */ /* 0x040fe20000410000 */
[-C--:B------:R-:W-:Y:S01]  /*10a50*/  FMUL.FTZ R29, R47, R50.reuse ;  /* 0x000000322f1d7220 */ /* 0x080fe20000410000 */
[----:B------:R-:W-:Y:S02]  /*10a60*/  HADD2.F32 R47, -RZ, R46.H0_H0 ;  /* 0x2000002eff2f7230 */ /* 0x000fe40000004100 */
[----:B------:R-:W-:Y:S02]  /*10a70*/  HADD2.F32 R34, -RZ, R33.H0_H0 ;  /* 0x20000021ff227230 */ /* 0x000fe40000004100 */
[C---:B------:R-:W-:Y:S01]  /*10a80*/  FFMA.FTZ R57, R41.reuse, R50, -R48 ;  /* 0x0000003229397223 */ /* 0x040fe20000010830 */
[----:B------:R-:W-:Y:S01]  /*10a90*/  FFMA.FTZ R56, R41, R54, R29 ;  /* 0x0000003629387223 */ /* 0x000fe2000001001d */
[----:B------:R-:W-:-:S02]  /*10aa0*/  HADD2.F32 R41, -RZ, R45.H0_H0 ;  /* 0x2000002dff297230 */ /* 0x000fc40000004100 */
[----:B------:R-:W-:Y:S02]  /*10ab0*/  HADD2.F32 R29, -RZ, R32.H0_H0 ;  /* 0x20000020ff1d7230 */ /* 0x000fe40000004100 */
[C---:B------:R-:W-:Y:S01]  /*10ac0*/  FMUL.FTZ R48, R34.reuse, R47 ;  /* 0x0000002f22307220 */ /* 0x040fe20000410000 */
[----:B------:R-:W-:Y:S02]  /*10ad0*/  HADD2.F32 R46, -RZ, R46.H1_H1 ;  /* 0x3000002eff2e7230 */ /* 0x000fe40000004100 */
[-C--:B------:R-:W-:Y:S01]  /*10ae0*/  FMUL.FTZ R34, R34, R41.reuse ;  /* 0x0000002922227220 */ /* 0x080fe20000410000 */
[----:B------:R-:W-:Y:S02]  /*10af0*/  HADD2.F32 R33, -RZ, R33.H1_H1 ;  /* 0x30000021ff217230 */ /* 0x000fe40000004100 */
[----:B------:R-:W-:Y:S01]  /*10b00*/  FFMA.FTZ R49, R29, R41, -R48 ;  /* 0x000000291d317223 */ /* 0x000fe20000010830 */
[----:B------:R-:W-:Y:S01]  /*10b10*/  HADD2.F32 R45, -RZ, R45.H1_H1 ;  /* 0x3000002dff2d7230 */ /* 0x000fe20000004100 */
[----:B------:R-:W-:Y:S01]  /*10b20*/  F2FP.F16.E4M3.UNPACK_B R41, R21.H1 ;  /* 0x00000015ff29723e */ /* 0x000fe200030006ff */
[----:B------:R-:W-:-:S02]  /*10b30*/  HADD2.F32 R32, -RZ, R32.H1_H1 ;  /* 0x30000020ff207230 */ /* 0x000fc40000004100 */
[----:B------:R-:W-:Y:S01]  /*10b40*/  FFMA.FTZ R47, R29, R47, R34 ;  /* 0x0000002f1d2f7223 */ /* 0x000fe20000010022 */
[C---:B------:R-:W-:Y:S01]  /*10b50*/  FMUL.FTZ R51, R33.reuse, R46 ;  /* 0x0000002e21337220 */ /* 0x040fe20000410000 */
[----:B------:R-:W-:Y:S01]  /*10b60*/  F2FP.F16.E4M3.UNPACK_B R29, R20.H1 ;  /* 0x00000014ff1d723e */ /* 0x000fe200030006ff */
[-C--:B------:R-:W-:Y:S01]  /*10b70*/  FMUL.FTZ R53, R33, R45.reuse ;  /* 0x0000002d21357220 */ /* 0x080fe20000410000 */
[----:B------:R-:W-:Y:S02]  /*10b80*/  HADD2.F32 R48, -RZ, R41.H0_H0 ;  /* 0x20000029ff307230 */ /* 0x000fe40000004100 */
[C---:B------:R-:W-:Y:S01]  /*10b90*/  FFMA.FTZ R50, R32.reuse, R45, -R51 ;  /* 0x0000002d20327223 */ /* 0x040fe20000010833 */
[----:B------:R-:W-:Y:S02]  /*10ba0*/  HADD2.F32 R33, -RZ, R27.H0_H0 ;  /* 0x2000001bff217230 */ /* 0x000fe40000004100 */
[----:B------:R-:W-:Y:S01]  /*10bb0*/  FFMA.FTZ R54, R32, R46, R53 ;  /* 0x0000002e20367223 */ /* 0x000fe20000010035 */
[--C-:B------:R-:W-:Y:S01]  /*10bc0*/  HADD2.F32 R32, -RZ, R29.reuse.H0_H0 ;  /* 0x2000001dff207230 */ /* 0x100fe20000004100 */
[----:B------:R-:W-:Y:S01]  /*10bd0*/  F2FP.F16.E4M3.UNPACK_B R20, R20 ;  /* 0x00000014ff14723e */ /* 0x000fe200020006ff */
[----:B------:R-:W-:-:S02]  /*10be0*/  HADD2.F32 R34, -RZ, R29.H1_H1 ;  /* 0x3000001dff227230 */ /* 0x000fc40000004100 */
[C---:B------:R-:W-:Y:S01]  /*10bf0*/  FMUL.FTZ R60, R33.reuse, R48 ;  /* 0x00000030213c7220 */ /* 0x040fe20000410000 */
[----:B------:R-:W-:Y:S02]  /*10c00*/  HADD2.F32 R29, -RZ, R7.H0_H0 ;  /* 0x20000007ff1d7230 */ /* 0x000fe40000004100 */
[-C--:B------:R-:W-:Y:S01]  /*10c10*/  FMUL.FTZ R62, R33, R32.reuse ;  /* 0x00000020213e7220 */ /* 0x080fe20000410000 */
[----:B------:R-:W-:Y:S01]  /*10c20*/  HADD2.F32 R46, -RZ, R41.H1_H1 ;  /* 0x30000029ff2e7230 */ /* 0x000fe20000004100 */
[----:B------:R-:W-:Y:S01]  /*10c30*/  F2FP.SATFINITE.E4M3.F32.PACK_AB_MERGE_C R55, R56, R55, RZ ;  /* 0x000000373837723e */ /* 0x000fe200048070ff */
[----:B------:R-:W-:Y:S02]  /*10c40*/  HADD2.F32 R27, -RZ, R27.H1_H1 ;  /* 0x3000001bff1b7230 */ /* 0x000fe40000004100 */
[C---:B------:R-:W-:Y:S01]  /*10c50*/  FFMA.FTZ R60, R29.reuse, R32, -R60 ;  /* 0x000000201d3c7223 */ /* 0x040fe2000001083c */
[----:B------:R-:W-:Y:S02]  /*10c60*/  HADD2.F32 R7, -RZ, R7.H1_H1 ;  /* 0x30000007ff077230 */ /* 0x000fe40000004100 */
[----:B------:R-:W-:Y:S01]  /*10c70*/  FFMA.FTZ R62, R29, R48, R62 ;  /* 0x000000301d3e7223 */ /* 0x000fe2000001003e */
[----:B------:R-:W-:Y:S01]  /*10c80*/  F2FP.F16.E4M3.UNPACK_B R29, R21 ;  /* 0x00000015ff1d723e */ /* 0x000fe200020006ff */
[C---:B------:R-:W-:Y:S01]  /*10c90*/  FMUL.FTZ R32, R27.reuse, R46 ;  /* 0x0000002e1b207220 */ /* 0x040fe20000410000 */
[-C--:B------:R-:W-:Y:S01]  /*10ca0*/  FMUL.FTZ R27, R27, R34.reuse ;  /* 0x000000221b1b7220 */ /* 0x080fe20000410000 */
[--C-:B------:R-:W-:Y:S01]  /*10cb0*/  HADD2.F32 R21, -RZ, R20.reuse.H0_H0 ;  /* 0x20000014ff157230 */ /* 0x100fe20000004100 */
[----:B------:R-:W-:Y:S01]  /*10cc0*/  F2FP.SATFINITE.E4M3.F32.PACK_AB_MERGE_C R24, R54, R47, R55 ;  /* 0x0000002f3618723e */ /* 0x000fe20004807037 */
[C---:B------:R-:W-:Y:S01]  /*10cd0*/  FFMA.FTZ R45, R7.reuse, R34, -R32 ;  /* 0x00000022072d7223 */ /* 0x040fe20000010820 */
[----:B------:R-:W-:Y:S01]  /*10ce0*/  FFMA.FTZ R51, R7, R46, R27 ;  /* 0x0000002e07337223 */ /* 0x000fe2000001001b */
[----:B------:R-:W-:-:S02]  /*10cf0*/  HADD2.F32 R27, -RZ, R20.H1_H1 ;  /* 0x30000014ff1b7230 */ /* 0x000fc40000004100 */
[--C-:B------:R-:W-:Y:S01]  /*10d00*/  HADD2.F32 R32, -RZ, R29.reuse.H0_H0 ;  /* 0x2000001dff207230 */ /* 0x100fe20000004100 */
[----:B------:R-:W-:Y:S01]  /*10d10*/  F2FP.SATFINITE.E4M3.F32.PACK_AB_MERGE_C R45, R45, R60, RZ ;  /* 0x0000003c2d2d723e */ /* 0x000fe200048070ff */
[--C-:B------:R-:W-:Y:S01]  /*10d20*/  HADD2.F32 R7, -RZ, R6.reuse.H0_H0 ;  /* 0x20000006ff077230 */ /* 0x100fe20000004100 */
[----:B------:R-:W-:Y:S01]  /*10d30*/  F2FP.SATFINITE.E4M3.F32.PACK_AB_MERGE_C R51, R51, R62, RZ ;  /* 0x0000003e3333723e */ /* 0x000fe200048070ff */
[----:B------:R-:W-:Y:S02]  /*10d40*/  HADD2.F32 R29, -RZ, R29.H1_H1 ;  /* 0x3000001dff1d7230 */ /* 0x000fe40000004100 */
[----:B------:R-:W-:Y:S02]  /*10d50*/  HADD2.F32 R20, -RZ, R6.H1_H1 ;  /* 0x30000006ff147230 */ /* 0x000fe40000004100 */
[C---:B------:R-:W-:Y:S01]  /*10d60*/  FMUL.FTZ R33, R7.reuse, R32 ;  /* 0x0000002007217220 */ /* 0x040fe20000410000 */
[--C-:B------:R-:W-:Y:S02]  /*10d70*/  HADD2.F32 R6, -RZ, R4.reuse.H0_H0 ;  /* 0x20000004ff067230 */ /* 0x100fe40000004100 */
[----:B------:R-:W-:Y:S01]  /*10d80*/  FMUL.FTZ R7, R7, R21 ;  /* 0x0000001507077220 */ /* 0x000fe20000410000 */
[----:B------:R-:W-:-:S02]  /*10d90*/  HADD2.F32 R4, -RZ, R4.H1_H1 ;  /* 0x30000004ff047230 */ /* 0x000fc40000004100 */
[C---:B------:R-:W-:Y:S01]  /*10da0*/  FMUL.FTZ R41, R20.reuse, R29 ;  /* 0x0000001d14297220 */ /* 0x040fe20000410000 */
[----:B------:R-:W-:Y:S01]  /*10db0*/  FMUL.FTZ R20, R20, R27 ;  /* 0x0000001b14147220 */ /* 0x000fe20000410000 */
[C---:B------:R-:W-:Y:S01]  /*10dc0*/  FFMA.FTZ R33, R6.reuse, R21, -R33 ;  /* 0x0000001506217223 */ /* 0x040fe20000010821 */
[----:B------:R-:W-:Y:S01]  /*10dd0*/  FFMA.FTZ R32, R6, R32, R7 ;  /* 0x0000002006207223 */ /* 0x000fe20000010007 */
[C---:B------:R-:W-:Y:S01]  /*10de0*/  FFMA.FTZ R6, R4.reuse, R27, -R41 ;  /* 0x0000001b04067223 */ /* 0x040fe20000010829 */
[----:B------:R-:W-:Y:S01]  /*10df0*/  FFMA.FTZ R29, R4, R29, R20 ;  /* 0x0000001d041d7223 */ /* 0x000fe20000010014 */
[----:B------:R-:W-:Y:S02]  /*10e00*/  F2FP.SATFINITE.E4M3.F32.PACK_AB_MERGE_C R7, R64, R43, RZ ;  /* 0x0000002b4007723e */ /* 0x000fe400048070ff */
[----:B------:R-:W-:Y:S02]  /*10e10*/  F2FP.SATFINITE.E4M3.F32.PACK_AB_MERGE_C R4, R57, R58, RZ ;  /* 0x0000003a3904723e */ /* 0x000fe400048070ff */
[----:B------:R-:W-:-:S02]  /*10e20*/  F2FP.SATFINITE.E4M3.F32.PACK_AB_MERGE_C R27, R59, R44, RZ ;  /* 0x0000002c3b1b723e */ /* 0x000fc400048070ff */
[----:B------:R-:W-:Y:S02]  /*10e30*/  F2FP.SATFINITE.E4M3.F32.PACK_AB_MERGE_C R7, R39, R38, R7 ;  /* 0x000000262707723e */ /* 0x000fe40004807007 */
[----:B------:R-:W-:Y:S02]  /*10e40*/  F2FP.SATFINITE.E4M3.F32.PACK_AB_MERGE_C R4, R50, R49, R4 ;  /* 0x000000313204723e */ /* 0x000fe40004807004 */
[----:B------:R-:W-:Y:S02]  /*10e50*/  F2FP.SATFINITE.E4M3.F32.PACK_AB_MERGE_C R6, R6, R33, R45 ;  /* 0x000000210606723e */ /* 0x000fe4000480702d */
[----:B------:R-:W-:Y:S02]  /*10e60*/  F2FP.SATFINITE.E4M3.F32.PACK_AB_MERGE_C R27, R42, R37, R27 ;  /* 0x000000252a1b723e */ /* 0x000fe4000480701b */
[----:B------:R-:W-:Y:S01]  /*10e70*/  F2FP.SATFINITE.E4M3.F32.PACK_AB_MERGE_C R26, R29, R32, R51 ;  /* 0x000000201d1a723e */ /* 0x000fe20004807033 */
[----:B------:R3:W-:Y:S04]  /*10e80*/  STS.128 [R61+0x18000], R4 ;  /* 0x018000043d007388 */ /* 0x0007e80000000c00 */
[----:B------:R3:W-:Y:S02]  /*10e90*/  STS.128 [R28+0x18000], R24 ;  /* 0x018000181c007388 */ /* 0x0007e40000000c00 */
.L_x_1543:
[----:B------:R-:W-:Y:S05]  /*10ea0*/  BSYNC B1 ;  /* 0x0000000000017941 */ /* 0x000fea0003800000 */
.L_x_1542:
[----:B------:R-:W-:Y:S05]  /*10eb0*/  @P0 BRA `(.L_x_1527) ;  /* 0x0000000c00f80947 */ /* 0x000fea0003800000 */
[----:B------:R-:W4:Y:S01]  /*10ec0*/  LDL R47, [R1+0x98] ;  /* 0x00009800012f7983 */ /* 0x000f220000100800 */
[----:B--23-5:R-:W-:Y:S01]  /*10ed0*/  SHF.R.S32.HI R5, RZ, 0x1f, R0 ;  /* 0x0000001fff057819 */ /* 0x02cfe20000011400 */
[----:B------:R-:W-:Y:S01]  /*10ee0*/  IMAD.SHL.U32 R4, R0, 0x80, RZ ;  /* 0x0000008000047824 */ /* 0x000fe200078e00ff */
[----:B------:R-:W-:Y:S02]  /*10ef0*/  LEA.HI R52, R52, R3, RZ, 0x1c ;  /* 0x0000000334347211 */ /* 0x000fe400078fe0ff */
[----:B-1----:R-:W-:Y:S02]  /*10f00*/  LEA.HI R26, R5, R0, RZ, 0x3 ;  /* 0x00000000051a7211 */ /* 0x002fe400078f18ff */
[----:B------:R-:W-:Y:S02]  /*10f10*/  SHF.R.S32.HI R21, RZ, 0x1f, R52 ;  /* 0x0000001fff157819 */ /* 0x000fe40000011434 */
[----:B------:R-:W-:Y:S01]  /*10f20*/  SHF.R.U32.HI R0, RZ, 0x8, R12 ;  /* 0x00000008ff007819 */ /* 0x000fe2000001160c */
[----:B------:R-:W-:Y:S01]  /*10f30*/  IMAD.SHL.U32 R26, R26, 0x80, RZ ;  /* 0x000000801a1a7824 */ /* 0x000fe200078e00ff */
[----:B------:R-:W-:-:S02]  /*10f40*/  LOP3.LUT R27, R4, 0x380, RZ, 0xc0, !PT ;  /* 0x00000380041b7812 */ /* 0x000fc400078ec0ff */
[----:B0-----:R-:W-:Y:S01]  /*10f50*/  LEA.HI R25, R21, R52, RZ, 0x3 ;  /* 0x0000003415197211 */ /* 0x001fe200078f18ff */
[----:B------:R-:W-:Y:S01]  /*10f60*/  IMAD.SHL.U32 R52, R52, 0x10, RZ ;  /* 0x0000001034347824 */ /* 0x000fe200078e00ff */
[----:B------:R-:W-:Y:S02]  /*10f70*/  LOP3.LUT R3, R12, 0xff, RZ, 0xc0, !PT ;  /* 0x000000ff0c037812 */ /* 0x000fe400078ec0ff */
[----:B------:R-:W-:Y:S01]  /*10f80*/  LOP3.LUT R4, R0, 0xff, RZ, 0xc0, !PT ;  /* 0x000000ff00047812 */ /* 0x000fe200078ec0ff */
[----:B------:R-:W-:Y:S01]  /*10f90*/  IMAD.SHL.U32 R25, R25, 0x800, RZ ;  /* 0x0000080019197824 */ /* 0x000fe200078e00ff */
[----:B------:R-:W-:Y:S02]  /*10fa0*/  LOP3.LUT R0, R27, 0x70, R52, 0xf8, !PT ;  /* 0x000000701b007812 */ /* 0x000fe400078ef834 */
[----:B------:R-:W-:Y:S02]  /*10fb0*/  PRMT R21, R4, 0x7604, R3 ;  /* 0x0000760404157816 */ /* 0x000fe40000000003 */
[----:B------:R-:W-:-:S02]  /*10fc0*/  SHF.R.U32.HI R4, RZ, 0x8, R15 ;  /* 0x00000008ff047819 */ /* 0x000fc4000001160f */
[----:B------:R-:W-:Y:S02]  /*10fd0*/  SHF.R.U32.HI R27, RZ, 0x3, R27 ;  /* 0x00000003ff1b7819 */ /* 0x000fe4000001161b */
[----:B------:R-:W-:Y:S02]  /*10fe0*/  SHF.R.U32.HI R6, RZ, 0x8, R13 ;  /* 0x00000008ff067819 */ /* 0x000fe4000001160d */
[----:B------:R-:W-:Y:S02]  /*10ff0*/  SHF.R.U32.HI R20, RZ, 0x8, R14 ;  /* 0x00000008ff147819 */ /* 0x000fe4000001160e */
[----:B------:R-:W-:Y:S02]  /*11000*/  LOP3.LUT R3, R15, 0xff, RZ, 0xc0, !PT ;  /* 0x000000ff0f037812 */ /* 0x000fe400078ec0ff */
[----:B------:R-:W-:Y:S02]  /*11010*/  LOP3.LUT R4, R4, 0xff, RZ, 0xc0, !PT ;  /* 0x000000ff04047812 */ /* 0x000fe400078ec0ff */
[----:B------:R-:W-:-:S02]  /*11020*/  LOP3.LUT R0, R0, R27, RZ, 0x3c, !PT ;  /* 0x0000001b00007212 */ /* 0x000fc400078e3cff */
[----:B------:R-:W-:Y:S02]  /*11030*/  LOP3.LUT R26, R26, 0xfffffc00, RZ, 0xc0, !PT ;  /* 0xfffffc001a1a7812 */ /* 0x000fe400078ec0ff */
[----:B------:R-:W-:Y:S02]  /*11040*/  LOP3.LUT R25, R25, 0xffffc000, RZ, 0xc0, !PT ;  /* 0xffffc00019197812 */ /* 0x000fe400078ec0ff */
[----:B------:R-:W-:Y:S02]  /*11050*/  LOP3.LUT R5, R13, 0xff, RZ, 0xc0, !PT ;  /* 0x000000ff0d057812 */ /* 0x000fe400078ec0ff */
[----:B------:R-:W-:Y:S02]  /*11060*/  LOP3.LUT R7, R14, 0xff, RZ, 0xc0, !PT ;  /* 0x000000ff0e077812 */ /* 0x000fe400078ec0ff */
[----:B------:R-:W-:Y:S02]  /*11070*/  LOP3.LUT R6, R6, 0xff, RZ, 0xc0, !PT ;  /* 0x000000ff06067812 */ /* 0x000fe400078ec0ff */
[----:B------:R-:W-:-:S02]  /*11080*/  LOP3.LUT R24, R20, 0xff, RZ, 0xc0, !PT ;  /* 0x000000ff14187812 */ /* 0x000fc400078ec0ff */
[----:B------:R-:W-:Y:S02]  /*11090*/  PRMT R28, R4, 0x7604, R3 ;  /* 0x00007604041c7816 */ /* 0x000fe40000000003 */
[----:B------:R-:W-:Y:S02]  /*110a0*/  IADD3 R3, R0, R25, R26 ;  /* 0x0000001900037210 */ /* 0x000fe40007ffe01a */
[----:B------:R-:W-:Y:S02]  /*110b0*/  PRMT R20, R6, 0x7604, R5 ;  /* 0x0000760406147816 */ /* 0x000fe40000000005 */
[----:B------:R-:W-:Y:S01]  /*110c0*/  PRMT R29, R24, 0x7604, R7 ;  /* 0x00007604181d7816 */ /* 0x000fe20000000007 */
[----:B------:R-:W-:Y:S01]  /*110d0*/  IMAD.IADD R0, R16, 0x1, R3 ;  /* 0x0000000110007824 */ /* 0x000fe200078e0203 */
[----:B------:R-:W-:Y:S02]  /*110e0*/  SHF.R.U32.HI R6, RZ, 0x8, R8 ;  /* 0x00000008ff067819 */ /* 0x000fe40000011608 */
[----:B------:R-:W-:-:S02]  /*110f0*/  SHF.R.U32.HI R24, RZ, 0x8, R9 ;  /* 0x00000008ff187819 */ /* 0x000fc40000011609 */
[----:B------:R-:W-:Y:S02]  /*11100*/  LOP3.LUT R5, R8, 0xff, RZ, 0xc0, !PT ;  /* 0x000000ff08057812 */ /* 0x000fe400078ec0ff */
[----:B------:R-:W-:Y:S02]  /*11110*/  LOP3.LUT R6, R6, 0xff, RZ, 0xc0, !PT ;  /* 0x000000ff06067812 */ /* 0x000fe400078ec0ff */
[----:B------:R-:W-:Y:S02]  /*11120*/  LOP3.LUT R3, R24, 0xff, RZ, 0xc0, !PT ;  /* 0x000000ff18037812 */ /* 0x000fe400078ec0ff */
[----:B------:R-:W0:Y:S01]  /*11130*/  LDS.128 R24, [R0+0x18000] ;  /* 0x0180000000187984 */ /* 0x000e220000000c00 */
[----:B------:R-:W-:Y:S02]  /*11140*/  PRMT R33, R6, 0x7604, R5 ;  /* 0x0000760406217816 */ /* 0x000fe40000000005 */
[----:B------:R-:W-:Y:S02]  /*11150*/  SHF.R.U32.HI R35, RZ, 0x8, R11 ;  /* 0x00000008ff237819 */ /* 0x000fe4000001160b */
[----:B------:R-:W-:-:S02]  /*11160*/  LOP3.LUT R34, R11, 0xff, RZ, 0xc0, !PT ;  /* 0x000000ff0b227812 */ /* 0x000fc400078ec0ff */
[----:B------:R-:W-:Y:S02]  /*11170*/  LOP3.LUT R35, R35, 0xff, RZ, 0xc0, !PT ;  /* 0x000000ff23237812 */ /* 0x000fe400078ec0ff */
[----:B------:R-:W-:Y:S02]  /*11180*/  LOP3.LUT R30, R9, 0xff, RZ, 0xc0, !PT ;  /* 0x000000ff091e7812 */ /* 0x000fe400078ec0ff */
[----:B------:R-:W-:Y:S02]  /*11190*/  SHF.R.U32.HI R32, RZ, 0x8, R10 ;  /* 0x00000008ff207819 */ /* 0x000fe4000001160a */
[----:B------:R-:W-:Y:S02]  /*111a0*/  PRMT R34, R35, 0x7604, R34 ;  /* 0x0000760423227816 */ /* 0x000fe40000000022 */
[----:B------:R-:W-:Y:S02]  /*111b0*/  PRMT R30, R3, 0x7604, R30 ;  /* 0x00007604031e7816 */ /* 0x000fe4000000001e */
[----:B------:R-:W-:-:S02]  /*111c0*/  SHF.R.U32.HI R35, RZ, 0x10, R9 ;  /* 0x00000010ff237819 */ /* 0x000fc40000011609 */
[----:B------:R-:W-:Y:S02]  /*111d0*/  SHF.R.U32.HI R3, RZ, 0x10, R13 ;  /* 0x00000010ff037819 */ /* 0x000fe4000001160d */
[----:B------:R-:W-:Y:S01]  /*111e0*/  LOP3.LUT R31, R10, 0xff, RZ, 0xc0, !PT ;  /* 0x000000ff0a1f7812 */ /* 0x000fe200078ec0ff */
[----:B------:R-:W-:Y:S01]  /*111f0*/  IMAD.U32 R35, R35, 0x10000, RZ ;  /* 0x0001000023237824 */ /* 0x000fe200078e00ff */
[----:B------:R-:W-:Y:S01]  /*11200*/  LOP3.LUT R32, R32, 0xff, RZ, 0xc0, !PT ;  /* 0x000000ff20207812 */ /* 0x000fe200078ec0ff */
[----:B------:R-:W-:Y:S01]  /*11210*/  IMAD.U32 R3, R3, 0x10000, RZ ;  /* 0x0001000003037824 */ /* 0x000fe200078e00ff */
[----:B------:R-:W-:Y:S02]  /*11220*/  SHF.R.U32.HI R39, RZ, 0x10, R11 ;  /* 0x00000010ff277819 */ /* 0x000fe4000001160b */
[----:B------:R-:W-:Y:S02]  /*11230*/  PRMT R37, R32, 0x7604, R31 ;  /* 0x0000760420257816 */ /* 0x000fe4000000001f */
        /* <DEDUP_REMOVED lines=17> */
[----:B0-----:R-:W-:Y:S02]  /*11350*/  F2FP.F16.E4M3.UNPACK_B R11, R25 ;  /* 0x00000019ff0b723e */ /* 0x001fe400020006ff */
[----:B------:R-:W-:Y:S01]  /*11360*/  F2FP.F16.E4M3.UNPACK_B R14, R13 ;  /* 0x0000000dff0e723e */ /* 0x000fe200020006ff */
[--C-:B------:R-:W-:Y:S01]  /*11370*/  HADD2.F32 R40, -RZ, R38.reuse.H0_H0 ;  /* 0x20000026ff287230 */ /* 0x100fe20000004100 */
[----:B------:R-:W-:Y:S01]  /*11380*/  LOP3.LUT R28, R33, 0xff000000, R8, 0xf8, !PT ;  /* 0xff000000211c7812 */ /* 0x000fe200078ef808 */
[----:B------:R-:W-:Y:S01]  /*11390*/  HADD2.F32 R38, -RZ, R38.H1_H1 ;  /* 0x30000026ff267230 */ /* 0x000fe20000004100 */
[----:B------:R-:W-:Y:S01]  /*113a0*/  LOP3.LUT R37, R31, 0xff000000, R15, 0xf8, !PT ;  /* 0xff0000001f257812 */ /* 0x000fe200078ef80f */
[----:B------:R-:W-:Y:S01]  /*113b0*/  HADD2.F32 R20, -RZ, R14.H0_H0 ;  /* 0x2000000eff147230 */ /* 0x000fe20000004100 */
[----:B------:R-:W-:-:S02]  /*113c0*/  LOP3.LUT R8, R21, 0xff000000, R10, 0xf8, !PT ;  /* 0xff00000015087812 */ /* 0x000fc400078ef80a */
[-C--:B------:R-:W-:Y:S02]  /*113d0*/  F2FP.F16.E4M3.UNPACK_B R33, R27.reuse ;  /* 0x0000001bff21723e */ /* 0x080fe400020006ff */
[----:B------:R-:W-:Y:S02]  /*113e0*/  F2FP.F16.E4M3.UNPACK_B R35, R27.H1 ;  /* 0x0000001bff23723e */ /* 0x000fe400030006ff */
[-C--:B------:R-:W-:Y:S02]  /*113f0*/  F2FP.F16.E4M3.UNPACK_B R27, R24.reuse ;  /* 0x00000018ff1b723e */ /* 0x080fe400020006ff */
[----:B------:R-:W-:Y:S02]  /*11400*/  F2FP.F16.E4M3.UNPACK_B R34, R24.H1 ;  /* 0x00000018ff22723e */ /* 0x000fe400030006ff */
[----:B------:R-:W-:Y:S01]  /*11410*/  F2FP.F16.E4M3.UNPACK_B R25, R25.H1 ;  /* 0x00000019ff19723e */ /* 0x000fe200030006ff */
[----:B----4-:R-:W0:Y:S02]  /*11420*/  LDS.128 R4, [R47+0x18000] ;  /* 0x018000002f047984 */ /* 0x010e240000000c00 */
[----:B0-----:R-:W-:-:S02]  /*11430*/  F2FP.F16.E4M3.UNPACK_B R10, R5 ;  /* 0x00000005ff0a723e */ /* 0x001fc400020006ff */
[----:B------:R-:W-:Y:S01]  /*11440*/  F2FP.F16.E4M3.UNPACK_B R15, R5.H1 ;  /* 0x00000005ff0f723e */ /* 0x000fe200030006ff */
[--C-:B------:R-:W-:Y:S01]  /*11450*/  HADD2.F32 R5, -RZ, R11.reuse.H0_H0 ;  /* 0x2000000bff057230 */ /* 0x100fe20000004100 */
[-C--:B------:R-:W-:Y:S01]  /*11460*/  F2FP.F16.E4M3.UNPACK_B R30, R7.reuse ;  /* 0x00000007ff1e723e */ /* 0x080fe200020006ff */
[----:B------:R-:W-:Y:S01]  /*11470*/  HADD2.F32 R9, -RZ, R10.H0_H0 ;  /* 0x2000000aff097230 */ /* 0x000fe20000004100 */
[----:B------:R-:W-:Y:S01]  /*11480*/  F2FP.F16.E4M3.UNPACK_B R31, R7.H1 ;  /* 0x00000007ff1f723e */ /* 0x000fe200030006ff */
[----:B------:R-:W-:Y:S02]  /*11490*/  HADD2.F32 R11, -RZ, R11.H1_H1 ;  /* 0x3000000bff0b7230 */ /* 0x000fe40000004100 */
[C---:B------:R-:W-:Y:S01]  /*114a0*/  FMUL.FTZ R24, R5.reuse, R40 ;  /* 0x0000002805187220 */ /* 0x040fe20000410000 */
[----:B------:R-:W-:Y:S01]  /*114b0*/  FMUL.FTZ R39, R5, R20 ;  /* 0x0000001405277220 */ /* 0x000fe20000410000 */
[----:B------:R-:W-:Y:S02]  /*114c0*/  F2FP.F16.E4M3.UNPACK_B R29, R4.H1 ;  /* 0x00000004ff1d723e */ /* 0x000fe400030006ff */
[C---:B------:R-:W-:Y:S01]  /*114d0*/  FFMA.FTZ R5, R9.reuse, R20, -R24 ;  /* 0x0000001409057223 */ /* 0x040fe20000010818 */
[----:B------:R-:W-:Y:S01]  /*114e0*/  FFMA.FTZ R9, R9, R40, R39 ;  /* 0x0000002809097223 */ /* 0x000fe20000010027 */
[----:B------:R-:W-:Y:S01]  /*114f0*/  F2FP.F16.E4M3.UNPACK_B R39, R32.H1 ;  /* 0x00000020ff27723e */ /* 0x000fe200030006ff */
[----:B------:R-:W-:Y:S01]  /*11500*/  HADD2.F32 R24, -RZ, R14.H1_H1 ;  /* 0x3000000eff187230 */ /* 0x000fe20000004100 */
[----:B------:R-:W-:Y:S01]  /*11510*/  F2FP.F16.E4M3.UNPACK_B R20, R13.H1 ;  /* 0x0000000dff14723e */ /* 0x000fe200030006ff */
[----:B------:R-:W-:-:S02]  /*11520*/  HADD2.F32 R14, -RZ, R10.H1_H1 ;  /* 0x3000000aff0e7230 */ /* 0x000fc40000004100 */
[C---:B------:R-:W-:Y:S01]  /*11530*/  FMUL.FTZ R43, R11.reuse, R38 ;  /* 0x000000260b2b7220 */ /* 0x040fe20000410000 */
[----:B------:R-:W-:Y:S02]  /*11540*/  HADD2.F32 R40, -RZ, R39.H0_H0 ;  /* 0x20000027ff287230 */ /* 0x000fe40000004100 */
[----:B------:R-:W-:Y:S01]  /*11550*/  FMUL.FTZ R11, R11, R24 ;  /* 0x000000180b0b7220 */ /* 0x000fe20000410000 */
[----:B------:R-:W-:Y:S01]  /*11560*/  HADD2.F32 R10, -RZ, R25.H0_H0 ;  /* 0x20000019ff0a7230 */ /* 0x000fe20000004100 */
[----:B------:R-:W-:Y:S01]  /*11570*/  F2FP.F16.E4M3.UNPACK_B R21, R4 ;  /* 0x00000004ff15723e */ /* 0x000fe200020006ff */
[----:B------:R-:W-:Y:S01]  /*11580*/  HADD2.F32 R32, -RZ, R20.H0_H0 ;  /* 0x20000014ff207230 */ /* 0x000fe20000004100 */
[----:B------:R-:W-:Y:S01]  /*11590*/  F2FP.F16.E4M3.UNPACK_B R4, R6 ;  /* 0x00000006ff04723e */ /* 0x000fe200020006ff */
[--C-:B------:R-:W-:Y:S02]  /*115a0*/  HADD2.F32 R13, -RZ, R15.reuse.H0_H0 ;  /* 0x2000000fff0d7230 */ /* 0x100fe40000004100 */
        /* <DEDUP_REMOVED lines=9> */
[----:B------:R-:W-:Y:S01]  /*11640*/  HADD2.F32 R32, -RZ, R20.H1_H1 ;  /* 0x30000014ff207230 */ /* 0x000fe20000004100 */
[----:B------:R-:W-:Y:S01]  /*11650*/  F2FP.F16.E4M3.UNPACK_B R41, R41.H1 ;  /* 0x00000029ff29723e */ /* 0x000fe200030006ff */
[----:B------:R-:W-:Y:S01]  /*11660*/  HADD2.F32 R40, -RZ, R39.H1_H1 ;  /* 0x30000027ff287230 */ /* 0x000fe20000004100 */
[----:B------:R-:W-:Y:S01]  /*11670*/  F2FP.F16.E4M3.UNPACK_B R7, R6.H1 ;  /* 0x00000006ff07723e */ /* 0x000fe200030006ff */
[----:B------:R-:W-:Y:S01]  /*11680*/  HADD2.F32 R20, -RZ, R25.H1_H1 ;  /* 0x30000019ff147230 */ /* 0x000fe20000004100 */
[-C--:B------:R-:W-:Y:S01]  /*11690*/  F2FP.F16.E4M3.UNPACK_B R6, R26.reuse ;  /* 0x0000001aff06723e */ /* 0x080fe200020006ff */
[----:B------:R-:W-:Y:S01]  /*116a0*/  HADD2.F32 R43, -RZ, R42.H0_H0 ;  /* 0x2000002aff2b7230 */ /* 0x000fe20000004100 */
[----:B------:R-:W-:Y:S01]  /*116b0*/  F2FP.F16.E4M3.UNPACK_B R26, R26.H1 ;  /* 0x0000001aff1a723e */ /* 0x000fe200030006ff */
[----:B------:R-:W-:-:S02]  /*116c0*/  HADD2.F32 R24, -RZ, R33.H0_H0 ;  /* 0x20000021ff187230 */ /* 0x000fc40000004100 */
[C---:B------:R-:W-:Y:S01]  /*116d0*/  FMUL.FTZ R44, R20.reuse, R40 ;  /* 0x00000028142c7220 */ /* 0x040fe20000410000 */
[----:B------:R-:W-:Y:S02]  /*116e0*/  HADD2.F32 R39, -RZ, R38.H0_H0 ;  /* 0x20000026ff277230 */ /* 0x000fe40000004100 */
[-C--:B------:R-:W-:Y:S01]  /*116f0*/  FMUL.FTZ R45, R20, R32.reuse ;  /* 0x00000020142d7220 */ /* 0x080fe20000410000 */
[----:B------:R-:W-:Y:S02]  /*11700*/  HADD2.F32 R25, -RZ, R30.H0_H0 ;  /* 0x2000001eff197230 */ /* 0x000fe40000004100 */
[C---:B------:R-:W-:Y:S01]  /*11710*/  FMUL.FTZ R46, R24.reuse, R43 ;  /* 0x0000002b182e7220 */ /* 0x040fe20000410000 */
[C---:B------:R-:W-:Y:S01]  /*11720*/  FFMA.FTZ R20, R15.reuse, R32, -R44 ;  /* 0x000000200f147223 */ /* 0x040fe2000001082c */
[-C--:B------:R-:W-:Y:S01]  /*11730*/  FMUL.FTZ R48, R24, R39.reuse ;  /* 0x0000002718307220 */ /* 0x080fe20000410000 */
[----:B------:R-:W-:Y:S01]  /*11740*/  FFMA.FTZ R24, R15, R40, R45 ;  /* 0x000000280f187223 */ /* 0x000fe2000001002d */
[C---:B------:R-:W-:Y:S01]  /*11750*/  FFMA.FTZ R15, R25.reuse, R39, -R46 ;  /* 0x00000027190f7223 */ /* 0x040fe2000001082e */
[----:B------:R-:W-:Y:S01]  /*11760*/  HADD2.F32 R39, -RZ, R38.H1_H1 ;  /* 0x30000026ff277230 */ /* 0x000fe20000004100 */
[----:B------:R-:W-:Y:S01]  /*11770*/  F2FP.F16.E4M3.UNPACK_B R38, R37.H1 ;  /* 0x00000025ff26723e */ /* 0x000fe200030006ff */
[----:B------:R-:W-:Y:S01]  /*11780*/  FFMA.FTZ R25, R25, R43, R48 ;  /* 0x0000002b19197223 */ /* 0x000fe20000010030 */
[----:B------:R-:W-:Y:S01]  /*11790*/  HADD2.F32 R43, -RZ, R42.H1_H1 ;  /* 0x3000002aff2b7230 */ /* 0x000fe20000004100 */
[----:B------:R-:W-:Y:S01]  /*117a0*/  F2FP.SATFINITE.E4M3.F32.PACK_AB_MERGE_C R11, R20, R11, RZ ;  /* 0x0000000b140b723e */ /* 0x000fe200048070ff */
[----:B------:R-:W-:Y:S01]  /*117b0*/  HADD2.F32 R32, -RZ, R30.H1_H1 ;  /* 0x3000001eff207230 */ /* 0x000fe20000004100 */
[----:B------:R-:W-:Y:S01]  /*117c0*/  F2FP.SATFINITE.E4M3.F32.PACK_AB_MERGE_C R13, R24, R13, RZ ;  /* 0x0000000d180d723e */ /* 0x000fe200048070ff */
[----:B------:R-:W-:Y:S01]  /*117d0*/  HADD2.F32 R30, -RZ, R33.H1_H1 ;  /* 0x30000021ff1e7230 */ /* 0x000fe20000004100 */
[----:B------:R-:W-:Y:S01]  /*117e0*/  F2FP.SATFINITE.E4M3.F32.PACK_AB_MERGE_C R5, R10, R5, R11 ;  /* 0x000000050a05723e */ /* 0x000fe2000480700b */
[----:B------:R-:W-:Y:S01]  /*117f0*/  HADD2.F32 R42, -RZ, R41.H0_H0 ;  /* 0x20000029ff2a7230 */ /* 0x000fe20000004100 */
[----:B------:R-:W-:Y:S01]  /*11800*/  F2FP.SATFINITE.E4M3.F32.PACK_AB_MERGE_C R9, R14, R9, R13 ;  /* 0x000000090e09723e */ /* 0x000fe2000480700d */
[----:B------:R-:W-:-:S02]  /*11810*/  HADD2.F32 R37, -RZ, R35.H0_H0 ;  /* 0x20000023ff257230 */ /* 0x000fc40000004100 */
[C---:B------:R-:W-:Y:S01]  /*11820*/  FMUL.FTZ R45, R30.reuse, R43 ;  /* 0x0000002b1e2d7220 */ /* 0x040fe20000410000 */
[--C-:B------:R-:W-:Y:S02]  /*11830*/  HADD2.F32 R40, -RZ, R38.reuse.H0_H0 ;  /* 0x20000026ff287230 */ /* 0x100fe40000004100 */
[-C--:B------:R-:W-:Y:S01]  /*11840*/  FMUL.FTZ R44, R30, R39.reuse ;  /* 0x000000271e2c7220 */ /* 0x080fe20000410000 */
[----:B------:R-:W-:Y:S02]  /*11850*/  HADD2.F32 R33, -RZ, R31.H0_H0 ;  /* 0x2000001fff217230 */ /* 0x000fe40000004100 */
[C---:B------:R-:W-:Y:S01]  /*11860*/  FMUL.FTZ R46, R37.reuse, R42 ;  /* 0x0000002a252e7220 */ /* 0x040fe20000410000 */
[C---:B------:R-:W-:Y:S01]  /*11870*/  FFMA.FTZ R30, R32.reuse, R39, -R45 ;  /* 0x00000027201e7223 */ /* 0x040fe2000001082d */
[----:B------:R-:W-:Y:S01]  /*11880*/  FMUL.FTZ R37, R37, R40 ;  /* 0x0000002825257220 */ /* 0x000fe20000410000 */
[----:B------:R-:W-:Y:S01]  /*11890*/  F2FP.F16.E4M3.UNPACK_B R39, R28.H1 ;  /* 0x0000001cff27723e */ /* 0x000fe200030006ff */
[----:B------:R-:W-:Y:S01]  /*118a0*/  FFMA.FTZ R32, R32, R43, R44 ;  /* 0x0000002b20207223 */ /* 0x000fe2000001002c */
[C---:B------:R-:W-:Y:S01]  /*118b0*/  FFMA.FTZ R43, R33.reuse, R40, -R46 ;  /* 0x00000028212b7223 */ /* 0x040fe2000001082e */
[----:B------:R-:W-:Y:S01]  /*118c0*/  FFMA.FTZ R45, R33, R42, R37 ;  /* 0x0000002a212d7223 */ /* 0x000fe20000010025 */
[----:B------:R-:W-:Y:S01]  /*118d0*/  HADD2.F32 R42, -RZ, R38.H1_H1 ;  /* 0x30000026ff2a7230 */ /* 0x000fe20000004100 */
[----:B------:R-:W-:Y:S01]  /*118e0*/  F2FP.F16.E4M3.UNPACK_B R38, R12.H1 ;  /* 0x0000000cff26723e */ /* 0x000fe200030006ff */
[----:B------:R-:W-:-:S02]  /*118f0*/  HADD2.F32 R37, -RZ, R35.H1_H1 ;  /* 0x30000023ff257230 */ /* 0x000fc40000004100 */
[----:B------:R-:W-:Y:S02]  /*11900*/  HADD2.F32 R44, -RZ, R39.H0_H0 ;  /* 0x20000027ff2c7230 */ /* 0x000fe40000004100 */
[----:B------:R-:W-:Y:S02]  /*11910*/  HADD2.F32 R35, -RZ, R34.H0_H0 ;  /* 0x20000022ff237230 */ /* 0x000fe40000004100 */
[----:B------:R-:W-:Y:S02]  /*11920*/  HADD2.F32 R40, -RZ, R38.H0_H0 ;  /* 0x20000026ff287230 */ /* 0x000fe40000004100 */
[----:B------:R-:W-:Y:S02]  /*11930*/  HADD2.F32 R46, -RZ, R41.H1_H1 ;  /* 0x30000029ff2e7230 */ /* 0x000fe40000004100 */
[C---:B------:R-:W-:Y:S01]  /*11940*/  FMUL.FTZ R48, R35.reuse, R44 ;  /* 0x0000002c23307220 */ /* 0x040fe20000410000 */
[----:B------:R-:W-:Y:S02]  /*11950*/  HADD2.F32 R33, -RZ, R31.H1_H1 ;  /* 0x3000001fff217230 */ /* 0x000fe40000004100 */
[----:B------:R-:W-:Y:S01]  /*11960*/  FMUL.FTZ R35, R35, R40 ;  /* 0x0000002823237220 */ /* 0x000fe20000410000 */
[----:B------:R-:W-:-:S02]  /*11970*/  HADD2.F32 R31, -RZ, R29.H0_H0 ;  /* 0x2000001dff1f7230 */ /* 0x000fc40000004100 */
[C---:B------:R-:W-:Y:S01]  /*11980*/  FMUL.FTZ R50, R37.reuse, R46 ;  /* 0x0000002e25327220 */ /* 0x040fe20000410000 */
[----:B------:R-:W-:Y:S02]  /*11990*/  HADD2.F32 R39, -RZ, R39.H1_H1 ;  /* 0x30000027ff277230 */ /* 0x000fe40000004100 */
[----:B------:R-:W-:Y:S01]  /*119a0*/  FMUL.FTZ R37, R37, R42 ;  /* 0x0000002a25257220 */ /* 0x000fe20000410000 */
[----:B------:R-:W-:Y:S02]  /*119b0*/  HADD2.F32 R34, -RZ, R34.H1_H1 ;  /* 0x30000022ff227230 */ /* 0x000fe40000004100 */
[C---:B------:R-:W-:Y:S01]  /*119c0*/  FFMA.FTZ R48, R31.reuse, R40, -R48 ;  /* 0x000000281f307223 */ /* 0x040fe20000010830 */
[----:B------:R-:W-:Y:S02]  /*119d0*/  HADD2.F32 R38, -RZ, R38.H1_H1 ;  /* 0x30000026ff267230 */ /* 0x000fe40000004100 */
[----:B------:R-:W-:Y:S01]  /*119e0*/  FFMA.FTZ R44, R31, R44, R35 ;  /* 0x0000002c1f2c7223 */ /* 0x000fe20000010023 */
[----:B------:R-:W-:Y:S01]  /*119f0*/  F2FP.F16.E4M3.UNPACK_B R31, R12 ;  /* 0x0000000cff1f723e */ /* 0x000fe200020006ff */
[C---:B------:R-:W-:Y:S01]  /*11a00*/  FFMA.FTZ R50, R33.reuse, R42, -R50 ;  /* 0x0000002a21327223 */ /* 0x040fe20000010832 */
[----:B------:R-:W-:Y:S01]  /*11a10*/  FFMA.FTZ R46, R33, R46, R37 ;  /* 0x0000002e212e7223 */ /* 0x000fe20000010025 */
[----:B------:R-:W-:-:S02]  /*11a20*/  HADD2.F32 R29, -RZ, R29.H1_H1 ;  /* 0x3000001dff1d7230 */ /* 0x000fc40000004100 */
[CC--:B------:R-:W-:Y:S01]  /*11a30*/  FMUL.FTZ R12, R34.reuse, R39.reuse ;  /* 0x00000027220c7220 */ /* 0x0c0fe20000410000 */
[----:B------:R-:W-:Y:S01]  /*11a40*/  F2FP.F16.E4M3.UNPACK_B R33, R28 ;  /* 0x0000001cff21723e */ /* 0x000fe200020006ff */
[-C--:B------:R-:W-:Y:S01]  /*11a50*/  FMUL.FTZ R34, R34, R38.reuse ;  /* 0x0000002622227220 */ /* 0x080fe20000410000 */
[----:B------:R-:W-:Y:S02]  /*11a60*/  HADD2.F32 R28, -RZ, R27.H0_H0 ;  /* 0x2000001bff1c7230 */ /* 0x000fe40000004100 */
        /* <DEDUP_REMOVED lines=8> */
[----:B------:R-:W-:Y:S02]  /*11af0*/  HADD2.F32 R27, -RZ, R27.H1_H1 ;  /* 0x3000001bff1b7230 */ /* 0x000fe40000004100 */
[-C--:B------:R-:W-:Y:S01]  /*11b00*/  FMUL.FTZ R33, R28, R29.reuse ;  /* 0x0000001d1c217220 */ /* 0x080fe20000410000 */
[----:B------:R-:W-:Y:S02]  /*11b10*/  HADD2.F32 R28, -RZ, R31.H1_H1 ;  /* 0x3000001fff1c7230 */ /* 0x000fe40000004100 */
[C---:B------:R-:W-:Y:S01]  /*11b20*/  FFMA.FTZ R37, R12.reuse, R29, -R37 ;  /* 0x0000001d0c257223 */ /* 0x040fe20000010825 */
[----:B------:R-:W-:Y:S01]  /*11b30*/  HADD2.F32 R21, -RZ, R21.H1_H1 ;  /* 0x30000015ff157230 */ /* 0x000fe20000004100 */
[----:B------:R-:W-:Y:S01]  /*11b40*/  F2FP.F16.E4M3.UNPACK_B R29, R8.H1 ;  /* 0x00000008ff1d723e */ /* 0x000fe200030006ff */
[----:B------:R-:W-:Y:S01]  /*11b50*/  FFMA.FTZ R33, R12, R35, R33 ;  /* 0x000000230c217223 */ /* 0x000fe20000010021 */
[C---:B------:R-:W-:Y:S01]  /*11b60*/  FMUL.FTZ R38, R27.reuse, R34 ;  /* 0x000000221b267220 */ /* 0x040fe20000410000 */
[----:B------:R-:W-:Y:S01]  /*11b70*/  F2FP.F16.E4M3.UNPACK_B R12, R3.H1 ;  /* 0x00000003ff0c723e */ /* 0x000fe200030006ff */
[----:B------:R-:W-:Y:S01]  /*11b80*/  FMUL.FTZ R35, R27, R28 ;  /* 0x0000001c1b237220 */ /* 0x000fe20000410000 */
[----:B------:R-:W-:-:S02]  /*11b90*/  HADD2.F32 R31, -RZ, R29.H0_H0 ;  /* 0x2000001dff1f7230 */ /* 0x000fc40000004100 */
[C---:B------:R-:W-:Y:S01]  /*11ba0*/  FFMA.FTZ R38, R21.reuse, R28, -R38 ;  /* 0x0000001c15267223 */ /* 0x040fe20000010826 */
[----:B------:R-:W-:Y:S02]  /*11bb0*/  HADD2.F32 R27, -RZ, R26.H0_H0 ;  /* 0x2000001aff1b7230 */ /* 0x000fe40000004100 */
[----:B------:R-:W-:Y:S01]  /*11bc0*/  FFMA.FTZ R34, R21, R34, R35 ;  /* 0x0000002215227223 */ /* 0x000fe20000010023 */
[--C-:B------:R-:W-:Y:S01]  /*11bd0*/  HADD2.F32 R21, -RZ, R12.reuse.H0_H0 ;  /* 0x2000000cff157230 */ /* 0x100fe20000004100 */
[----:B------:R-:W-:Y:S01]  /*11be0*/  F2FP.F16.E4M3.UNPACK_B R3, R3 ;  /* 0x00000003ff03723e */ /* 0x000fe200020006ff */
[----:B------:R-:W-:Y:S02]  /*11bf0*/  HADD2.F32 R28, -RZ, R12.H1_H1 ;  /* 0x3000000cff1c7230 */ /* 0x000fe40000004100 */
[C---:B------:R-:W-:Y:S01]  /*11c00*/  FMUL.FTZ R35, R27.reuse, R31 ;  /* 0x0000001f1b237220 */ /* 0x040fe20000410000 */
[----:B------:R-:W-:Y:S02]  /*11c10*/  HADD2.F32 R12, -RZ, R7.H0_H0 ;  /* 0x20000007ff0c7230 */ /* 0x000fe40000004100 */
[----:B------:R-:W-:Y:S01]  /*11c20*/  FMUL.FTZ R27, R27, R21 ;  /* 0x000000151b1b7220 */ /* 0x000fe20000410000 */
[----:B------:R-:W-:Y:S01]  /*11c30*/  HADD2.F32 R29, -RZ, R29.H1_H1 ;  /* 0x3000001dff1d7230 */ /* 0x000fe20000004100 */
[----:B------:R-:W-:Y:S01]  /*11c40*/  F2FP.SATFINITE.E4M3.F32.PACK_AB_MERGE_C R11, R32, R25, R45 ;  /* 0x00000019200b723e */ /* 0x000fe2000480702d */
[----:B------:R-:W-:-:S02]  /*11c50*/  HADD2.F32 R26, -RZ, R26.H1_H1 ;  /* 0x3000001aff1a7230 */ /* 0x000fc40000004100 */
[C---:B------:R-:W-:Y:S01]  /*11c60*/  FFMA.FTZ R35, R12.reuse, R21, -R35 ;  /* 0x000000150c237223 */ /* 0x040fe20000010823 */
[----:B------:R-:W-:Y:S02]  /*11c70*/  HADD2.F32 R7, -RZ, R7.H1_H1 ;  /* 0x30000007ff077230 */ /* 0x000fe40000004100 */
[----:B------:R-:W-:Y:S01]  /*11c80*/  FFMA.FTZ R31, R12, R31, R27 ;  /* 0x0000001f0c1f7223 */ /* 0x000fe2000001001b */
[----:B------:R-:W-:Y:S01]  /*11c90*/  F2FP.F16.E4M3.UNPACK_B R12, R8 ;  /* 0x00000008ff0c723e */ /* 0x000fe200020006ff */
[CC--:B------:R-:W-:Y:S01]  /*11ca0*/  FMUL.FTZ R40, R26.reuse, R29.reuse ;  /* 0x0000001d1a287220 */ /* 0x0c0fe20000410000 */
[-C--:B------:R-:W-:Y:S01]  /*11cb0*/  FMUL.FTZ R26, R26, R28.reuse ;  /* 0x0000001c1a1a7220 */ /* 0x080fe20000410000 */
[----:B------:R-:W-:Y:S02]  /*11cc0*/  HADD2.F32 R8, -RZ, R3.H0_H0 ;  /* 0x20000003ff087230 */ /* 0x000fe40000004100 */
[C---:B------:R-:W-:Y:S01]  /*11cd0*/  FFMA.FTZ R40, R7.reuse, R28, -R40 ;  /* 0x0000001c07287223 */ /* 0x040fe20000010828 */
[----:B------:R-:W-:Y:S01]  /*11ce0*/  FFMA.FTZ R42, R7, R29, R26 ;  /* 0x0000001d072a7223 */ /* 0x000fe2000001001a */
[----:B------:R-:W-:-:S02]  /*11cf0*/  HADD2.F32 R26, -RZ, R12.H0_H0 ;  /* 0x2000000cff1a7230 */ /* 0x000fc40000004100 */
[----:B------:R-:W-:Y:S01]  /*11d00*/  HADD2.F32 R7, -RZ, R6.H0_H0 ;  /* 0x20000006ff077230 */ /* 0x000fe20000004100 */
[----:B------:R-:W-:Y:S01]  /*11d10*/  F2FP.SATFINITE.E4M3.F32.PACK_AB_MERGE_C R35, R40, R35, RZ ;  /* 0x000000232823723e */ /* 0x000fe200048070ff */
[----:B------:R-:W-:Y:S01]  /*11d20*/  HADD2.F32 R21, -RZ, R3.H1_H1 ;  /* 0x30000003ff157230 */ /* 0x000fe20000004100 */
[----:B------:R-:W-:Y:S01]  /*11d30*/  F2FP.SATFINITE.E4M3.F32.PACK_AB_MERGE_C R31, R42, R31, RZ ;  /* 0x0000001f2a1f723e */ /* 0x000fe200048070ff */
[----:B------:R-:W-:Y:S02]  /*11d40*/  HADD2.F32 R27, -RZ, R12.H1_H1 ;  /* 0x3000000cff1b7230 */ /* 0x000fe40000004100 */
[C---:B------:R-:W-:Y:S01]  /*11d50*/  FMUL.FTZ R12, R7.reuse, R26 ;  /* 0x0000001a070c7220 */ /* 0x040fe20000410000 */
[----:B------:R-:W-:Y:S02]  /*11d60*/  HADD2.F32 R6, -RZ, R6.H1_H1 ;  /* 0x30000006ff067230 */ /* 0x000fe40000004100 */
[----:B------:R-:W-:Y:S01]  /*11d70*/  FMUL.FTZ R7, R7, R8 ;  /* 0x0000000807077220 */ /* 0x000fe20000410000 */
[----:B------:R-:W-:-:S02]  /*11d80*/  HADD2.F32 R3, -RZ, R4.H0_H0 ;  /* 0x20000004ff037230 */ /* 0x000fc40000004100 */
[----:B------:R-:W-:Y:S02]  /*11d90*/  HADD2.F32 R4, -RZ, R4.H1_H1 ;  /* 0x30000004ff047230 */ /* 0x000fe40000004100 */
[C---:B------:R-:W-:Y:S01]  /*11da0*/  FMUL.FTZ R29, R6.reuse, R27 ;  /* 0x0000001b061d7220 */ /* 0x040fe20000410000 */
        /* <DEDUP_REMOVED lines=11> */
[----:B------:R-:W-:Y:S02]  /*11e60*/  F2FP.SATFINITE.E4M3.F32.PACK_AB_MERGE_C R8, R34, R33, R8 ;  /* 0x000000212208723e */ /* 0x000fe40004807008 */
[----:B------:R-:W-:Y:S01]  /*11e70*/  F2FP.SATFINITE.E4M3.F32.PACK_AB_MERGE_C R10, R28, R3, R31 ;  /* 0x000000031c0a723e */ /* 0x000fe2000480701f */
[----:B------:R0:W-:Y:S04]  /*11e80*/  STS.128 [R47+0x18000], R4 ;  /* 0x018000042f007388 */ /* 0x0001e80000000c00 */
[----:B------:R0:W-:Y:S02]  /*11e90*/  STS.128 [R0+0x18000], R8 ;  /* 0x0180000800007388 */ /* 0x0001e40000000c00 */
.L_x_1527:
[----:B------:R-:W-:Y:S05]  /*11ea0*/  BSYNC B0 ;  /* 0x0000000000007941 */ /* 0x000fea0003800000 */
.L_x_1499:
[----:B------:R-:W-:Y:S01]  /*11eb0*/  @!PT LDS RZ, [RZ] ;  /* 0x00000000fffff984 */ /* 0x000fe20000000800 */
[----:B------:R-:W-:Y:S01]  /*11ec0*/  @!PT LDS RZ, [RZ] ;  /* 0x00000000fffff984 */ /* 0x000fe20000000800 */
[----:B------:R-:W-:Y:S01]  /*11ed0*/  @!PT LDS RZ, [RZ] ;  /* 0x00000000fffff984 */ /* 0x000fe20000000800 */
[----:B------:R-:W-:Y:S01]  /*11ee0*/  @!PT LDS RZ, [RZ] ;  /* 0x00000000fffff984 */ /* 0x000fe20000000800 */
[----:B------:R1:W-:Y:S06]  /*11ef0*/  MEMBAR.ALL.CTA ;  /* 0x0000000000007992 */ /* 0x0003ec0000008000 */
[----:B-1----:R-:W1:Y:S01]  /*11f00*/  FENCE.VIEW.ASYNC.S ;  /* 0x00000000000073c6 */ /* 0x002e620000000000 */
[----:B------:R-:W-:Y:S05]  /*11f10*/  WARPSYNC.ALL ;  /* 0x0000000000007948 */ /* 0x000fea0003800000 */
[----:B-1----:R-:W-:Y:S06]  /*11f20*/  BAR.SYNC.DEFER_BLOCKING 0xd, 0x100 ;  /* 0x0344000000007b1d */ /* 0x002fec0000010000 */
.L_x_1497:
[----:B0-----:R-:W-:-:S04]  /*11f30*/  MOV R0, UR45 ;  /* 0x0000002d00007c02 */ /* 0x001fc80008000f00 */
[----:B------:R-:W-:-:S13]  /*11f40*/  ISETP.NE.AND P0, PT, R0, 0x3, PT ;  /* 0x000000030000780c */ /* 0x000fda0003f05270 */
[----:B------:R-:W-:Y:S05]  /*11f50*/  @!P0 BRA `(.L_x_1544) ;  /* 0x0000000000048947 */ /* 0x000fea0003800000 */
[----:B------:R-:W-:Y:S01]  /*11f60*/  BPT.TRAP 0x1 ;  /* 0x000000040000795c */ /* 0x000fe20000300000 */
.L_x_1544:
[----:B-----5:R-:W-:Y:S01]  /*11f70*/  IMAD R11, R200, 0x8, R16 ;  /* 0x00000008c80b7824 */ /* 0x020fe200078e0210 */
[----:B------:R-:W-:-:S04]  /*11f80*/  SHF.L.U32 R0, R193, 0x1f, RZ ;  /* 0x0000001fc1007819 */ /* 0x000fc800000006ff */
[----:B------:R0:W0:Y:S01]  /*11f90*/  SYNCS.PHASECHK.TRANS64.TRYWAIT P2, [R11+URZ+0x28430], R0 ;  /* 0x028430000b0075a7 */ /* 0x000022000804017f */
[----:B------:R-:W-:Y:S05]  /*11fa0*/  @!P0 BRA `(.L_x_1545) ;  /* 0x0000000000048947 */ /* 0x000fea0003800000 */
[----:B------:R-:W-:Y:S01]  /*11fb0*/  BPT.TRAP 0x1 ;  /* 0x000000040000795c */ /* 0x000fe20000300000 */
.L_x_1545:
[----:B-1----:R-:W1:Y:S02]  /*11fc0*/  S2R R3, SR_TID.X ;  /* 0x0000000000037919 */ /* 0x002e640000002100 */
[----:B-1----:R-:W-:-:S04]  /*11fd0*/  LOP3.LUT R3, R3, 0x7f, RZ, 0xc0, !PT ;  /* 0x0000007f03037812 */ /* 0x002fc800078ec0ff */
[----:B------:R-:W-:Y:S01]  /*11fe0*/  ISETP.NE.AND P1, PT, R3, RZ, PT ;  /* 0x000000ff0300720c */ /* 0x000fe20003f25270 */
[----:B0-----:R-:W-:-:S12]  /*11ff0*/  @P2 BRA `(.L_x_1546) ;  /* 0x0000000000082947 */ /* 0x001fd80003800000 */
[----:B------:R-:W0:Y:S02]  /*12000*/  SYNCS.PHASECHK.TRANS64.TRYWAIT P2, [R11+URZ+0x28430], R0 ;  /* 0x028430000b0075a7 */ /* 0x000e24000804017f */
[----:B0-----:R-:W-:Y:S05]  /*12010*/  @!P2 BRA `(.L_x_1547) ;  /* 0x000001ac00e8a947 */ /* 0x001fea0003800000 */
.L_x_1546:
[----:B------:R-:W-:Y:S05]  /*12020*/  WARPSYNC.ALL ;  /* 0x0000000000007948 */ /* 0x000fea0003800000 */
[----:B0-----:R-:W-:Y:S01]  /*12030*/  VIADD R0, R16, 0x20000 ;  /* 0x0002000010007836 */ /* 0x001fe20000000000 */
[----:B------:R-:W-:Y:S01]  /*12040*/  R2UR UR12, R36 ;  /* 0x00000000240c72ca */ /* 0x000fe200000e0000 */
[----:B--23--:R-:W-:Y:S01]  /*12050*/  IMAD.MOV.U32 R7, RZ, RZ, 0x40000040 ;  /* 0x40000040ff077424 */ /* 0x00cfe200078e00ff */
[----:B------:R-:W-:Y:S01]  /*12060*/  WARPGROUP.ARRIVE ;  /* 0x00000000000079c5 */ /* 0x000fe20000000000 */
[----:B------:R-:W-:Y:S01]  /*12070*/  UMOV UR13, 0x40000040 ;  /* 0x40000040000d7882 */ /* 0x000fe20000000000 */
[----:B------:R-:W-:Y:S01]  /*12080*/  SHF.R.U32.HI R0, RZ, 0x4, R0 ;  /* 0x00000004ff007819 */ /* 0x000fe20000011600 */
[----:B------:R-:W-:Y:S01]  /*12090*/  IMAD.MOV.U32 R9, RZ, RZ, 0x40000040 ;  /* 0x40000040ff097424 */ /* 0x000fe200078e00ff */
[----:B------:R-:W-:Y:S01]  /*120a0*/  R2UR UR15, R7 ;  /* 0x00000000070f72ca */ /* 0x000fe200000e0000 */
[----:B------:R-:W-:Y:S01]  /*120b0*/  UMOV UR9, 0x40000040 ;  /* 0x4000004000097882 */ /* 0x000fe20000000000 */
[----:B------:R-:W-:Y:S01]  /*120c0*/  LOP3.LUT R0, R0, 0x3fff, RZ, 0xc0, !PT ;  /* 0x00003fff00007812 */ /* 0x000fe200078ec0ff */
[----:B------:R-:W-:Y:S01]  /*120d0*/  UMOV UR5, 0x40000040 ;  /* 0x4000004000057882 */ /* 0x000fe20000000000 */
[----:B------:R-:W-:Y:S01]  /*120e0*/  R2UR UR11, R9 ;  /* 0x00000000090b72ca */ /* 0x000fe200000e0000 */
[----:B------:R-:W-:Y:S01]  /*120f0*/  IMAD.MOV.U32 R9, RZ, RZ, 0x40000040 ;  /* 0x40000040ff097424 */ /* 0x000fe200078e00ff */
[----:B------:R-:W-:Y:S01]  /*12100*/  LOP3.LUT R4, R0, 0x10000, RZ, 0xfc, !PT ;  /* 0x0001000000047812 */ /* 0x000fe200078efcff */
[----:B------:R-:W-:Y:S01]  /*12110*/  ULOP3.LUT UR12, UR12, 0x10000, URZ, 0xfc, !UPT ;  /* 0x000100000c0c7892 */ /* 0x000fe2000f8efc3f */
[----:B------:R-:W-:Y:S01]  /*12120*/  IMAD.MOV.U32 R7, RZ, RZ, 0x40000040 ;  /* 0x40000040ff077424 */ /* 0x000fe200078e00ff */
[----:B------:R-:W-:Y:S01]  /*12130*/  UMOV UR17, 0x40000040 ;  /* 0x4000004000117882 */ /* 0x000fe20000000000 */
[----:B------:R-:W-:Y:S01]  /*12140*/  R2UR UR7, R9 ;  /* 0x00000000090772ca */ /* 0x000fe200000e0000 */
[----:B------:R-:W-:Y:S01]  /*12150*/  IMAD R6, R200, 0x400, R4 ;  /* 0x00000400c8067824 */ /* 0x000fe200078e0204 */
[----:B------:R-:W-:Y:S01]  /*12160*/  UIADD3 UR8, UR12, 0x2, URZ ;  /* 0x000000020c087890 */ /* 0x000fe2000fffe03f */
[----:B------:R-:W-:Y:S01]  /*12170*/  IMAD.MOV.U32 R9, RZ, RZ, 0x40000040 ;  /* 0x40000040ff097424 */ /* 0x000fe200078e00ff */
[----:B------:R-:W-:Y:S01]  /*12180*/  UIADD3 UR4, UR12, 0x4, URZ ;  /* 0x000000040c047890 */ /* 0x000fe2000fffe03f */
[C---:B------:R-:W-:Y:S01]  /*12190*/  VIADD R8, R6.reuse, 0x2 ;  /* 0x0000000206087836 */ /* 0x040fe20000000000 */
[----:B------:R-:W-:Y:S01]  /*121a0*/  R2UR UR14, R6 ;  /* 0x00000000060e72ca */ /* 0x000fe200000e0000 */
[----:B------:R-:W-:Y:S01]  /*121b0*/  UIADD3 UR16, UR12, 0x6, URZ ;  /* 0x000000060c107890 */ /* 0x000fe2000fffe03f */
[----:B------:R-:W-:Y:S01]  /*121c0*/  R2UR UR19, R9 ;  /* 0x00000000091372ca */ /* 0x000fe200000e0000 */
[----:B------:R-:W-:Y:S01]  /*121d0*/  IMAD.MOV.U32 R9, RZ, RZ, 0x40000040 ;  /* 0x40000040ff097424 */ /* 0x000fe200078e00ff */
[----:B------:R-:W-:Y:S01]  /*121e0*/  R2UR UR10, R8 ;  /* 0x00000000080a72ca */ /* 0x000fe200000e0000 */
[----:B------:R-:W-:Y:S01]  /*121f0*/  VIADD R8, R6, 0x4 ;  /* 0x0000000406087836 */ /* 0x000fe20000000000 */
[----:B------:R-:W-:Y:S01]  /*12200*/  UIADD3 UR20, UR12, 0x400, URZ ;  /* 0x000004000c147890 */ /* 0x000fe2000fffe03f */
[----:B------:R-:W-:Y:S01]  /*12210*/  R2UR UR35, R7 ;  /* 0x00000000072372ca */ /* 0x000fe200000e0000 */
[----:B------:R-:W-:Y:S01]  /*12220*/  UMOV UR21, 0x40000040 ;  /* 0x4000004000157882 */ /* 0x000fe20000000000 */
[----:B------:R-:W-:Y:S01]  /*12230*/  R2UR UR23, R9 ;  /* 0x00000000091772ca */ /* 0x000fe200000e0000 */
[----:B------:R-:W-:Y:S01]  /*12240*/  IMAD.MOV.U32 R9, RZ, RZ, 0x40000040 ;  /* 0x40000040ff097424 */ /* 0x000fe200078e00ff */
[----:B------:R-:W-:Y:S01]  /*12250*/  R2UR UR6, R8 ;  /* 0x00000000080672ca */ /* 0x000fe200000e0000 */
[----:B------:R-:W-:Y:S01]  /*12260*/  VIADD R8, R6, 0x6 ;  /* 0x0000000606087836 */ /* 0x000fe20000000000 */
[----:B------:R-:W-:Y:S01]  /*12270*/  QGMMA.64x64x32.F32.E4M3.E4M3 R24, gdesc[UR12], RZ, !UPT, gsb0 ;  /* 0x00e000000c1879f3 */ /* 0x000fe2000c0008ff */
[----:B------:R-:W-:Y:S01]  /*12280*/  UIADD3 UR24, UR12, 0x402, URZ ;  /* 0x000004020c187890 */ /* 0x000fe2000fffe03f */
[----:B------:R-:W-:Y:S01]  /*12290*/  R2UR UR27, R9 ;  /* 0x00000000091b72ca */ /* 0x000fe200000e0000 */
[----:B------:R-:W-:Y:S01]  /*122a0*/  UMOV UR25, 0x40000040 ;  /* 0x4000004000197882 */ /* 0x000fe20000000000 */
[----:B------:R-:W-:Y:S01]  /*122b0*/  R2UR UR18, R8 ;  /* 0x00000000081272ca */ /* 0x000fe200000e0000 */
[----:B------:R-:W-:Y:S01]  /*122c0*/  VIADD R8, R6, 0x200 ;  /* 0x0000020006087836 */ /* 0x000fe20000000000 */
[----:B------:R-:W-:Y:S01]  /*122d0*/  UIADD3 UR28, UR12, 0x404, URZ ;  /* 0x000004040c1c7890 */ /* 0x000fe2000fffe03f */
[----:B------:R-:W-:Y:S01]  /*122e0*/  IMAD.MOV.U32 R9, RZ, RZ, 0x40000040 ;  /* 0x40000040ff097424 */ /* 0x000fe200078e00ff */
[----:B------:R-:W-:Y:S01]  /*122f0*/  UMOV UR29, 0x40000040 ;  /* 0x40000040001d7882 */ /* 0x000fe20000000000 */
[----:B------:R-:W-:Y:S01]  /*12300*/  UIADD3 UR32, UR12, 0x406, URZ ;  /* 0x000004060c207890 */ /* 0x000fe2000fffe03f */
[----:B------:R-:W-:Y:S01]  /*12310*/  R2UR UR22, R8 ;  /* 0x00000000081672ca */ /* 0x000fe200000e0000 */
[----:B------:R-:W-:Y:S01]  /*12320*/  VIADD R8, R6, 0x202 ;  /* 0x0000020206087836 */ /* 0x000fe20000000000 */
[----:B------:R-:W-:Y:S01]  /*12330*/  R2UR UR31, R9 ;  /* 0x00000000091f72ca */ /* 0x000fe200000e0000 */
[----:B------:R-:W-:Y:S01]  /*12340*/  UMOV UR33, 0x40000040 ;  /* 0x4000004000217882 */ /* 0x000fe20000000000 */
[----:B----4-:R-:W0:Y:S01]  /*12350*/  LDC R5, c[0x0][0x448] ;  /* 0x00011200ff057b82 */ /* 0x010e220000000800 */
[----:B------:R-:W-:Y:S01]  /*12360*/  IMAD.MOV.U32 R9, RZ, RZ, -0x40 ;  /* 0xffffffc0ff097424 */ /* 0x000fe200078e00ff */
[----:B------:R-:W-:Y:S01]  /*12370*/  R2UR UR26, R8 ;  /* 0x00000000081a72ca */ /* 0x000fe200000e0000 */
[C---:B------:R-:W-:Y:S01]  /*12380*/  VIADD R8, R6.reuse, 0x204 ;  /* 0x0000020406087836 */ /* 0x040fe20000000000 */
[----:B------:R-:W-:Y:S01]  /*12390*/  ULDC UR55, c[0x0][0x9dc] ;  /* 0x0002770000377ab9 */ /* 0x000fe20000000800 */
[----:B------:R-:W-:Y:S01]  /*123a0*/  VIADD R6, R6, 0x206 ;  /* 0x0000020606067836 */ /* 0x000fe20000000000 */
[----:B------:R-:W-:-:S02]  /*123b0*/  ULOP3.LUT UR55, URZ, UR55, URZ, 0x33, !UPT ;  /* 0x000000373f377292 */ /* 0x000fc4000f8e333f */
[----:B------:R-:W-:Y:S02]  /*123c0*/  R2UR UR30, R8 ;  /* 0x00000000081e72ca */ /* 0x000fe400000e0000 */
[----:B------:R-:W-:Y:S02]  /*123d0*/  R2UR UR34, R6 ;  /* 0x00000000062272ca */ /* 0x000fe400000e0000 */
[----:B0-----:R-:W-:Y:S01]  /*123e0*/  ISETP.NE.AND P2, PT, R5, 0x1, PT ;  /* 0x000000010500780c */ /* 0x001fe20003f45270 */
[----:B------:R-:W-:-:S12]  /*123f0*/  IMAD.IADD R5, R202, 0x1, R199 ;  /* 0x00000001ca057824 */ /* 0x000fd800078e02c7 */
[----:B------:R-:W0:Y:S08]  /*12400*/  @P2 LDC R6, c[0x0][0x44c] ;  /* 0x00011300ff062b82 */ /* 0x000e300000000800 */
[----:B------:R-:W1:Y:S01]  /*12410*/  @P2 LDC R7, c[0x0][0x450] ;  /* 0x00011400ff072b82 */ /* 0x000e620000000800 */
[----:B0-----:R-:W-:Y:S01]  /*12420*/  @P2 IMAD.HI.U32 R6, R5, R6, RZ ;  /* 0x0000000605062227 */ /* 0x001fe200078e00ff */
        /* <DEDUP_REMOVED lines=35> */
[----:B0-----:R-:W-:Y:S01]  /*12660*/  IMAD.MOV.U32 R44, RZ, RZ, R5 ;  /* 0x000000ffff2c7224 */ /* 0x001fe200078e0005 */
[----:B-1----:R-:W-:Y:S01]  /*12670*/  @P2 SHF.R.U32.HI R44, RZ, R7, R6 ;  /* 0x00000007ff2c2219 */ /* 0x002fe20000011606 */
[----:B------:R-:W-:Y:S01]  /*12680*/  @!P1 VIADD R5, R11, 0x28440 ;  /* 0x000284400b059836 */ /* 0x000fe20000000000 */
[----:B------:R-:W0:Y:S01]  /*12690*/  LDC.64 R6, c[0x0][0x9e0] ;  /* 0x00027800ff067b82 */ /* 0x000e220000000a00 */
[----:B------:R1:W3:Y:S01]  /*126a0*/  MUFU.TANH R10, R28 ;  /* 0x0000001c000a7308 */ /* 0x0002e20000002400 */
[C---:B------:R-:W-:Y:S01]  /*126b0*/  FMUL.FTZ R20, R2.reuse, R31 ;  /* 0x0000001f02147220 */ /* 0x040fe20000410000 */
[----:B------:R-:W4:Y:S01]  /*126c0*/  SHFL.IDX PT, R38, R44, RZ, 0x1c1f ;  /* 0x001c1fff2c267589 */ /* 0x000f2200000e0000 */
[----:B------:R-:W-:Y:S01]  /*126d0*/  FMUL.FTZ R21, R2, R34 ;  /* 0x0000002202157220 */ /* 0x000fe20000410000 */
[----:B------:R-:W-:-:S02]  /*126e0*/  IMAD R47, R164, R9, 0x40 ;  /* 0x00000040a42f7424 */ /* 0x000fc400078e0209 */
[C---:B------:R-:W-:Y:S01]  /*126f0*/  FMUL.FTZ R24, R2.reuse, R35 ;  /* 0x0000002302187220 */ /* 0x040fe20000410000 */
[C---:B------:R-:W-:Y:S01]  /*12700*/  FMUL.FTZ R36, R2.reuse, R36 ;  /* 0x0000002402247220 */ /* 0x040fe20000410000 */
[C---:B------:R-:W-:Y:S01]  /*12710*/  FMUL.FTZ R37, R2.reuse, R37 ;  /* 0x0000002502257220 */ /* 0x040fe20000410000 */
[----:B------:R5:W0:Y:S01]  /*12720*/  MUFU.TANH R12, R29 ;  /* 0x0000001d000c7308 */ /* 0x000a220000002400 */
[C---:B------:R-:W-:Y:S01]  /*12730*/  FMUL.FTZ R26, R2.reuse, R39 ;  /* 0x00000027021a7220 */ /* 0x040fe20000410000 */
[C---:B------:R-:W-:Y:S01]  /*12740*/  FMUL.FTZ R27, R2.reuse, R42 ;  /* 0x0000002a021b7220 */ /* 0x040fe20000410000 */
[C---:B-1----:R-:W-:Y:S01]  /*12750*/  FMUL.FTZ R28, R2.reuse, R43 ;  /* 0x0000002b021c7220 */ /* 0x042fe20000410000 */
[C---:B------:R-:W-:Y:S01]  /*12760*/  FMUL.FTZ R48, R2.reuse, R48 ;  /* 0x0000003002307220 */ /* 0x040fe20000410000 */
[C---:B------:R-:W-:Y:S01]  /*12770*/  FMUL.FTZ R49, R2.reuse, R49 ;  /* 0x0000003102317220 */ /* 0x040fe20000410000 */
[C---:B------:R-:W-:Y:S01]  /*12780*/  FMUL.FTZ R31, R2.reuse, R50 ;  /* 0x00000032021f7220 */ /* 0x040fe20000410000 */
[C---:B------:R-:W-:Y:S01]  /*12790*/  FMUL.FTZ R52, R2.reuse, R52 ;  /* 0x0000003402347220 */ /* 0x040fe20000410000 */
[----:B------:R1:W0:Y:S01]  /*127a0*/  MUFU.TANH R56, R32 ;  /* 0x0000002000387308 */ /* 0x0002220000002400 */
[C---:B-----5:R-:W-:Y:S01]  /*127b0*/  FMUL.FTZ R29, R2.reuse, R46 ;  /* 0x0000002e021d7220 */ /* 0x060fe20000410000 */
[C---:B------:R-:W-:Y:S01]  /*127c0*/  FMUL.FTZ R53, R2.reuse, R53 ;  /* 0x0000003502357220 */ /* 0x040fe20000410000 */
[C---:B------:R-:W-:Y:S01]  /*127d0*/  FMUL.FTZ R34, R2.reuse, R55 ;  /* 0x0000003702227220 */ /* 0x040fe20000410000 */
[C---:B------:R-:W-:Y:S01]  /*127e0*/  FMUL.FTZ R40, R2.reuse, R40 ;  /* 0x0000002802287220 */ /* 0x040fe20000410000 */
[C---:B------:R-:W-:Y:S01]  /*127f0*/  FMUL.FTZ R41, R2.reuse, R41 ;  /* 0x0000002902297220 */ /* 0x040fe20000410000 */
[----:B------:R-:W-:Y:S01]  /*12800*/  @!P1 PRMT R5, RZ, 0x654, R5 ;  /* 0x00000654ff059816 */ /* 0x000fe20000000005 */
[C---:B------:R-:W-:Y:S01]  /*12810*/  FMUL.FTZ R45, R2.reuse, R45 ;  /* 0x0000002d022d7220 */ /* 0x040fe20000410000 */
[----:B------:R5:W0:Y:S01]  /*12820*/  MUFU.TANH R57, R33 ;  /* 0x0000002100397308 */ /* 0x000a220000002400 */
[----:B-1----:R-:W-:Y:S01]  /*12830*/  FMUL.FTZ R32, R2, R51 ;  /* 0x0000003302207220 */ /* 0x002fe20000410000 */
[----:B0-----:R-:W-:Y:S01]  /*12840*/  ISETP.GE.AND P3, PT, R7, 0x1, PT ;  /* 0x000000010700780c */ /* 0x001fe20003f66270 */
[----:B------:R0:W-:Y:S01]  /*12850*/  @!P1 SYNCS.ARRIVE.TRANS64.RED.A1T0 RZ, [R5+URZ], RZ ;  /* 0x000000ff05ff99a7 */ /* 0x0001e2000810043f */
[----:B------:R-:W-:-:S02]  /*12860*/  IADD3 R8, -R196, 0x1, R47 ;  /* 0x00000001c4087810 */ /* 0x000fc40007ffe12f */
[----:B------:R-:W-:Y:S02]  /*12870*/  IADD3 R51, -R196, R197, R47 ;  /* 0x000000c5c4337210 */ /* 0x000fe40007ffe12f */
[----:B------:R-:W1:Y:S01]  /*12880*/  MUFU.TANH R13, R13 ;  /* 0x0000000d000d7308 */ /* 0x000e620000002400 */
[----:B-----5:R-:W-:Y:S01]  /*12890*/  FMUL.FTZ R33, R2, R54 ;  /* 0x0000003602217220 */ /* 0x020fe20000410000 */
[----:B------:R-:W-:Y:S02]  /*128a0*/  LEA R50, R164, 0xffffffc0, 0x6 ;  /* 0xffffffc0a4327811 */ /* 0x000fe400078e30ff */
[----:B0-----:R-:W-:-:S04]  /*128b0*/  IADD3 R5, -R195, R8, R197 ;  /* 0x00000008c3057210 */ /* 0x001fc80007ffe1c5 */
[----:B------:R-:W0:Y:S01]  /*128c0*/  MUFU.TANH R3, R3 ;  /* 0x0000000300037308 */ /* 0x000e220000002400 */
[C---:B------:R-:W-:Y:S02]  /*128d0*/  IMAD.IADD R54, R5.reuse, 0x1, R6 ;  /* 0x0000000105367824 */ /* 0x040fe400078e0206 */
[----:B------:R-:W-:-:S03]  /*128e0*/  VIADD R55, R5, UR55 ;  /* 0x0000003705377c36 */ /* 0x000fc60008000000 */
[----:B----4-:R-:W-:Y:S02]  /*128f0*/  VIADDMNMX R46, R38, R54, R51, PT ;  /* 0x00000036262e7246 */ /* 0x010fe40003800133 */
        /* <DEDUP_REMOVED lines=24> */
[----:B------:R5:W0:Y:S02]  /*12a80*/  MUFU.TANH R60, R45 ;  /* 0x0000002d003c7308 */ /* 0x000a240000002400 */
[----:B-----5:R-:W-:Y:S01]  /*12a90*/  IMAD.IADD R45, R55, 0x1, R38 ;  /* 0x00000001372d7824 */ /* 0x020fe200078e0226 */
[----:B-1234-:R-:W-:Y:S06]  /*12aa0*/  @!P3 BRA `(.L_x_1548) ;  /* 0x000000000050b947 */ /* 0x01efec0003800000 */
[----:B------:R-:W-:Y:S01]  /*12ab0*/  IADD3 R5, -R195, R197, R38 ;  /* 0x000000c5c3057210 */ /* 0x000fe20007ffe126 */
[----:B------:R-:W-:Y:S03]  /*12ac0*/  BSSY B0, `(.L_x_1549) ;  /* 0x000000e000007945 */ /* 0x000fe60003800000 */
        /* <DEDUP_REMOVED lines=9> */
.L_x_1550:
[----:B------:R-:W-:-:S13]  /*12b60*/  ISETP.NE.AND P4, PT, R7, 0x1, PT ;  /* 0x000000010700780c */ /* 0x000fda0003f85270 */
[----:B------:R-:W1:Y:S02]  /*12b70*/  @P4 LDC.64 R8, c[0x0][0x9e8] ;  /* 0x00027a00ff084b82 */ /* 0x000e640000000a00 */
[----:B-1----:R-:W-:-:S05]  /*12b80*/  @P4 IMAD.HI.U32 R8, R5, R8, RZ ;  /* 0x0000000805084227 */ /* 0x002fca00078e00ff */
[----:B------:R-:W-:-:S07]  /*12b90*/  @P4 SHF.R.U32.HI R5, RZ, R9, R8 ;  /* 0x00000009ff054219 */ /* 0x000fce0000011608 */
.L_x_1551:
[----:B------:R-:W-:Y:S05]  /*12ba0*/  BSYNC B0 ;  /* 0x0000000000007941 */ /* 0x000fea0003800000 */
.L_x_1549:
[----:B------:R-:W-:-:S04]  /*12bb0*/  IMAD R5, R5, R7, -R50 ;  /* 0x0000000705057224 */ /* 0x000fc800078e0a32 */
[----:B------:R-:W-:-:S05]  /*12bc0*/  IMAD.IADD R8, R5, 0x1, -R196 ;  /* 0x0000000105087824 */ /* 0x000fca00078e0ac4 */
[----:B------:R-:W-:Y:S02]  /*12bd0*/  VIMNMX R45, R45, R8, !PT ;  /* 0x000000082d2d7248 */ /* 0x000fe40007fe0100 */
[----:B------:R-:W-:-:S07]  /*12be0*/  VIADDMNMX R46, R8, R7, R46, PT ;  /* 0x00000007082e7246 */ /* 0x000fce000380012e */
.L_x_1548:
[C---:B------:R-:W-:Y:S01]  /*12bf0*/  ISETP.GE.AND P4, PT, R47.reuse, 0x2, PT ;  /* 0x000000022f00780c */ /* 0x040fe20003f86270 */
[----:B------:R-:W1:Y:S01]  /*12c00*/  SHFL.IDX PT, R44, R44, 0x1, 0x1c1f ;  /* 0x003c1f002c2c7f89 */ /* 0x000e6200000e0000 */
[----:B------:R-:W-:Y:S02]  /*12c10*/  ISETP.GE.AND P6, PT, R47, 0x9, PT ;  /* 0x000000092f00780c */ /* 0x000fe40003fc6270 */
[----:B------:R-:W-:Y:S02]  /*12c20*/  ISETP.GT.AND P5, PT, R45, 0x1, !P4 ;  /* 0x000000012d00780c */ /* 0x000fe400067a4270 */
[----:B------:R-:W-:Y:S02]  /*12c30*/  P2R R61, PR, RZ, 0x40 ;  /* 0x00000040ff3d7803 */ /* 0x000fe40000000000 */
[----:B------:R-:W-:-:S04]  /*12c40*/  ISETP.LT.OR P5, PT, R46, 0x2, P5 ;  /* 0x000000022e00780c */ /* 0x000fc80002fa1670 */
[----:B0-----:R-:W-:Y:S02]  /*12c50*/  FSEL R43, R3, -INF , !P5 ;  /* 0xff800000032b7808 */ /* 0x001fe40006800000 */
[----:B------:R-:W-:Y:S02]  /*12c60*/  ISETP.GT.AND P5, PT, R45, 0x8, !P6 ;  /* 0x000000082d00780c */ /* 0x000fe400077a4270 */
[----:B------:R-:W-:Y:S02]  /*12c70*/  ISETP.GE.AND P6, PT, R47, 0xa, PT ;  /* 0x0000000a2f00780c */ /* 0x000fe40003fc6270 */
[----:B------:R-:W-:Y:S02]  /*12c80*/  ISETP.LT.OR P5, PT, R46, 0x9, P5 ;  /* 0x000000092e00780c */ /* 0x000fe40002fa1670 */
[----:B------:R-:W-:Y:S02]  /*12c90*/  P2R R62, PR, RZ, 0x40 ;  /* 0x00000040ff3e7803 */ /* 0x000fe40000000000 */
[----:B------:R-:W-:-:S02]  /*12ca0*/  FSEL R42, R10, -INF , !P5 ;  /* 0xff8000000a2a7808 */ /* 0x000fc40006800000 */
[----:B------:R-:W-:Y:S02]  /*12cb0*/  ISETP.GT.AND P5, PT, R45, 0x9, !P6 ;  /* 0x000000092d00780c */ /* 0x000fe400077a4270 */
[----:B------:R-:W-:Y:S02]  /*12cc0*/  ISETP.GE.AND P6, PT, R47, 0x11, PT ;  /* 0x000000112f00780c */ /* 0x000fe40003fc6270 */
[----:B------:R-:W-:Y:S02]  /*12cd0*/  ISETP.LT.OR P5, PT, R46, 0xa, P5 ;  /* 0x0000000a2e00780c */ /* 0x000fe40002fa1670 */
[----:B------:R-:W-:Y:S02]  /*12ce0*/  P2R R63, PR, RZ, 0x40 ;  /* 0x00000040ff3f7803 */ /* 0x000fe40000000000 */
[----:B------:R-:W-:Y:S02]  /*12cf0*/  FSEL R41, R12, -INF , !P5 ;  /* 0xff8000000c297808 */ /* 0x000fe40006800000 */
[----:B------:R-:W-:-:S02]  /*12d00*/  ISETP.GT.AND P5, PT, R45, 0x10, !P6 ;  /* 0x000000102d00780c */ /* 0x000fc400077a4270 */
[----:B------:R-:W-:Y:S02]  /*12d10*/  ISETP.GE.AND P6, PT, R47, 0x12, PT ;  /* 0x000000122f00780c */ /* 0x000fe40003fc6270 */
[----:B------:R-:W-:-:S04]  /*12d20*/  ISETP.LT.OR P5, PT, R46, 0x11, P5 ;  /* 0x000000112e00780c */ /* 0x000fc80002fa1670 */
        /* <DEDUP_REMOVED lines=18> */
[C---:B------:R-:W-:Y:S02]  /*12e50*/  ISETP.LT.OR P5, PT, R46.reuse, 0x21, P5 ;  /* 0x000000212e00780c */ /* 0x040fe40002fa1670 */
        /* <DEDUP_REMOVED lines=37> */
[----:B------:R-:W-:Y:S02]  /*130b0*/  ISETP.GT.AND P6, PT, R45, 0x39, !P6 ;  /* 0x000000392d00780c */ /* 0x000fe400077c4270 */
[----:B-1----:R-:W-:Y:S02]  /*130c0*/  IADD3 R45, R55, R44, RZ ;  /* 0x0000002c372d7210 */ /* 0x002fe40007ffe0ff */
[----:B------:R-:W-:Y:S02]  /*130d0*/  ISETP.LT.OR P6, PT, R46, 0x3a, P6 ;  /* 0x0000003a2e00780c */ /* 0x000fe400037c1670 */
[----:B------:R-:W-:Y:S02]  /*130e0*/  VIADDMNMX R46, R44, R54, R51, PT ;  /* 0x000000362c2e7246 */ /* 0x000fe40003800133 */
[----:B------:R-:W-:Y:S01]  /*130f0*/  FSEL R13, R53, -INF , !P6 ;  /* 0xff800000350d7808 */ /* 0x000fe20007000000 */
[----:B------:R-:W-:Y:S08]  /*13100*/  @!P3 BRA `(.L_x_1552) ;  /* 0x000000000050b947 */ /* 0x000ff00003800000 */
[----:B------:R-:W-:Y:S01]  /*13110*/  IADD3 R44, -R195, R197, R44 ;  /* 0x000000c5c32c7210 */ /* 0x000fe20007ffe12c */
[----:B------:R-:W-:Y:S03]  /*13120*/  BSSY B0, `(.L_x_1553) ;  /* 0x000000e000007945 */ /* 0x000fe60003800000 */
        /* <DEDUP_REMOVED lines=9> */
.L_x_1554:
[----:B------:R-:W-:-:S13]  /*131c0*/  ISETP.NE.AND P6, PT, R7, 0x1, PT ;  /* 0x000000010700780c */ /* 0x000fda0003fc5270 */
[----:B------:R-:W0:Y:S02]  /*131d0*/  @P6 LDC.64 R8, c[0x0][0x9e8] ;  /* 0x00027a00ff086b82 */ /* 0x000e240000000a00 */
[----:B0-----:R-:W-:-:S05]  /*131e0*/  @P6 IMAD.HI.U32 R8, R44, R8, RZ ;  /* 0x000000082c086227 */ /* 0x001fca00078e00ff */
[----:B------:R-:W-:-:S07]  /*131f0*/  @P6 SHF.R.U32.HI R44, RZ, R9, R8 ;  /* 0x00000009ff2c6219 */ /* 0x000fce0000011608 */
.L_x_1555:
[----:B------:R-:W-:Y:S05]  /*13200*/  BSYNC B0 ;  /* 0x0000000000007941 */ /* 0x000fea0003800000 */
.L_x_1553:
[----:B------:R-:W-:-:S04]  /*13210*/  IMAD R9, R44, R7, -R50 ;  /* 0x000000072c097224 */ /* 0x000fc800078e0a32 */
[----:B------:R-:W-:-:S05]  /*13220*/  IMAD.IADD R8, R9, 0x1, -R196 ;  /* 0x0000000109087824 */ /* 0x000fca00078e0ac4 */
[----:B------:R-:W-:Y:S02]  /*13230*/  VIMNMX R45, R45, R8, !PT ;  /* 0x000000082d2d7248 */ /* 0x000fe40007fe0100 */
[----:B------:R-:W-:-:S07]  /*13240*/  VIADDMNMX R46, R8, R7, R46, PT ;  /* 0x00000007082e7246 */ /* 0x000fce000380012e */
.L_x_1552:
[----:B------:R-:W-:Y:S01]  /*13250*/  ISETP.GT.AND P4, PT, R45, 0x1, !P4 ;  /* 0x000000012d00780c */ /* 0x000fe20006784270 */
[----:B------:R-:W-:Y:S01]  /*13260*/  ULDC UR56, c[0x0][0x988] ;  /* 0x0002620000387ab9 */ /* 0x000fe20000000800 */
[----:B------:R-:W-:Y:S02]  /*13270*/  ISETP.NE.AND P6, PT, R62, RZ, PT ;  /* 0x000000ff3e00720c */ /* 0x000fe40003fc5270 */
[----:B------:R-:W-:Y:S02]  /*13280*/  ISETP.LT.OR P4, PT, R46, 0x2, P4 ;  /* 0x000000022e00780c */ /* 0x000fe40002781670 */
[----:B------:R-:W-:Y:S02]  /*13290*/  FMNMX.FTZ R9, R49, R43, !PT ;  /* 0x0000002b31097209 */ /* 0x000fe40007810000 */
[----:B------:R-:W-:Y:S02]  /*132a0*/  FSEL R14, R14, -INF , !P4 ;  /* 0xff8000000e0e7808 */ /* 0x000fe40006000000 */
[----:B------:R-:W-:-:S02]  /*132b0*/  ISETP.NE.AND P4, PT, R61, RZ, PT ;  /* 0x000000ff3d00720c */ /* 0x000fc40003f85270 */
[C---:B------:R-:W-:Y:S02]  /*132c0*/  ISETP.GT.AND P5, PT, R45.reuse, 0x38, !P5 ;  /* 0x000000382d00780c */ /* 0x040fe40006fa4270 */
[----:B------:R-:W-:Y:S02]  /*132d0*/  ISETP.GT.AND P4, PT, R45, 0x8, !P4 ;  /* 0x000000082d00780c */ /* 0x000fe40006784270 */
[C---:B------:R-:W-:Y:S02]  /*132e0*/  ISETP.LT.OR P5, PT, R46.reuse, 0x39, P5 ;  /* 0x000000392e00780c */ /* 0x040fe40002fa1670 */
[----:B------:R-:W-:Y:S02]  /*132f0*/  ISETP.LT.OR P4, PT, R46, 0x9, P4 ;  /* 0x000000092e00780c */ /* 0x000fe40002781670 */
[----:B------:R-:W-:Y:S02]  /*13300*/  FSEL R33, R33, -INF , !P5 ;  /* 0xff80000021217808 */ /* 0x000fe40006800000 */
[----:B------:R-:W-:-:S02]  /*13310*/  FSEL R15, R15, -INF , !P4 ;  /* 0xff8000000f0f7808 */ /* 0x000fc40006000000 */
[----:B------:R-:W-:Y:S02]  /*13320*/  ISETP.GT.AND P4, PT, R45, 0x9, !P6 ;  /* 0x000000092d00780c */ /* 0x000fe40007784270 */
[----:B------:R-:W-:Y:S02]  /*13330*/  ISETP.NE.AND P6, PT, R48, RZ, PT ;  /* 0x000000ff3000720c */ /* 0x000fe40003fc5270 */
[----:B------:R-:W-:-:S04]  /*13340*/  ISETP.LT.OR P4, PT, R46, 0xa, P4 ;  /* 0x0000000a2e00780c */ /* 0x000fc80002781670 */
[----:B------:R-:W-:Y:S02]  /*13350*/  FSEL R20, R20, -INF , !P4 ;  /* 0xff80000014147808 */ /* 0x000fe40006000000 */
[----:B------:R-:W-:-:S04]  /*13360*/  ISETP.NE.AND P4, PT, R63, RZ, PT ;  /* 0x000000ff3f00720c */ /* 0x000fc80003f85270 */
[----:B------:R-:W-:-:S04]  /*13370*/  ISETP.GT.AND P4, PT, R45, 0x10, !P4 ;  /* 0x000000102d00780c */ /* 0x000fc80006784270 */
        /* <DEDUP_REMOVED lines=38> */
[----:B------:R-:W-:Y:S02]  /*135e0*/  ISETP.GT.AND P4, PT, R45, RZ, !P6 ;  /* 0x000000ff2d00720c */ /* 0x000fe40007784270 */
[----:B------:R-:W-:Y:S02]  /*135f0*/  ISETP.NE.AND P6, PT, R52, RZ, PT ;  /* 0x000000ff3400720c */ /* 0x000fe40003fc5270 */
[----:B------:R-:W-:-:S04]  /*13600*/  ISETP.LT.OR P4, PT, R46, 0x1, P4 ;  /* 0x000000012e00780c */ /* 0x000fc80002781670 */
[----:B------:R-:W-:Y:S02]  /*13610*/  FSEL R47, R0, -INF , !P4 ;  /* 0xff800000002f7808 */ /* 0x000fe40006000000 */
[----:B------:R-:W-:-:S04]  /*13620*/  FMNMX.FTZ R0, R42, R9, !PT ;  /* 0x000000092a007209 */ /* 0x000fc80007810000 */
        /* <DEDUP_REMOVED lines=12> */
[----:B------:R-:W-:-:S05]  /*136f0*/  FMNMX.FTZ R44, R13, R0, !PT ;  /* 0x000000000d2c7209 */ /* 0x000fca0007810000 */
[----:B------:R-:W0:Y:S02]  /*13700*/  SHFL.BFLY PT, R9, R44, 0x2, 0x1f ;  /* 0x0c401f002c097f89 */ /* 0x000e2400000e0000 */
[----:B0-----:R-:W-:-:S05]  /*13710*/  FMNMX.FTZ R48, R44, R9, !PT ;  /* 0x000000092c307209 */ /* 0x001fca0007810000 */
[----:B------:R-:W0:Y:S02]  /*13720*/  SHFL.BFLY PT, R9, R48, 0x1, 0x1f ;  /* 0x0c201f0030097f89 */ /* 0x000e2400000e0000 */
[----:B0-----:R-:W-:Y:S01]  /*13730*/  FMNMX.FTZ R8, R48, R9, !PT ;  /* 0x0000000930087209 */ /* 0x001fe20007810000 */
[----:B------:R-:W-:-:S03]  /*13740*/  IMAD.U32 R9, RZ, RZ, UR56 ;  /* 0x00000038ff097e24 */ /* 0x000fc6000f8e00ff */
[C---:B------:R-:W-:Y:S01]  /*13750*/  FSETP.NEU.FTZ.AND P4, PT, R8.reuse, -INF , PT ;  /* 0xff8000000800780b */ /* 0x040fe20003f9d000 */
[----:B------:R-:W-:-:S05]  /*13760*/  FFMA.FTZ R0, R8, R9, -8 ;  /* 0xc100000008007423 */ /* 0x000fca0000010009 */
[----:B------:R-:W-:Y:S02]  /*13770*/  FSEL R50, R0, RZ, P4 ;  /* 0x000000ff00327208 */ /* 0x000fe40002000000 */
[----:B------:R-:W-:Y:S02]  /*13780*/  FMNMX.FTZ R0, R47, R14, !PT ;  /* 0x0000000e2f007209 */ /* 0x000fe40007810000 */
[----:B------:R-:W-:Y:S01]  /*13790*/  ISETP.GT.AND P4, PT, R45, 0x39, !P6 ;  /* 0x000000392d00780c */ /* 0x000fe20007784270 */
[----:B------:R-:W-:-:S01]  /*137a0*/  FFMA.FTZ R44, R49, UR56, -R50 ;  /* 0x00000038312c7c23 */ /* 0x000fc20008010832 */
[----:B------:R-:W-:Y:S01]  /*137b0*/  FMNMX.FTZ R9, R15, R0, !PT ;  /* 0x000000000f097209 */ /* 0x000fe20007810000 */
[----:B------:R-:W-:-:S01]  /*137c0*/  FFMA.FTZ R43, R43, UR56, -R50 ;  /* 0x000000382b2b7c23 */ /* 0x000fc20008010832 */
[----:B------:R-:W-:Y:S01]  /*137d0*/  ISETP.LT.OR P4, PT, R46, 0x3a, P4 ;  /* 0x0000003a2e00780c */ /* 0x000fe20002781670 */
[----:B------:R-:W-:-:S01]  /*137e0*/  FFMA.FTZ R42, R42, UR56, -R50 ;  /* 0x000000382a2a7c23 */ /* 0x000fc20008010832 */
[----:B------:R-:W-:Y:S01]  /*137f0*/  FMNMX.FTZ R0, R20, R9, !PT ;  /* 0x0000000914007209 */ /* 0x000fe20007810000 */
[----:B------:R-:W-:Y:S01]  /*13800*/  MUFU.EX2 R44, R44 ;  /* 0x0000002c002c7308 */ /* 0x000fe20000000800 */
[----:B------:R-:W-:Y:S01]  /*13810*/  FSEL R34, R34, -INF , !P4 ;  /* 0xff80000022227808 */ /* 0x000fe20006000000 */
[--C-:B------:R-:W-:Y:S01]  /*13820*/  FFMA.FTZ R41, R41, UR56, -R50.reuse ;  /* 0x0000003829297c23 */ /* 0x100fe20008010832 */
[----:B------:R-:W-:Y:S01]  /*13830*/  FMNMX.FTZ R9, R21, R0, !PT ;  /* 0x0000000015097209 */ /* 0x000fe20007810000 */
[--C-:B------:R-:W-:Y:S01]  /*13840*/  FFMA.FTZ R40, R40, UR56, -R50.reuse ;  /* 0x0000003828287c23 */ /* 0x100fe20008010832 */
[----:B------:R-:W-:-:S01]  /*13850*/  FFMA.FTZ R38, R38, UR56, -R50 ;  /* 0x0000003826267c23 */ /* 0x000fc20008010832 */
        /* <DEDUP_REMOVED lines=9> */
[----:B------:R-:W-:Y:S01]  /*138f0*/  FMNMX.FTZ R0, R26, R9, !PT ;  /* 0x000000091a007209 */ /* 0x000fe20007810000 */
[----:B------:R-:W1:Y:S01]  /*13900*/  MUFU.EX2 R42, R42 ;  /* 0x0000002a002a7308 */ /* 0x000e620000000800 */
[----:B------:R-:W-:-:S01]  /*13910*/  FFMA.FTZ R35, R35, UR56, -R50 ;  /* 0x0000003823237c23 */ /* 0x000fc20008010832 */
[--C-:B------:R-:W-:Y:S01]  /*13920*/  FFMA.FTZ R3, R3, UR56, -R50.reuse ;  /* 0x0000003803037c23 */ /* 0x100fe20008010832 */
[----:B------:R-:W-:Y:S01]  /*13930*/  FMNMX.FTZ R9, R27, R0, !PT ;  /* 0x000000001b097209 */ /* 0x000fe20007810000 */
[--C-:B------:R-:W-:Y:S01]  /*13940*/  FFMA.FTZ R5, R5, UR56, -R50.reuse ;  /* 0x0000003805057c23 */ /* 0x100fe20008010832 */
[----:B------:R-:W-:-:S02]  /*13950*/  FFMA.FTZ R10, R10, UR56, -R50 ;  /* 0x000000380a0a7c23 */ /* 0x000fc40008010832 */
[----:B------:R-:W-:Y:S01]  /*13960*/  FMNMX.FTZ R0, R28, R9, !PT ;  /* 0x000000091c007209 */ /* 0x000fe20007810000 */
[----:B------:R-:W2:Y:S03]  /*13970*/  MUFU.EX2 R41, R41 ;  /* 0x0000002900297308 */ /* 0x000ea60000000800 */
        /* <DEDUP_REMOVED lines=8> */
[----:B------:R-:W3:Y:S04]  /*13a00*/  MUFU.EX2 R37, R37 ;  /* 0x0000002500257308 */ /* 0x000ee80000000800 */
[----:B------:R-:W4:Y:S04]  /*13a10*/  SHFL.BFLY PT, R0, R9, 0x2, 0x1f ;  /* 0x0c401f0009007f89 */ /* 0x000f2800000e0000 */
[----:B------:R-:W5:Y:S08]  /*13a20*/  MUFU.EX2 R39, R39 ;  /* 0x0000002700277308 */ /* 0x000f700000000800 */
[----:B------:R-:W-:Y:S08]  /*13a30*/  MUFU.EX2 R12, R12 ;  /* 0x0000000c000c7308 */ /* 0x000ff00000000800 */
[----:B------:R-:W5:Y:S01]  /*13a40*/  MUFU.EX2 R11, R11 ;  /* 0x0000000b000b7308 */ /* 0x000f620000000800 */
[----:B----4-:R-:W-:-:S07]  /*13a50*/  FMNMX.FTZ R0, R9, R0, !PT ;  /* 0x0000000009007209 */ /* 0x010fce0007810000 */
[----:B------:R-:W-:Y:S01]  /*13a60*/  MUFU.EX2 R36, R36 ;  /* 0x0000002400247308 */ /* 0x000fe20000000800 */
[----:B------:R-:W4:Y:S07]  /*13a70*/  SHFL.BFLY PT, R9, R0, 0x1, 0x1f ;  /* 0x0c201f0000097f89 */ /* 0x000f2e00000e0000 */
[----:B------:R-:W-:Y:S08]  /*13a80*/  MUFU.EX2 R35, R35 ;  /* 0x0000002300237308 */ /* 0x000ff00000000800 */
[----:B------:R-:W-:Y:S08]  /*13a90*/  MUFU.EX2 R3, R3 ;  /* 0x0000000300037308 */ /* 0x000ff00000000800 */
[----:B------:R-:W-:Y:S01]  /*13aa0*/  MUFU.EX2 R5, R5 ;  /* 0x0000000500057308 */ /* 0x000fe20000000800 */
[----:B----4-:R-:W-:Y:S01]  /*13ab0*/  FMNMX.FTZ R9, R0, R9, !PT ;  /* 0x0000000900097209 */ /* 0x010fe20007810000 */
[----:B------:R-:W-:-:S03]  /*13ac0*/  IMAD.U32 R0, RZ, RZ, UR56 ;  /* 0x00000038ff007e24 */ /* 0x000fc6000f8e00ff */
[C---:B------:R-:W-:Y:S01]  /*13ad0*/  FSETP.NEU.FTZ.AND P4, PT, R9.reuse, -INF , PT ;  /* 0xff8000000900780b */ /* 0x040fe20003f9d000 */
[----:B------:R-:W-:-:S02]  /*13ae0*/  FFMA.FTZ R0, R9, R0, -8 ;  /* 0xc100000009007423 */ /* 0x000fc40000010000 */
[----:B------:R-:W-:Y:S03]  /*13af0*/  MUFU.EX2 R10, R10 ;  /* 0x0000000a000a7308 */ /* 0x000fe60000000800 */
[----:B------:R-:W-:-:S05]  /*13b00*/  FSEL R45, R0, RZ, P4 ;  /* 0x000000ff002d7208 */ /* 0x000fca0002000000 */
[--C-:B------:R-:W-:Y:S01]  /*13b10*/  FFMA.FTZ R47, R47, UR56, -R45.reuse ;  /* 0x000000382f2f7c23 */ /* 0x100fe2000801082d */
[----:B------:R-:W-:-:S01]  /*13b20*/  FFMA.FTZ R14, R14, UR56, -R45 ;  /* 0x000000380e0e7c23 */ /* 0x000fc2000801082d */
[--C-:B------:R-:W-:Y:S01]  /*13b30*/  FFMA.FTZ R15, R15, UR56, -R45.reuse ;  /* 0x000000380f0f7c23 */ /* 0x100fe2000801082d */
[----:B------:R-:W-:-:S01]  /*13b40*/  FFMA.FTZ R20, R20, UR56, -R45 ;  /* 0x0000003814147c23 */ /* 0x000fc2000801082d */
[--C-:B------:R-:W-:Y:S01]  /*13b50*/  FFMA.FTZ R21, R21, UR56, -R45.reuse ;  /* 0x0000003815157c23 */ /* 0x100fe2000801082d */
[----:B------:R0:W-:Y:S01]  /*13b60*/  MUFU.EX2 R0, R13 ;  /* 0x0000000d00007308 */ /* 0x0001e20000000800 */
        /* <DEDUP_REMOVED lines=8> */
[----:B0-----:R-:W-:-:S01]  /*13bf0*/  FADD.FTZ R13, R44, R43 ;  /* 0x0000002b2c0d7221 */ /* 0x001fc20000010000 */
[--C-:B------:R-:W-:Y:S01]  /*13c00*/  FFMA.FTZ R31, R31, UR56, -R45.reuse ;  /* 0x000000381f1f7c23 */ /* 0x100fe2000801082d */
[----:B------:R-:W-:-:S01]  /*13c10*/  FFMA.FTZ R32, R32, UR56, -R45 ;  /* 0x0000003820207c23 */ /* 0x000fc2000801082d */
[----:B------:R-:W-:Y:S01]  /*13c20*/  FFMA.FTZ R33, R33, UR56, -R45 ;  /* 0x0000003821217c23 */ /* 0x000fe2000801082d */
[----:B-1----:R-:W-:-:S01]  /*13c30*/  FADD.FTZ R46, R42, R13 ;  /* 0x0000000d2a2e7221 */ /* 0x002fc20000010000 */
[----:B--2---:R-:W-:Y:S01]  /*13c40*/  F2FP.SATFINITE.E4M3.F32.PACK_AB_MERGE_C R13, R41, R42, RZ ;  /* 0x0000002a290d723e */ /* 0x004fe200048070ff */
[----:B------:R-:W-:-:S01]  /*13c50*/  FFMA.FTZ R34, R34, UR56, -R45 ;  /* 0x0000003822227c23 */ /* 0x000fc2000801082d */
[----:B------:R-:W0:Y:S01]  /*13c60*/  MUFU.EX2 R14, R14 ;  /* 0x0000000e000e7308 */ /* 0x000e220000000800 */
[----:B------:R-:W-:-:S01]  /*13c70*/  FADD.FTZ R41, R41, R46 ;  /* 0x0000002e29297221 */ /* 0x000fc20000010000 */
[----:B------:R-:W-:-:S02]  /*13c80*/  F2FP.SATFINITE.E4M3.F32.PACK_AB_MERGE_C R188, R43, R44, R13 ;  /* 0x0000002c2bbc723e */ /* 0x000fc4000480700d */
[----:B---3--:R-:W-:Y:S01]  /*13c90*/  F2FP.SATFINITE.E4M3.F32.PACK_AB_MERGE_C R43, R37, R38, RZ ;  /* 0x00000026252b723e */ /* 0x008fe200048070ff */
[----:B------:R-:W-:-:S03]  /*13ca0*/  FADD.FTZ R44, R40, R41 ;  /* 0x00000029282c7221 */ /* 0x000fc60000010000 */
[----:B------:R-:W1:Y:S01]  /*13cb0*/  MUFU.EX2 R15, R15 ;  /* 0x0000000f000f7308 */ /* 0x000e620000000800 */
[----:B-----5:R-:W-:-:S01]  /*13cc0*/  FADD.FTZ R41, R39, R44 ;  /* 0x0000002c27297221 */ /* 0x020fc20000010000 */
[----:B------:R-:W-:Y:S02]  /*13cd0*/  F2FP.SATFINITE.E4M3.F32.PACK_AB_MERGE_C R190, R39, R40, R43 ;  /* 0x0000002827be723e */ /* 0x000fe4000480702b */
[----:B------:R-:W-:Y:S01]  /*13ce0*/  F2FP.SATFINITE.E4M3.F32.PACK_AB_MERGE_C R39, R11, R12, RZ ;  /* 0x0000000c0b27723e */ /* 0x000fe200048070ff */
[----:B------:R-:W-:-:S03]  /*13cf0*/  FADD.FTZ R40, R38, R41 ;  /* 0x0000002926287221 */ /* 0x000fc60000010000 */
[----:B------:R-:W2:Y:S01]  /*13d00*/  MUFU.EX2 R20, R20 ;  /* 0x0000001400147308 */ /* 0x000ea20000000800 */
[----:B0-----:R-:W-:-:S01]  /*13d10*/  FADD.FTZ R42, R47, R14 ;  /* 0x0000000e2f2a7221 */ /* 0x001fc20000010000 */
[----:B------:R-:W-:Y:S01]  /*13d20*/  FADD.FTZ R37, R37, R40 ;  /* 0x0000002825257221 */ /* 0x000fe20000010000 */
[----:B------:R-:W-:Y:S01]  /*13d30*/  F2FP.SATFINITE.E4M3.F32.PACK_AB_MERGE_C R184, R35, R36, R39 ;  /* 0x0000002423b8723e */ /* 0x000fe20004807027 */
[----:B------:R-:W0:Y:S02]  /*13d40*/  @P2 LDC R40, c[0x0][0x44c] ;  /* 0x00011300ff282b82 */ /* 0x000e240000000800 */
[----:B------:R-:W-:-:S02]  /*13d50*/  FADD.FTZ R36, R36, R37 ;  /* 0x0000002524247221 */ /* 0x000fc40000010000 */
[----:B------:R-:W3:Y:S01]  /*13d60*/  MUFU.EX2 R21, R21 ;  /* 0x0000001500157308 */ /* 0x000ee20000000800 */
[----:B-1----:R-:W-:-:S01]  /*13d70*/  FADD.FTZ R13, R15, R42 ;  /* 0x0000002a0f0d7221 */ /* 0x002fc20000010000 */
[----:B------:R-:W-:-:S02]  /*13d80*/  FADD.FTZ R35, R35, R36 ;  /* 0x0000002423237221 */ /* 0x000fc40000010000 */
[----:B------:R-:W1:Y:S02]  /*13d90*/  @P2 LDC R37, c[0x0][0x450] ;  /* 0x00011400ff252b82 */ /* 0x000e640000000800 */
[----:B------:R-:W-:-:S02]  /*13da0*/  FADD.FTZ R12, R12, R35 ;  /* 0x000000230c0c7221 */ /* 0x000fc40000010000 */
[----:B------:R-:W4:Y:S01]  /*13db0*/  MUFU.EX2 R24, R24 ;  /* 0x0000001800187308 */ /* 0x000f220000000800 */
[----:B--2---:R-:W-:-:S01]  /*13dc0*/  FADD.FTZ R42, R20, R13 ;  /* 0x0000000d142a7221 */ /* 0x004fc20000010000 */
[----:B------:R-:W-:Y:S01]  /*13dd0*/  F2FP.SATFINITE.E4M3.F32.PACK_AB_MERGE_C R15, R20, R15, RZ ;  /* 0x0000000f140f723e */ /* 0x000fe200048070ff */
[----:B------:R-:W-:-:S03]  /*13de0*/  FADD.FTZ R12, R11, R12 ;  /* 0x0000000c0b0c7221 */ /* 0x000fc60000010000 */
[----:B------:R-:W-:Y:S02]  /*13df0*/  F2FP.SATFINITE.E4M3.F32.PACK_AB_MERGE_C R189, R14, R47, R15 ;  /* 0x0000002f0ebd723e */ /* 0x000fe4000480700f */
[----:B------:R-:W2:Y:S01]  /*13e00*/  MUFU.EX2 R25, R25 ;  /* 0x0000001900197308 */ /* 0x000ea20000000800 */
[----:B---3--:R-:W-:-:S01]  /*13e10*/  FADD.FTZ R13, R21, R42 ;  /* 0x0000002a150d7221 */ /* 0x008fc20000010000 */
[----:B------:R-:W-:Y:S01]  /*13e20*/  F2FP.SATFINITE.E4M3.F32.PACK_AB_MERGE_C R14, R0, R3, RZ ;  /* 0x00000003000e723e */ /* 0x000fe200048070ff */
[----:B0-----:R-:W-:-:S03]  /*13e30*/  @P2 IMAD.HI.U32 R40, R199, R40, RZ ;  /* 0x00000028c7282227 */ /* 0x001fc600078e00ff */
[----:B------:R-:W-:Y:S01]  /*13e40*/  F2FP.SATFINITE.E4M3.F32.PACK_AB_MERGE_C R186, R10, R5, R14 ;  /* 0x000000050aba723e */ /* 0x000fe2000480700e */
[----:B------:R-:W-:-:S01]  /*13e50*/  FADD.FTZ R5, R5, R12 ;  /* 0x0000000c05057221 */ /* 0x000fc20000010000 */
[----:B------:R-:W0:Y:S01]  /*13e60*/  MUFU.EX2 R26, R26 ;  /* 0x0000001a001a7308 */ /* 0x000e220000000800 */
[----:B----4-:R-:W-:-:S01]  /*13e70*/  FADD.FTZ R38, R24, R13 ;  /* 0x0000000d18267221 */ /* 0x010fc20000010000 */
[----:B------:R-:W-:Y:S02]  /*13e80*/  IMAD.MOV.U32 R14, RZ, RZ, R199 ;  /* 0x000000ffff0e7224 */ /* 0x000fe400078e00c7 */
[----:B------:R-:W-:-:S01]  /*13e90*/  FADD.FTZ R10, R10, R5 ;  /* 0x000000050a0a7221 */ /* 0x000fc20000010000 */
[----:B-1----:R-:W-:-:S03]  /*13ea0*/  @P2 SHF.R.U32.HI R14, RZ, R37, R40 ;  /* 0x00000025ff0e2219 */ /* 0x002fc60000011628 */
[----:B------:R-:W-:Y:S01]  /*13eb0*/  FADD.FTZ R3, R3, R10 ;  /* 0x0000000a03037221 */ /* 0x000fe20000010000 */
[----:B------:R-:W1:Y:S01]  /*13ec0*/  MUFU.EX2 R27, R27 ;  /* 0x0000001b001b7308 */ /* 0x000e620000000800 */
[----:B--2---:R-:W-:-:S02]  /*13ed0*/  FADD.FTZ R13, R25, R38 ;  /* 0x00000026190d7221 */ /* 0x004fc40000010000 */
[----:B------:R-:W-:-:S05]  /*13ee0*/  FADD.FTZ R3, R0, R3 ;  /* 0x0000000300037221 */ /* 0x000fca0000010000 */
[----:B------:R-:W2:Y:S01]  /*13ef0*/  MUFU.EX2 R28, R28 ;  /* 0x0000001c001c7308 */ /* 0x000ea20000000800 */
[----:B0-----:R-:W-:-:S01]  /*13f00*/  FADD.FTZ R38, R26, R13 ;  /* 0x0000000d1a267221 */ /* 0x001fc20000010000 */
[----:B------:R-:W-:-:S04]  /*13f10*/  F2FP.SATFINITE.E4M3.F32.PACK_AB_MERGE_C R25, R26, R25, RZ ;  /* 0x000000191a19723e */ /* 0x000fc800048070ff */
[----:B------:R-:W-:Y:S02]  /*13f20*/  F2FP.SATFINITE.E4M3.F32.PACK_AB_MERGE_C R191, R24, R21, R25 ;  /* 0x0000001518bf723e */ /* 0x000fe40004807019 */
[----:B------:R-:W0:Y:S01]  /*13f30*/  MUFU.EX2 R29, R29 ;  /* 0x0000001d001d7308 */ /* 0x000e220000000800 */
[----:B-1----:R-:W-:-:S07]  /*13f40*/  FADD.FTZ R13, R27, R38 ;  /* 0x000000261b0d7221 */ /* 0x002fce0000010000 */
[----:B------:R-:W1:Y:S01]  /*13f50*/  MUFU.EX2 R30, R30 ;  /* 0x0000001e001e7308 */ /* 0x000e620000000800 */
[----:B--2---:R-:W-:-:S07]  /*13f60*/  FADD.FTZ R20, R28, R13 ;  /* 0x0000000d1c147221 */ /* 0x004fce0000010000 */
[----:B------:R-:W2:Y:S01]  /*13f70*/  MUFU.EX2 R31, R31 ;  /* 0x0000001f001f7308 */ /* 0x000ea20000000800 */
[----:B0-----:R-:W-:-:S07]  /*13f80*/  FADD.FTZ R13, R29, R20 ;  /* 0x000000141d0d7221 */ /* 0x001fce0000010000 */
[----:B------:R-:W0:Y:S01]  /*13f90*/  MUFU.EX2 R32, R32 ;  /* 0x0000002000207308 */ /* 0x000e220000000800 */
[C---:B-1----:R-:W-:Y:S01]  /*13fa0*/  F2FP.SATFINITE.E4M3.F32.PACK_AB_MERGE_C R29, R30.reuse, R29, RZ ;  /* 0x0000001d1e1d723e */ /* 0x042fe200048070ff */
[----:B------:R-:W-:Y:S01]  /*13fb0*/  FADD.FTZ R30, R30, R13 ;  /* 0x0000000d1e1e7221 */ /* 0x000fe20000010000 */
[----:B------:R-:W-:Y:S02]  /*13fc0*/  IMAD.IADD R13, R165, 0x1, R14 ;  /* 0x00000001a50d7824 */ /* 0x000fe400078e020e */
[----:B------:R-:W-:Y:S02]  /*13fd0*/  F2FP.SATFINITE.E4M3.F32.PACK_AB_MERGE_C R185, R28, R27, R29 ;  /* 0x0000001b1cb9723e */ /* 0x000fe4000480701d */
[----:B------:R-:W-:Y:S01]  /*13fe0*/  IMAD.IADD R6, R13, 0x1, R6 ;  /* 0x000000010d067824 */ /* 0x000fe200078e0206 */
[----:B------:R-:W-:Y:S01]  /*13ff0*/  MUFU.EX2 R33, R33 ;  /* 0x0000002100217308 */ /* 0x000fe20000000800 */
[----:B--2---:R-:W-:-:S07]  /*14000*/  FADD.FTZ R11, R31, R30 ;  /* 0x0000001e1f0b7221 */ /* 0x004fce0000010000 */
[----:B------:R-:W1:Y:S01]  /*14010*/  MUFU.EX2 R34, R34 ;  /* 0x0000002200227308 */ /* 0x000e620000000800 */
[----:B0-----:R-:W-:-:S01]  /*14020*/  FADD.FTZ R12, R32, R11 ;  /* 0x0000000b200c7221 */ /* 0x001fc20000010000 */
[----:B-1----:R-:W-:-:S03]  /*14030*/  F2FP.SATFINITE.E4M3.F32.PACK_AB_MERGE_C R5, R34, R33, RZ ;  /* 0x000000212205723e */ /* 0x002fc600048070ff */
[----:B------:R-:W-:Y:S01]  /*14040*/  FADD.FTZ R33, R33, R12 ;  /* 0x0000000c21217221 */ /* 0x000fe20000010000 */
[----:B------:R-:W-:-:S03]  /*14050*/  F2FP.SATFINITE.E4M3.F32.PACK_AB_MERGE_C R187, R32, R31, R5 ;  /* 0x0000001f20bb723e */ /* 0x000fc60004807005 */
[----:B------:R-:W-:Y:S01]  /*14060*/  FADD.FTZ R0, R34, R33 ;  /* 0x0000002122007221 */ /* 0x000fe20000010000 */
[----:B------:R-:W-:Y:S01]  /*14070*/  VIADD R5, R164, 0xfffffffe ;  /* 0xfffffffea4057836 */ /* 0x000fe20000000000 */
        /* <DEDUP_REMOVED lines=12> */
.L_x_1558:
[----:B------:R-:W-:-:S13]  /*14140*/  ISETP.NE.AND P4, PT, R7, 0x1, PT ;  /* 0x000000010700780c */ /* 0x000fda0003f85270 */
[----:B------:R-:W0:Y:S02]  /*14150*/  @P4 LDC.64 R10, c[0x0][0x9e8] ;  /* 0x00027a00ff0a4b82 */ /* 0x000e240000000a00 */
[----:B0-----:R-:W-:-:S05]  /*14160*/  @P4 IMAD.HI.U32 R10, R12, R10, RZ ;  /* 0x0000000a0c0a4227 */ /* 0x001fca00078e00ff */
[----:B------:R-:W-:-:S07]  /*14170*/  @P4 SHF.R.U32.HI R12, RZ, R11, R10 ;  /* 0x0000000bff0c4219 */ /* 0x000fce000001160a */
.L_x_1559:
[----:B------:R-:W-:Y:S05]  /*14180*/  BSYNC B0 ;  /* 0x0000000000007941 */ /* 0x000fea0003800000 */
.L_x_1557:
[----:B------:R-:W-:-:S05]  /*14190*/  IMAD R7, R12, R7, R7 ;  /* 0x000000070c077224 */ /* 0x000fca00078e0207 */
[----:B------:R-:W-:-:S07]  /*141a0*/  VIMNMX R6, R6, R7, PT ;  /* 0x0000000706067248 */ /* 0x000fce0003fe0100 */
.L_x_1556:
[----:B------:R-:W-:Y:S01]  /*141b0*/  SHF.R.S32.HI R7, RZ, 0x1f, R6 ;  /* 0x0000001fff077819 */ /* 0x000fe20000011406 */
[----:B------:R-:W-:Y:S01]  /*141c0*/  ULDC UR52, c[0x0][0x9e4] ;  /* 0x0002790000347ab9 */ /* 0x000fe20000000800 */
[----:B------:R-:W-:Y:S01]  /*141d0*/  ULDC UR49, c[0x0][0x9e4] ;  /* 0x0002790000317ab9 */ /* 0x000fe20000000800 */
[----:B------:R-:W-:Y:S01]  /*141e0*/  ULDC UR48, c[0x0][0x988] ;  /* 0x0002620000307ab9 */ /* 0x000fe20000000800 */
[----:B------:R-:W-:Y:S01]  /*141f0*/  LEA.HI R7, R7, R6, RZ, 0x6 ;  /* 0x0000000607077211 */ /* 0x000fe200078f30ff */
[----:B------:R-:W-:Y:S01]  /*14200*/  ULDC UR51, c[0x0][0x988] ;  /* 0x0002620000337ab9 */ /* 0x000fe20000000800 */
[----:B------:R-:W-:Y:S01]  /*14210*/  ULDC UR50, c[0x0][0x988] ;  /* 0x0002620000327ab9 */ /* 0x000fe20000000800 */
[----:B------:R-:W-:Y:S01]  /*14220*/  ULDC UR54, c[0x0][0x9e0] ;  /* 0x0002780000367ab9 */ /* 0x000fe20000000800 */
[----:B------:R-:W-:Y:S01]  /*14230*/  SHF.R.S32.HI R7, RZ, 0x6, R7 ;  /* 0x00000006ff077819 */ /* 0x000fe20000011407 */
[----:B------:R-:W-:Y:S01]  /*14240*/  ULDC UR53, c[0x0][0x9e0] ;  /* 0x0002780000357ab9 */ /* 0x000fe20000000800 */
[----:B------:R-:W-:-:S02]  /*14250*/  CS2R R24, SRZ ;  /* 0x0000000000187805 */ /* 0x000fc4000001ff00 */
[----:B------:R-:W-:Y:S02]  /*14260*/  CS2R R26, SRZ ;  /* 0x00000000001a7805 */ /* 0x000fe4000001ff00 */
[----:B------:R-:W-:Y:S02]  /*14270*/  VIMNMX R10, R204, R7, !PT ;  /* 0x00000007cc0a7248 */ /* 0x000fe40007fe0100 */
[----:B------:R-:W-:Y:S02]  /*14280*/  CS2R R28, SRZ ;  /* 0x00000000001c7805 */ /* 0x000fe4000001ff00 */
[----:B------:R-:W-:Y:S02]  /*14290*/  CS2R R30, SRZ ;  /* 0x00000000001e7805 */ /* 0x000fe4000001ff00 */
[----:B------:R-:W-:Y:S02]  /*142a0*/  CS2R R32, SRZ ;  /* 0x0000000000207805 */ /* 0x000fe4000001ff00 */
[----:B------:R-:W-:-:S02]  /*142b0*/  ISETP.GE.AND P4, PT, R5, R10, PT ;  /* 0x0000000a0500720c */ /* 0x000fc40003f86270 */
        /* <DEDUP_REMOVED lines=123> */
[----:B------:R-:W-:-:S07]  /*14a70*/  CS2R R24, SRZ ;  /* 0x0000000000187805 */ /* 0x000fce000001ff00 */
.L_x_1579:
[----:B------:R-:W-:Y:S01]  /*14a80*/  VIADD R11, R200, 0x1 ;  /* 0x00000001c80b7836 */ /* 0x000fe20000000000 */
[----:B------:R-:W-:Y:S05]  /*14a90*/  YIELD ;  /* 0x0000000000007946 */ /* 0x000fea0003800000 */
[----:B------:R-:W-:-:S04]  /*14aa0*/  ISETP.NE.AND P4, PT, R11, 0x2, PT ;  /* 0x000000020b00780c */ /* 0x000fc80003f85270 */
[----:B------:R-:W-:Y:S02]  /*14ab0*/  SEL R11, R11, RZ, P4 ;  /* 0x000000ff0b0b7207 */ /* 0x000fe40002000000 */
[----:B------:R-:W-:Y:S02]  /*14ac0*/  SEL R205, RZ, 0x1, P4 ;  /* 0x00000001ffcd7807 */ /* 0x000fe40002000000 */
[----:B------:R-:W-:Y:S02]  /*14ad0*/  ISETP.NE.AND P4, PT, R201, RZ, PT ;  /* 0x000000ffc900720c */ /* 0x000fe40003f85270 */
[----:B------:R-:W-:-:S11]  /*14ae0*/  LOP3.LUT R205, R193, R205, RZ, 0x3c, !PT ;  /* 0x000000cdc1cd7212 */ /* 0x000fd600078e3cff */
[----:B------:R-:W-:Y:S05]  /*14af0*/  @P4 BRA `(.L_x_1561) ;  /* 0x0000000000304947 */ /* 0x000fea0003800000 */
[----:B------:R-:W-:Y:S05]  /*14b00*/  @!P0 BRA `(.L_x_1562) ;  /* 0x0000000000048947 */ /* 0x000fea0003800000 */
[----:B------:R-:W-:Y:S01]  /*14b10*/  BPT.TRAP 0x1 ;  /* 0x000000040000795c */ /* 0x000fe20000300000 */
.L_x_1562:
[----:B------:R-:W-:Y:S01]  /*14b20*/  IMAD R6, R11, 0x8, R16 ;  /* 0x000000080b067824 */ /* 0x000fe200078e0210 */
[----:B------:R-:W-:-:S04]  /*14b30*/  SHF.L.U32 R7, R205, 0x1f, RZ ;  /* 0x0000001fcd077819 */ /* 0x000fc800000006ff */
[----:B------:R0:W1:Y:S01]  /*14b40*/  SYNCS.PHASECHK.TRANS64.TRYWAIT P5, [R6+URZ+0x28430], R7 ;  /* 0x02843007060075a7 */ /* 0x00006200080a017f */
[----:B------:R-:W-:Y:S05]  /*14b50*/  @!P0 BRA `(.L_x_1563) ;  /* 0x0000000000048947 */ /* 0x000fea0003800000 */
[----:B------:R-:W-:Y:S01]  /*14b60*/  BPT.TRAP 0x1 ;  /* 0x000000040000795c */ /* 0x000fe20000300000 */
.L_x_1563:
[----:B------:R-:W-:Y:S04]  /*14b70*/  BSSY B0, `(.L_x_1561) ;  /* 0x0000004000007945 */ /* 0x000fe80003800000 */
[----:B-1----:R-:W-:Y:S05]  /*14b80*/  @P5 BRA `(.L_x_1564) ;  /* 0x0000000000085947 */ /* 0x002fea0003800000 */
[----:B------:R-:W1:Y:S02]  /*14b90*/  SYNCS.PHASECHK.TRANS64.TRYWAIT P5, [R6+URZ+0x28430], R7 ;  /* 0x02843007060075a7 */ /* 0x000e6400080a017f */
[----:B-1----:R-:W-:Y:S05]  /*14ba0*/  @!P5 BRA `(.L_x_1565) ;  /* 0x000001840018d947 */ /* 0x002fea0003800000 */
.L_x_1564:
[----:B------:R-:W-:Y:S05]  /*14bb0*/  BSYNC B0 ;  /* 0x0000000000007941 */ /* 0x000fea0003800000 */
.L_x_1561:
[----:B01----:R-:W0:Y:S01]  /*14bc0*/  S2R R6, SR_TID.X ;  /* 0x0000000000067919 */ /* 0x003e220000002100 */
[----:B------:R-:W-:Y:S05]  /*14bd0*/  WARPSYNC.ALL ;  /* 0x0000000000007948 */ /* 0x000fea0003800000 */
[----:B------:R-:W-:Y:S02]  /*14be0*/  IMAD.MOV.U32 R15, RZ, RZ, 0x40000040 ;  /* 0x40000040ff0f7424 */ /* 0x000fe400078e00ff */
[----:B------:R-:W-:Y:S02]  /*14bf0*/  IMAD.MOV.U32 R21, RZ, RZ, 0x40000040 ;  /* 0x40000040ff157424 */ /* 0x000fe400078e00ff */
[----:B------:R-:W-:Y:S01]  /*14c00*/  IMAD.MOV.U32 R13, RZ, RZ, 0x40000040 ;  /* 0x40000040ff0d7424 */ /* 0x000fe200078e00ff */
[----:B------:R-:W-:-:S02]  /*14c10*/  R2UR UR11, R15 ;  /* 0x000000000f0b72ca */ /* 0x000fc400000e0000 */
[----:B------:R-:W-:Y:S02]  /*14c20*/  R2UR UR7, R21 ;  /* 0x00000000150772ca */ /* 0x000fe400000e0000 */
[----:B------:R-:W-:Y:S02]  /*14c30*/  R2UR UR19, R13 ;  /* 0x000000000d1372ca */ /* 0x000fe400000e0000 */
[----:B------:R-:W-:Y:S02]  /*14c40*/  R2UR UR23, R15 ;  /* 0x000000000f1772ca */ /* 0x000fe400000e0000 */
[----:B------:R-:W-:Y:S02]  /*14c50*/  R2UR UR27, R13 ;  /* 0x000000000d1b72ca */ /* 0x000fe400000e0000 */
[----:B------:R-:W-:Y:S02]  /*14c60*/  R2UR UR31, R21 ;  /* 0x00000000151f72ca */ /* 0x000fe400000e0000 */
[----:B0-----:R-:W-:Y:S01]  /*14c70*/  SHF.R.U32.HI R12, RZ, 0x7, R6 ;  /* 0x00000007ff0c7819 */ /* 0x001fe20000011606 */
[----:B------:R-:W-:-:S04]  /*14c80*/  IMAD R6, R11, 0x400, R4 ;  /* 0x000004000b067824 */ /* 0x000fc800078e0204 */
[----:B------:R-:W-:Y:S01]  /*14c90*/  VIADD R7, R12, 0x8 ;  /* 0x000000080c077836 */ /* 0x000fe20000000000 */
[C---:B------:R-:W-:Y:S01]  /*14ca0*/  R2UR UR14, R6.reuse ;  /* 0x00000000060e72ca */ /* 0x040fe200000e0000 */
[C---:B------:R-:W-:Y:S02]  /*14cb0*/  VIADD R14, R6.reuse, 0x2 ;  /* 0x00000002060e7836 */ /* 0x040fe40000000000 */
[C---:B------:R-:W-:Y:S01]  /*14cc0*/  VIADD R20, R6.reuse, 0x4 ;  /* 0x0000000406147836 */ /* 0x040fe20000000000 */
[----:B------:R0:W-:Y:S01]  /*14cd0*/  BAR.SYNC.DEFER_BLOCKING R7, 0x100 ;  /* 0x000400070000751d */ /* 0x0001e20000010000 */
[----:B------:R-:W-:Y:S01]  /*14ce0*/  VIADD R12, R6, 0x6 ;  /* 0x00000006060c7836 */ /* 0x000fe20000000000 */
[----:B------:R-:W-:Y:S01]  /*14cf0*/  R2UR UR10, R14 ;  /* 0x000000000e0a72ca */ /* 0x000fe200000e0000 */
[----:B------:R-:W-:Y:S01]  /*14d00*/  VIADD R14, R6, 0x200 ;  /* 0x00000200060e7836 */ /* 0x000fe20000000000 */
[----:B------:R-:W-:Y:S01]  /*14d10*/  R2UR UR6, R20 ;  /* 0x00000000140672ca */ /* 0x000fe200000e0000 */
[----:B------:R-:W-:Y:S01]  /*14d20*/  VIADD R20, R6, 0x204 ;  /* 0x0000020406147836 */ /* 0x000fe20000000000 */
[----:B------:R-:W-:Y:S01]  /*14d30*/  R2UR UR18, R12 ;  /* 0x000000000c1272ca */ /* 0x000fe200000e0000 */
[----:B------:R-:W-:Y:S01]  /*14d40*/  VIADD R12, R6, 0x202 ;  /* 0x00000202060c7836 */ /* 0x000fe20000000000 */
[----:B------:R-:W-:Y:S01]  /*14d50*/  R2UR UR22, R14 ;  /* 0x000000000e1672ca */ /* 0x000fe200000e0000 */
[----:B0-----:R-:W-:Y:S01]  /*14d60*/  IMAD.MOV.U32 R7, RZ, RZ, 0x40000040 ;  /* 0x40000040ff077424 */ /* 0x001fe200078e00ff */
[----:B------:R-:W-:Y:S01]  /*14d70*/  R2UR UR30, R20 ;  /* 0x00000000141e72ca */ /* 0x000fe200000e0000 */
[----:B------:R-:W-:Y:S01]  /*14d80*/  VIADD R6, R6, 0x206 ;  /* 0x0000020606067836 */ /* 0x000fe20000000000 */
[----:B------:R-:W-:-:S02]  /*14d90*/  R2UR UR26, R12 ;  /* 0x000000000c1a72ca */ /* 0x000fc400000e0000 */
[C---:B------:R-:W-:Y:S02]  /*14da0*/  R2UR UR15, R7.reuse ;  /* 0x00000000070f72ca */ /* 0x040fe400000e0000 */
[----:B------:R-:W-:Y:S02]  /*14db0*/  R2UR UR34, R6 ;  /* 0x00000000062272ca */ /* 0x000fe400000e0000 */
[----:B------:R-:W-:Y:S01]  /*14dc0*/  R2UR UR35, R7 ;  /* 0x00000000072372ca */ /* 0x000fe200000e0000 */
[----:B------:R-:W-:-:S08]  /*14dd0*/  WARPGROUP.ARRIVE ;  /* 0x00000000000079c5 */ /* 0x000fd00000000000 */
        /* <DEDUP_REMOVED lines=23> */
[----:B------:R-:W-:Y:S05]  /*14f50*/  @P4 BRA `(.L_x_1566) ;  /* 0x0000000000284947 */ /* 0x000fea0003800000 */
[----:B------:R-:W-:Y:S05]  /*14f60*/  @!P0 BRA `(.L_x_1567) ;  /* 0x0000000000048947 */ /* 0x000fea0003800000 */
[----:B------:R-:W-:Y:S01]  /*14f70*/  BPT.TRAP 0x1 ;  /* 0x000000040000795c */ /* 0x000fe20000300000 */
.L_x_1567:
[----:B------:R-:W-:Y:S01]  /*14f80*/  SHF.L.U32 R6, R193, 0x1f, RZ ;  /* 0x0000001fc1067819 */ /* 0x000fe200000006ff */
[----:B------:R-:W-:-:S04]  /*14f90*/  IMAD R7, R200, 0x8, R16 ;  /* 0x00000008c8077824 */ /* 0x000fc800078e0210 */
[----:B------:R0:W1:Y:S01]  /*14fa0*/  SYNCS.PHASECHK.TRANS64.TRYWAIT P4, [R7+URZ+0x28450], R6 ;  /* 0x02845006070075a7 */ /* 0x000062000808017f */
[----:B------:R-:W-:Y:S05]  /*14fb0*/  @!P0 BRA `(.L_x_1568) ;  /* 0x0000000000048947 */ /* 0x000fea0003800000 */
[----:B------:R-:W-:Y:S01]  /*14fc0*/  BPT.TRAP 0x1 ;  /* 0x000000040000795c */ /* 0x000fe20000300000 */
.L_x_1568:
[----:B-1----:R-:W-:Y:S05]  /*14fd0*/  @P4 BRA `(.L_x_1566) ;  /* 0x0000000000084947 */ /* 0x002fea0003800000 */
[----:B------:R-:W1:Y:S02]  /*14fe0*/  SYNCS.PHASECHK.TRANS64.TRYWAIT P4, [R7+URZ+0x28450], R6 ;  /* 0x02845006070075a7 */ /* 0x000e64000808017f */
[----:B-1----:R-:W-:Y:S05]  /*14ff0*/  @!P4 BRA `(.L_x_1569) ;  /* 0x000001800018c947 */ /* 0x002fea0003800000 */
.L_x_1566:
[----:B01----:R-:W-:Y:S01]  /*15000*/  VIADD R6, R16, 0x8000 ;  /* 0x0000800010067836 */ /* 0x003fe20000000000 */
[----:B------:R-:W-:Y:S05]  /*15010*/  WARPSYNC.ALL ;  /* 0x0000000000007948 */ /* 0x000fea0003800000 */
[----:B------:R-:W-:Y:S01]  /*15020*/  SHF.R.U32.HI R6, RZ, 0x4, R6 ;  /* 0x00000004ff067819 */ /* 0x000fe20000011606 */
[----:B------:R-:W-:Y:S01]  /*15030*/  IMAD.MOV.U32 R7, RZ, RZ, -0x7fffffe0 ;  /* 0x80000020ff077424 */ /* 0x000fe200078e00ff */
[----:B------:R-:W-:-:S06]  /*15040*/  WARPGROUP.ARRIVE ;  /* 0x00000000000079c5 */ /* 0x000fcc0000000000 */
[----:B------:R-:W0:Y:S01]  /*15050*/  S2R R193, SR_TID.X ;  /* 0x0000000000c17919 */ /* 0x000e220000002100 */
[----:B------:R-:W-:Y:S01]  /*15060*/  LOP3.LUT R6, R6, 0x3fff, RZ, 0xc0, !PT ;  /* 0x00003fff06067812 */ /* 0x000fe200078ec0ff */
[----:B------:R-:W-:Y:S01]  /*15070*/  IMAD.IADD R14, R202, 0x1, R199 ;  /* 0x00000001ca0e7824 */ /* 0x000fe200078e02c7 */
[----:B------:R-:W-:Y:S01]  /*15080*/  R2UR UR7, R7 ;  /* 0x00000000070772ca */ /* 0x000fe200000e0000 */
[----:B------:R-:W-:Y:S01]  /*15090*/  IMAD.MOV.U32 R7, RZ, RZ, -0x7fffffe0 ;  /* 0x80000020ff077424 */ /* 0x000fe200078e00ff */
[----:B------:R-:W-:Y:S01]  /*150a0*/  LOP3.LUT R6, R6, 0x10000, RZ, 0xfc, !PT ;  /* 0x0001000006067812 */ /* 0x000fe200078efcff */
[C---:B------:R-:W-:Y:S01]  /*150b0*/  FMUL.FTZ R15, R2.reuse, R152 ;  /* 0x00000098020f7220 */ /* 0x040fe20000410000 */
[C---:B------:R-:W-:Y:S01]  /*150c0*/  FMUL.FTZ R20, R2.reuse, R153 ;  /* 0x0000009902147220 */ /* 0x040fe20000410000 */
[----:B------:R-:W-:Y:S01]  /*150d0*/  FMUL.FTZ R12, R2, R154 ;  /* 0x0000009a020c7220 */ /* 0x000fe20000410000 */
[----:B------:R-:W-:Y:S01]  /*150e0*/  LEA R6, R200, R6, 0xa ;  /* 0x00000006c8067211 */ /* 0x000fe200078e50ff */
[C---:B------:R-:W-:Y:S01]  /*150f0*/  FMUL.FTZ R13, R2.reuse, R155 ;  /* 0x0000009b020d7220 */ /* 0x040fe20000410000 */
[C---:B------:R-:W-:Y:S01]  /*15100*/  FMUL.FTZ R153, R2.reuse, R156 ;  /* 0x0000009c02997220 */ /* 0x040fe20000410000 */
[----:B------:R-:W-:Y:S01]  /*15110*/  FMUL.FTZ R154, R2, R157 ;  /* 0x0000009d029a7220 */ /* 0x000fe20000410000 */
[C---:B------:R-:W-:Y:S01]  /*15120*/  R2UR UR6, R6.reuse ;  /* 0x00000000060672ca */ /* 0x040fe200000e0000 */
[----:B------:R-:W-:-:S02]  /*15130*/  VIADD R6, R6, 0x2 ;  /* 0x0000000206067836 */ /* 0x000fc40000000000 */
        /* <DEDUP_REMOVED lines=12> */
[----:B------:R-:W-:Y:S01]  /*15200*/  R2UR UR6, R6 ;  /* 0x00000000060672ca */ /* 0x000fe200000e0000 */
[C---:B------:R-:W-:Y:S01]  /*15210*/  FMUL.FTZ R166, R2.reuse, R169 ;  /* 0x000000a902a67220 */ /* 0x040fe20000410000 */
[----:B------:R-:W-:Y:S01]  /*15220*/  R2UR UR7, R7 ;  /* 0x00000000070772ca */ /* 0x000fe200000e0000 */
[----:B------:R-:W1:Y:S01]  /*15230*/  @P2 LDC R6, c[0x0][0x450] ;  /* 0x00011400ff062b82 */ /* 0x000e620000000800 */
[C---:B------:R-:W-:Y:S01]  /*15240*/  FMUL.FTZ R163, R2.reuse, R170 ;  /* 0x000000aa02a37220 */ /* 0x040fe20000410000 */
[C---:B------:R-:W-:Y:S01]  /*15250*/  FMUL.FTZ R164, R2.reuse, R171 ;  /* 0x000000ab02a47220 */ /* 0x040fe20000410000 */
[C---:B------:R-:W-:Y:S01]  /*15260*/  FMUL.FTZ R169, R2.reuse, R172 ;  /* 0x000000ac02a97220 */ /* 0x040fe20000410000 */
[C---:B------:R-:W-:Y:S01]  /*15270*/  FMUL.FTZ R170, R2.reuse, R173 ;  /* 0x000000ad02aa7220 */ /* 0x040fe20000410000 */
[C---:B------:R-:W-:Y:S01]  /*15280*/  FMUL.FTZ R167, R2.reuse, R174 ;  /* 0x000000ae02a77220 */ /* 0x040fe20000410000 */
[C---:B------:R-:W-:Y:S01]  /*15290*/  FMUL.FTZ R168, R2.reuse, R175 ;  /* 0x000000af02a87220 */ /* 0x040fe20000410000 */
[C---:B------:R-:W-:Y:S01]  /*152a0*/  FMUL.FTZ R173, R2.reuse, R176 ;  /* 0x000000b002ad7220 */ /* 0x040fe20000410000 */
[----:B------:R-:W2:Y:S01]  /*152b0*/  @P2 LDC R7, c[0x0][0x44c] ;  /* 0x00011300ff072b82 */ /* 0x000ea20000000800 */
[C---:B------:R-:W-:Y:S01]  /*152c0*/  FMUL.FTZ R174, R2.reuse, R177 ;  /* 0x000000b102ae7220 */ /* 0x040fe20000410000 */
[C---:B------:R-:W-:Y:S01]  /*152d0*/  FMUL.FTZ R171, R2.reuse, R178 ;  /* 0x000000b202ab7220 */ /* 0x040fe20000410000 */
[----:B------:R-:W-:Y:S01]  /*152e0*/  FMUL.FTZ R172, R2, R179 ;  /* 0x000000b302ac7220 */ /* 0x000fe20000410000 */
[----:B------:R-:W-:-:S02]  /*152f0*/  IMAD.SHL.U32 R175, R5, 0x40, RZ ;  /* 0x0000004005af7824 */ /* 0x000fc400078e00ff */
[C---:B------:R-:W-:Y:S01]  /*15300*/  FMUL.FTZ R178, R2.reuse, R180 ;  /* 0x000000b402b27220 */ /* 0x040fe20000410000 */
[C---:B------:R-:W-:Y:S01]  /*15310*/  FMUL.FTZ R179, R2.reuse, R181 ;  /* 0x000000b502b37220 */ /* 0x040fe20000410000 */
[C---:B------:R-:W-:Y:S01]  /*15320*/  FMUL.FTZ R176, R2.reuse, R182 ;  /* 0x000000b602b07220 */ /* 0x040fe20000410000 */
[----:B------:R-:W-:Y:S01]  /*15330*/  FMUL.FTZ R177, R2, R183 ;  /* 0x000000b702b17220 */ /* 0x000fe20000410000 */
[----:B------:R-:W-:Y:S01]  /*15340*/  IADD3 R181, -R196, 0x1, -R175 ;  /* 0x00000001c4b57810 */ /* 0x000fe20007ffe9af */
[----:B------:R-:W3:Y:S01]  /*15350*/  MUFU.TANH R15, R15 ;  /* 0x0000000f000f7308 */ /* 0x000ee20000002400 */
[----:B0-----:R-:W-:Y:S02]  /*15360*/  SHF.R.U32.HI R193, RZ, 0x7, R193 ;  /* 0x00000007ffc17819 */ /* 0x001fe400000116c1 */
[----:B------:R-:W-:-:S05]  /*15370*/  IADD3 R181, -R195, R181, R197 ;  /* 0x000000b5c3b57210 */ /* 0x000fca0007ffe1c5 */
[----:B------:R-:W0:Y:S01]  /*15380*/  MUFU.TANH R20, R20 ;  /* 0x0000001400147308 */ /* 0x000e220000002400 */
[C---:B------:R-:W-:Y:S02]  /*15390*/  VIADD R180, R181.reuse, UR54 ;  /* 0x00000036b5b47c36 */ /* 0x040fe40008000000 */
[----:B------:R-:W-:Y:S02]  /*153a0*/  VIADD R181, R181, UR55 ;  /* 0x00000037b5b57c36 */ /* 0x000fe40008000000 */
[----:B--2---:R-:W-:-:S03]  /*153b0*/  @P2 IMAD.HI.U32 R7, R14, R7, RZ ;  /* 0x000000070e072227 */ /* 0x004fc600078e00ff */
[----:B------:R-:W2:Y:S02]  /*153c0*/  MUFU.TANH R12, R12 ;  /* 0x0000000c000c7308 */ /* 0x000ea40000002400 */
[----:B-1----:R-:W-:Y:S01]  /*153d0*/  @P2 SHF.R.U32.HI R14, RZ, R6, R7 ;  /* 0x00000006ff0e2219 */ /* 0x002fe20000011607 */
[----:B------:R-:W-:Y:S01]  /*153e0*/  @!P1 IMAD R6, R11, 0x8, R16 ;  /* 0x000000080b069824 */ /* 0x000fe200078e0210 */
[----:B------:R-:W-:-:S04]  /*153f0*/  IADD3 R7, -R193, 0xb, RZ ;  /* 0x0000000bc1077810 */ /* 0x000fc80007ffe1ff */
[----:B------:R-:W1:Y:S01]  /*15400*/  MUFU.TANH R13, R13 ;  /* 0x0000000d000d7308 */ /* 0x000e620000002400 */
[----:B------:R-:W-:-:S05]  /*15410*/  @!P1 VIADD R6, R6, 0x28440 ;  /* 0x0002844006069836 */ /* 0x000fca0000000000 */
[----:B------:R-:W-:Y:S02]  /*15420*/  @!P1 PRMT R6, RZ, 0x654, R6 ;  /* 0x00000654ff069816 */ /* 0x000fe40000000006 */
        /* <DEDUP_REMOVED lines=30> */
[----:B------:R-:W-:Y:S03]  /*15610*/  QGMMA.64x256x32.F32.E4M3.E4M3 R24, R184, gdesc[UR4], R24, gsb0 ;  /* 0x03e00004b8187df3 */ /* 0x000fe60008000818 */
[----:B------:R-:W-:Y:S02]  /*15620*/  WARPGROUP.DEPBAR.LE gsb0, 0x0 ;  /* 0x00008000000079c5 */ /* 0x000fe40000010000 */
[----:B------:R-:W5:Y:S01]  /*15630*/  SHFL.IDX PT, R184, R14, RZ, 0x1c1f ;  /* 0x001c1fff0eb87589 */ /* 0x000f6200000e0000 */
[----:B------:R0:W-:Y:S06]  /*15640*/  BAR.ARV R7, 0x100 ;  /* 0x000400070000751d */ /* 0x0001ec0000002000 */
[----:B------:R0:W-:Y:S01]  /*15650*/  @!P1 SYNCS.ARRIVE.TRANS64.RED.A1T0 RZ, [R6+URZ], RZ ;  /* 0x000000ff06ff99a7 */ /* 0x0001e2000810043f */
[----:B-----5:R-:W-:-:S02]  /*15660*/  IMAD.IADD R182, R180, 0x1, R184 ;  /* 0x00000001b4b67824 */ /* 0x020fc400078e02b8 */
[----:B------:R-:W-:Y:S01]  /*15670*/  IMAD.IADD R183, R181, 0x1, R184 ;  /* 0x00000001b5b77824 */ /* 0x000fe200078e02b8 */
[----:B01234-:R-:W-:Y:S06]  /*15680*/  @!P3 BRA `(.L_x_1570) ;  /* 0x000000000058b947 */ /* 0x01ffec0003800000 */
[----:B------:R-:W-:Y:S01]  /*15690*/  IADD3 R184, -R195, R197, R184 ;  /* 0x000000c5c3b87210 */ /* 0x000fe20007ffe1b8 */
[----:B------:R-:W-:Y:S03]  /*156a0*/  BSSY B0, `(.L_x_1571) ;  /* 0x0000010000007945 */ /* 0x000fe60003800000 */
        /* <DEDUP_REMOVED lines=10> */
.L_x_1572:
[----:B------:R-:W-:-:S05]  /*15750*/  IMAD.U32 R185, RZ, RZ, UR52 ;  /* 0x00000034ffb97e24 */ /* 0x000fca000f8e00ff */
[----:B------:R-:W-:-:S13]  /*15760*/  ISETP.NE.AND P4, PT, R185, 0x1, PT ;  /* 0x00000001b900780c */ /* 0x000fda0003f85270 */
[----:B------:R-:W0:Y:S02]  /*15770*/  @P4 LDC.64 R6, c[0x0][0x9e8] ;  /* 0x00027a00ff064b82 */ /* 0x000e240000000a00 */
[----:B0-----:R-:W-:-:S05]  /*15780*/  @P4 IMAD.HI.U32 R6, R184, R6, RZ ;  /* 0x00000006b8064227 */ /* 0x001fca00078e00ff */
[----:B------:R-:W-:-:S07]  /*15790*/  @P4 SHF.R.U32.HI R184, RZ, R7, R6 ;  /* 0x00000007ffb84219 */ /* 0x000fce0000011606 */
.L_x_1573:
[----:B------:R-:W-:Y:S05]  /*157a0*/  BSYNC B0 ;  /* 0x0000000000007941 */ /* 0x000fea0003800000 */
.L_x_1571:
[----:B------:R-:W-:-:S04]  /*157b0*/  IMAD R184, R184, R185, -R175 ;  /* 0x000000b9b8b87224 */ /* 0x000fc800078e0aaf */
[----:B------:R-:W-:-:S05]  /*157c0*/  IMAD.IADD R184, R184, 0x1, -R196 ;  /* 0x00000001b8b87824 */ /* 0x000fca00078e0ac4 */
[----:B------:R-:W-:Y:S02]  /*157d0*/  VIMNMX R183, R183, R184, !PT ;  /* 0x000000b8b7b77248 */ /* 0x000fe40007fe0100 */
[----:B------:R-:W-:-:S07]  /*157e0*/  VIADDMNMX R182, R184, R185, R182, PT ;  /* 0x000000b9b8b67246 */ /* 0x000fce00038001b6 */
.L_x_1570:
[----:B------:R-:W-:Y:S01]  /*157f0*/  ISETP.GT.AND P5, PT, R5, -0x1, PT ;  /* 0xffffffff0500780c */ /* 0x000fe20003fa4270 */
[----:B------:R-:W0:Y:S03]  /*15800*/  SHFL.IDX PT, R14, R14, 0x1, 0x1c1f ;  /* 0x003c1f000e0e7f89 */ /* 0x000e2600000e0000 */
[----:B------:R-:W-:-:S04]  /*15810*/  ISETP.GT.AND P4, PT, R183, RZ, P5 ;  /* 0x000000ffb700720c */ /* 0x000fc80002f84270 */
[----:B------:R-:W-:-:S04]  /*15820*/  ISETP.LT.OR P4, PT, R182, 0x1, P4 ;  /* 0x00000001b600780c */ /* 0x000fc80002781670 */
[----:B------:R-:W-:Y:S02]  /*15830*/  FSEL R15, R15, -INF , !P4 ;  /* 0xff8000000f0f7808 */ /* 0x000fe40006000000 */
[----:B------:R-:W-:-:S04]  /*15840*/  ISETP.GT.AND P4, PT, R183, 0x1, P5 ;  /* 0x00000001b700780c */ /* 0x000fc80002f84270 */
[----:B------:R-:W-:-:S04]  /*15850*/  ISETP.LT.OR P4, PT, R182, 0x2, P4 ;  /* 0x00000002b600780c */ /* 0x000fc80002781670 */
[----:B------:R-:W-:Y:S02]  /*15860*/  FSEL R20, R20, -INF , !P4 ;  /* 0xff80000014147808 */ /* 0x000fe40006000000 */
[----:B------:R-:W-:Y:S01]  /*15870*/  ISETP.GT.AND P4, PT, R183, 0x8, P5 ;  /* 0x00000008b700780c */ /* 0x000fe20002f84270 */
[--C-:B0-----:R-:W-:Y:S02]  /*15880*/  IMAD.IADD R180, R180, 0x1, R14.reuse ;  /* 0x00000001b4b47824 */ /* 0x101fe400078e020e */
[----:B------:R-:W-:Y:S01]  /*15890*/  IMAD.IADD R181, R181, 0x1, R14 ;  /* 0x00000001b5b57824 */ /* 0x000fe200078e020e */
[----:B------:R-:W-:-:S04]  /*158a0*/  ISETP.LT.OR P4, PT, R182, 0x9, P4 ;  /* 0x00000009b600780c */ /* 0x000fc80002781670 */
[----:B------:R-:W-:Y:S02]  /*158b0*/  FSEL R153, R153, -INF , !P4 ;  /* 0xff80000099997808 */ /* 0x000fe40006000000 */
[----:B------:R-:W-:-:S04]  /*158c0*/  ISETP.GT.AND P4, PT, R183, 0x9, P5 ;  /* 0x00000009b700780c */ /* 0x000fc80002f84270 */
        /* <DEDUP_REMOVED lines=37> */
[----:B------:R-:W-:Y:S01]  /*15b20*/  FSEL R179, R179, -INF , !P4 ;  /* 0xff800000b3b37808 */ /* 0x000fe20006000000 */
[----:B------:R-:W-:Y:S08]  /*15b30*/  @!P3 BRA `(.L_x_1574) ;  /* 0x000000000058b947 */ /* 0x000ff00003800000 */
        /* <DEDUP_REMOVED lines=12> */
.L_x_1576:
[----:B------:R-:W-:-:S05]  /*15c00*/  IMAD.U32 R182, RZ, RZ, UR52 ;  /* 0x00000034ffb67e24 */ /* 0x000fca000f8e00ff */
[----:B------:R-:W-:-:S13]  /*15c10*/  ISETP.NE.AND P4, PT, R182, 0x1, PT ;  /* 0x00000001b600780c */ /* 0x000fda0003f85270 */
[----:B------:R-:W0:Y:S02]  /*15c20*/  @P4 LDC.64 R6, c[0x0][0x9e8] ;  /* 0x00027a00ff064b82 */ /* 0x000e240000000a00 */
[----:B0-----:R-:W-:-:S05]  /*15c30*/  @P4 IMAD.HI.U32 R6, R14, R6, RZ ;  /* 0x000000060e064227 */ /* 0x001fca00078e00ff */
[----:B------:R-:W-:-:S07]  /*15c40*/  @P4 SHF.R.U32.HI R14, RZ, R7, R6 ;  /* 0x00000007ff0e4219 */ /* 0x000fce0000011606 */
.L_x_1577:
[----:B------:R-:W-:Y:S05]  /*15c50*/  BSYNC B0 ;  /* 0x0000000000007941 */ /* 0x000fea0003800000 */
.L_x_1575:
[----:B------:R-:W-:-:S04]  /*15c60*/  IMAD R14, R14, R182, -R175 ;  /* 0x000000b60e0e7224 */ /* 0x000fc800078e0aaf */
[----:B------:R-:W-:-:S05]  /*15c70*/  IMAD.IADD R14, R14, 0x1, -R196 ;  /* 0x000000010e0e7824 */ /* 0x000fca00078e0ac4 */
[----:B------:R-:W-:Y:S02]  /*15c80*/  VIMNMX R181, R181, R14, !PT ;  /* 0x0000000eb5b57248 */ /* 0x000fe40007fe0100 */
[----:B------:R-:W-:-:S07]  /*15c90*/  VIADDMNMX R180, R14, R182, R180, PT ;  /* 0x000000b60eb47246 */ /* 0x000fce00038001b4 */
.L_x_1574:
[----:B------:R-:W-:Y:S01]  /*15ca0*/  FMNMX.FTZ R6, R15, R8, !PT ;  /* 0x000000080f067209 */ /* 0x000fe20007810000 */
[----:B------:R-:W-:-:S03]  /*15cb0*/  UMOV UR56, UR51 ;  /* 0x0000003300387c82 */ /* 0x000fc60008000000 */
        /* <DEDUP_REMOVED lines=18> */
[----:B0-----:R-:W-:-:S04]  /*15de0*/  FMNMX.FTZ R6, R6, R7, !PT ;  /* 0x0000000706067209 */ /* 0x001fc80007810000 */
[----:B------:R-:W-:-:S04]  /*15df0*/  FSETP.NEU.FTZ.AND P4, PT, R6, -INF , PT ;  /* 0xff8000000600780b */ /* 0x000fc80003f9d000 */
[----:B------:R-:W-:-:S05]  /*15e00*/  FSEL R7, R6, RZ, P4 ;  /* 0x000000ff06077208 */ /* 0x000fca0002000000 */
[----:B------:R-:W-:Y:S01]  /*15e10*/  FADD.FTZ R7, -R7, R8 ;  /* 0x0000000807077221 */ /* 0x000fe20000010100 */
[----:B------:R-:W-:-:S03]  /*15e20*/  IMAD.U32 R8, RZ, RZ, UR56 ;  /* 0x00000038ff087e24 */ /* 0x000fc6000f8e00ff */
[----:B------:R-:W-:Y:S01]  /*15e30*/  FMUL.FTZ R7, R7, UR56 ;  /* 0x0000003807077c20 */ /* 0x000fe20008410000 */
[----:B------:R-:W-:-:S05]  /*15e40*/  FFMA.FTZ R8, R6, R8, -8 ;  /* 0xc100000006087423 */ /* 0x000fca0000010008 */
[----:B------:R-:W-:Y:S01]  /*15e50*/  FSEL R8, R8, RZ, P4 ;  /* 0x000000ff08087208 */ /* 0x000fe20002000000 */
[----:B------:R-:W-:Y:S01]  /*15e60*/  MUFU.EX2 R7, R7 ;  /* 0x0000000700077308 */ /* 0x000fe20000000800 */
[----:B------:R-:W-:-:S03]  /*15e70*/  ISETP.GT.AND P4, PT, R181, 0x1, P5 ;  /* 0x00000001b500780c */ /* 0x000fc60002f84270 */
[--C-:B------:R-:W-:Y:S01]  /*15e80*/  FFMA.FTZ R15, R15, UR56, -R8.reuse ;  /* 0x000000380f0f7c23 */ /* 0x100fe20008010808 */
[----:B------:R-:W-:Y:S01]  /*15e90*/  ISETP.LT.OR P4, PT, R180, 0x2, P4 ;  /* 0x00000002b400780c */ /* 0x000fe20002781670 */
[--C-:B------:R-:W-:Y:S01]  /*15ea0*/  FFMA.FTZ R20, R20, UR56, -R8.reuse ;  /* 0x0000003814147c23 */ /* 0x100fe20008010808 */
[----:B------:R-:W-:-:S01]  /*15eb0*/  FFMA.FTZ R153, R153, UR56, -R8 ;  /* 0x0000003899997c23 */ /* 0x000fc20008010808 */
[--C-:B------:R-:W-:Y:S01]  /*15ec0*/  FFMA.FTZ R154, R154, UR56, -R8.reuse ;  /* 0x000000389a9a7c23 */ /* 0x100fe20008010808 */
[----:B------:R-:W-:Y:S01]  /*15ed0*/  FSEL R13, R13, -INF , !P4 ;  /* 0xff8000000d0d7808 */ /* 0x000fe20006000000 */
[----:B------:R-:W0:Y:S01]  /*15ee0*/  MUFU.EX2 R15, R15 ;  /* 0x0000000f000f7308 */ /* 0x000e220000000800 */
[----:B------:R-:W-:Y:S01]  /*15ef0*/  ISETP.GT.AND P4, PT, R181, 0x8, P5 ;  /* 0x00000008b500780c */ /* 0x000fe20002f84270 */
[--C-:B------:R-:W-:Y:S01]  /*15f00*/  FFMA.FTZ R157, R157, UR56, -R8.reuse ;  /* 0x000000389d9d7c23 */ /* 0x100fe20008010808 */
[----:B------:R-:W-:-:S01]  /*15f10*/  FFMA.FTZ R158, R158, UR56, -R8 ;  /* 0x000000389e9e7c23 */ /* 0x000fc20008010808 */
[--C-:B------:R-:W-:Y:S01]  /*15f20*/  FFMA.FTZ R161, R161, UR56, -R8.reuse ;  /* 0x00000038a1a17c23 */ /* 0x100fe20008010808 */
[----:B------:R-:W-:Y:S01]  /*15f30*/  ISETP.LT.OR P4, PT, R180, 0x9, P4 ;  /* 0x00000009b400780c */ /* 0x000fe20002781670 */
[--C-:B------:R-:W-:Y:S01]  /*15f40*/  FFMA.FTZ R162, R162, UR56, -R8.reuse ;  /* 0x00000038a2a27c23 */ /* 0x100fe20008010808 */
[----:B------:R-:W-:-:S01]  /*15f50*/  FFMA.FTZ R165, R165, UR56, -R8 ;  /* 0x00000038a5a57c23 */ /* 0x000fc20008010808 */
[----:B------:R-:W1:Y:S01]  /*15f60*/  MUFU.EX2 R20, R20 ;  /* 0x0000001400147308 */ /* 0x000e620000000800 */
[----:B------:R-:W-:Y:S01]  /*15f70*/  FSEL R21, R21, -INF , !P4 ;  /* 0xff80000015157808 */ /* 0x000fe20006000000 */
[--C-:B------:R-:W-:Y:S01]  /*15f80*/  FFMA.FTZ R166, R166, UR56, -R8.reuse ;  /* 0x00000038a6a67c23 */ /* 0x100fe20008010808 */
[----:B------:R-:W-:Y:S01]  /*15f90*/  ISETP.GT.AND P4, PT, R181, 0x9, P5 ;  /* 0x00000009b500780c */ /* 0x000fe20002f84270 */
[--C-:B------:R-:W-:Y:S01]  /*15fa0*/  FFMA.FTZ R169, R169, UR56, -R8.reuse ;  /* 0x00000038a9a97c23 */ /* 0x100fe20008010808 */
[----:B------:R-:W-:-:S01]  /*15fb0*/  FFMA.FTZ R170, R170, UR56, -R8 ;  /* 0x00000038aaaa7c23 */ /* 0x000fc20008010808 */
[----:B------:R-:W-:Y:S01]  /*15fc0*/  FFMA.FTZ R173, R173, UR56, -R8 ;  /* 0x00000038adad7c23 */ /* 0x000fe20008010808 */
[----:B------:R-:W-:Y:S01]  /*15fd0*/  ISETP.LT.OR P4, PT, R180, 0xa, P4 ;  /* 0x0000000ab400780c */ /* 0x000fe20002781670 */
[----:B------:R-:W-:Y:S01]  /*15fe0*/  MUFU.EX2 R153, R153 ;  /* 0x0000009900997308 */ /* 0x000fe20000000800 */
[----:B0-----:R-:W-:-:S01]  /*15ff0*/  FFMA.FTZ R3, R7, R3, R15 ;  /* 0x0000000307037223 */ /* 0x001fc2000001000f */
[--C-:B------:R-:W-:Y:S01]  /*16000*/  FFMA.FTZ R174, R174, UR56, -R8.reuse ;  /* 0x00000038aeae7c23 */ /* 0x100fe20008010808 */
[----:B------:R-:W-:Y:S01]  /*16010*/  FSEL R152, R152, -INF , !P4 ;  /* 0xff80000098987808 */ /* 0x000fe20006000000 */
[--C-:B------:R-:W-:Y:S01]  /*16020*/  FFMA.FTZ R178, R178, UR56, -R8.reuse ;  /* 0x00000038b2b27c23 */ /* 0x100fe20008010808 */
[----:B------:R-:W-:Y:S01]  /*16030*/  ISETP.GT.AND P4, PT, R181, 0x10, P5 ;  /* 0x00000010b500780c */ /* 0x000fe20002f84270 */
[----:B------:R-:W-:-:S02]  /*16040*/  FFMA.FTZ R8, R179, UR56, -R8 ;  /* 0x00000038b3087c23 */ /* 0x000fc40008010808 */
[----:B------:R-:W-:Y:S01]  /*16050*/  MUFU.EX2 R154, R154 ;  /* 0x0000009a009a7308 */ /* 0x000fe20000000800 */
[----:B------:R-:W-:Y:S01]  /*16060*/  ISETP.LT.OR P4, PT, R180, 0x11, P4 ;  /* 0x00000011b400780c */ /* 0x000fe20002781670 */
[----:B-1----:R-:W-:-:S03]  /*16070*/  FADD.FTZ R3, R20, R3 ;  /* 0x0000000314037221 */ /* 0x002fc60000010000 */
[----:B------:R-:W-:Y:S02]  /*16080*/  FSEL R155, R155, -INF , !P4 ;  /* 0xff8000009b9b7808 */ /* 0x000fe40006000000 */
[----:B------:R-:W-:Y:S01]  /*16090*/  ISETP.GT.AND P4, PT, R181, 0x11, P5 ;  /* 0x00000011b500780c */ /* 0x000fe20002f84270 */
[----:B------:R-:W-:Y:S03]  /*160a0*/  MUFU.EX2 R157, R157 ;  /* 0x0000009d009d7308 */ /* 0x000fe60000000800 */
[----:B------:R-:W-:-:S04]  /*160b0*/  ISETP.LT.OR P4, PT, R180, 0x12, P4 ;  /* 0x00000012b400780c */ /* 0x000fc80002781670 */
[----:B------:R-:W-:Y:S01]  /*160c0*/  FSEL R156, R156, -INF , !P4 ;  /* 0xff8000009c9c7808 */ /* 0x000fe20006000000 */
[----:B------:R-:W-:Y:S01]  /*160d0*/  MUFU.EX2 R158, R158 ;  /* 0x0000009e009e7308 */ /* 0x000fe20000000800 */
[----:B------:R-:W-:-:S04]  /*160e0*/  ISETP.GT.AND P4, PT, R181, 0x18, P5 ;  /* 0x00000018b500780c */ /* 0x000fc80002f84270 */
[----:B------:R-:W-:-:S03]  /*160f0*/  ISETP.LT.OR P4, PT, R180, 0x19, P4 ;  /* 0x00000019b400780c */ /* 0x000fc60002781670 */
[----:B------:R-:W-:Y:S01]  /*16100*/  MUFU.EX2 R161, R161 ;  /* 0x000000a100a17308 */ /* 0x000fe20000000800 */
[----:B------:R-:W-:Y:S02]  /*16110*/  FSEL R159, R159, -INF , !P4 ;  /* 0xff8000009f9f7808 */ /* 0x000fe40006000000 */
[----:B------:R-:W-:-:S04]  /*16120*/  ISETP.GT.AND P4, PT, R181, 0x19, P5 ;  /* 0x00000019b500780c */ /* 0x000fc80002f84270 */
[----:B------:R-:W-:Y:S01]  /*16130*/  ISETP.LT.OR P4, PT, R180, 0x1a, P4 ;  /* 0x0000001ab400780c */ /* 0x000fe20002781670 */
[----:B------:R-:W-:Y:S03]  /*16140*/  MUFU.EX2 R162, R162 ;  /* 0x000000a200a27308 */ /* 0x000fe60000000800 */
[----:B------:R-:W-:Y:S02]  /*16150*/  FSEL R160, R160, -INF , !P4 ;  /* 0xff800000a0a07808 */ /* 0x000fe40006000000 */
[----:B------:R-:W-:-:S03]  /*16160*/  ISETP.GT.AND P4, PT, R181, 0x20, P5 ;  /* 0x00000020b500780c */ /* 0x000fc60002f84270 */
[----:B------:R-:W-:Y:S01]  /*16170*/  MUFU.EX2 R165, R165 ;  /* 0x000000a500a57308 */ /* 0x000fe20000000800 */
[----:B------:R-:W-:-:S04]  /*16180*/  ISETP.LT.OR P4, PT, R180, 0x21, P4 ;  /* 0x00000021b400780c */ /* 0x000fc80002781670 */
        /* <DEDUP_REMOVED lines=23> */
[----:B------:R-:W-:-:S04]  /*16300*/  ISETP.GT.AND P4, PT, R181, RZ, P5 ;  /* 0x000000ffb500720c */ /* 0x000fc80002f84270 */
[----:B------:R-:W-:-:S04]  /*16310*/  ISETP.LT.OR P4, PT, R180, 0x1, P4 ;  /* 0x00000001b400780c */ /* 0x000fc80002781670 */
[----:B------:R-:W-:Y:S02]  /*16320*/  FSEL R12, R12, -INF , !P4 ;  /* 0xff8000000c0c7808 */ /* 0x000fe40006000000 */
        /* <DEDUP_REMOVED lines=10> */
[----:B------:R-:W-:-:S02]  /*163d0*/  FSEL R177, R177, -INF , !P5 ;  /* 0xff800000b1b17808 */ /* 0x000fc40006800000 */
        /* <DEDUP_REMOVED lines=40> */
[----:B------:R-:W-:-:S05]  /*16660*/  FFMA.FTZ R14, R177, UR56, -R14 ;  /* 0x00000038b10e7c23 */ /* 0x000fca000801080e */
[----:B------:R-:W2:Y:S01]  /*16670*/  MUFU.EX2 R21, R21 ;  /* 0x0000001500157308 */ /* 0x000ea20000000800 */
[----:B0-----:R-:W-:-:S07]  /*16680*/  FFMA.FTZ R0, R9, R0, R12 ;  /* 0x0000000009007223 */ /* 0x001fce000001000c */
        /* <DEDUP_REMOVED lines=26> */
[----:B------:R-:W-:-:S06]  /*16830*/  FADD.FTZ R0, R178, R0 ;  /* 0x00000000b2007221 */ /* 0x000fcc0000010000 */
        /* <DEDUP_REMOVED lines=11> */
[----:B-1----:R-:W-:-:S04]  /*168f0*/  FADD.FTZ R3, R172, R3 ;  /* 0x00000003ac037221 */ /* 0x002fc80000010000 */
[----:B--2---:R-:W-:Y:S01]  /*16900*/  FADD.FTZ R177, R176, R3 ;  /* 0x00000003b0b17221 */ /* 0x004fe20000010000 */
[----:B------:R-:W-:-:S03]  /*16910*/  FADD.FTZ R3, R8, R0 ;  /* 0x0000000008037221 */ /* 0x000fc60000010000 */
[----:B0-----:R-:W-:Y:S01]  /*16920*/  FADD.FTZ R0, R14, R177 ;  /* 0x000000b10e007221 */ /* 0x001fe20000010000 */
[----:B------:R-:W-:Y:S06]  /*16930*/  @!P0 BRA `(.L_x_1578) ;  /* 0x0000000000048947 */ /* 0x000fec0003800000 */
[----:B------:R-:W-:Y:S01]  /*16940*/  BPT.TRAP 0x1 ;  /* 0x000000040000795c */ /* 0x000fe20000300000 */
.L_x_1578:
[----:B------:R-:W-:Y:S01]  /*16950*/  IMAD R177, R200, 0x8, R16 ;  /* 0x00000008c8b17824 */ /* 0x000fe200078e0210 */
[----:B------:R-:W-:Y:S01]  /*16960*/  ISETP.GT.AND P4, PT, R5, R10, PT ;  /* 0x0000000a0500720c */ /* 0x000fe20003f84270 */
[----:B------:R-:W-:Y:S01]  /*16970*/  IMAD.U32 R179, RZ, RZ, UR42 ;  /* 0x0000002affb37e24 */ /* 0x000fe2000f8e00ff */
        /* <DEDUP_REMOVED lines=15> */
[-C--:B------:R-:W-:Y:S01]  /*16a70*/  FMUL.FTZ R38, R38, R9.reuse ;  /* 0x0000000926267220 */ /* 0x080fe20000410000 */
[----:B------:R-:W-:Y:S01]  /*16a80*/  PRMT R177, R179, 0x654, R177 ;  /* 0x00000654b3b17816 */ /* 0x000fe200000000b1 */
[----:B------:R-:W-:Y:S01]  /*16a90*/  FMUL.FTZ R39, R39, R9 ;  /* 0x0000000927277220 */ /* 0x000fe20000410000 */
        /* <DEDUP_REMOVED lines=129> */
[----:B------:R-:W-:Y:S01]  /*172b0*/  VIADD R5, R5, 0xffffffff ;  /* 0xffffffff05057836 */ /* 0x000fe20000000000 */
        /* <DEDUP_REMOVED lines=12> */
[----:B0-----:R-:W-:Y:S06]  /*17380*/  @P4 BRA `(.L_x_1579) ;  /* 0xffffffd400bc4947 */ /* 0x001fec000383ffff */
[----:B------:R-:W-:Y:S02]  /*17390*/  IMAD.MOV.U32 R9, RZ, RZ, R175 ;  /* 0x000000ffff097224 */ /* 0x000fe400078e00af */
[----:B------:R-:W-:Y:S02]  /*173a0*/  IMAD.MOV.U32 R8, RZ, RZ, R6 ;  /* 0x000000ffff087224 */ /* 0x000fe400078e0006 */
[----:B------:R-:W-:Y:S02]  /*173b0*/  IMAD.MOV.U32 R200, RZ, RZ, R11 ;  /* 0x000000ffffc87224 */ /* 0x000fe400078e000b */
[----:B------:R-:W-:-:S07]  /*173c0*/  IMAD.MOV.U32 R193, RZ, RZ, R205 ;  /* 0x000000ffffc17224 */ /* 0x000fce00078e00cd */
.L_x_1560:
[----:B------:R-:W0:Y:S01]  /*173d0*/  LDC R6, c[0x0][0x448] ;  /* 0x00011200ff067b82 */ /* 0x000e220000000800 */
[----:B------:R-:W-:Y:S01]  /*173e0*/  VIADD R7, R199, 0x7f ;  /* 0x0000007fc7077836 */ /* 0x000fe20000000000 */
[----:B------:R-:W-:-:S06]  /*173f0*/  ULDC UR6, c[0x0][0x9dc] ;  /* 0x0002770000067ab9 */ /* 0x000fcc0000000800 */
[----:B------:R-:W1:Y:S01]  /*17400*/  LDC R12, c[0x0][0x9e4] ;  /* 0x00027900ff0c7b82 */ /* 0x000e620000000800 */
[----:B0-----:R-:W-:Y:S02]  /*17410*/  ISETP.NE.AND P5, PT, R6, 0x1, PT ;  /* 0x000000010600780c */ /* 0x001fe40003fa5270 */
[----:B-1----:R-:W-:-:S11]  /*17420*/  ISETP.GE.AND P4, PT, R12, 0x1, PT ;  /* 0x000000010c00780c */ /* 0x002fd60003f86270 */
[----:B------:R-:W0:Y:S08]  /*17430*/  @P5 LDC R10, c[0x0][0x44c] ;  /* 0x00011300ff0a5b82 */ /* 0x000e300000000800 */
[----:B------:R-:W1:Y:S01]  /*17440*/  @P5 LDC R6, c[0x0][0x450] ;  /* 0x00011400ff065b82 */ /* 0x000e620000000800 */
[----:B0-----:R-:W-:-:S05]  /*17450*/  @P5 IMAD.HI.U32 R10, R7, R10, RZ ;  /* 0x0000000a070a5227 */ /* 0x001fca00078e00ff */
[----:B-1----:R-:W-:Y:S02]  /*17460*/  @P5 SHF.R.U32.HI R7, RZ, R6, R10 ;  /* 0x00000006ff075219 */ /* 0x002fe4000001160a */
[----:B------:R-:W-:-:S05]  /*17470*/  IADD3 R6, R197, 0x1, -R195 ;  /* 0x00000001c5067810 */ /* 0x000fca0007ffe8c3 */
[----:B------:R-:W-:-:S04]  /*17480*/  IMAD.IADD R7, R7, 0x1, R6 ;  /* 0x0000000107077824 */ /* 0x000fc800078e0206 */
[----:B------:R-:W-:Y:S01]  /*17490*/  VIADD R10, R7, -UR6 ;  /* 0x80000006070a7c36 */ /* 0x000fe20008000000 */
[----:B------:R-:W-:Y:S06]  /*174a0*/  @!P4 BRA `(.L_x_1580) ;  /* 0x000000000048c947 */ /* 0x000fec0003800000 */
[----:B------:R-:W-:Y:S01]  /*174b0*/  IMAD.MOV.U32 R11, RZ, RZ, R7 ;  /* 0x000000ffff0b7224 */ /* 0x000fe200078e0007 */
[----:B------:R-:W-:Y:S04]  /*174c0*/  BSSY B0, `(.L_x_1581) ;  /* 0x000000e000007945 */ /* 0x000fe80003800000 */
        /* <DEDUP_REMOVED lines=9> */
.L_x_1582:
[----:B------:R-:W-:-:S13]  /*17560*/  ISETP.NE.AND P2, PT, R12, 0x1, PT ;  /* 0x000000010c00780c */ /* 0x000fda0003f45270 */
[----:B------:R-:W0:Y:S02]  /*17570*/  @P2 LDC.64 R6, c[0x0][0x9e8] ;  /* 0x00027a00ff062b82 */ /* 0x000e240000000a00 */
[----:B0-----:R-:W-:-:S05]  /*17580*/  @P2 IMAD.HI.U32 R6, R11, R6, RZ ;  /* 0x000000060b062227 */ /* 0x001fca00078e00ff */
[----:B------:R-:W-:-:S07]  /*17590*/  @P2 SHF.R.U32.HI R11, RZ, R7, R6 ;  /* 0x00000007ff0b2219 */ /* 0x000fce0000011606 */
.L_x_1583:
[----:B------:R-:W-:Y:S05]  /*175a0*/  BSYNC B0 ;  /* 0x0000000000007941 */ /* 0x000fea0003800000 */
.L_x_1581:
[----:B------:R-:W-:-:S05]  /*175b0*/  IMAD R11, R11, R12, RZ ;  /* 0x0000000c0b0b7224 */ /* 0x000fca00078e02ff */
[----:B------:R-:W-:-:S07]  /*175c0*/  VIMNMX R10, R10, R11, !PT ;  /* 0x0000000b0a0a7248 */ /* 0x000fce0007fe0100 */
.L_x_1580:
[----:B------:R-:W-:-:S05]  /*175d0*/  VIADD R10, R10, 0x3f ;  /* 0x0000003f0a0a7836 */ /* 0x000fca0000000000 */
[----:B------:R-:W-:-:S04]  /*175e0*/  SHF.R.S32.HI R6, RZ, 0x1f, R10 ;  /* 0x0000001fff067819 */ /* 0x000fc8000001140a */
[----:B------:R-:W-:-:S04]  /*175f0*/  LEA.HI R6, R6, R10, RZ, 0x6 ;  /* 0x0000000a06067211 */ /* 0x000fc800078f30ff */
[----:B------:R-:W-:-:S04]  /*17600*/  SHF.R.S32.HI R6, RZ, 0x6, R6 ;  /* 0x00000006ff067819 */ /* 0x000fc80000011406 */
[----:B------:R-:W-:-:S04]  /*17610*/  VIMNMX R10, R204, R6, !PT ;  /* 0x00000006cc0a7248 */ /* 0x000fc80007fe0100 */
[----:B------:R-:W-:-:S13]  /*17620*/  ISETP.GE.AND P2, PT, R5, R10, PT ;  /* 0x0000000a0500720c */ /* 0x000fda0003f46270 */
[----:B------:R-:W-:Y:S05]  /*17630*/  @!P2 BRA `(.L_x_1584) ;  /* 0x0000001c00d0a947 */ /* 0x000fea0003800000 */
[----:B------:R-:W-:Y:S02]  /*17640*/  IMAD.MOV.U32 R11, RZ, RZ, R9 ;  /* 0x000000ffff0b7224 */ /* 0x000fe400078e0009 */
[----:B------:R-:W-:Y:S02]  /*17650*/  IMAD.MOV.U32 R12, RZ, RZ, R8 ;  /* 0x000000ffff0c7224 */ /* 0x000fe400078e0008 */
[----:B------:R-:W-:-:S07]  /*17660*/  IMAD.MOV.U32 R205, RZ, RZ, R193 ;  /* 0x000000ffffcd7224 */ /* 0x000fce00078e00c1 */
.L_x_1595:
[----:B------:R-:W-:Y:S01]  /*17670*/  ISETP.NE.AND P2, PT, R200, 0x1, PT ;  /* 0x00000001c800780c */ /* 0x000fe20003f45270 */
[----:B------:R-:W-:Y:S05]  /*17680*/  YIELD ;  /* 0x0000000000007946 */ /* 0x000fea0003800000 */
[----:B------:R-:W-:Y:S02]  /*17690*/  SEL R193, RZ, 0x1, P2 ;  /* 0x00000001ffc17807 */ /* 0x000fe40001000000 */
[----:B------:R-:W-:Y:S02]  /*176a0*/  ISETP.NE.AND P2, PT, R201, RZ, PT ;  /* 0x000000ffc900720c */ /* 0x000fe40003f45270 */
[----:B------:R-:W-:-:S11]  /*176b0*/  LOP3.LUT R193, R205, R193, RZ, 0x3c, !PT ;  /* 0x000000c1cdc17212 */ /* 0x000fd600078e3cff */
[----:B------:R-:W-:Y:S05]  /*176c0*/  @P2 BRA `(.L_x_1585) ;  /* 0x00000000003c2947 */ /* 0x000fea0003800000 */
[----:B------:R-:W-:Y:S05]  /*176d0*/  @!P0 BRA `(.L_x_1586) ;  /* 0x0000000000048947 */ /* 0x000fea0003800000 */
[----:B------:R-:W-:Y:S01]  /*176e0*/  BPT.TRAP 0x1 ;  /* 0x000000040000795c */ /* 0x000fe20000300000 */
.L_x_1586:
        /* <DEDUP_REMOVED lines=8> */
.L_x_1587:
[----:B------:R-:W-:Y:S04]  /*17770*/  BSSY B0, `(.L_x_1585) ;  /* 0x0000004000007945 */ /* 0x000fe80003800000 */
[----:B-1----:R-:W-:Y:S05]  /*17780*/  @P3 BRA `(.L_x_1588) ;  /* 0x0000000000083947 */ /* 0x002fea0003800000 */
[----:B------:R-:W1:Y:S02]  /*17790*/  SYNCS.PHASECHK.TRANS64.TRYWAIT P3, [R6+URZ+0x28430], R7 ;  /* 0x02843007060075a7 */ /* 0x000e64000806017f */
[----:B-1----:R-:W-:Y:S05]  /*177a0*/  @!P3 BRA `(.L_x_1589) ;  /* 0x000001580040b947 */ /* 0x002fea0003800000 */
.L_x_1588:
[----:B------:R-:W-:Y:S05]  /*177b0*/  BSYNC B0 ;  /* 0x0000000000007941 */ /* 0x000fea0003800000 */
.L_x_1585:
[----:B01----:R-:W0:Y:S01]  /*177c0*/  S2R R6, SR_TID.X ;  /* 0x0000000000067919 */ /* 0x003e220000002100 */
[----:B------:R-:W-:Y:S05]  /*177d0*/  WARPSYNC.ALL ;  /* 0x0000000000007948 */ /* 0x000fea0003800000 */
[----:B------:R-:W-:Y:S02]  /*177e0*/  VIADD R13, R200, 0x1 ;  /* 0x00000001c80d7836 */ /* 0x000fe40000000000 */
[----:B------:R-:W-:Y:S02]  /*177f0*/  IMAD.MOV.U32 R15, RZ, RZ, 0x40000040 ;  /* 0x40000040ff0f7424 */ /* 0x000fe400078e00ff */
[----:B------:R-:W-:Y:S01]  /*17800*/  IMAD.MOV.U32 R21, RZ, RZ, 0x40000040 ;  /* 0x40000040ff157424 */ /* 0x000fe200078e00ff */
[----:B------:R-:W-:Y:S01]  /*17810*/  ISETP.NE.AND P3, PT, R13, 0x2, PT ;  /* 0x000000020d00780c */ /* 0x000fe20003f65270 */
[----:B------:R-:W-:Y:S01]  /*17820*/  IMAD.MOV.U32 R9, RZ, RZ, 0x40000040 ;  /* 0x40000040ff097424 */ /* 0x000fe200078e00ff */
[----:B------:R-:W-:-:S02]  /*17830*/  R2UR UR11, R15 ;  /* 0x000000000f0b72ca */ /* 0x000fc400000e0000 */
[----:B------:R-:W-:Y:S02]  /*17840*/  SEL R13, R13, RZ, P3 ;  /* 0x000000ff0d0d7207 */ /* 0x000fe40001800000 */
[----:B------:R-:W-:Y:S02]  /*17850*/  R2UR UR7, R21 ;  /* 0x00000000150772ca */ /* 0x000fe400000e0000 */
[----:B------:R-:W-:Y:S02]  /*17860*/  R2UR UR19, R9 ;  /* 0x00000000091372ca */ /* 0x000fe400000e0000 */
[----:B------:R-:W-:Y:S02]  /*17870*/  R2UR UR23, R15 ;  /* 0x000000000f1772ca */ /* 0x000fe400000e0000 */
[----:B------:R-:W-:Y:S02]  /*17880*/  R2UR UR27, R9 ;  /* 0x00000000091b72ca */ /* 0x000fe400000e0000 */
[----:B------:R-:W-:-:S02]  /*17890*/  R2UR UR31, R21 ;  /* 0x00000000151f72ca */ /* 0x000fc400000e0000 */
[----:B0-----:R-:W-:-:S05]  /*178a0*/  SHF.R.U32.HI R6, RZ, 0x7, R6 ;  /* 0x00000007ff067819 */ /* 0x001fca0000011606 */
[----:B------:R-:W-:Y:S01]  /*178b0*/  VIADD R7, R6, 0x8 ;  /* 0x0000000806077836 */ /* 0x000fe20000000000 */
[----:B------:R-:W-:-:S04]  /*178c0*/  LEA R6, R13, R4, 0xa ;  /* 0x000000040d067211 */ /* 0x000fc800078e50ff */
[----:B------:R0:W-:Y:S01]  /*178d0*/  BAR.SYNC.DEFER_BLOCKING R7, 0x100 ;  /* 0x000400070000751d */ /* 0x0001e20000010000 */
[C---:B------:R-:W-:Y:S01]  /*178e0*/  R2UR UR14, R6.reuse ;  /* 0x00000000060e72ca */ /* 0x040fe200000e0000 */
[C---:B------:R-:W-:Y:S02]  /*178f0*/  VIADD R14, R6.reuse, 0x2 ;  /* 0x00000002060e7836 */ /* 0x040fe40000000000 */
[C---:B------:R-:W-:Y:S02]  /*17900*/  VIADD R20, R6.reuse, 0x4 ;  /* 0x0000000406147836 */ /* 0x040fe40000000000 */
[----:B------:R-:W-:Y:S01]  /*17910*/  VIADD R8, R6, 0x6 ;  /* 0x0000000606087836 */ /* 0x000fe20000000000 */
[----:B------:R-:W-:Y:S01]  /*17920*/  R2UR UR10, R14 ;  /* 0x000000000e0a72ca */ /* 0x000fe200000e0000 */
[----:B0-----:R-:W-:Y:S01]  /*17930*/  IMAD.MOV.U32 R7, RZ, RZ, 0x40000040 ;  /* 0x40000040ff077424 */ /* 0x001fe200078e00ff */
[----:B------:R-:W-:Y:S01]  /*17940*/  R2UR UR6, R20 ;  /* 0x00000000140672ca */ /* 0x000fe200000e0000 */
[----:B------:R-:W-:Y:S01]  /*17950*/  VIADD R14, R6, 0x200 ;  /* 0x00000200060e7836 */ /* 0x000fe20000000000 */
[----:B------:R-:W-:Y:S01]  /*17960*/  R2UR UR18, R8 ;  /* 0x00000000081272ca */ /* 0x000fe200000e0000 */
[C---:B------:R-:W-:Y:S01]  /*17970*/  VIADD R8, R6.reuse, 0x202 ;  /* 0x0000020206087836 */ /* 0x040fe20000000000 */
[----:B------:R-:W-:Y:S01]  /*17980*/  R2UR UR15, R7 ;  /* 0x00000000070f72ca */ /* 0x000fe200000e0000 */
[----:B------:R-:W-:Y:S01]  /*17990*/  VIADD R20, R6, 0x204 ;  /* 0x0000020406147836 */ /* 0x000fe20000000000 */
[----:B------:R-:W-:Y:S01]  /*179a0*/  R2UR UR22, R14 ;  /* 0x000000000e1672ca */ /* 0x000fe200000e0000 */
[----:B------:R-:W-:Y:S01]  /*179b0*/  VIADD R6, R6, 0x206 ;  /* 0x0000020606067836 */ /* 0x000fe20000000000 */
[----:B------:R-:W-:-:S02]  /*179c0*/  R2UR UR26, R8 ;  /* 0x00000000081a72ca */ /* 0x000fc400000e0000 */
[----:B------:R-:W-:Y:S02]  /*179d0*/  R2UR UR30, R20 ;  /* 0x00000000141e72ca */ /* 0x000fe400000e0000 */
[----:B------:R-:W-:Y:S02]  /*179e0*/  R2UR UR34, R6 ;  /* 0x00000000062272ca */ /* 0x000fe400000e0000 */
[----:B------:R-:W-:Y:S01]  /*179f0*/  R2UR UR35, R7 ;  /* 0x00000000072372ca */ /* 0x000fe200000e0000 */
        /* <DEDUP_REMOVED lines=27> */
.L_x_1591:
[----:B------:R-:W-:Y:S01]  /*17bb0*/  SHF.L.U32 R6, R205, 0x1f, RZ ;  /* 0x0000001fcd067819 */ /* 0x000fe200000006ff */
[----:B------:R-:W-:-:S04]  /*17bc0*/  IMAD R7, R200, 0x8, R16 ;  /* 0x00000008c8077824 */ /* 0x000fc800078e0210 */
[----:B------:R0:W1:Y:S01]  /*17bd0*/  SYNCS.PHASECHK.TRANS64.TRYWAIT P2, [R7+URZ+0x28450], R6 ;  /* 0x02845006070075a7 */ /* 0x000062000804017f */
[----:B------:R-:W-:Y:S05]  /*17be0*/  @!P0 BRA `(.L_x_1592) ;  /* 0x0000000000048947 */ /* 0x000fea0003800000 */
[----:B------:R-:W-:Y:S01]  /*17bf0*/  BPT.TRAP 0x1 ;  /* 0x000000040000795c */ /* 0x000fe20000300000 */
.L_x_1592:
[----:B-1----:R-:W-:Y:S05]  /*17c00*/  @P2 BRA `(.L_x_1590) ;  /* 0x0000000000082947 */ /* 0x002fea0003800000 */
[----:B------:R-:W1:Y:S02]  /*17c10*/  SYNCS.PHASECHK.TRANS64.TRYWAIT P2, [R7+URZ+0x28450], R6 ;  /* 0x02845006070075a7 */ /* 0x000e64000804017f */
[----:B-1----:R-:W-:Y:S05]  /*17c20*/  @!P2 BRA `(.L_x_1593) ;  /* 0x000001540034a947 */ /* 0x002fea0003800000 */
.L_x_1590:
[----:B01----:R-:W-:Y:S01]  /*17c30*/  VIADD R6, R16, 0x8000 ;  /* 0x0000800010067836 */ /* 0x003fe20000000000 */
[----:B------:R-:W-:Y:S05]  /*17c40*/  WARPSYNC.ALL ;  /* 0x0000000000007948 */ /* 0x000fea0003800000 */
[----:B------:R-:W-:-:S04]  /*17c50*/  SHF.R.U32.HI R6, RZ, 0x4, R6 ;  /* 0x00000004ff067819 */ /* 0x000fc80000011606 */
[----:B------:R-:W-:-:S04]  /*17c60*/  LOP3.LUT R6, R6, 0x3fff, RZ, 0xc0, !PT ;  /* 0x00003fff06067812 */ /* 0x000fc800078ec0ff */
[----:B------:R-:W-:-:S05]  /*17c70*/  LOP3.LUT R6, R6, 0x10000, RZ, 0xfc, !PT ;  /* 0x0001000006067812 */ /* 0x000fca00078efcff */
[----:B------:R-:W-:Y:S01]  /*17c80*/  IMAD R6, R200, 0x400, R6 ;  /* 0x00000400c8067824 */ /* 0x000fe200078e0206 */
[----:B------:R-:W-:Y:S01]  /*17c90*/  WARPGROUP.ARRIVE ;  /* 0x00000000000079c5 */ /* 0x000fe20000000000 */
[----:B------:R-:W-:Y:S02]  /*17ca0*/  IMAD.MOV.U32 R7, RZ, RZ, -0x7fffffe0 ;  /* 0x80000020ff077424 */ /* 0x000fe400078e00ff */
[C---:B------:R-:W-:Y:S01]  /*17cb0*/  FMUL.FTZ R14, R2.reuse, R154 ;  /* 0x0000009a020e7220 */ /* 0x040fe20000410000 */
[----:B------:R-:W-:Y:S01]  /*17cc0*/  FMUL.FTZ R15, R2, R155 ;  /* 0x0000009b020f7220 */ /* 0x000fe20000410000 */
[C---:B------:R-:W-:Y:S01]  /*17cd0*/  R2UR UR6, R6.reuse ;  /* 0x00000000060672ca */ /* 0x040fe200000e0000 */
[----:B------:R-:W-:Y:S01]  /*17ce0*/  VIADD R6, R6, 0x2 ;  /* 0x0000000206067836 */ /* 0x000fe20000000000 */
[----:B------:R-:W-:Y:S01]  /*17cf0*/  R2UR UR7, R7 ;  /* 0x00000000070772ca */ /* 0x000fe200000e0000 */
[----:B------:R-:W-:Y:S01]  /*17d00*/  IMAD.MOV.U32 R7, RZ, RZ, -0x7fffffe0 ;  /* 0x80000020ff077424 */ /* 0x000fe200078e00ff */
        /* <DEDUP_REMOVED lines=10> */
[----:B------:R-:W-:Y:S01]  /*17db0*/  FMUL.FTZ R162, R2, R168 ;  /* 0x000000a802a27220 */ /* 0x000fe20000410000 */
[----:B------:R-:W-:Y:S01]  /*17dc0*/  QGMMA.64x256x32.F32.E4M3.E4M3 R24, R188, gdesc[UR4], R24, gsb0 ;  /* 0x03e00004bc187df3 */ /* 0x000fe20008000818 */
[----:B------:R-:W-:Y:S01]  /*17dd0*/  R2UR UR6, R6 ;  /* 0x00000000060672ca */ /* 0x000fe200000e0000 */
[C---:B------:R-:W-:Y:S01]  /*17de0*/  FMUL.FTZ R6, R2.reuse, R152 ;  /* 0x0000009802067220 */ /* 0x040fe20000410000 */
[----:B------:R-:W-:Y:S01]  /*17df0*/  R2UR UR7, R7 ;  /* 0x00000000070772ca */ /* 0x000fe200000e0000 */
[C---:B------:R-:W-:Y:S01]  /*17e00*/  FMUL.FTZ R7, R2.reuse, R153 ;  /* 0x0000009902077220 */ /* 0x040fe20000410000 */
[C---:B------:R-:W-:Y:S01]  /*17e10*/  FMUL.FTZ R152, R2.reuse, R158 ;  /* 0x0000009e02987220 */ /* 0x040fe20000410000 */
[C---:B------:R-:W-:Y:S01]  /*17e20*/  FMUL.FTZ R153, R2.reuse, R159 ;  /* 0x0000009f02997220 */ /* 0x040fe20000410000 */
[----:B------:R-:W-:Y:S01]  /*17e30*/  MUFU.TANH R20, R20 ;  /* 0x0000001400147308 */ /* 0x000fe20000002400 */
[----:B------:R-:W-:Y:S01]  /*17e40*/  FMUL.FTZ R158, R2, R164 ;  /* 0x000000a4029e7220 */ /* 0x000fe20000410000 */
[----:B0-----:R-:W-:Y:S01]  /*17e50*/  FMNMX.FTZ R8, R14, R11, !PT ;  /* 0x0000000b0e087209 */ /* 0x001fe20007810000 */
[C---:B------:R-:W-:Y:S01]  /*17e60*/  FMUL.FTZ R159, R2.reuse, R165 ;  /* 0x000000a5029f7220 */ /* 0x040fe20000410000 */
[C---:B------:R-:W-:Y:S01]  /*17e70*/  FMUL.FTZ R164, R2.reuse, R170 ;  /* 0x000000aa02a47220 */ /* 0x040fe20000410000 */
[C---:B------:R-:W-:Y:S01]  /*17e80*/  FMUL.FTZ R163, R2.reuse, R169 ;  /* 0x000000a902a37220 */ /* 0x040fe20000410000 */
[C---:B------:R-:W-:Y:S01]  /*17e90*/  FMUL.FTZ R165, R2.reuse, R171 ;  /* 0x000000ab02a57220 */ /* 0x040fe20000410000 */
[----:B-1----:R-:W-:Y:S01]  /*17ea0*/  FMNMX.FTZ R8, R15, R8, !PT ;  /* 0x000000080f087209 */ /* 0x002fe20007810000 */
        /* <DEDUP_REMOVED lines=14> */
[----:B------:R-:W-:Y:S01]  /*17f90*/  UMOV UR56, UR50 ;  /* 0x0000003200387c82 */ /* 0x000fe20008000000 */
[----:B------:R-:W2:Y:S01]  /*17fa0*/  S2R R205, SR_TID.X ;  /* 0x0000000000cd7919 */ /* 0x000ea20000002100 */
[----:B------:R-:W3:Y:S01]  /*17fb0*/  MUFU.TANH R152, R152 ;  /* 0x0000009800987308 */ /* 0x000ee20000002400 */
[----:B0-----:R-:W-:-:S07]  /*17fc0*/  FMNMX.FTZ R9, R6, R12, !PT ;  /* 0x0000000c06097209 */ /* 0x001fce0007810000 */
[----:B------:R-:W0:Y:S01]  /*17fd0*/  MUFU.TANH R21, R21 ;  /* 0x0000001500157308 */ /* 0x000e220000002400 */
[----:B-1----:R-:W-:-:S04]  /*17fe0*/  FMNMX.FTZ R9, R7, R9, !PT ;  /* 0x0000000907097209 */ /* 0x002fc80007810000 */
[----:B------:R-:W-:-:S03]  /*17ff0*/  FMNMX.FTZ R9, R20, R9, !PT ;  /* 0x0000000914097209 */ /* 0x000fc60007810000 */
[----:B------:R-:W1:Y:S01]  /*18000*/  MUFU.TANH R153, R153 ;  /* 0x0000009900997308 */ /* 0x000e620000002400 */
[----:B---3--:R-:W-:-:S07]  /*18010*/  FMNMX.FTZ R8, R152, R8, !PT ;  /* 0x0000000898087209 */ /* 0x008fce0007810000 */
[----:B------:R-:W3:Y:S01]  /*18020*/  MUFU.TANH R154, R154 ;  /* 0x0000009a009a7308 */ /* 0x000ee20000002400 */
[----:B0-----:R-:W-:Y:S02]  /*18030*/  FMNMX.FTZ R9, R21, R9, !PT ;  /* 0x0000000915097209 */ /* 0x001fe40007810000 */
[----:B--2---:R-:W-:-:S05]  /*18040*/  SHF.R.U32.HI R205, RZ, 0x7, R205 ;  /* 0x00000007ffcd7819 */ /* 0x004fca00000116cd */
[----:B------:R-:W0:Y:S01]  /*18050*/  MUFU.TANH R156, R156 ;  /* 0x0000009c009c7308 */ /* 0x000e220000002400 */
[----:B-1----:R-:W-:Y:S02]  /*18060*/  FMNMX.FTZ R8, R153, R8, !PT ;  /* 0x0000000899087209 */ /* 0x002fe40007810000 */
        /* <DEDUP_REMOVED lines=44> */
[----:B--2---:R-:W-:Y:S02]  /*18330*/  FMNMX.FTZ R178, R176, R8, !PT ;  /* 0x00000008b0b27209 */ /* 0x004fe40007810000 */
[----:B0-----:R-:W-:-:S05]  /*18340*/  FMNMX.FTZ R8, R175, R9, !PT ;  /* 0x00000009af087209 */ /* 0x001fca0007810000 */
[----:B------:R-:W0:Y:S01]  /*18350*/  SHFL.BFLY PT, R179, R8, 0x2, 0x1f ;  /* 0x0c401f0008b37f89 */ /* 0x000e2200000e0000 */
[----:B-1----:R-:W-:-:S05]  /*18360*/  FMNMX.FTZ R9, R177, R178, !PT ;  /* 0x000000b2b1097209 */ /* 0x002fca0007810000 */
[----:B------:R-:W1:Y:S01]  /*18370*/  SHFL.BFLY PT, R178, R9, 0x2, 0x1f ;  /* 0x0c401f0009b27f89 */ /* 0x000e6200000e0000 */
[----:B------:R-:W-:Y:S02]  /*18380*/  WARPGROUP.DEPBAR.LE gsb0, 0x0 ;  /* 0x00008000000079c5 */ /* 0x000fe40000010000 */
[----:B------:R-:W-:Y:S01]  /*18390*/  WARPGROUP.ARRIVE ;  /* 0x00000000000079c5 */ /* 0x000fe20000000000 */
[----:B0-----:R-:W-:-:S05]  /*183a0*/  FMNMX.FTZ R8, R8, R179, !PT ;  /* 0x000000b308087209 */ /* 0x001fca0007810000 */
[----:B------:R-:W-:Y:S01]  /*183b0*/  QGMMA.64x256x32.F32.E4M3.E4M3 R24, R184, gdesc[UR4], R24, gsb0 ;  /* 0x03e00004b8187df3 */ /* 0x000fe20008000818 */
        /* <DEDUP_REMOVED lines=50> */
[----:B------:R-:W-:-:S07]  /*186e0*/  FFMA.FTZ R177, R177, UR56, -R178 ;  /* 0x00000038b1b17c23 */ /* 0x000fce00080108b2 */
[----:B------:R-:W2:Y:S01]  /*186f0*/  MUFU.EX2 R15, R15 ;  /* 0x0000000f000f7308 */ /* 0x000ea20000000800 */
[----:B-1----:R-:W-:-:S07]  /*18700*/  FFMA.FTZ R0, R11, R0, R14 ;  /* 0x000000000b007223 */ /* 0x002fce000001000e */
        /* <DEDUP_REMOVED lines=42> */
[----:B------:R-:W-:-:S06]  /*189b0*/  WARPGROUP.DEPBAR.LE gsb0, 0x0 ;  /* 0x00008000000079c5 */ /* 0x000fcc0000010000 */
        /* <DEDUP_REMOVED lines=10> */
[----:B------:R2:W3:Y:S01]  /*18a60*/  MUFU.EX2 R174, R179 ;  /* 0x000000b300ae7308 */ /* 0x0004e20000000800 */
[----:B-1----:R-:W-:-:S07]  /*18a70*/  FADD.FTZ R0, R175, R0 ;  /* 0x00000000af007221 */ /* 0x002fce0000010000 */
[----:B------:R-:W1:Y:S01]  /*18a80*/  MUFU.EX2 R177, R177 ;  /* 0x000000b100b17308 */ /* 0x000e620000000800 */
[----:B--2---:R-:W-:Y:S02]  /*18a90*/  @!P1 IMAD R179, R13, 0x8, R16 ;  /* 0x000000080db39824 */ /* 0x004fe400078e0210 */
[----:B0-----:R-:W-:Y:S02]  /*18aa0*/  FADD.FTZ R178, R176, R3 ;  /* 0x00000003b0b27221 */ /* 0x001fe40000010000 */
[----:B------:R-:W-:Y:S02]  /*18ab0*/  @!P1 VIADD R179, R179, 0x28440 ;  /* 0x00028440b3b39836 */ /* 0x000fe40000000000 */
[----:B---3--:R-:W-:-:S03]  /*18ac0*/  FADD.FTZ R3, R174, R0 ;  /* 0x00000000ae037221 */ /* 0x008fc60000010000 */
[----:B------:R-:W-:Y:S01]  /*18ad0*/  @!P1 PRMT R179, RZ, 0x654, R179 ;  /* 0x00000654ffb39816 */ /* 0x000fe200000000b3 */
[----:B------:R0:W-:Y:S06]  /*18ae0*/  BAR.ARV R180, 0x100 ;  /* 0x000400b40000751d */ /* 0x0001ec0000002000 */
[----:B------:R0:W-:Y:S01]  /*18af0*/  @!P1 SYNCS.ARRIVE.TRANS64.RED.A1T0 RZ, [R179+URZ], RZ ;  /* 0x000000ffb3ff99a7 */ /* 0x0001e2000810043f */
[----:B-1----:R-:W-:-:S01]  /*18b00*/  FADD.FTZ R0, R177, R178 ;  /* 0x000000b2b1007221 */ /* 0x002fc20000010000 */
[----:B------:R-:W-:Y:S06]  /*18b10*/  @!P0 BRA `(.L_x_1594) ;  /* 0x0000000000048947 */ /* 0x000fec0003800000 */
[----:B------:R-:W-:Y:S01]  /*18b20*/  BPT.TRAP 0x1 ;  /* 0x000000040000795c */ /* 0x000fe20000300000 */
.L_x_1594:
[----:B------:R-:W-:Y:S01]  /*18b30*/  IMAD R178, R200, 0x8, R16 ;  /* 0x00000008c8b27824 */ /* 0x000fe200078e0210 */
[----:B------:R-:W-:Y:S01]  /*18b40*/  ISETP.GT.AND P2, PT, R5, R10, PT ;  /* 0x0000000a0500720c */ /* 0x000fe20003f44270 */
[----:B0-----:R-:W-:Y:S01]  /*18b50*/  IMAD.U32 R179, RZ, RZ, UR42 ;  /* 0x0000002affb37e24 */ /* 0x001fe2000f8e00ff */
        /* <DEDUP_REMOVED lines=161> */
[----:B------:R-:W-:-:S07]  /*19570*/  IMAD.MOV.U32 R200, RZ, RZ, R13 ;  /* 0x000000ffffc87224 */ /* 0x000fce00078e000d */
.L_x_1584:
[----:B------:R-:W-:-:S13]  /*19580*/  ISETP.GE.AND P2, PT, R5, R204, PT ;  /* 0x000000cc0500720c */ /* 0x000fda0003f46270 */
[----:B------:R-:W-:Y:S05]  /*19590*/  @!P2 BRA `(.L_x_1596) ;  /* 0x000000280064a947 */ /* 0x000fea0003800000 */
[----:B------:R-:W-:Y:S02]  /*195a0*/  IMAD.MOV.U32 R11, RZ, RZ, R9 ;  /* 0x000000ffff0b7224 */ /* 0x000fe400078e0009 */
[----:B------:R-:W-:Y:S02]  /*195b0*/  IMAD.MOV.U32 R10, RZ, RZ, R8 ;  /* 0x000000ffff0a7224 */ /* 0x000fe400078e0008 */
[----:B------:R-:W-:-:S07]  /*195c0*/  IMAD.MOV.U32 R21, RZ, RZ, R193 ;  /* 0x000000ffff157224 */ /* 0x000fce00078e00c1 */
.L_x_1615:
        /* <DEDUP_REMOVED lines=8> */
.L_x_1598:
        /* <DEDUP_REMOVED lines=8> */
.L_x_1599:
[----:B------:R-:W-:Y:S04]  /*196d0*/  BSSY B0, `(.L_x_1597) ;  /* 0x0000004000007945 */ /* 0x000fe80003800000 */
[----:B-1----:R-:W-:Y:S05]  /*196e0*/  @P3 BRA `(.L_x_1600) ;  /* 0x0000000000083947 */ /* 0x002fea0003800000 */
[----:B------:R-:W1:Y:S02]  /*196f0*/  SYNCS.PHASECHK.TRANS64.TRYWAIT P3, [R6+URZ+0x28430], R7 ;  /* 0x02843007060075a7 */ /* 0x000e64000806017f */
[----:B-1----:R-:W-:Y:S05]  /*19700*/  @!P3 BRA `(.L_x_1601) ;  /* 0x000001380090b947 */ /* 0x002fea0003800000 */
.L_x_1600:
[----:B------:R-:W-:Y:S05]  /*19710*/  BSYNC B0 ;  /* 0x0000000000007941 */ /* 0x000fea0003800000 */
.L_x_1597:
[----:B01----:R-:W0:Y:S01]  /*19720*/  S2R R6, SR_TID.X ;  /* 0x0000000000067919 */ /* 0x003e220000002100 */
[----:B------:R-:W-:Y:S01]  /*19730*/  VIADD R20, R200, 0x1 ;  /* 0x00000001c8147836 */ /* 0x000fe20000000000 */
[----:B------:R-:W-:Y:S05]  /*19740*/  WARPSYNC.ALL ;  /* 0x0000000000007948 */ /* 0x000fea0003800000 */
[C---:B------:R-:W-:Y:S01]  /*19750*/  ISETP.NE.AND P3, PT, R20.reuse, 0x2, PT ;  /* 0x000000021400780c */ /* 0x040fe20003f65270 */
[----:B------:R-:W-:Y:S01]  /*19760*/  IMAD.MOV.U32 R13, RZ, RZ, 0x40000040 ;  /* 0x40000040ff0d7424 */ /* 0x000fe200078e00ff */
[----:B------:R-:W-:Y:S01]  /*19770*/  MOV R9, 0x40000040 ;  /* 0x4000004000097802 */ /* 0x000fe20000000f00 */
[----:B------:R-:W-:Y:S01]  /*19780*/  IMAD.MOV.U32 R15, RZ, RZ, 0x40000040 ;  /* 0x40000040ff0f7424 */ /* 0x000fe200078e00ff */
[----:B------:R-:W-:-:S02]  /*19790*/  SEL R20, R20, RZ, P3 ;  /* 0x000000ff14147207 */ /* 0x000fc40001800000 */
[----:B------:R-:W-:Y:S02]  /*197a0*/  R2UR UR11, R13 ;  /* 0x000000000d0b72ca */ /* 0x000fe400000e0000 */
[----:B------:R-:W-:Y:S02]  /*197b0*/  R2UR UR7, R15 ;  /* 0x000000000f0772ca */ /* 0x000fe400000e0000 */
[----:B------:R-:W-:Y:S02]  /*197c0*/  R2UR UR19, R9 ;  /* 0x00000000091372ca */ /* 0x000fe400000e0000 */
[----:B------:R-:W-:Y:S02]  /*197d0*/  R2UR UR23, R13 ;  /* 0x000000000d1772ca */ /* 0x000fe400000e0000 */
[----:B------:R-:W-:Y:S02]  /*197e0*/  R2UR UR27, R9 ;  /* 0x00000000091b72ca */ /* 0x000fe400000e0000 */
[----:B------:R-:W-:-:S02]  /*197f0*/  R2UR UR31, R15 ;  /* 0x000000000f1f72ca */ /* 0x000fc400000e0000 */
[----:B0-----:R-:W-:-:S05]  /*19800*/  SHF.R.U32.HI R6, RZ, 0x7, R6 ;  /* 0x00000007ff067819 */ /* 0x001fca0000011606 */
[----:B------:R-:W-:Y:S02]  /*19810*/  VIADD R7, R6, 0x8 ;  /* 0x0000000806077836 */ /* 0x000fe40000000000 */
[----:B------:R-:W-:-:S03]  /*19820*/  IMAD R6, R20, 0x400, R4 ;  /* 0x0000040014067824 */ /* 0x000fc600078e0204 */
[----:B------:R0:W-:Y:S01]  /*19830*/  BAR.SYNC.DEFER_BLOCKING R7, 0x100 ;  /* 0x000400070000751d */ /* 0x0001e20000010000 */
[C---:B------:R-:W-:Y:S01]  /*19840*/  VIADD R12, R6.reuse, 0x2 ;  /* 0x00000002060c7836 */ /* 0x040fe20000000000 */
[C---:B------:R-:W-:Y:S01]  /*19850*/  R2UR UR14, R6.reuse ;  /* 0x00000000060e72ca */ /* 0x040fe200000e0000 */
[C---:B------:R-:W-:Y:S02]  /*19860*/  VIADD R14, R6.reuse, 0x4 ;  /* 0x00000004060e7836 */ /* 0x040fe40000000000 */
[----:B------:R-:W-:Y:S01]  /*19870*/  VIADD R8, R6, 0x6 ;  /* 0x0000000606087836 */ /* 0x000fe20000000000 */
[----:B------:R-:W-:Y:S01]  /*19880*/  R2UR UR10, R12 ;  /* 0x000000000c0a72ca */ /* 0x000fe200000e0000 */
        /* <DEDUP_REMOVED lines=40> */
.L_x_1603:
[----:B------:R-:W-:Y:S01]  /*19b10*/  SHF.L.U32 R6, R21, 0x1f, RZ ;  /* 0x0000001f15067819 */ /* 0x000fe200000006ff */
[----:B------:R-:W-:-:S04]  /*19b20*/  IMAD R7, R200, 0x8, R16 ;  /* 0x00000008c8077824 */ /* 0x000fc800078e0210 */
[----:B------:R0:W1:Y:S01]  /*19b30*/  SYNCS.PHASECHK.TRANS64.TRYWAIT P2, [R7+URZ+0x28450], R6 ;  /* 0x02845006070075a7 */ /* 0x000062000804017f */
[----:B------:R-:W-:Y:S05]  /*19b40*/  @!P0 BRA `(.L_x_1604) ;  /* 0x0000000000048947 */ /* 0x000fea0003800000 */
[----:B------:R-:W-:Y:S01]  /*19b50*/  BPT.TRAP 0x1 ;  /* 0x000000040000795c */ /* 0x000fe20000300000 */
.L_x_1604:
[----:B-1----:R-:W-:Y:S05]  /*19b60*/  @P2 BRA `(.L_x_1602) ;  /* 0x0000000000082947 */ /* 0x002fea0003800000 */
[----:B------:R-:W1:Y:S02]  /*19b70*/  SYNCS.PHASECHK.TRANS64.TRYWAIT P2, [R7+URZ+0x28450], R6 ;  /* 0x02845006070075a7 */ /* 0x000e64000804017f */
[----:B-1----:R-:W-:Y:S05]  /*19b80*/  @!P2 BRA `(.L_x_1605) ;  /* 0x000001340084a947 */ /* 0x002fea0003800000 */
.L_x_1602:
        /* <DEDUP_REMOVED lines=13> */
[C---:B------:R-:W-:Y:S01]  /*19c60*/  FMUL.FTZ R157, R2.reuse, R166 ;  /* 0x000000a6029d7220 */ /* 0x040fe20000410000 */
[----:B------:R-:W-:Y:S01]  /*19c70*/  FMUL.FTZ R166, R2, R169 ;  /* 0x000000a902a67220 */ /* 0x000fe20000410000 */
[----:B------:R-:W-:-:S02]  /*19c80*/  IMAD R6, R200, 0x400, R6 ;  /* 0x00000400c8067824 */ /* 0x000fc400078e0206 */
[C---:B------:R-:W-:Y:S01]  /*19c90*/  FMUL.FTZ R13, R2.reuse, R152 ;  /* 0x00000098020d7220 */ /* 0x040fe20000410000 */
[C---:B------:R-:W-:Y:S01]  /*19ca0*/  FMUL.FTZ R169, R2.reuse, R173 ;  /* 0x000000ad02a97220 */ /* 0x040fe20000410000 */
[C---:B------:R-:W-:Y:S01]  /*19cb0*/  FMUL.FTZ R152, R2.reuse, R156 ;  /* 0x0000009c02987220 */ /* 0x040fe20000410000 */
[----:B------:R-:W-:Y:S01]  /*19cc0*/  FMUL.FTZ R15, R2, R153 ;  /* 0x00000099020f7220 */ /* 0x000fe20000410000 */
[C---:B------:R-:W-:Y:S01]  /*19cd0*/  R2UR UR6, R6.reuse ;  /* 0x00000000060672ca */ /* 0x040fe200000e0000 */
[----:B------:R-:W-:Y:S02]  /*19ce0*/  VIADD R6, R6, 0x2 ;  /* 0x0000000206067836 */ /* 0x000fe40000000000 */
        /* <DEDUP_REMOVED lines=16> */
[----:B0-----:R-:W-:Y:S01]  /*19df0*/  SHF.R.U32.HI R205, RZ, 0x7, R205 ;  /* 0x00000007ffcd7819 */ /* 0x001fe200000116cd */
[C---:B------:R-:W-:Y:S01]  /*19e00*/  FMUL.FTZ R168, R2.reuse, R172 ;  /* 0x000000ac02a87220 */ /* 0x040fe20000410000 */
[C---:B------:R-:W-:Y:S01]  /*19e10*/  FMUL.FTZ R165, R2.reuse, R174 ;  /* 0x000000ae02a57220 */ /* 0x040fe20000410000 */
[C---:B------:R-:W-:Y:S01]  /*19e20*/  FMUL.FTZ R167, R2.reuse, R175 ;  /* 0x000000af02a77220 */ /* 0x040fe20000410000 */
[----:B------:R-:W-:Y:S01]  /*19e30*/  IADD3 R173, -R205, 0xb, RZ ;  /* 0x0000000bcdad7810 */ /* 0x000fe20007ffe1ff */
[C---:B------:R-:W-:Y:S01]  /*19e40*/  FMUL.FTZ R163, R2.reuse, R171 ;  /* 0x000000ab02a37220 */ /* 0x040fe20000410000 */
[C---:B------:R-:W-:Y:S01]  /*19e50*/  FMUL.FTZ R172, R2.reuse, R176 ;  /* 0x000000b002ac7220 */ /* 0x040fe20000410000 */
[----:B------:R-:W0:Y:S01]  /*19e60*/  @P5 LDC R7, c[0x0][0x44c] ;  /* 0x00011300ff075b82 */ /* 0x000e220000000800 */
        /* <DEDUP_REMOVED lines=8> */
[----:B------:R-:W2:Y:S03]  /*19ef0*/  MUFU.TANH R13, R13 ;  /* 0x0000000d000d7308 */ /* 0x000ea60000002400 */
[----:B------:R-:W-:-:S05]  /*19f00*/  IADD3 R180, -R195, R180, R197 ;  /* 0x000000b4c3b47210 */ /* 0x000fca0007ffe1c5 */
[----:B------:R-:W3:Y:S01]  /*19f10*/  MUFU.TANH R15, R15 ;  /* 0x0000000f000f7308 */ /* 0x000ee20000002400 */
[C---:B------:R-:W-:Y:S02]  /*19f20*/  VIADD R179, R180.reuse, UR53 ;  /* 0x00000035b4b37c36 */ /* 0x040fe40008000000 */
[----:B------:R-:W-:Y:S02]  /*19f30*/  VIADD R180, R180, UR55 ;  /* 0x00000037b4b47c36 */ /* 0x000fe40008000000 */
[----:B0-----:R-:W-:-:S03]  /*19f40*/  @P5 IMAD.HI.U32 R7, R8, R7, RZ ;  /* 0x0000000708075227 */ /* 0x001fc600078e00ff */
[----:B------:R-:W0:Y:S02]  /*19f50*/  MUFU.TANH R9, R9 ;  /* 0x0000000900097308 */ /* 0x000e240000002400 */
[----:B-1----:R-:W-:Y:S01]  /*19f60*/  @P5 SHF.R.U32.HI R8, RZ, R6, R7 ;  /* 0x00000006ff085219 */ /* 0x002fe20000011607 */
[----:B------:R-:W-:-:S05]  /*19f70*/  @!P1 IMAD R7, R20, 0x8, R16 ;  /* 0x0000000814079824 */ /* 0x000fca00078e0210 */
[----:B------:R-:W1:Y:S01]  /*19f80*/  MUFU.TANH R12, R12 ;  /* 0x0000000c000c7308 */ /* 0x000e620000002400 */
[----:B------:R-:W4:Y:S01]  /*19f90*/  SHFL.IDX PT, R6, R8, RZ, 0x1c1f ;  /* 0x001c1fff08067589 */ /* 0x000f2200000e0000 */
[----:B------:R-:W-:-:S05]  /*19fa0*/  @!P1 VIADD R7, R7, 0x28440 ;  /* 0x0002844007079836 */ /* 0x000fca0000000000 */
[----:B------:R-:W-:Y:S01]  /*19fb0*/  @!P1 PRMT R7, RZ, 0x654, R7 ;  /* 0x00000654ff079816 */ /* 0x000fe20000000007 */
[----:B------:R-:W0:Y:S08]  /*19fc0*/  MUFU.TANH R152, R152 ;  /* 0x0000009800987308 */ /* 0x000e300000002400 */
[----:B------:R-:W0:Y:S08]  /*19fd0*/  MUFU.TANH R154, R154 ;  /* 0x0000009a009a7308 */ /* 0x000e300000002400 */
[----:B------:R-:W0:Y:S01]  /*19fe0*/  MUFU.TANH R14, R14 ;  /* 0x0000000e000e7308 */ /* 0x000e220000002400 */
[----:B----4-:R-:W-:-:S07]  /*19ff0*/  IMAD.IADD R181, R179, 0x1, R6 ;  /* 0x00000001b3b57824 */ /* 0x010fce00078e0206 */
        /* <DEDUP_REMOVED lines=25> */
[----:B------:R-:W-:-:S06]  /*1a190*/  WARPGROUP.ARRIVE ;  /* 0x00000000000079c5 */ /* 0x000fcc0000000000 */
[----:B------:R-:W-:Y:S03]  /*1a1a0*/  QGMMA.64x256x32.F32.E4M3.E4M3 R24, R184, gdesc[UR4], R24, gsb0 ;  /* 0x03e00004b8187df3 */ /* 0x000fe60008000818 */
[----:B------:R-:W-:Y:S02]  /*1a1b0*/  WARPGROUP.DEPBAR.LE gsb0, 0x0 ;  /* 0x00008000000079c5 */ /* 0x000fe40000010000 */
[----:B------:R5:W-:Y:S06]  /*1a1c0*/  BAR.ARV R173, 0x100 ;  /* 0x000400ad0000751d */ /* 0x000bec0000002000 */
[----:B------:R0:W-:Y:S01]  /*1a1d0*/  @!P1 SYNCS.ARRIVE.TRANS64.RED.A1T0 RZ, [R7+URZ], RZ ;  /* 0x000000ff07ff99a7 */ /* 0x0001e2000810043f */
[----:B-----5:R-:W-:Y:S01]  /*1a1e0*/  FMUL.FTZ R173, R2, R182 ;  /* 0x000000b602ad7220 */ /* 0x020fe20000410000 */
[----:B------:R-:W-:-:S05]  /*1a1f0*/  IMAD.IADD R182, R180, 0x1, R6 ;  /* 0x00000001b4b67824 */ /* 0x000fca00078e0206 */
[----:B------:R-:W0:Y:S01]  /*1a200*/  MUFU.TANH R173, R173 ;  /* 0x000000ad00ad7308 */ /* 0x000e220000002400 */
[----:B-1234-:R-:W-:Y:S05]  /*1a210*/  @!P4 BRA `(.L_x_1606) ;  /* 0x000000000058c947 */ /* 0x01efea0003800000 */
[----:B------:R-:W-:Y:S01]  /*1a220*/  IADD3 R183, -R195, R197, R6 ;  /* 0x000000c5c3b77210 */ /* 0x000fe20007ffe106 */
[----:B------:R-:W-:Y:S03]  /*1a230*/  BSSY B0, `(.L_x_1607) ;  /* 0x0000010000007945 */ /* 0x000fe60003800000 */
[----:B------:R-:W-:-:S13]  /*1a240*/  ISETP.GT.AND P2, PT, R183, -0x1, PT ;  /* 0xffffffffb700780c */ /* 0x000fda0003f44270 */
[----:B------:R-:W-:Y:S05]  /*1a250*/  @P2 BRA `(.L_x_1608) ;  /* 0x0000000000202947 */ /* 0x000fea0003800000 */
[----:B------:R-:W-:Y:S01]  /*1a260*/  IMAD.U32 R184, RZ, RZ, UR49 ;  /* 0x00000031ffb87e24 */ /* 0x000fe2000f8e00ff */
[----:B------:R-:W-:-:S04]  /*1a270*/  LOP3.LUT R183, RZ, R183, RZ, 0x33, !PT ;  /* 0x000000b7ffb77212 */ /* 0x000fc800078e33ff */
[----:B------:R-:W-:-:S13]  /*1a280*/  ISETP.NE.AND P2, PT, R184, 0x1, PT ;  /* 0x00000001b800780c */ /* 0x000fda0003f45270 */
[----:B0-----:R-:W0:Y:S02]  /*1a290*/  @P2 LDC.64 R6, c[0x0][0x9e8] ;  /* 0x00027a00ff062b82 */ /* 0x001e240000000a00 */
[----:B0-----:R-:W-:-:S05]  /*1a2a0*/  @P2 IMAD.HI.U32 R6, R183, R6, RZ ;  /* 0x00000006b7062227 */ /* 0x001fca00078e00ff */
[----:B------:R-:W-:-:S04]  /*1a2b0*/  @P2 SHF.R.U32.HI R183, RZ, R7, R6 ;  /* 0x00000007ffb72219 */ /* 0x000fc80000011606 */
[----:B------:R-:W-:Y:S01]  /*1a2c0*/  LOP3.LUT R183, RZ, R183, RZ, 0x33, !PT ;  /* 0x000000b7ffb77212 */ /* 0x000fe200078e33ff */
[----:B------:R-:W-:Y:S06]  /*1a2d0*/  BRA `(.L_x_1609) ;  /* 0x0000000000147947 */ /* 0x000fec0003800000 */
.L_x_1608:
[----:B------:R-:W-:-:S05]  /*1a2e0*/  IMAD.U32 R184, RZ, RZ, UR49 ;  /* 0x00000031ffb87e24 */ /* 0x000fca000f8e00ff */
[----:B------:R-:W-:-:S13]  /*1a2f0*/  ISETP.NE.AND P2, PT, R184, 0x1, PT ;  /* 0x00000001b800780c */ /* 0x000fda0003f45270 */
[----:B0-----:R-:W0:Y:S02]  /*1a300*/  @P2 LDC.64 R6, c[0x0][0x9e8] ;  /* 0x00027a00ff062b82 */ /* 0x001e240000000a00 */
[----:B0-----:R-:W-:-:S05]  /*1a310*/  @P2 IMAD.HI.U32 R6, R183, R6, RZ ;  /* 0x00000006b7062227 */ /* 0x001fca00078e00ff */
[----:B------:R-:W-:-:S07]  /*1a320*/  @P2 SHF.R.U32.HI R183, RZ, R7, R6 ;  /* 0x00000007ffb72219 */ /* 0x000fce0000011606 */
.L_x_1609:
[----:B------:R-:W-:Y:S05]  /*1a330*/  BSYNC B0 ;  /* 0x0000000000007941 */ /* 0x000fea0003800000 */
.L_x_1607:
[----:B------:R-:W-:-:S04]  /*1a340*/  IMAD R183, R183, R184, -R174 ;  /* 0x000000b8b7b77224 */ /* 0x000fc800078e0aae */
[----:B------:R-:W-:-:S05]  /*1a350*/  IMAD.IADD R183, R183, 0x1, -R196 ;  /* 0x00000001b7b77824 */ /* 0x000fca00078e0ac4 */
[----:B------:R-:W-:Y:S02]  /*1a360*/  VIMNMX R182, R182, R183, !PT ;  /* 0x000000b7b6b67248 */ /* 0x000fe40007fe0100 */
[----:B------:R-:W-:-:S07]  /*1a370*/  VIADDMNMX R181, R183, R184, R181, PT ;  /* 0x000000b8b7b57246 */ /* 0x000fce00038001b5 */
.L_x_1606:
[----:B------:R-:W-:Y:S01]  /*1a380*/  ISETP.GT.AND P3, PT, R5, -0x1, PT ;  /* 0xffffffff0500780c */ /* 0x000fe20003f64270 */
[----:B------:R-:W1:Y:S03]  /*1a390*/  SHFL.IDX PT, R8, R8, 0x1, 0x1c1f ;  /* 0x003c1f0008087f89 */ /* 0x000e6600000e0000 */
[----:B------:R-:W-:-:S04]  /*1a3a0*/  ISETP.GT.AND P2, PT, R182, RZ, P3 ;  /* 0x000000ffb600720c */ /* 0x000fc80001f44270 */
[----:B------:R-:W-:-:S04]  /*1a3b0*/  ISETP.LT.OR P2, PT, R181, 0x1, P2 ;  /* 0x00000001b500780c */ /* 0x000fc80001741670 */
[----:B------:R-:W-:Y:S02]  /*1a3c0*/  FSEL R13, R13, -INF , !P2 ;  /* 0xff8000000d0d7808 */ /* 0x000fe40005000000 */
[----:B------:R-:W-:-:S04]  /*1a3d0*/  ISETP.GT.AND P2, PT, R182, 0x1, P3 ;  /* 0x00000001b600780c */ /* 0x000fc80001f44270 */
[----:B------:R-:W-:-:S04]  /*1a3e0*/  ISETP.LT.OR P2, PT, R181, 0x2, P2 ;  /* 0x00000002b500780c */ /* 0x000fc80001741670 */
[----:B------:R-:W-:Y:S02]  /*1a3f0*/  FSEL R15, R15, -INF , !P2 ;  /* 0xff8000000f0f7808 */ /* 0x000fe40005000000 */
[----:B------:R-:W-:Y:S01]  /*1a400*/  ISETP.GT.AND P2, PT, R182, 0x8, P3 ;  /* 0x00000008b600780c */ /* 0x000fe20001f44270 */
[--C-:B-1----:R-:W-:Y:S02]  /*1a410*/  IMAD.IADD R179, R179, 0x1, R8.reuse ;  /* 0x00000001b3b37824 */ /* 0x102fe400078e0208 */
[----:B------:R-:W-:Y:S01]  /*1a420*/  IMAD.IADD R180, R180, 0x1, R8 ;  /* 0x00000001b4b47824 */ /* 0x000fe200078e0208 */
[----:B------:R-:W-:-:S04]  /*1a430*/  ISETP.LT.OR P2, PT, R181, 0x9, P2 ;  /* 0x00000009b500780c */ /* 0x000fc80001741670 */
[----:B0-----:R-:W-:Y:S02]  /*1a440*/  FSEL R152, R152, -INF , !P2 ;  /* 0xff80000098987808 */ /* 0x001fe40005000000 */
        /* <DEDUP_REMOVED lines=52> */
.L_x_1612:
[----:B------:R-:W-:-:S05]  /*1a790*/  IMAD.U32 R181, RZ, RZ, UR49 ;  /* 0x00000031ffb57e24 */ /* 0x000fca000f8e00ff */
[----:B------:R-:W-:-:S13]  /*1a7a0*/  ISETP.NE.AND P2, PT, R181, 0x1, PT ;  /* 0x00000001b500780c */ /* 0x000fda0003f45270 */
[----:B------:R-:W0:Y:S02]  /*1a7b0*/  @P2 LDC.64 R6, c[0x0][0x9e8] ;  /* 0x00027a00ff062b82 */ /* 0x000e240000000a00 */
[----:B0-----:R-:W-:-:S05]  /*1a7c0*/  @P2 IMAD.HI.U32 R6, R8, R6, RZ ;  /* 0x0000000608062227 */ /* 0x001fca00078e00ff */
[----:B------:R-:W-:-:S07]  /*1a7d0*/  @P2 SHF.R.U32.HI R8, RZ, R7, R6 ;  /* 0x00000007ff082219 */ /* 0x000fce0000011606 */
.L_x_1613:
[----:B------:R-:W-:Y:S05]  /*1a7e0*/  BSYNC B0 ;  /* 0x0000000000007941 */ /* 0x000fea0003800000 */
.L_x_1611:
[----:B------:R-:W-:-:S04]  /*1a7f0*/  IMAD R8, R8, R181, -R174 ;  /* 0x000000b508087224 */ /* 0x000fc800078e0aae */
[----:B------:R-:W-:-:S05]  /*1a800*/  IMAD.IADD R8, R8, 0x1, -R196 ;  /* 0x0000000108087824 */ /* 0x000fca00078e0ac4 */
[----:B------:R-:W-:Y:S02]  /*1a810*/  VIMNMX R180, R180, R8, !PT ;  /* 0x00000008b4b47248 */ /* 0x000fe40007fe0100 */
[----:B------:R-:W-:-:S07]  /*1a820*/  VIADDMNMX R179, R8, R181, R179, PT ;  /* 0x000000b508b37246 */ /* 0x000fce00038001b3 */
.L_x_1610:
        /* <DEDUP_REMOVED lines=30> */
[----:B------:R-:W-:Y:S01]  /*1aa10*/  FMUL.FTZ R6, R6, UR56 ;  /* 0x0000003806067c20 */ /* 0x000fe20008410000 */
[----:B------:R-:W-:-:S01]  /*1aa20*/  FFMA.FTZ R15, R15, UR56, -R7 ;  /* 0x000000380f0f7c23 */ /* 0x000fc20008010807 */
[--C-:B------:R-:W-:Y:S01]  /*1aa30*/  FFMA.FTZ R152, R152, UR56, -R7.reuse ;  /* 0x0000003898987c23 */ /* 0x100fe20008010807 */
[----:B------:R-:W-:Y:S01]  /*1aa40*/  FSEL R12, R12, -INF , !P2 ;  /* 0xff8000000c0c7808 */ /* 0x000fe20005000000 */
[----:B------:R-:W-:Y:S01]  /*1aa50*/  MUFU.EX2 R13, R13 ;  /* 0x0000000d000d7308 */ /* 0x000fe20000000800 */
[----:B------:R-:W-:Y:S01]  /*1aa60*/  ISETP.GT.AND P2, PT, R180, 0x8, P3 ;  /* 0x00000008b400780c */ /* 0x000fe20001f44270 */
[--C-:B------:R-:W-:Y:S01]  /*1aa70*/  FFMA.FTZ R154, R154, UR56, -R7.reuse ;  /* 0x000000389a9a7c23 */ /* 0x100fe20008010807 */
[----:B------:R-:W-:-:S01]  /*1aa80*/  FFMA.FTZ R156, R156, UR56, -R7 ;  /* 0x000000389c9c7c23 */ /* 0x000fc20008010807 */
[--C-:B------:R-:W-:Y:S01]  /*1aa90*/  FFMA.FTZ R158, R158, UR56, -R7.reuse ;  /* 0x000000389e9e7c23 */ /* 0x100fe20008010807 */
[----:B------:R-:W-:Y:S01]  /*1aaa0*/  ISETP.LT.OR P2, PT, R179, 0x9, P2 ;  /* 0x00000009b300780c */ /* 0x000fe20001741670 */
[--C-:B------:R-:W-:Y:S01]  /*1aab0*/  FFMA.FTZ R160, R160, UR56, -R7.reuse ;  /* 0x00000038a0a07c23 */ /* 0x100fe20008010807 */
[----:B------:R-:W-:-:S01]  /*1aac0*/  FFMA.FTZ R162, R162, UR56, -R7 ;  /* 0x00000038a2a27c23 */ /* 0x000fc20008010807 */
[----:B------:R-:W0:Y:S01]  /*1aad0*/  MUFU.EX2 R6, R6 ;  /* 0x0000000600067308 */ /* 0x000e220000000800 */
[----:B------:R-:W-:Y:S01]  /*1aae0*/  FSEL R14, R14, -INF , !P2 ;  /* 0xff8000000e0e7808 */ /* 0x000fe20005000000 */
[--C-:B------:R-:W-:Y:S01]  /*1aaf0*/  FFMA.FTZ R164, R164, UR56, -R7.reuse ;  /* 0x00000038a4a47c23 */ /* 0x100fe20008010807 */
[----:B------:R-:W-:Y:S01]  /*1ab00*/  ISETP.GT.AND P2, PT, R180, 0x9, P3 ;  /* 0x00000009b400780c */ /* 0x000fe20001f44270 */
[--C-:B------:R-:W-:Y:S01]  /*1ab10*/  FFMA.FTZ R166, R166, UR56, -R7.reuse ;  /* 0x00000038a6a67c23 */ /* 0x100fe20008010807 */
[----:B------:R-:W-:-:S01]  /*1ab20*/  FFMA.FTZ R168, R168, UR56, -R7 ;  /* 0x00000038a8a87c23 */ /* 0x000fc20008010807 */
[--C-:B------:R-:W-:Y:S01]  /*1ab30*/  FFMA.FTZ R169, R169, UR56, -R7.reuse ;  /* 0x00000038a9a97c23 */ /* 0x100fe20008010807 */
[----:B------:R-:W-:Y:S01]  /*1ab40*/  ISETP.LT.OR P2, PT, R179, 0xa, P2 ;  /* 0x0000000ab300780c */ /* 0x000fe20001741670 */
[----:B------:R-:W1:Y:S01]  /*1ab50*/  MUFU.EX2 R15, R15 ;  /* 0x0000000f000f7308 */ /* 0x000e620000000800 */
[----:B------:R-:W-:-:S01]  /*1ab60*/  FFMA.FTZ R172, R172, UR56, -R7 ;  /* 0x00000038acac7c23 */ /* 0x000fc20008010807 */
[--C-:B------:R-:W-:Y:S01]  /*1ab70*/  FFMA.FTZ R175, R175, UR56, -R7.reuse ;  /* 0x00000038afaf7c23 */ /* 0x100fe20008010807 */
[----:B------:R-:W-:Y:S01]  /*1ab80*/  FSEL R21, R21, -INF , !P2 ;  /* 0xff80000015157808 */ /* 0x000fe20005000000 */
[--C-:B------:R-:W-:Y:S01]  /*1ab90*/  FFMA.FTZ R178, R178, UR56, -R7.reuse ;  /* 0x00000038b2b27c23 */ /* 0x100fe20008010807 */
[----:B------:R-:W-:Y:S01]  /*1aba0*/  ISETP.GT.AND P2, PT, R180, 0x10, P3 ;  /* 0x00000010b400780c */ /* 0x000fe20001f44270 */
[----:B------:R-:W-:-:S02]  /*1abb0*/  FFMA.FTZ R7, R177, UR56, -R7 ;  /* 0x00000038b1077c23 */ /* 0x000fc40008010807 */
[----:B------:R-:W-:Y:S01]  /*1abc0*/  MUFU.EX2 R152, R152 ;  /* 0x0000009800987308 */ /* 0x000fe20000000800 */
[----:B------:R-:W-:Y:S01]  /*1abd0*/  ISETP.LT.OR P2, PT, R179, 0x11, P2 ;  /* 0x00000011b300780c */ /* 0x000fe20001741670 */
[----:B0-----:R-:W-:-:S03]  /*1abe0*/  FFMA.FTZ R3, R6, R3, R13 ;  /* 0x0000000306037223 */ /* 0x001fc6000001000d */
[----:B------:R-:W-:Y:S02]  /*1abf0*/  FSEL R153, R153, -INF , !P2 ;  /* 0xff80000099997808 */ /* 0x000fe40005000000 */
[----:B------:R-:W-:Y:S01]  /*1ac00*/  ISETP.GT.AND P2, PT, R180, 0x11, P3 ;  /* 0x00000011b400780c */ /* 0x000fe20001f44270 */
[----:B------:R-:W-:Y:S01]  /*1ac10*/  MUFU.EX2 R154, R154 ;  /* 0x0000009a009a7308 */ /* 0x000fe20000000800 */
[----:B-1----:R-:W-:-:S02]  /*1ac20*/  FADD.FTZ R3, R15, R3 ;  /* 0x000000030f037221 */ /* 0x002fc40000010000 */
        /* <DEDUP_REMOVED lines=38> */
[----:B------:R-:W-:-:S03]  /*1ae90*/  ISETP.LT.OR P2, PT, R179, 0x1, P2 ;  /* 0x00000001b300780c */ /* 0x000fc60001741670 */
[----:B------:R-:W-:Y:S01]  /*1aea0*/  MUFU.EX2 R7, R7 ;  /* 0x0000000700077308 */ /* 0x000fe20000000800 */
[----:B------:R-:W-:Y:S02]  /*1aeb0*/  FSEL R10, R9, -INF , !P2 ;  /* 0xff800000090a7808 */ /* 0x000fe40005000000 */
[----:B------:R-:W-:Y:S02]  /*1aec0*/  ISETP.GT.AND P2, PT, R180, 0x38, P3 ;  /* 0x00000038b400780c */ /* 0x000fe40001f44270 */
        /* <DEDUP_REMOVED lines=28> */
[----:B------:R-:W-:-:S03]  /*1b090*/  MOV R174, UR56 ;  /* 0x0000003800ae7c02 */ /* 0x000fc60008000f00 */
[----:B------:R-:W-:Y:S02]  /*1b0a0*/  FMUL.FTZ R11, R11, UR56 ;  /* 0x000000380b0b7c20 */ /* 0x000fe40008410000 */
[----:B------:R-:W-:-:S04]  /*1b0b0*/  FFMA.FTZ R174, R9, R174, -8 ;  /* 0xc100000009ae7423 */ /* 0x000fc800000100ae */
[----:B------:R-:W-:Y:S01]  /*1b0c0*/  MUFU.EX2 R11, R11 ;  /* 0x0000000b000b7308 */ /* 0x000fe20000000800 */
[----:B------:R-:W-:-:S05]  /*1b0d0*/  FSEL R174, R174, RZ, P2 ;  /* 0x000000ffaeae7208 */ /* 0x000fca0001000000 */
        /* <DEDUP_REMOVED lines=64> */
.L_x_1614:
[----:B------:R-:W-:Y:S01]  /*1b4e0*/  IMAD R176, R200, 0x8, R16 ;  /* 0x00000008c8b07824 */ /* 0x000fe200078e0210 */
[----:B------:R-:W-:Y:S01]  /*1b4f0*/  ISETP.GT.AND P2, PT, R5, R204, PT ;  /* 0x000000cc0500720c */ /* 0x000fe20003f44270 */
[----:B------:R-:W-:Y:S01]  /*1b500*/  IMAD.U32 R177, RZ, RZ, UR42 ;  /* 0x0000002affb17e24 */ /* 0x000fe2000f8e00ff */
[----:B------:R-:W-:Y:S01]  /*1b510*/  F2FP.SATFINITE.E4M3.F32.PACK_AB_MERGE_C R152, R154, R152, RZ ;  /* 0x000000989a98723e */ /* 0x000fe200048070ff */
[----:B------:R-:W-:Y:S01]  /*1b520*/  VIADD R176, R176, 0x28460 ;  /* 0x00028460b0b07836 */ /* 0x000fe20000000000 */
        /* <DEDUP_REMOVED lines=17> */
[-C--:B------:R-:W-:Y:S01]  /*1b640*/  FMUL.FTZ R42, R42, R11.reuse ;  /* 0x0000000b2a2a7220 */ /* 0x080fe20000410000 */
[----:B------:R-:W-:Y:S01]  /*1b650*/  F2FP.SATFINITE.E4M3.F32.PACK_AB_MERGE_C R14, R12, R10, R14 ;  /* 0x0000000a0c0e723e */ /* 0x000fe2000480700e */
[----:B------:R0:W-:Y:S01]  /*1b660*/  SYNCS.ARRIVE.TRANS64.RED.A1T0 RZ, [R176+URZ], RZ ;  /* 0x000000ffb0ff79a7 */ /* 0x0001e2000810043f */
        /* <DEDUP_REMOVED lines=135> */
[----:B------:R-:W-:Y:S02]  /*1bee0*/  IMAD.MOV.U32 R185, RZ, RZ, R161 ;  /* 0x000000ffffb97224 */ /* 0x000fe400078e00a1 */
[----:B------:R-:W-:Y:S02]  /*1bef0*/  IMAD.MOV.U32 R186, RZ, RZ, R172 ;  /* 0x000000ffffba7224 */ /* 0x000fe400078e00ac */
[----:B------:R-:W-:Y:S01]  /*1bf00*/  IMAD.MOV.U32 R187, RZ, RZ, R170 ;  /* 0x000000ffffbb7224 */ /* 0x000fe200078e00aa */
[----:B0-----:R-:W-:Y:S06]  /*1bf10*/  @P2 BRA `(.L_x_1615) ;  /* 0xffffffd400ac2947 */ /* 0x001fec000383ffff */
[----:B------:R-:W-:-:S07]  /*1bf20*/  IMAD.MOV.U32 R200, RZ, RZ, R20 ;  /* 0x000000ffffc87224 */ /* 0x000fce00078e0014 */
.L_x_1596:
[----:B------:R-:W-:Y:S05]  /*1bf30*/  WARPSYNC.ALL ;  /* 0x0000000000007948 */ /* 0x000fea0003800000 */
[----:B------:R-:W-:Y:S06]  /*1bf40*/  BAR.ARV 0x8, 0x180 ;  /* 0x0206000000007b1d */ /* 0x000fec0000002000 */
[----:B------:R-:W-:Y:S05]  /*1bf50*/  @!P0 BRA `(.L_x_1616) ;  /* 0x0000000000048947 */ /* 0x000fea0003800000 */
[----:B------:R-:W-:Y:S01]  /*1bf60*/  BPT.TRAP 0x1 ;  /* 0x000000040000795c */ /* 0x000fe20000300000 */
.L_x_1616:
[----:B------:R-:W-:Y:S01]  /*1bf70*/  IMAD R10, R200, 0x8, R16 ;  /* 0x00000008c80a7824 */ /* 0x000fe200078e0210 */
[----:B------:R-:W-:-:S04]  /*1bf80*/  SHF.L.U32 R2, R193, 0x1f, RZ ;  /* 0x0000001fc1027819 */ /* 0x000fc800000006ff */
[----:B------:R0:W1:Y:S01]  /*1bf90*/  SYNCS.PHASECHK.TRANS64.TRYWAIT P1, [R10+URZ+0x28450], R2 ;  /* 0x028450020a0075a7 */ /* 0x000062000802017f */
[----:B------:R-:W-:Y:S05]  /*1bfa0*/  @!P0 BRA `(.L_x_1617) ;  /* 0x0000000000048947 */ /* 0x000fea0003800000 */
[----:B------:R-:W-:Y:S01]  /*1bfb0*/  BPT.TRAP 0x1 ;  /* 0x000000040000795c */ /* 0x000fe20000300000 */
.L_x_1617:
[----:B-1----:R-:W-:Y:S05]  /*1bfc0*/  @P1 BRA `(.L_x_1618) ;  /* 0x0000000000081947 */ /* 0x002fea0003800000 */
[----:B------:R-:W1:Y:S02]  /*1bfd0*/  SYNCS.PHASECHK.TRANS64.TRYWAIT P1, [R10+URZ+0x28450], R2 ;  /* 0x028450020a0075a7 */ /* 0x000e64000802017f */
[----:B-1----:R-:W-:Y:S05]  /*1bfe0*/  @!P1 BRA `(.L_x_1619) ;  /* 0x0000011000809947 */ /* 0x002fea0003800000 */
.L_x_1618:
[----:B------:R-:W-:Y:S01]  /*1bff0*/  VIADD R16, R16, 0x8000 ;  /* 0x0000800010107836 */ /* 0x000fe20000000000 */
[----:B------:R-:W-:Y:S05]  /*1c000*/  WARPSYNC.ALL ;  /* 0x0000000000007948 */ /* 0x000fea0003800000 */
[----:B------:R-:W-:Y:S01]  /*1c010*/  SHF.R.U32.HI R16, RZ, 0x4, R16 ;  /* 0x00000004ff107819 */ /* 0x000fe20000011610 */
[----:B------:R-:W-:Y:S01]  /*1c020*/  ULDC.64 UR4, c[0x0][0x9a0] ;  /* 0x0002680000047ab9 */ /* 0x000fe20000000a00 */
[----:B------:R-:W-:Y:S01]  /*1c030*/  IMAD.MOV.U32 R5, RZ, RZ, -0x7fffffe0 ;  /* 0x80000020ff057424 */ /* 0x000fe200078e00ff */
[----:B------:R-:W-:Y:S01]  /*1c040*/  ISETP.NE.U32.AND P1, PT, RZ, UR4, PT ;  /* 0x00000004ff007c0c */ /* 0x000fe2000bf25070 */
[----:B------:R-:W-:Y:S01]  /*1c050*/  WARPGROUP.ARRIVE ;  /* 0x00000000000079c5 */ /* 0x000fe20000000000 */
[----:B------:R-:W-:-:S02]  /*1c060*/  LOP3.LUT R16, R16, 0x3fff, RZ, 0xc0, !PT ;  /* 0x00003fff10107812 */ /* 0x000fc400078ec0ff */
[----:B------:R-:W-:Y:S02]  /*1c070*/  ISETP.NE.AND.EX P1, PT, RZ, UR5, PT, P1 ;  /* 0x00000005ff007c0c */ /* 0x000fe4000bf25310 */
[----:B------:R-:W-:Y:S02]  /*1c080*/  LOP3.LUT R16, R16, 0x10000, RZ, 0xfc, !PT ;  /* 0x0001000010107812 */ /* 0x000fe400078efcff */
[----:B------:R-:W-:Y:S01]  /*1c090*/  R2UR UR7, R5 ;  /* 0x00000000050772ca */ /* 0x000fe200000e0000 */
[----:B------:R-:W-:Y:S02]  /*1c0a0*/  IMAD.MOV.U32 R5, RZ, RZ, -0x7fffffe0 ;  /* 0x80000020ff057424 */ /* 0x000fe400078e00ff */
[----:B------:R-:W-:-:S05]  /*1c0b0*/  IMAD R4, R200, 0x400, R16 ;  /* 0x00000400c8047824 */ /* 0x000fca00078e0210 */
[C---:B------:R-:W-:Y:S01]  /*1c0c0*/  R2UR UR6, R4.reuse ;  /* 0x00000000040672ca */ /* 0x040fe200000e0000 */
[----:B------:R-:W2:Y:S01]  /*1c0d0*/  @P1 LDC.64 R6, c[0x0][0x9c8] ;  /* 0x00027200ff061b82 */ /* 0x000ea20000000a00 */
[----:B------:R-:W-:Y:S01]  /*1c0e0*/  VIADD R4, R4, 0x2 ;  /* 0x0000000204047836 */ /* 0x000fe20000000000 */
[----:B01----:R-:W-:-:S10]  /*1c0f0*/  @P1 SHF.R.S32.HI R2, RZ, 0x1f, R207 ;  /* 0x0000001fff021819 */ /* 0x003fd400000114cf */
[----:B------:R-:W-:Y:S01]  /*1c100*/  QGMMA.64x256x32.F32.E4M3.E4M3 R24, R188, gdesc[UR4], R24, gsb0 ;  /* 0x03e00004bc187df3 */ /* 0x000fe20008000818 */
[----:B------:R-:W-:Y:S02]  /*1c110*/  R2UR UR6, R4 ;  /* 0x00000000040672ca */ /* 0x000fe400000e0000 */
[----:B------:R-:W-:Y:S02]  /*1c120*/  R2UR UR7, R5 ;  /* 0x00000000050772ca */ /* 0x000fe400000e0000 */
[----:B------:R-:W0:Y:S01]  /*1c130*/  @P1 LDC.64 R4, c[0x0][0x9d0] ;  /* 0x00027400ff041b82 */ /* 0x000e220000000a00 */
[----:B--2---:R-:W-:-:S04]  /*1c140*/  @P1 IMAD R2, R2, R6, RZ ;  /* 0x0000000602021224 */ /* 0x004fc800078e02ff */
[C---:B------:R-:W-:Y:S02]  /*1c150*/  @P1 IMAD R2, R207.reuse, R7, R2 ;  /* 0x00000007cf021224 */ /* 0x040fe400078e0202 */
[----:B------:R-:W-:-:S04]  /*1c160*/  @P1 IMAD.WIDE.U32 R6, R207, R6, RZ ;  /* 0x00000006cf061225 */ /* 0x000fc800078e00ff */
[----:B------:R-:W-:Y:S02]  /*1c170*/  @P1 IMAD.IADD R7, R7, 0x1, R2 ;  /* 0x0000000107071824 */ /* 0x000fe400078e0202 */
[----:B------:R-:W-:Y:S02]  /*1c180*/  IMAD.MOV.U32 R2, RZ, RZ, 0x3f800000 ;  /* 0x3f800000ff027424 */ /* 0x000fe400078e00ff */
[----:B0-----:R-:W-:-:S04]  /*1c190*/  @P1 IMAD.WIDE.U32 R6, R211, R4, R6 ;  /* 0x00000004d3061225 */ /* 0x001fc800078e0006 */
[----:B------:R-:W-:Y:S01]  /*1c1a0*/  @P1 IMAD R5, R211, R5, R7 ;  /* 0x00000005d3051224 */ /* 0x000fe200078e0207 */
[----:B------:R-:W-:-:S04]  /*1c1b0*/  @P1 LEA R4, P2, R6, UR4, 0x2 ;  /* 0x0000000406041c11 */ /* 0x000fc8000f8410ff */
[----:B------:R-:W-:-:S05]  /*1c1c0*/  @P1 LEA.HI.X R5, R6, UR5, R5, 0x2, P2 ;  /* 0x0000000506051c11 */ /* 0x000fca00090f1405 */
[----:B------:R0:W2:Y:S04]  /*1c1d0*/  @P1 LDG.E R2, desc[UR46][R4.64] ;  /* 0x0000002e04021981 */ /* 0x0000a8000c1e1900 */
[----:B0-----:R-:W0:Y:S02]  /*1c1e0*/  SHFL.BFLY PT, R4, R3, 0x2, 0x1f ;  /* 0x0c401f0003047f89 */ /* 0x001e2400000e0000 */
[----:B0-----:R-:W-:-:S05]  /*1c1f0*/  FADD.FTZ R3, R4, R3 ;  /* 0x0000000304037221 */ /* 0x001fca0000010000 */
[----:B------:R-:W0:Y:S04]  /*1c200*/  SHFL.BFLY PT, R5, R3, 0x1, 0x1f ;  /* 0x0c201f0003057f89 */ /* 0x000e2800000e0000 */
[----:B------:R-:W1:Y:S01]  /*1c210*/  SHFL.BFLY PT, R4, R0, 0x2, 0x1f ;  /* 0x0c401f0000047f89 */ /* 0x000e6200000e0000 */
[----:B0-----:R-:W-:-:S04]  /*1c220*/  FADD.FTZ R3, R3, R5 ;  /* 0x0000000503037221 */ /* 0x001fc80000010000 */
[----:B------:R-:W-:-:S05]  /*1c230*/  FMUL.FTZ R6, R3, 0.00390625 ;  /* 0x3b80000003067820 */ /* 0x000fca0000410000 */
[----:B------:R-:W-:Y:S01]  /*1c240*/  FSETP.NE.FTZ.AND P1, PT, R6, RZ, PT ;  /* 0x000000ff0600720b */ /* 0x000fe20003f35000 */
[----:B-1----:R-:W-:-:S05]  /*1c250*/  FADD.FTZ R0, R4, R0 ;  /* 0x0000000004007221 */ /* 0x002fca0000010000 */
[----:B------:R-:W0:Y:S07]  /*1c260*/  SHFL.BFLY PT, R4, R0, 0x1, 0x1f ;  /* 0x0c201f0000047f89 */ /* 0x000e2e00000e0000 */
[----:B------:R-:W1:Y:S01]  /*1c270*/  @P1 MUFU.LG2 R6, R6 ;  /* 0x0000000600061308 */ /* 0x000e620000000c00 */
[----:B------:R-:W-:Y:S01]  /*1c280*/  IMAD.U32 R5, RZ, RZ, UR56 ;  /* 0x00000038ff057e24 */ /* 0x000fe2000f8e00ff */
[----:B------:R-:W-:-:S03]  /*1c290*/  MOV R163, 0xff800000 ;  /* 0xff80000000a37802 */ /* 0x000fc60000000f00 */
[----:B------:R-:W-:Y:S01]  /*1c2a0*/  @P1 FMUL.FTZ R5, R5, 0.69314718246459960938 ;  /* 0x3f31721805051820 */ /* 0x000fe20000410000 */
[----:B-1----:R-:W-:Y:S01]  /*1c2b0*/  @P1 FMUL.FTZ R6, R6, 0.69314718246459960938 ;  /* 0x3f31721806061820 */ /* 0x002fe20000410000 */
[----:B------:R-:W-:Y:S02]  /*1c2c0*/  WARPGROUP.DEPBAR.LE gsb0, 0x0 ;  /* 0x00008000000079c5 */ /* 0x000fe40000010000 */
[----:B------:R-:W-:-:S06]  /*1c2d0*/  WARPGROUP.ARRIVE ;  /* 0x00000000000079c5 */ /* 0x000fcc0000000000 */
[----:B------:R-:W-:Y:S01]  /*1c2e0*/  QGMMA.64x256x32.F32.E4M3.E4M3 R24, R184, gdesc[UR4], R24, gsb0 ;  /* 0x03e00004b8187df3 */ /* 0x000fe20008000818 */
[----:B------:R-:W-:-:S01]  /*1c2f0*/  @P1 FFMA.FTZ R163, R5, R8, R6 ;  /* 0x0000000805a31223 */ /* 0x000fc20000010006 */
[----:B0-----:R-:W-:Y:S01]  /*1c300*/  FADD.FTZ R5, R0, R4 ;  /* 0x0000000400057221 */ /* 0x001fe20000010000 */
[----:B------:R-:W-:-:S03]  /*1c310*/  FSETP.NE.FTZ.AND P1, PT, R3, RZ, PT ;  /* 0x000000ff0300720b */ /* 0x000fc60003f35000 */
[----:B------:R-:W-:Y:S01]  /*1c320*/  FMUL.FTZ R6, R5, 0.00390625 ;  /* 0x3b80000005067820 */ /* 0x000fe20000410000 */
[----:B------:R-:W-:-:S04]  /*1c330*/  IMAD.MOV.U32 R0, RZ, RZ, RZ ;  /* 0x000000ffff007224 */ /* 0x000fc800078e00ff */
[----:B------:R-:W-:-:S05]  /*1c340*/  FSETP.NE.FTZ.AND P2, PT, R6, RZ, PT ;  /* 0x000000ff0600720b */ /* 0x000fca0003f55000 */
[----:B------:R0:W-:Y:S01]  /*1c350*/  @P1 MUFU.RCP R0, R3 ;  /* 0x0000000300001308 */ /* 0x0001e20000001000 */
[----:B------:R-:W-:Y:S01]  /*1c360*/  FSETP.NE.FTZ.AND P1, PT, R5, RZ, PT ;  /* 0x000000ff0500720b */ /* 0x000fe20003f35000 */
[----:B------:R-:W-:-:S06]  /*1c370*/  IMAD.MOV.U32 R4, RZ, RZ, RZ ;  /* 0x000000ffff047224 */ /* 0x000fcc00078e00ff */
[----:B------:R-:W1:Y:S01]  /*1c380*/  @P2 MUFU.LG2 R6, R6 ;  /* 0x0000000600062308 */ /* 0x000e620000000c00 */
[----:B0-----:R-:W-:-:S07]  /*1c390*/  IMAD.U32 R3, RZ, RZ, UR56 ;  /* 0x00000038ff037e24 */ /* 0x001fce000f8e00ff */
[----:B------:R-:W0:Y:S01]  /*1c3a0*/  @P1 MUFU.RCP R4, R5 ;  /* 0x0000000500041308 */ /* 0x000e220000001000 */
[----:B------:R-:W-:Y:S01]  /*1c3b0*/  @P2 FMUL.FTZ R3, R3, 0.69314718246459960938 ;  /* 0x3f31721803032820 */ /* 0x000fe20000410000 */
[----:B------:R-:W-:Y:S02]  /*1c3c0*/  IMAD.MOV.U32 R162, RZ, RZ, -0x800000 ;  /* 0xff800000ffa27424 */ /* 0x000fe400078e00ff */
[----:B-1----:R-:W-:-:S04]  /*1c3d0*/  @P2 FMUL.FTZ R6, R6, 0.69314718246459960938 ;  /* 0x3f31721806062820 */ /* 0x002fc80000410000 */
[----:B------:R-:W-:Y:S01]  /*1c3e0*/  @P2 FFMA.FTZ R162, R3, R9, R6 ;  /* 0x0000000903a22223 */ /* 0x000fe20000010006 */
[-C--:B--2---:R-:W-:Y:S01]  /*1c3f0*/  FMUL.FTZ R3, R0, R2.reuse ;  /* 0x0000000200037220 */ /* 0x084fe20000410000 */
[----:B0-----:R-:W-:Y:S01]  /*1c400*/  FMUL.FTZ R2, R4, R2 ;  /* 0x0000000204027220 */ /* 0x001fe20000410000 */
[----:B------:R-:W-:Y:S02]  /*1c410*/  WARPGROUP.DEPBAR.LE gsb0, 0x0 ;  /* 0x00008000000079c5 */ /* 0x000fe40000010000 */
[----:B------:R-:W-:Y:S05]  /*1c420*/  @!P0 BRA `(.L_x_1620) ;  /* 0x0000000000048947 */ /* 0x000fea0003800000 */
[----:B------:R-:W-:Y:S01]  /*1c430*/  BPT.TRAP 0x1 ;  /* 0x000000040000795c */ /* 0x000fe20000300000 */
.L_x_1620:
[----:B------:R-:W-:Y:S02]  /*1c440*/  VIADD R10, R10, 0x28460 ;  /* 0x000284600a0a7836 */ /* 0x000fe40000000000 */
[-C--:B------:R-:W-:Y:S01]  /*1c450*/  FMUL.FTZ R6, R146, R2.reuse ;  /* 0x0000000292067220 */ /* 0x080fe20000410000 */
[----:B------:R-:W-:Y:S02]  /*1c460*/  IMAD.U32 R0, RZ, RZ, UR42 ;  /* 0x0000002aff007e24 */ /* 0x000fe4000f8e00ff */
[-C--:B------:R-:W-:Y:S01]  /*1c470*/  FMUL.FTZ R152, R31, R2.reuse ;  /* 0x000000021f987220 */ /* 0x080fe20000410000 */
[----:B------:R-:W-:Y:S02]  /*1c480*/  VIADD R200, R200, 0x1 ;  /* 0x00000001c8c87836 */ /* 0x000fe40000000000 */
[-C--:B------:R-:W-:Y:S01]  /*1c490*/  FMUL.FTZ R153, R34, R2.reuse ;  /* 0x0000000222997220 */ /* 0x080fe20000410000 */
[-C--:B------:R-:W-:Y:S01]  /*1c4a0*/  FMUL.FTZ R154, R39, R2.reuse ;  /* 0x00000002279a7220 */ /* 0x080fe20000410000 */
[----:B------:R-:W-:Y:S01]  /*1c4b0*/  PRMT R0, R0, 0x654, R10 ;  /* 0x0000065400007816 */ /* 0x000fe2000000000a */
[-C--:B------:R-:W-:Y:S01]  /*1c4c0*/  FMUL.FTZ R155, R42, R2.reuse ;  /* 0x000000022a9b7220 */ /* 0x080fe20000410000 */
[----:B------:R-:W-:Y:S01]  /*1c4d0*/  ISETP.NE.AND P1, PT, R200, 0x2, PT ;  /* 0x00000002c800780c */ /* 0x000fe20003f25270 */
        /* <DEDUP_REMOVED lines=129> */
.L_x_1490:
[----:B------:R-:W-:Y:S05]  /*1ccf0*/  WARPSYNC.ALL ;  /* 0x0000000000007948 */ /* 0x000fea0003800000 */
[----:B------:R-:W0:Y:S08]  /*1cd00*/  S2UR UR42, SR_CgaCtaId ;  /* 0x00000000002a79c3 */ /* 0x000e300000008800 */
[----:B------:R-:W-:Y:S01]  /*1cd10*/  BAR.SYNC.DEFER_BLOCKING 0x5, 0x180 ;  /* 0x0146000000007b1d */ /* 0x000fe20000010000 */
[----:B------:R-:W-:-:S05]  /*1cd20*/  ISETP.NE.AND P1, PT, R217, RZ, PT ;  /* 0x000000ffd900720c */ /* 0x000fca0003f25270 */
[----:B------:R-:W-:Y:S01]  /*1cd30*/  UMOV UR4, 0x400 ;  /* 0x0000040000047882 */ /* 0x000fe20000000000 */
[----:B------:R-:W-:Y:S07]  /*1cd40*/  BSSY B0, `(.L_x_1621) ;  /* 0x00006da000007945 */ /* 0x000fee0003800000 */
[----:B------:R-:W1:Y:S01]  /*1cd50*/  @!P1 LDC R217, c[0x0][0xad4] ;  /* 0x0002b500ffd99b82 */ /* 0x000e620000000800 */
[----:B0-----:R-:W-:-:S06]  /*1cd60*/  ULEA UR4, UR42, UR4, 0x18 ;  /* 0x000000042a047291 */ /* 0x001fcc000f8ec03f */
[----:B------:R-:W-:-:S05]  /*1cd70*/  IMAD.U32 R16, RZ, RZ, UR4 ;  /* 0x00000004ff107e24 */ /* 0x000fca000f8e00ff */
[----:B------:R0:W2:Y:S01]  /*1cd80*/  LDS.128 R204, [R16+0x284d0] ;  /* 0x0284d00010cc7984 */ /* 0x0000a20000000c00 */
[----:B------:R-:W-:Y:S06]  /*1cd90*/  BAR.ARV 0x4, 0x180 ;  /* 0x0106000000007b1d */ /* 0x000fec0000002000 */
[----:B------:R-:W-:Y:S05]  /*1cda0*/  @P0 BRA `(.L_x_1622) ;  /* 0x0000005c00c00947 */ /* 0x000fea0003800000 */
[----:B------:R-:W3:Y:S01]  /*1cdb0*/  LDL R3, [R1+0xa8] ;  /* 0x0000a80001037983 */ /* 0x000ee20000100800 */
[----:B------:R-:W-:Y:S01]  /*1cdc0*/  ULDC.64 UR4, c[0x4][0x38] ;  /* 0x01000e0000047ab9 */ /* 0x000fe20000000a00 */
[----:B------:R-:W4:Y:S01]  /*1cdd0*/  S2R R2, SR_SWINHI ;  /* 0x0000000000027919 */ /* 0x000f220000002f00 */
[----:B------:R-:W-:Y:S02]  /*1cde0*/  MOV R32, R16 ;  /* 0x0000001000207202 */ /* 0x000fe40000000f00 */
[----:B----4-:R-:W-:-:S03]  /*1cdf0*/  MOV R33, R2 ;  /* 0x0000000200217202 */ /* 0x010fc60000000f00 */
[----:B---3--:R-:W-:-:S03]  /*1ce00*/  IMAD.WIDE R2, R3, 0x2, R32 ;  /* 0x0000000203027825 */ /* 0x008fc600078e0220 */
[C---:B-----5:R-:W-:Y:S02]  /*1ce10*/  IADD3 R38, P5, R2.reuse, 0xc000, RZ ;  /* 0x0000c00002267810 */ /* 0x060fe40007fbe0ff */
[----:B------:R-:W-:Y:S02]  /*1ce20*/  IADD3 R42, P1, R2, 0xc060, RZ ;  /* 0x0000c060022a7810 */ /* 0x000fe40007f3e0ff */
[----:B------:R-:W-:Y:S02]  /*1ce30*/  LOP3.LUT R39, R38, 0x380, RZ, 0xc0, !PT ;  /* 0x0000038026277812 */ /* 0x000fe400078ec0ff */
[----:B------:R-:W-:Y:S01]  /*1ce40*/  LOP3.LUT R4, R42, 0x380, RZ, 0xc0, !PT ;  /* 0x000003802a047812 */ /* 0x000fe200078ec0ff */
[----:B------:R-:W-:Y:S01]  /*1ce50*/  IMAD.X R43, RZ, RZ, R3, P1 ;  /* 0x000000ffff2b7224 */ /* 0x000fe200008e0603 */
[----:B------:R-:W-:Y:S02]  /*1ce60*/  SHF.R.U64 R39, R39, 0x3, RZ ;  /* 0x0000000327277819 */ /* 0x000fe400000012ff */
[----:B------:R-:W-:-:S02]  /*1ce70*/  IADD3 R46, P0, R2, 0xc040, RZ ;  /* 0x0000c040022e7810 */ /* 0x000fc40007f1e0ff */
[----:B------:R-:W-:Y:S01]  /*1ce80*/  LOP3.LUT R38, R39, R38, RZ, 0x3c, !PT ;  /* 0x0000002627267212 */ /* 0x000fe200078e3cff */
[--C-:B------:R-:W-:Y:S01]  /*1ce90*/  IMAD.X R39, RZ, RZ, R3.reuse, P5 ;  /* 0x000000ffff277224 */ /* 0x100fe200028e0603 */
[----:B------:R-:W-:Y:S02]  /*1cea0*/  SHF.R.U64 R4, R4, 0x3, RZ ;  /* 0x0000000304047819 */ /* 0x000fe400000012ff */
[----:B------:R-:W-:Y:S02]  /*1ceb0*/  LOP3.LUT R47, R46, 0x380, RZ, 0xc0, !PT ;  /* 0x000003802e2f7812 */ /* 0x000fe400078ec0ff */
[C---:B------:R-:W-:Y:S02]  /*1cec0*/  IADD3 R20, P5, R2.reuse, 0x4040, RZ ;  /* 0x0000404002147810 */ /* 0x040fe40007fbe0ff */
[----:B------:R-:W-:Y:S02]  /*1ced0*/  IADD3 R26, P4, R2, 0x8060, RZ ;  /* 0x00008060021a7810 */ /* 0x000fe40007f9e0ff */
[----:B------:R-:W-:Y:S01]  /*1cee0*/  LOP3.LUT R42, R4, R42, RZ, 0x3c, !PT ;  /* 0x0000002a042a7212 */ /* 0x000fe200078e3cff */
[----:B------:R-:W-:Y:S01]  /*1cef0*/  IMAD.X R21, RZ, RZ, R3, P5 ;  /* 0x000000ffff157224 */ /* 0x000fe200028e0603 */
[----:B------:R-:W-:-:S02]  /*1cf00*/  SHF.R.U64 R47, R47, 0x3, RZ ;  /* 0x000000032f2f7819 */ /* 0x000fc400000012ff */
[----:B------:R-:W-:Y:S02]  /*1cf10*/  LOP3.LUT R4, R20, 0x380, RZ, 0xc0, !PT ;  /* 0x0000038014047812 */ /* 0x000fe400078ec0ff */
[----:B------:R-:W-:Y:S02]  /*1cf20*/  LOP3.LUT R27, R26, 0x380, RZ, 0xc0, !PT ;  /* 0x000003801a1b7812 */ /* 0x000fe400078ec0ff */
[----:B------:R-:W-:Y:S01]  /*1cf30*/  LOP3.LUT R46, R47, R46, RZ, 0x3c, !PT ;  /* 0x0000002e2f2e7212 */ /* 0x000fe200078e3cff */
[----:B------:R-:W-:Y:S01]  /*1cf40*/  IMAD.X R47, RZ, RZ, R3, P0 ;  /* 0x000000ffff2f7224 */ /* 0x000fe200000e0603 */
[----:B------:R-:W-:Y:S02]  /*1cf50*/  SHF.R.U64 R4, R4, 0x3, RZ ;  /* 0x0000000304047819 */ /* 0x000fe400000012ff */
[----:B------:R-:W-:Y:S02]  /*1cf60*/  IADD3 R34, P3, R2, 0xc020, RZ ;  /* 0x0000c02002227810 */ /* 0x000fe40007f7e0ff */
[----:B------:R-:W-:-:S02]  /*1cf70*/  SHF.R.U64 R27, R27, 0x3, RZ ;  /* 0x000000031b1b7819 */ /* 0x000fc400000012ff */
[----:B------:R-:W-:Y:S02]  /*1cf80*/  LOP3.LUT R20, R4, R20, RZ, 0x3c, !PT ;  /* 0x0000001404147212 */ /* 0x000fe400078e3cff */
[----:B------:R-:W-:Y:S02]  /*1cf90*/  MOV R9, R42 ;  /* 0x0000002a00097202 */ /* 0x000fe40000000f00 */
[----:B------:R-:W-:Y:S02]  /*1cfa0*/  LOP3.LUT R35, R34, 0x380, RZ, 0xc0, !PT ;  /* 0x0000038022237812 */ /* 0x000fe400078ec0ff */
[----:B------:R-:W-:Y:S01]  /*1cfb0*/  LOP3.LUT R26, R27, R26, RZ, 0x3c, !PT ;  /* 0x0000001a1b1a7212 */ /* 0x000fe200078e3cff */
[----:B------:R-:W-:Y:S01]  /*1cfc0*/  IMAD.X R27, RZ, RZ, R3, P4 ;  /* 0x000000ffff1b7224 */ /* 0x000fe200020e0603 */
[----:B------:R-:W-:Y:S01]  /*1cfd0*/  MOV R4, R46 ;  /* 0x0000002e00047202 */ /* 0x000fe20000000f00 */
[----:B------:R-:W-:Y:S01]  /*1cfe0*/  STL [R1+0x90], R9 ;  /* 0x0000900901007387 */ /* 0x000fe20000100800 */
[----:B------:R-:W-:-:S02]  /*1cff0*/  IADD3 R42, P4, R2, 0x4020, RZ ;  /* 0x00004020022a7810 */ /* 0x000fc40007f9e0ff */
[----:B------:R-:W-:Y:S01]  /*1d000*/  IADD3 R30, P2, R2, 0x8040, RZ ;  /* 0x00008040021e7810 */ /* 0x000fe20007f5e0ff */
[----:B------:R3:W-:Y:S01]  /*1d010*/  STL [R1+0x8c], R4 ;  /* 0x00008c0401007387 */ /* 0x0007e20000100800 */
[----:B------:R-:W-:Y:S01]  /*1d020*/  SHF.R.U64 R35, R35, 0x3, RZ ;  /* 0x0000000323237819 */ /* 0x000fe200000012ff */
[--C-:B------:R-:W-:Y:S01]  /*1d030*/  IMAD.X R43, RZ, RZ, R3.reuse, P4 ;  /* 0x000000ffff2b7224 */ /* 0x100fe200020e0603 */
[----:B------:R-:W-:Y:S02]  /*1d040*/  LOP3.LUT R31, R30, 0x380, RZ, 0xc0, !PT ;  /* 0x000003801e1f7812 */ /* 0x000fe400078ec0ff */
[----:B------:R-:W-:Y:S01]  /*1d050*/  LOP3.LUT R34, R35, R34, RZ, 0x3c, !PT ;  /* 0x0000002223227212 */ /* 0x000fe200078e3cff */
[----:B------:R-:W-:Y:S01]  /*1d060*/  IMAD.X R35, RZ, RZ, R3, P3 ;  /* 0x000000ffff237224 */ /* 0x000fe200018e0603 */
[----:B------:R-:W-:Y:S02]  /*1d070*/  SHF.R.U64 R31, R31, 0x3, RZ ;  /* 0x000000031f1f7819 */ /* 0x000fe400000012ff */
[----:B------:R-:W-:-:S02]  /*1d080*/  IADD3 R10, P1, R2, 0x8020, RZ ;  /* 0x00008020020a7810 */ /* 0x000fc40007f3e0ff */
[----:B---3--:R-:W-:Y:S02]  /*1d090*/  LOP3.LUT R4, R42, 0x380, RZ, 0xc0, !PT ;  /* 0x000003802a047812 */ /* 0x008fe400078ec0ff */
[----:B------:R-:W-:Y:S02]  /*1d0a0*/  MOV R9, R34 ;  /* 0x0000002200097202 */ /* 0x000fe40000000f00 */
[----:B------:R-:W-:Y:S02]  /*1d0b0*/  SHF.R.U64 R4, R4, 0x3, RZ ;  /* 0x0000000304047819 */ /* 0x000fe400000012ff */
[----:B------:R-:W-:Y:S01]  /*1d0c0*/  LOP3.LUT R30, R31, R30, RZ, 0x3c, !PT ;  /* 0x0000001e1f1e7212 */ /* 0x000fe200078e3cff */
[----:B------:R-:W-:Y:S01]  /*1d0d0*/  IMAD.X R31, RZ, RZ, R3, P2 ;  /* 0x000000ffff1f7224 */ /* 0x000fe200010e0603 */
[----:B------:R-:W-:Y:S01]  /*1d0e0*/  LOP3.LUT R42, R4, R42, RZ, 0x3c, !PT ;  /* 0x0000002a042a7212 */ /* 0x000fe200078e3cff */
[----:B------:R3:W-:Y:S01]  /*1d0f0*/  STL [R1+0x88], R9 ;  /* 0x0000880901007387 */ /* 0x0007e20000100800 */
[----:B------:R-:W-:-:S02]  /*1d100*/  MOV R4, R38 ;  /* 0x0000002600047202 */ /* 0x000fc40000000f00 */
[----:B------:R-:W-:Y:S02]  /*1d110*/  IADD3 R34, P2, R2, 0x4000, RZ ;  /* 0x0000400002227810 */ /* 0x000fe40007f5e0ff */
[----:B------:R-:W-:Y:S01]  /*1d120*/  LOP3.LUT R11, R10, 0x380, RZ, 0xc0, !PT ;  /* 0x000003800a0b7812 */ /* 0x000fe200078ec0ff */
[----:B------:R4:W-:Y:S01]  /*1d130*/  STL [R1+0x84], R4 ;  /* 0x0000840401007387 */ /* 0x0009e20000100800 */
[----:B------:R-:W-:Y:S01]  /*1d140*/  IADD3 R12, P0, R2, 0x8000, RZ ;  /* 0x00008000020c7810 */ /* 0x000fe20007f1e0ff */
[--C-:B------:R-:W-:Y:S01]  /*1d150*/  IMAD.X R35, RZ, RZ, R3.reuse, P2 ;  /* 0x000000ffff237224 */ /* 0x100fe200010e0603 */
[----:B------:R-:W-:Y:S02]  /*1d160*/  SHF.R.U64 R11, R11, 0x3, RZ ;  /* 0x000000030b0b7819 */ /* 0x000fe400000012ff */
[----:B---3--:R-:W-:Y:S02]  /*1d170*/  MOV R9, R26 ;  /* 0x0000001a00097202 */ /* 0x008fe40000000f00 */
[----:B------:R-:W-:Y:S01]  /*1d180*/  LOP3.LUT R10, R11, R10, RZ, 0x3c, !PT ;  /* 0x0000000a0b0a7212 */ /* 0x000fe200078e3cff */
[----:B------:R-:W-:Y:S01]  /*1d190*/  IMAD.X R11, RZ, RZ, R3, P1 ;  /* 0x000000ffff0b7224 */ /* 0x000fe200008e0603 */
[----:B------:R-:W-:Y:S01]  /*1d1a0*/  LOP3.LUT R13, R12, 0x380, RZ, 0xc0, !PT ;  /* 0x000003800c0d7812 */ /* 0x000fe200078ec0ff */
[----:B------:R3:W-:Y:S01]  /*1d1b0*/  STL [R1+0x80], R9 ;  /* 0x0000800901007387 */ /* 0x0007e20000100800 */
[----:B----4-:R-:W-:-:S02]  /*1d1c0*/  LOP3.LUT R4, R34, 0x380, RZ, 0xc0, !PT ;  /* 0x0000038022047812 */ /* 0x010fc400078ec0ff */
[----:B------:R-:W-:Y:S02]  /*1d1d0*/  IADD3 R14, P3, R2, 0x4060, RZ ;  /* 0x00004060020e7810 */ /* 0x000fe40007f7e0ff */
[----:B------:R-:W-:Y:S02]  /*1d1e0*/  SHF.R.U64 R4, R4, 0x3, RZ ;  /* 0x0000000304047819 */ /* 0x000fe400000012ff */
[----:B------:R-:W-:Y:S02]  /*1d1f0*/  IADD3 R26, P1, R2, 0x60, RZ ;  /* 0x00000060021a7810 */ /* 0x000fe40007f3e0ff */
[----:B------:R-:W-:Y:S02]  /*1d200*/  LOP3.LUT R34, R4, R34, RZ, 0x3c, !PT ;  /* 0x0000002204227212 */ /* 0x000fe400078e3cff */
[----:B------:R-:W-:Y:S01]  /*1d210*/  MOV R4, R30 ;  /* 0x0000001e00047202 */ /* 0x000fe20000000f00 */
[----:B------:R-:W-:Y:S01]  /*1d220*/  IMAD.X R27, RZ, RZ, R3, P1 ;  /* 0x000000ffff1b7224 */ /* 0x000fe200008e0603 */
[----:B------:R-:W-:-:S02]  /*1d230*/  SHF.R.U64 R13, R13, 0x3, RZ ;  /* 0x000000030d0d7819 */ /* 0x000fc400000012ff */
[----:B------:R-:W-:Y:S01]  /*1d240*/  LOP3.LUT R15, R14, 0x380, RZ, 0xc0, !PT ;  /* 0x000003800e0f7812 */ /* 0x000fe200078ec0ff */
[----:B------:R4:W-:Y:S01]  /*1d250*/  STL [R1+0x7c], R4 ;  /* 0x00007c0401007387 */ /* 0x0009e20000100800 */
[----:B------:R-:W-:Y:S01]  /*1d260*/  LOP3.LUT R12, R13, R12, RZ, 0x3c, !PT ;  /* 0x0000000c0d0c7212 */ /* 0x000fe200078e3cff */
[--C-:B------:R-:W-:Y:S01]  /*1d270*/  IMAD.X R13, RZ, RZ, R3.reuse, P0 ;  /* 0x000000ffff0d7224 */ /* 0x100fe200000e0603 */
[----:B------:R-:W-:Y:S02]  /*1d280*/  SHF.R.U64 R15, R15, 0x3, RZ ;  /* 0x000000030f0f7819 */ /* 0x000fe400000012ff */
[----:B---3--:R-:W-:Y:S02]  /*1d290*/  MOV R9, R10 ;  /* 0x0000000a00097202 */ /* 0x008fe40000000f00 */
[----:B------:R-:W-:Y:S01]  /*1d2a0*/  LOP3.LUT R14, R15, R14, RZ, 0x3c, !PT ;  /* 0x0000000e0f0e7212 */ /* 0x000fe200078e3cff */
[----:B------:R-:W-:Y:S01]  /*1d2b0*/  IMAD.X R15, RZ, RZ, R3, P3 ;  /* 0x000000ffff0f7224 */ /* 0x000fe200018e0603 */
[----:B------:R-:W-:Y:S01]  /*1d2c0*/  IADD3 R10, P0, R2, 0x40, RZ ;  /* 0x00000040020a7810 */ /* 0x000fe20007f1e0ff */
[----:B------:R3:W-:Y:S01]  /*1d2d0*/  STL [R1+0x78], R9 ;  /* 0x0000780901007387 */ /* 0x0007e20000100800 */
[----:B----4-:R-:W-:-:S03]  /*1d2e0*/  LOP3.LUT R4, R26, 0x380, RZ, 0xc0, !PT ;  /* 0x000003801a047812 */ /* 0x010fc600078ec0ff */
[----:B------:R-:W-:Y:S01]  /*1d2f0*/  IMAD.X R11, RZ, RZ, R3, P0 ;  /* 0x000000ffff0b7224 */ /* 0x000fe200000e0603 */
[----:B------:R-:W-:-:S04]  /*1d300*/  SHF.R.U64 R4, R4, 0x3, RZ ;  /* 0x0000000304047819 */ /* 0x000fc800000012ff */
[----:B------:R-:W-:Y:S02]  /*1d310*/  LOP3.LUT R26, R4, R26, RZ, 0x3c, !PT ;  /* 0x0000001a041a7212 */ /* 0x000fe400078e3cff */
[----:B------:R-:W-:Y:S02]  /*1d320*/  MOV R4, R12 ;  /* 0x0000000c00047202 */ /* 0x000fe40000000f00 */
[----:B---3--:R-:W-:-:S03]  /*1d330*/  MOV R9, R14 ;  /* 0x0000000e00097202 */ /* 0x008fc60000000f00 */
[----:B------:R3:W-:Y:S04]  /*1d340*/  STL [R1+0x74], R4 ;  /* 0x0000740401007387 */ /* 0x0007e80000100800 */
[----:B------:R4:W-:Y:S01]  /*1d350*/  STL [R1+0x70], R9 ;  /* 0x0000700901007387 */ /* 0x0009e20000100800 */
[----:B---3--:R-:W-:Y:S02]  /*1d360*/  MOV R4, R20 ;  /* 0x0000001400047202 */ /* 0x008fe40000000f00 */
[----:B----4-:R-:W-:-:S03]  /*1d370*/  MOV R9, R42 ;  /* 0x0000002a00097202 */ /* 0x010fc60000000f00 */
[----:B------:R3:W-:Y:S04]  /*1d380*/  STL [R1+0x6c], R4 ;  /* 0x00006c0401007387 */ /* 0x0007e80000100800 */
[----:B------:R4:W-:Y:S01]  /*1d390*/  STL [R1+0x68], R9 ;  /* 0x0000680901007387 */ /* 0x0009e20000100800 */
[----:B---3--:R-:W-:Y:S02]  /*1d3a0*/  MOV R4, R34 ;  /* 0x0000002200047202 */ /* 0x008fe40000000f00 */
[----:B----4-:R-:W-:-:S03]  /*1d3b0*/  MOV R9, R26 ;  /* 0x0000001a00097202 */ /* 0x010fc60000000f00 */
[----:B------:R3:W-:Y:S04]  /*1d3c0*/  STL [R1+0x64], R4 ;  /* 0x0000640401007387 */ /* 0x0007e80000100800 */
[----:B------:R4:W-:Y:S01]  /*1d3d0*/  STL [R1+0x60], R9 ;  /* 0x0000600901007387 */ /* 0x0009e20000100800 */
[----:B---3--:R-:W-:-:S04]  /*1d3e0*/  LOP3.LUT R4, R10, 0x380, RZ, 0xc0, !PT ;  /* 0x000003800a047812 */ /* 0x008fc800078ec0ff */
[----:B------:R-:W-:-:S04]  /*1d3f0*/  SHF.R.U64 R4, R4, 0x3, RZ ;  /* 0x0000000304047819 */ /* 0x000fc800000012ff */
[----:B------:R-:W-:-:S04]  /*1d400*/  LOP3.LUT R10, R4, R10, RZ, 0x3c, !PT ;  /* 0x0000000a040a7212 */ /* 0x000fc800078e3cff */
[----:B----4-:R-:W-:Y:S02]  /*1d410*/  MOV R9, R10 ;  /* 0x0000000a00097202 */ /* 0x010fe40000000f00 */
[----:B------:R-:W-:-:S03]  /*1d420*/  IADD3 R10, P0, R2, 0x20, RZ ;  /* 0x00000020020a7810 */ /* 0x000fc60007f1e0ff */
[----:B------:R3:W-:Y:S01]  /*1d430*/  STL [R1+0x5c], R9 ;  /* 0x00005c0901007387 */ /* 0x0007e20000100800 */
[----:B------:R-:W-:Y:S01]  /*1d440*/  LOP3.LUT R4, R10, 0x380, RZ, 0xc0, !PT ;  /* 0x000003800a047812 */ /* 0x000fe200078ec0ff */
[----:B------:R-:W-:-:S03]  /*1d450*/  IMAD.X R11, RZ, RZ, R3, P0 ;  /* 0x000000ffff0b7224 */ /* 0x000fc600000e0603 */
[----:B------:R-:W-:-:S04]  /*1d460*/  SHF.R.U64 R4, R4, 0x3, RZ ;  /* 0x0000000304047819 */ /* 0x000fc800000012ff */
[----:B------:R-:W-:Y:S02]  /*1d470*/  LOP3.LUT R10, R4, R10, RZ, 0x3c, !PT ;  /* 0x0000000a040a7212 */ /* 0x000fe400078e3cff */
[----:B------:R-:W-:Y:S02]  /*1d480*/  LOP3.LUT R4, R2, 0x380, RZ, 0xc0, !PT ;  /* 0x0000038002047812 */ /* 0x000fe400078ec0ff */
[----:B---3--:R-:W-:Y:S02]  /*1d490*/  MOV R9, R10 ;  /* 0x0000000a00097202 */ /* 0x008fe40000000f00 */
[----:B------:R-:W-:-:S03]  /*1d4a0*/  SHF.R.U64 R4, R4, 0x3, RZ ;  /* 0x0000000304047819 */ /* 0x000fc600000012ff */
[----:B------:R3:W-:Y:S01]  /*1d4b0*/  STL [R1+0x58], R9 ;  /* 0x0000580901007387 */ /* 0x0007e20000100800 */
[----:B------:R-:W-:-:S04]  /*1d4c0*/  LOP3.LUT R2, R4, R2, RZ, 0x3c, !PT ;  /* 0x0000000204027212 */ /* 0x000fc800078e3cff */
[----:B------:R-:W-:Y:S01]  /*1d4d0*/  MOV R3, R2 ;  /* 0x0000000200037202 */ /* 0x000fe20000000f00 */
[----:B---3--:R-:W3:Y:S04]  /*1d4e0*/  S2R R9, SR_TID.X ;  /* 0x0000000000097919 */ /* 0x008ee80000002100 */
[----:B------:R4:W-:Y:S01]  /*1d4f0*/  STL [R1+0x50], R3 ;  /* 0x0000500301007387 */ /* 0x0009e20000100800 */
[----:B---3--:R-:W-:-:S04]  /*1d500*/  LOP3.LUT P0, R2, R9, 0x3, RZ, 0xc0, !PT ;  /* 0x0000000309027812 */ /* 0x008fc8000780c0ff */
[----:B------:R-:W-:Y:S01]  /*1d510*/  ISETP.EQ.OR P0, PT, R2, 0x3, !P0 ;  /* 0x000000030200780c */ /* 0x000fe20004702670 */
[----:B------:R-:W-:-:S03]  /*1d520*/  IMAD.SHL.U32 R2, R9, 0x4, RZ ;  /* 0x0000000409027824 */ /* 0x000fc600078e00ff */
[----:B------:R-:W-:Y:S02]  /*1d530*/  SEL R13, R28, R0, P0 ;  /* 0x000000001c0d7207 */ /* 0x000fe40000000000 */
[----:B------:R-:W-:Y:S02]  /*1d540*/  LOP3.LUT R2, R2, 0xc, RZ, 0xc0, !PT ;  /* 0x0000000c02027812 */ /* 0x000fe400078ec0ff */
[----:B------:R-:W-:Y:S02]  /*1d550*/  SEL R21, R0, R28, P0 ;  /* 0x0000001c00157207 */ /* 0x000fe40000000000 */
[----:B------:R-:W-:Y:S02]  /*1d560*/  IADD3 R2, P1, R2, UR4, RZ ;  /* 0x0000000402027c10 */ /* 0x000fe4000ff3e0ff */
[----:B------:R-:W-:Y:S01]  /*1d570*/  SEL R4, R5, R25, P0 ;  /* 0x0000001905047207 */ /* 0x000fe20000000000 */
[----:B------:R-:W-:Y:S01]  /*1d580*/  UMOV UR4, 0xffffffff ;  /* 0xffffffff00047882 */ /* 0x000fe20000000000 */
[----:B------:R-:W-:Y:S01]  /*1d590*/  SEL R5, R25, R5, P0 ;  /* 0x0000000519057207 */ /* 0x000fe20000000000 */
[----:B----4-:R-:W-:-:S05]  /*1d5a0*/  IMAD.X R3, RZ, RZ, UR5, P1 ;  /* 0x00000005ff037e24 */ /* 0x010fca00088e06ff */
[----:B------:R3:W5:Y:S01]  /*1d5b0*/  LDG.E.CONSTANT R0, desc[UR46][R2.64] ;  /* 0x0000002e02007981 */ /* 0x000762000c1e9900 */
[----:B------:R-:W-:Y:S05]  /*1d5c0*/  BRA.DIV UR4, `(.L_x_1623) ;  /* 0x000000fe041c7947 */ /* 0x000fea000b800000 */
[----:B---3-5:R-:W-:Y:S01]  /*1d5d0*/  LOP3.LUT R2, R0, 0x2, RZ, 0x3c, !PT ;  /* 0x0000000200027812 */ /* 0x028fe200078e3cff */
[----:B------:R-:W-:Y:S01]  /*1d5e0*/  SHFL.IDX PT, R4, R4, R0, 0x1c1f ;  /* 0x001c1f0004047589 */ /* 0x000fe200000e0000 */
[----:B------:R-:W-:Y:S02]  /*1d5f0*/  SEL R47, R104, R105, P0 ;  /* 0x00000069682f7207 */ /* 0x000fe40000000000 */
[----:B------:R-:W-:Y:S01]  /*1d600*/  SEL R104, R105, R104, P0 ;  /* 0x0000006869687207 */ /* 0x000fe20000000000 */
[----:B------:R-:W3:Y:S01]  /*1d610*/  SHFL.IDX PT, R5, R5, R2, 0x1c1f ;  /* 0x001c1f0205057589 */ /* 0x000ee200000e0000 */
        /* <DEDUP_REMOVED lines=17> */
[----:B------:R-:W-:Y:S01]  /*1d730*/  SHFL.IDX PT, R55, R55, R2, 0x1c1f ;  /* 0x001c1f0237377589 */ /* 0x000fe200000e0000 */
[----:B---3--:R-:W-:Y:S02]  /*1d740*/  SEL R9, R4, R5, P0 ;  /* 0x0000000504097207 */ /* 0x008fe40000000000 */
[----:B------:R-:W-:Y:S01]  /*1d750*/  SEL R62, R66, R67, P0 ;  /* 0x00000043423e7207 */ /* 0x000fe20000000000 */
[----:B------:R-:W-:Y:S01]  /*1d760*/  SHFL.IDX PT, R54, R54, R0, 0x1c1f ;  /* 0x001c1f0036367589 */ /* 0x000fe200000e0000 */
[----:B------:R-:W-:-:S02]  /*1d770*/  SEL R30, R29, R57, P0 ;  /* 0x000000391d1e7207 */ /* 0x000fc40000000000 */
[----:B------:R-:W-:Y:S01]  /*1d780*/  SEL R67, R67, R66, P0 ;  /* 0x0000004243437207 */ /* 0x000fe20000000000 */
[----:B------:R3:W-:Y:S01]  /*1d790*/  STL [R1+0x24], R9 ;  /* 0x0000240901007387 */ /* 0x0007e20000100800 */
[----:B------:R-:W-:Y:S02]  /*1d7a0*/  SEL R38, R52, R53, P0 ;  /* 0x0000003534267207 */ /* 0x000fe40000000000 */
[----:B------:R-:W-:Y:S01]  /*1d7b0*/  SEL R29, R57, R29, P0 ;  /* 0x0000001d391d7207 */ /* 0x000fe20000000000 */
[----:B------:R-:W-:Y:S01]  /*1d7c0*/  SHFL.IDX PT, R59, R59, R2, 0x1c1f ;  /* 0x001c1f023b3b7589 */ /* 0x000fe200000e0000 */
[----:B------:R-:W-:Y:S02]  /*1d7d0*/  SEL R66, R70, R71, P0 ;  /* 0x0000004746427207 */ /* 0x000fe40000000000 */
[----:B------:R-:W-:Y:S01]  /*1d7e0*/  SEL R34, R48, R49, P0 ;  /* 0x0000003130227207 */ /* 0x000fe20000000000 */
[----:B------:R-:W-:Y:S01]  /*1d7f0*/  SHFL.IDX PT, R58, R58, R0, 0x1c1f ;  /* 0x001c1f003a3a7589 */ /* 0x000fe200000e0000 */
[----:B------:R-:W-:-:S02]  /*1d800*/  SEL R31, R49, R48, P0 ;  /* 0x00000030311f7207 */ /* 0x000fc40000000000 */
[----:B---3--:R-:W-:Y:S01]  /*1d810*/  SEL R9, R8, R7, P0 ;  /* 0x0000000708097207 */ /* 0x008fe20000000000 */
        /* <DEDUP_REMOVED lines=81> */
[----:B------:R-:W2:Y:S01]  /*1dd30*/  SHFL.IDX PT, R96, R96, R2, 0x1c1f ;  /* 0x001c1f0260607589 */ /* 0x000ea200000e0000 */
        /* <DEDUP_REMOVED lines=72> */
[----:B----4-:R-:W-:Y:S02]  /*1e1c0*/  SEL R4, R3, R6, P0 ;  /* 0x0000000603047207 */ /* 0x010fe40000000000 */
[----:B------:R-:W-:Y:S01]  /*1e1d0*/  SEL R3, R6, R3, P0 ;  /* 0x0000000306037207 */ /* 0x000fe20000000000 */
[----:B------:R-:W-:Y:S01]  /*1e1e0*/  SHFL.IDX PT, R61, R61, R0, 0x1c1f ;  /* 0x001c1f003d3d7589 */ /* 0x000fe200000e0000 */
[----:B---3--:R-:W-:Y:S02]  /*1e1f0*/  SEL R180, R36, R68, P0 ;  /* 0x0000004424b47207 */ /* 0x008fe40000000000 */
[----:B------:R-:W-:Y:S01]  /*1e200*/  SEL R179, R68, R36, P0 ;  /* 0x0000002444b37207 */ /* 0x000fe20000000000 */
[----:B------:R-:W-:Y:S01]  /*1e210*/  SHFL.IDX PT, R124, R124, R2, 0x1c1f ;  /* 0x001c1f027c7c7589 */ /* 0x000fe200000e0000 */
[----:B0-----:R-:W-:-:S02]  /*1e220*/  SEL R174, R39, R80, P0 ;  /* 0x0000005027ae7207 */ /* 0x001fc40000000000 */
[----:B------:R-:W-:Y:S01]  /*1e230*/  SEL R173, R80, R39, P0 ;  /* 0x0000002750ad7207 */ /* 0x000fe20000000000 */
[----:B------:R-:W-:Y:S01]  /*1e240*/  SHFL.IDX PT, R64, R64, R0, 0x1c1f ;  /* 0x001c1f0040407589 */ /* 0x000fe200000e0000 */
[----:B------:R-:W-:Y:S02]  /*1e250*/  SEL R172, R41, R84, P0 ;  /* 0x0000005429ac7207 */ /* 0x000fe40000000000 */
[----:B------:R-:W-:Y:S01]  /*1e260*/  SEL R171, R84, R41, P0 ;  /* 0x0000002954ab7207 */ /* 0x000fe20000000000 */
[----:B------:R-:W-:Y:S01]  /*1e270*/  SHFL.IDX PT, R128, R128, R2, 0x1c1f ;  /* 0x001c1f0280807589 */ /* 0x000fe200000e0000 */
[----:B-1----:R-:W-:Y:S02]  /*1e280*/  SEL R170, R42, R88, P0 ;  /* 0x000000582aaa7207 */ /* 0x002fe40000000000 */
[----:B------:R-:W-:Y:S01]  /*1e290*/  SEL R169, R88, R42, P0 ;  /* 0x0000002a58a97207 */ /* 0x000fe20000000000 */
[----:B------:R-:W-:Y:S01]  /*1e2a0*/  SHFL.IDX PT, R65, R65, R0, 0x1c1f ;  /* 0x001c1f0041417589 */ /* 0x000fe200000e0000 */
[----:B--2---:R-:W-:-:S02]  /*1e2b0*/  SEL R168, R43, R92, P0 ;  /* 0x0000005c2ba87207 */ /* 0x004fc40000000000 */
[----:B------:R-:W-:Y:S01]  /*1e2c0*/  SEL R167, R92, R43, P0 ;  /* 0x0000002b5ca77207 */ /* 0x000fe20000000000 */
[----:B------:R-:W0:Y:S01]  /*1e2d0*/  SHFL.IDX PT, R132, R132, R2, 0x1c1f ;  /* 0x001c1f0284847589 */ /* 0x000e2200000e0000 */
        /* <DEDUP_REMOVED lines=41> */
[----:B------:R-:W3:Y:S01]  /*1e570*/  SHFL.IDX PT, R153, R153, R2, 0x1c1f ;  /* 0x001c1f0299997589 */ /* 0x000ee200000e0000 */
        /* <DEDUP_REMOVED lines=16> */
[----:B0-----:R-:W-:Y:S01]  /*1e680*/  SEL R6, R65, R132, P0 ;  /* 0x0000008441067207 */ /* 0x001fe20000000000 */
[----:B------:R-:W0:Y:S01]  /*1e690*/  SHFL.IDX PT, R51, R51, R2, 0x1c1f ;  /* 0x001c1f0233337589 */ /* 0x000e2200000e0000 */
[----:B-1----:R-:W-:-:S02]  /*1e6a0*/  SEL R20, R85, R157, P0 ;  /* 0x0000009d55147207 */ /* 0x002fc40000000000 */
[----:B--2---:R-:W-:Y:S01]  /*1e6b0*/  SEL R21, R56, R146, P0 ;  /* 0x0000009238157207 */ /* 0x004fe20000000000 */
[----:B------:R-:W-:Y:S01]  /*1e6c0*/  SHFL.IDX PT, R66, R66, R0, 0x1c1f ;  /* 0x001c1f0042427589 */ /* 0x000fe200000e0000 */
[----:B---3--:R-:W-:Y:S02]  /*1e6d0*/  SEL R34, R89, R153, P0 ;  /* 0x0000009959227207 */ /* 0x008fe40000000000 */
[----:B------:R-:W-:Y:S01]  /*1e6e0*/  SEL R63, R114, R111, P0 ;  /* 0x0000006f723f7207 */ /* 0x000fe20000000000 */
[----:B------:R-:W1:Y:S01]  /*1e6f0*/  SHFL.IDX PT, R71, R71, R2, 0x1c1f ;  /* 0x001c1f0247477589 */ /* 0x000e6200000e0000 */
[----:B----4-:R-:W-:Y:S02]  /*1e700*/  SEL R35, R93, R154, P0 ;  /* 0x0000009a5d237207 */ /* 0x010fe40000000000 */
        /* <DEDUP_REMOVED lines=11> */
[----:B0-----:R-:W-:-:S02]  /*1e7c0*/  SEL R38, R105, R51, P0 ;  /* 0x0000003369267207 */ /* 0x001fc40000000000 */
[----:B------:R-:W-:Y:S01]  /*1e7d0*/  SEL R97, R156, R97, P0 ;  /* 0x000000619c617207 */ /* 0x000fe20000000000 */
[----:B------:R-:W-:Y:S01]  /*1e7e0*/  SHFL.IDX PT, R79, R79, R0, 0x1c1f ;  /* 0x001c1f004f4f7589 */ /* 0x000fe200000e0000 */
[----:B------:R-:W-:Y:S02]  /*1e7f0*/  SEL R51, R51, R105, P0 ;  /* 0x0000006933337207 */ /* 0x000fe40000000000 */
[----:B------:R-:W-:Y:S01]  /*1e800*/  SEL R111, R111, R114, P0 ;  /* 0x000000726f6f7207 */ /* 0x000fe20000000000 */
[----:B------:R-:W0:Y:S01]  /*1e810*/  SHFL.IDX PT, R86, R86, R2, 0x1c1f ;  /* 0x001c1f0256567589 */ /* 0x000e2200000e0000 */
[----:B-1----:R-:W-:Y:S02]  /*1e820*/  SEL R44, R66, R71, P0 ;  /* 0x00000047422c7207 */ /* 0x002fe40000000000 */
[----:B------:R-:W-:Y:S01]  /*1e830*/  SEL R66, R71, R66, P0 ;  /* 0x0000004247427207 */ /* 0x000fe20000000000 */
[----:B------:R-:W-:Y:S01]  /*1e840*/  SHFL.IDX PT, R125, R125, R0, 0x1c1f ;  /* 0x001c1f007d7d7589 */ /* 0x000fe200000e0000 */
[----:B------:R-:W-:-:S03]  /*1e850*/  SEL R115, R119, R115, P0 ;  /* 0x0000007377737207 */ /* 0x000fc60000000000 */
[----:B------:R-:W1:Y:S01]  /*1e860*/  SHFL.IDX PT, R121, R121, R2, 0x1c1f ;  /* 0x001c1f0279797589 */ /* 0x000e6200000e0000 */
[----:B--2---:R-:W-:Y:S02]  /*1e870*/  SEL R45, R109, R75, P0 ;  /* 0x0000004b6d2d7207 */ /* 0x004fe40000000000 */
[----:B------:R-:W-:Y:S01]  /*1e880*/  SEL R75, R75, R109, P0 ;  /* 0x0000006d4b4b7207 */ /* 0x000fe20000000000 */
[----:B------:R-:W-:Y:S04]  /*1e890*/  SHFL.IDX PT, R82, R82, R0, 0x1c1f ;  /* 0x001c1f0052527589 */ /* 0x000fe800000e0000 */
[----:B------:R-:W2:Y:S01]  /*1e8a0*/  SHFL.IDX PT, R94, R94, R2, 0x1c1f ;  /* 0x001c1f025e5e7589 */ /* 0x000ea200000e0000 */
[----:B---3--:R-:W-:Y:S02]  /*1e8b0*/  SEL R47, R113, R117, P0 ;  /* 0x00000075712f7207 */ /* 0x008fe40000000000 */
[----:B------:R-:W-:Y:S01]  /*1e8c0*/  SEL R113, R117, R113, P0 ;  /* 0x0000007175717207 */ /* 0x000fe20000000000 */
[----:B------:R-:W-:Y:S04]  /*1e8d0*/  SHFL.IDX PT, R83, R83, R0, 0x1c1f ;  /* 0x001c1f0053537589 */ /* 0x000fe800000e0000 */
[----:B------:R-:W3:Y:S01]  /*1e8e0*/  SHFL.IDX PT, R98, R98, R2, 0x1c1f ;  /* 0x001c1f0262627589 */ /* 0x000ee200000e0000 */
[----:B0-----:R-:W-:-:S02]  /*1e8f0*/  SEL R48, R79, R86, P0 ;  /* 0x000000564f307207 */ /* 0x001fc40000000000 */
[----:B------:R-:W-:Y:S01]  /*1e900*/  SEL R79, R86, R79, P0 ;  /* 0x0000004f564f7207 */ /* 0x000fe20000000000 */
[----:B------:R-:W-:Y:S04]  /*1e910*/  SHFL.IDX PT, R87, R87, R0, 0x1c1f ;  /* 0x001c1f0057577589 */ /* 0x000fe800000e0000 */
[----:B------:R-:W0:Y:S01]  /*1e920*/  SHFL.IDX PT, R102, R102, R2, 0x1c1f ;  /* 0x001c1f0266667589 */ /* 0x000e2200000e0000 */
[----:B-1----:R-:W-:Y:S02]  /*1e930*/  SEL R49, R125, R121, P0 ;  /* 0x000000797d317207 */ /* 0x002fe40000000000 */
[----:B------:R-:W-:Y:S01]  /*1e940*/  SEL R121, R121, R125, P0 ;  /* 0x0000007d79797207 */ /* 0x000fe20000000000 */
[----:B------:R-:W1:Y:S04]  /*1e950*/  SHFL.IDX PT, R107, R107, R2, 0x1c1f ;  /* 0x001c1f026b6b7589 */ /* 0x000e6800000e0000 */
[----:B------:R-:W-:Y:S01]  /*1e960*/  SHFL.IDX PT, R90, R90, R0, 0x1c1f ;  /* 0x001c1f005a5a7589 */ /* 0x000fe200000e0000 */
[----:B--2---:R-:W-:-:S02]  /*1e970*/  SEL R52, R82, R94, P0 ;  /* 0x0000005e52347207 */ /* 0x004fc40000000000 */
[----:B------:R-:W-:Y:S01]  /*1e980*/  SEL R82, R94, R82, P0 ;  /* 0x000000525e527207 */ /* 0x000fe20000000000 */
[----:B------:R-:W2:Y:S04]  /*1e990*/  SHFL.IDX PT, R110, R110, R2, 0x1c1f ;  /* 0x001c1f026e6e7589 */ /* 0x000ea800000e0000 */
[----:B------:R-:W-:Y:S01]  /*1e9a0*/  SHFL.IDX PT, R91, R91, R0, 0x1c1f ;  /* 0x001c1f005b5b7589 */ /* 0x000fe200000e0000 */
[----:B---3--:R-:W-:Y:S02]  /*1e9b0*/  SEL R53, R83, R98, P0 ;  /* 0x0000006253357207 */ /* 0x008fe40000000000 */
[----:B------:R-:W-:Y:S01]  /*1e9c0*/  SEL R83, R98, R83, P0 ;  /* 0x0000005362537207 */ /* 0x000fe20000000000 */
[----:B------:R-:W3:Y:S04]  /*1e9d0*/  SHFL.IDX PT, R118, R118, R2, 0x1c1f ;  /* 0x001c1f0276767589 */ /* 0x000ee800000e0000 */
[----:B------:R-:W-:Y:S01]  /*1e9e0*/  SHFL.IDX PT, R95, R95, R0, 0x1c1f ;  /* 0x001c1f005f5f7589 */ /* 0x000fe200000e0000 */
[----:B0-----:R-:W-:-:S02]  /*1e9f0*/  SEL R55, R87, R102, P0 ;  /* 0x0000006657377207 */ /* 0x001fc40000000000 */
[----:B------:R-:W-:Y:S01]  /*1ea00*/  SEL R87, R102, R87, P0 ;  /* 0x0000005766577207 */ /* 0x000fe20000000000 */
[----:B------:R-:W0:Y:S01]  /*1ea10*/  SHFL.IDX PT, R126, R126, R2, 0x1c1f ;  /* 0x001c1f027e7e7589 */ /* 0x000e2200000e0000 */
[----:B-1----:R-:W-:Y:S02]  /*1ea20*/  SEL R59, R106, R107, P0 ;  /* 0x0000006b6a3b7207 */ /* 0x002fe40000000000 */
[----:B------:R-:W-:Y:S01]  /*1ea30*/  SEL R106, R107, R106, P0 ;  /* 0x0000006a6b6a7207 */ /* 0x000fe20000000000 */
[----:B------:R-:W-:Y:S04]  /*1ea40*/  SHFL.IDX PT, R123, R123, R0, 0x1c1f ;  /* 0x001c1f007b7b7589 */ /* 0x000fe800000e0000 */
[----:B------:R-:W1:Y:S01]  /*1ea50*/  SHFL.IDX PT, R122, R130, R2, 0x1c1f ;  /* 0x001c1f02827a7589 */ /* 0x000e6200000e0000 */
[----:B--2---:R-:W-:-:S02]  /*1ea60*/  SEL R60, R90, R110, P0 ;  /* 0x0000006e5a3c7207 */ /* 0x004fc40000000000 */
        /* <DEDUP_REMOVED lines=21> */
[----:B------:R-:W3:Y:S04]  /*1ebc0*/  SHFL.IDX PT, R150, R150, R2, 0x1c1f ;  /* 0x001c1f0296967589 */ /* 0x000ee800000e0000 */
[----:B------:R4:W-:Y:S01]  /*1ebd0*/  STL [R1+0x28], R5 ;  /* 0x0000280501007387 */ /* 0x0009e20000100800 */
[----:B0-----:R-:W-:-:S02]  /*1ebe0*/  SEL R84, R101, R142, P0 ;  /* 0x0000008e65547207 */ /* 0x001fc40000000000 */
[----:B------:R-:W-:Y:S01]  /*1ebf0*/  SEL R101, R142, R101, P0 ;  /* 0x000000658e657207 */ /* 0x000fe20000000000 */
[----:B------:R0:W-:Y:S04]  /*1ec00*/  STL [R1+0x18], R4 ;  /* 0x0000180401007387 */ /* 0x0001e80000100800 */
[----:B------:R2:W-:Y:S01]  /*1ec10*/  STL [R1+0x20], R3 ;  /* 0x0000200301007387 */ /* 0x0005e20000100800 */
[----:B-1----:R-:W-:Y:S02]  /*1ec20*/  SEL R185, R30, R29, P0 ;  /* 0x0000001d1eb97207 */ /* 0x002fe40000000000 */
[----:B----4-:R-:W-:Y:S01]  /*1ec30*/  SEL R5, R64, R128, P0 ;  /* 0x0000008040057207 */ /* 0x010fe20000000000 */
[----:B------:R-:W1:Y:S01]  /*1ec40*/  SHFL.IDX PT, R70, R12, R0, 0x1c1f ;  /* 0x001c1f000c467589 */ /* 0x000e6200000e0000 */
[----:B------:R-:W-:-:S02]  /*1ec50*/  SEL R186, R29, R30, P0 ;  /* 0x0000001e1dba7207 */ /* 0x000fc40000000000 */
[----:B0-----:R-:W-:Y:S01]  /*1ec60*/  SEL R4, R9, R8, P0 ;  /* 0x0000000809047207 */ /* 0x001fe20000000000 */
[----:B------:R-:W0:Y:S01]  /*1ec70*/  SHFL.IDX PT, R103, R103, R0, 0x1c1f ;  /* 0x001c1f0067677589 */ /* 0x000e2200000e0000 */
[----:B--2---:R-:W-:Y:S02]  /*1ec80*/  SEL R182, R28, R27, P0 ;  /* 0x0000001b1cb67207 */ /* 0x004fe40000000000 */
[----:B------:R-:W-:Y:S01]  /*1ec90*/  SEL R3, R8, R9, P0 ;  /* 0x0000000908037207 */ /* 0x000fe20000000000 */
[----:B------:R2:W4:Y:S01]  /*1eca0*/  SHFL.IDX PT, R0, R11, R2, 0x1c1f ;  /* 0x001c1f020b007589 */ /* 0x00052200000e0000 */
[----:B------:R-:W-:Y:S02]  /*1ecb0*/  SEL R8, R73, R140, P0 ;  /* 0x0000008c49087207 */ /* 0x000fe40000000000 */
[----:B------:R-:W-:Y:S01]  /*1ecc0*/  SEL R9, R77, R144, P0 ;  /* 0x000000904d097207 */ /* 0x000fe20000000000 */
[----:B------:R3:W-:Y:S01]  /*1ecd0*/  STL [R1+0x10], R3 ;  /* 0x0000100301007387 */ /* 0x0007e20000100800 */
[----:B------:R-:W-:-:S02]  /*1ece0*/  SEL R181, R27, R28, P0 ;  /* 0x0000001c1bb57207 */ /* 0x000fc40000000000 */
[----:B------:R-:W-:Y:S01]  /*1ecf0*/  SEL R64, R128, R64, P0 ;  /* 0x0000004080407207 */ /* 0x000fe20000000000 */
[----:B------:R1:W-:Y:S01]  /*1ed00*/  STL [R1+0x14], R4 ;  /* 0x0000140401007387 */ /* 0x0003e20000100800 */
[----:B------:R-:W-:Y:S01]  /*1ed10*/  SEL R73, R140, R73, P0 ;  /* 0x000000498c497207 */ /* 0x000fe20000000000 */
[----:B--2---:R-:W-:Y:S01]  /*1ed20*/  IMAD.MOV.U32 R11, RZ, RZ, RZ ;  /* 0x000000ffff0b7224 */ /* 0x004fe200078e00ff */
[----:B------:R-:W-:Y:S02]  /*1ed30*/  SEL R77, R144, R77, P0 ;  /* 0x0000004d904d7207 */ /* 0x000fe40000000000 */
[----:B---3--:R-:W-:Y:S02]  /*1ed40*/  SEL R3, R10, R7, P0 ;  /* 0x000000070a037207 */ /* 0x008fe40000000000 */
[----:B------:R-:W-:Y:S02]  /*1ed50*/  SEL R7, R69, R136, P0 ;  /* 0x0000008845077207 */ /* 0x000fe40000000000 */
[----:B-1----:R-:W-:Y:S01]  /*1ed60*/  SEL R4, R61, R124, P0 ;  /* 0x0000007c3d047207 */ /* 0x002fe20000000000 */
[----:B------:R1:W-:Y:S01]  /*1ed70*/  STL [R1+0xc], R3 ;  /* 0x00000c0301007387 */ /* 0x0003e20000100800 */
[----:B------:R-:W-:-:S02]  /*1ed80*/  SEL R10, R81, R148, P0 ;  /* 0x00000094510a7207 */ /* 0x000fc40000000000 */
[----:B------:R-:W-:Y:S02]  /*1ed90*/  SEL R61, R124, R61, P0 ;  /* 0x0000003d7c3d7207 */ /* 0x000fe40000000000 */
[----:B------:R-:W-:Y:S02]  /*1eda0*/  SEL R69, R136, R69, P0 ;  /* 0x0000004588457207 */ /* 0x000fe40000000000 */
[----:B------:R-:W-:Y:S02]  /*1edb0*/  SEL R81, R148, R81, P0 ;  /* 0x0000005194517207 */ /* 0x000fe40000000000 */
[----:B-1----:R-:W-:Y:S02]  /*1edc0*/  SEL R3, R57, R120, P0 ;  /* 0x0000007839037207 */ /* 0x002fe40000000000 */
[----:B0---4-:R-:W-:-:S07]  /*1edd0*/  SEL R57, R120, R57, P0 ;  /* 0x0000003978397207 */ /* 0x011fce0000000000 */
.L_x_1990:
[----:B------:R-:W2:Y:S01]  /*1ede0*/  LDL.LU R24, [R1+0x50] ;  /* 0x0000500001187983 */ /* 0x000ea20000300800 */
[----:B------:R-:W-:Y:S05]  /*1edf0*/  WARPSYNC.ALL ;  /* 0x0000000000007948 */ /* 0x000fea0003800000 */
[----:B------:R-:W3:Y:S01]  /*1ee00*/  LDL.LU R28, [R1+0x58] ;  /* 0x00005800011c7983 */ /* 0x000ee20000300800 */
[----:B------:R-:W-:Y:S01]  /*1ee10*/  F2FP.BF16.F32.PACK_AB R13, R21, R20 ;  /* 0x00000014150d723e */ /* 0x000fe200000010ff */
[----:B------:R-:W-:Y:S01]  /*1ee20*/  ULDC.64 UR4, c[0x0][0xc00] ;  /* 0x0003000000047ab9 */ /* 0x000fe20000000a00 */
[----:B------:R-:W-:Y:S01]  /*1ee30*/  F2FP.BF16.F32.PACK_AB R15, R56, R85 ;  /* 0x00000055380f723e */ /* 0x000fe200000010ff */
[----:B------:R-:W4:Y:S01]  /*1ee40*/  LDL.LU R71, [R1+0x5c] ;  /* 0x00005c0001477983 */ /* 0x000f220000300800 */
[----:B------:R-:W-:Y:S01]  /*1ee50*/  F2FP.BF16.F32.PACK_AB R25, R35, R34 ;  /* 0x000000222319723e */ /* 0x000fe200000010ff */
[----:B------:R-:W-:Y:S01]  /*1ee60*/  ULDC.64 UR6, c[0x0][0xc08] ;  /* 0x0003020000067ab9 */ /* 0x000fe20000000a00 */
[----:B------:R-:W-:Y:S01]  /*1ee70*/  F2FP.BF16.F32.PACK_AB R27, R93, R89 ;  /* 0x000000595d1b723e */ /* 0x000fe200000010ff */
[----:B------:R-:W4:Y:S01]  /*1ee80*/  LDL.LU R2, [R1+0x60] ;  /* 0x0000600001027983 */ /* 0x000f220000300800 */
[----:B------:R-:W-:Y:S01]  /*1ee90*/  F2FP.BF16.F32.PACK_AB R29, R37, R36 ;  /* 0x00000024251d723e */ /* 0x000fe200000010ff */
[----:B------:R-:W0:Y:S02]  /*1eea0*/  LDC R107, c[0x0][0xbe8] ;  /* 0x0002fa00ff6b7b82 */ /* 0x000e240000000800 */
[----:B------:R-:W4:Y:S04]  /*1eeb0*/  LDL.LU R102, [R1+0x64] ;  /* 0x0000640001667983 */ /* 0x000f280000300800 */
[----:B------:R-:W4:Y:S04]  /*1eec0*/  LDL.LU R98, [R1+0x68] ;  /* 0x0000680001627983 */ /* 0x000f280000300800 */
[----:B------:R-:W2:Y:S04]  /*1eed0*/  LDL R120, [R1+0x18] ;  /* 0x0000180001787983 */ /* 0x000ea80000100800 */
[----:B------:R-:W2:Y:S04]  /*1eee0*/  LDL R119, [R1+0x24] ;  /* 0x0000240001777983 */ /* 0x000ea80000100800 */
[----:B------:R-:W3:Y:S04]  /*1eef0*/  LDL R118, [R1+0x20] ;  /* 0x0000200001767983 */ /* 0x000ee80000100800 */
[----:B------:R-:W3:Y:S04]  /*1ef00*/  LDL R117, [R1+0x28] ;  /* 0x0000280001757983 */ /* 0x000ee80000100800 */
[----:B------:R-:W4:Y:S04]  /*1ef10*/  LDL R114, [R1+0x10] ;  /* 0x0000100001727983 */ /* 0x000f280000100800 */
[----:B------:R-:W4:Y:S04]  /*1ef20*/  LDL R110, [R1+0xc] ;  /* 0x00000c00016e7983 */ /* 0x000f280000100800 */
[----:B------:R-:W4:Y:S01]  /*1ef30*/  LDL R109, [R1+0x14] ;  /* 0x00001400016d7983 */ /* 0x000f220000100800 */
[----:B------:R-:W-:-:S02]  /*1ef40*/  F2FP.BF16.F32.PACK_AB R30, R195, R201 ;  /* 0x000000c9c31e723e */ /* 0x000fc400000010ff */
[----:B------:R-:W-:Y:S01]  /*1ef50*/  F2FP.BF16.F32.PACK_AB R31, R97, R40 ;  /* 0x00000028611f723e */ /* 0x000fe200000010ff */
[----:B------:R-:W4:Y:S04]  /*1ef60*/  LDL.LU R94, [R1+0x6c] ;  /* 0x00006c00015e7983 */ /* 0x000f280000300800 */
[----:B------:R-:W4:Y:S01]  /*1ef70*/  LDL.LU R86, [R1+0x70] ;  /* 0x0000700001567983 */ /* 0x000f220000300800 */
[----:B------:R-:W-:Y:S01]  /*1ef80*/  BAR.SYNC.DEFER_BLOCKING 0x1, 0x100 ;  /* 0x0044000000007b1d */ /* 0x000fe20000010000 */
[----:B--2---:R-:W-:Y:S02]  /*1ef90*/  F2FP.BF16.F32.PACK_AB R12, R120, R119 ;  /* 0x00000077780c723e */ /* 0x004fe400000010ff */
[----:B---3--:R-:W-:-:S05]  /*1efa0*/  F2FP.BF16.F32.PACK_AB R14, R118, R117 ;  /* 0x00000075760e723e */ /* 0x008fca00000010ff */
[----:B------:R1:W-:Y:S01]  /*1efb0*/  STSM.16.M88.4 [R24], R12 ;  /* 0x0000000c18007844 */ /* 0x0003e20000000200 */
[----:B----4-:R-:W-:Y:S02]  /*1efc0*/  F2FP.BF16.F32.PACK_AB R26, R110, R109 ;  /* 0x0000006d6e1a723e */ /* 0x010fe400000010ff */
[----:B-1----:R-:W-:-:S05]  /*1efd0*/  F2FP.BF16.F32.PACK_AB R24, R204, R114 ;  /* 0x00000072cc18723e */ /* 0x002fca00000010ff */
[----:B------:R1:W-:Y:S01]  /*1efe0*/  STSM.16.M88.4 [R28], R24 ;  /* 0x000000181c007844 */ /* 0x0003e20000000200 */
[----:B------:R-:W-:Y:S02]  /*1eff0*/  F2FP.BF16.F32.PACK_AB R12, R187, R189 ;  /* 0x000000bdbb0c723e */ /* 0x000fe400000010ff */
[----:B------:R-:W-:Y:S02]  /*1f000*/  F2FP.BF16.F32.PACK_AB R13, R39, R38 ;  /* 0x00000026270d723e */ /* 0x000fe400000010ff */
[----:B------:R-:W-:Y:S02]  /*1f010*/  F2FP.BF16.F32.PACK_AB R14, R188, R190 ;  /* 0x000000bebc0e723e */ /* 0x000fe400000010ff */
[----:B-1----:R-:W-:-:S05]  /*1f020*/  F2FP.BF16.F32.PACK_AB R28, R191, R197 ;  /* 0x000000c5bf1c723e */ /* 0x002fca00000010ff */
[----:B------:R1:W-:Y:S01]  /*1f030*/  STSM.16.M88.4 [R71], R28 ;  /* 0x0000001c47007844 */ /* 0x0003e20000000200 */
[----:B------:R-:W-:-:S05]  /*1f040*/  F2FP.BF16.F32.PACK_AB R15, R50, R51 ;  /* 0x00000033320f723e */ /* 0x000fca00000010ff */
[----:B------:R2:W-:Y:S04]  /*1f050*/  STSM.16.M88.4 [R2], R12 ;  /* 0x0000000c02007844 */ /* 0x0005e80000000200 */
[----:B-1----:R-:W3:Y:S04]  /*1f060*/  LDL.LU R71, [R1+0x74] ;  /* 0x0000740001477983 */ /* 0x002ee80000300800 */
[----:B--2---:R-:W2:Y:S01]  /*1f070*/  LDL.LU R2, [R1+0x78] ;  /* 0x0000780001027983 */ /* 0x004ea20000300800 */
[----:B------:R-:W-:Y:S02]  /*1f080*/  F2FP.BF16.F32.PACK_AB R24, R183, R185 ;  /* 0x000000b9b718723e */ /* 0x000fe400000010ff */
[----:B------:R-:W-:-:S02]  /*1f090*/  F2FP.BF16.F32.PACK_AB R25, R42, R41 ;  /* 0x000000292a19723e */ /* 0x000fc400000010ff */
[----:B------:R-:W-:Y:S02]  /*1f0a0*/  F2FP.BF16.F32.PACK_AB R26, R184, R186 ;  /* 0x000000bab81a723e */ /* 0x000fe400000010ff */
[----:B------:R-:W-:Y:S02]  /*1f0b0*/  F2FP.BF16.F32.PACK_AB R27, R58, R54 ;  /* 0x000000363a1b723e */ /* 0x000fe400000010ff */
[----:B------:R-:W-:Y:S02]  /*1f0c0*/  F2FP.BF16.F32.PACK_AB R28, R180, R182 ;  /* 0x000000b6b41c723e */ /* 0x000fe400000010ff */
[----:B------:R-:W-:Y:S02]  /*1f0d0*/  F2FP.BF16.F32.PACK_AB R29, R44, R43 ;  /* 0x0000002b2c1d723e */ /* 0x000fe400000010ff */
[----:B------:R-:W-:Y:S02]  /*1f0e0*/  F2FP.BF16.F32.PACK_AB R30, R179, R181 ;  /* 0x000000b5b31e723e */ /* 0x000fe400000010ff */
[----:B------:R-:W-:Y:S01]  /*1f0f0*/  F2FP.BF16.F32.PACK_AB R31, R66, R62 ;  /* 0x0000003e421f723e */ /* 0x000fe200000010ff */
[----:B------:R1:W-:Y:S01]  /*1f100*/  STSM.16.M88.4 [R102], R24 ;  /* 0x0000001866007844 */ /* 0x0003e20000000200 */
[----:B------:R-:W-:-:S02]  /*1f110*/  F2FP.BF16.F32.PACK_AB R12, R176, R178 ;  /* 0x000000b2b00c723e */ /* 0x000fc400000010ff */
[----:B------:R-:W-:Y:S01]  /*1f120*/  F2FP.BF16.F32.PACK_AB R13, R46, R45 ;  /* 0x0000002d2e0d723e */ /* 0x000fe200000010ff */
[----:B------:R4:W-:Y:S01]  /*1f130*/  STSM.16.M88.4 [R98], R28 ;  /* 0x0000001c62007844 */ /* 0x0009e20000000200 */
[----:B------:R-:W-:Y:S02]  /*1f140*/  F2FP.BF16.F32.PACK_AB R14, R175, R177 ;  /* 0x000000b1af0e723e */ /* 0x000fe400000010ff */
[----:B------:R-:W-:-:S05]  /*1f150*/  F2FP.BF16.F32.PACK_AB R15, R74, R75 ;  /* 0x0000004b4a0f723e */ /* 0x000fca00000010ff */
[----:B------:R0:W-:Y:S04]  /*1f160*/  STSM.16.M88.4 [R94], R12 ;  /* 0x0000000c5e007844 */ /* 0x0001e80000000200 */
[----:B-1----:R-:W2:Y:S01]  /*1f170*/  LDL.LU R102, [R1+0x7c] ;  /* 0x00007c0001667983 */ /* 0x002ea20000300800 */
[----:B------:R-:W-:Y:S02]  /*1f180*/  F2FP.BF16.F32.PACK_AB R24, R172, R174 ;  /* 0x000000aeac18723e */ /* 0x000fe400000010ff */
[----:B------:R-:W-:Y:S01]  /*1f190*/  F2FP.BF16.F32.PACK_AB R25, R48, R47 ;  /* 0x0000002f3019723e */ /* 0x000fe200000010ff */
[----:B----4-:R-:W4:Y:S01]  /*1f1a0*/  LDL.LU R98, [R1+0x80] ;  /* 0x0000800001627983 */ /* 0x010f220000300800 */
[----:B------:R-:W-:Y:S02]  /*1f1b0*/  F2FP.BF16.F32.PACK_AB R26, R171, R173 ;  /* 0x000000adab1a723e */ /* 0x000fe400000010ff */
[----:B------:R-:W-:-:S02]  /*1f1c0*/  F2FP.BF16.F32.PACK_AB R27, R79, R113 ;  /* 0x000000714f1b723e */ /* 0x000fc400000010ff */
[----:B------:R-:W-:Y:S02]  /*1f1d0*/  F2FP.BF16.F32.PACK_AB R28, R168, R170 ;  /* 0x000000aaa81c723e */ /* 0x000fe400000010ff */
[----:B------:R-:W-:Y:S01]  /*1f1e0*/  F2FP.BF16.F32.PACK_AB R29, R52, R49 ;  /* 0x00000031341d723e */ /* 0x000fe200000010ff */
[----:B0-----:R-:W4:Y:S01]  /*1f1f0*/  LDL.LU R94, [R1+0x84] ;  /* 0x00008400015e7983 */ /* 0x001f220000300800 */
[----:B------:R-:W-:Y:S02]  /*1f200*/  F2FP.BF16.F32.PACK_AB R30, R167, R169 ;  /* 0x000000a9a71e723e */ /* 0x000fe400000010ff */
[----:B------:R-:W-:Y:S01]  /*1f210*/  F2FP.BF16.F32.PACK_AB R31, R82, R121 ;  /* 0x00000079521f723e */ /* 0x000fe200000010ff */
[----:B------:R0:W-:Y:S01]  /*1f220*/  STSM.16.M88.4 [R86], R24 ;  /* 0x0000001856007844 */ /* 0x0001e20000000200 */
[----:B------:R-:W-:Y:S02]  /*1f230*/  F2FP.BF16.F32.PACK_AB R12, R164, R166 ;  /* 0x000000a6a40c723e */ /* 0x000fe400000010ff */
[----:B------:R-:W-:-:S02]  /*1f240*/  F2FP.BF16.F32.PACK_AB R13, R55, R53 ;  /* 0x00000035370d723e */ /* 0x000fc400000010ff */
[----:B------:R-:W-:Y:S02]  /*1f250*/  F2FP.BF16.F32.PACK_AB R14, R147, R165 ;  /* 0x000000a5930e723e */ /* 0x000fe400000010ff */
[----:B------:R-:W-:Y:S01]  /*1f260*/  F2FP.BF16.F32.PACK_AB R15, R87, R83 ;  /* 0x00000053570f723e */ /* 0x000fe200000010ff */
[----:B0-----:R-:W4:Y:S04]  /*1f270*/  LDL.LU R86, [R1+0x88] ;  /* 0x0000880001567983 */ /* 0x001f280000300800 */
[----:B---3--:R0:W-:Y:S04]  /*1f280*/  STSM.16.M88.4 [R71], R28 ;  /* 0x0000001c47007844 */ /* 0x0081e80000000200 */
[----:B--2---:R1:W-:Y:S04]  /*1f290*/  STSM.16.M88.4 [R2], R12 ;  /* 0x0000000c02007844 */ /* 0x0043e80000000200 */
[----:B0-----:R-:W2:Y:S04]  /*1f2a0*/  LDL.LU R71, [R1+0x8c] ;  /* 0x00008c0001477983 */ /* 0x001ea80000300800 */
[----:B-1----:R-:W3:Y:S01]  /*1f2b0*/  LDL.LU R2, [R1+0x90] ;  /* 0x0000900001027983 */ /* 0x002ee20000300800 */
[----:B------:R-:W-:-:S02]  /*1f2c0*/  F2FP.BF16.F32.PACK_AB R24, R96, R100 ;  /* 0x000000646018723e */ /* 0x000fc400000010ff */
[----:B------:R-:W-:Y:S02]  /*1f2d0*/  F2FP.BF16.F32.PACK_AB R25, R60, R59 ;  /* 0x0000003b3c19723e */ /* 0x000fe400000010ff */
[----:B------:R-:W-:Y:S02]  /*1f2e0*/  F2FP.BF16.F32.PACK_AB R26, R108, R104 ;  /* 0x000000686c1a723e */ /* 0x000fe400000010ff */
[----:B------:R-:W-:Y:S02]  /*1f2f0*/  F2FP.BF16.F32.PACK_AB R27, R90, R106 ;  /* 0x0000006a5a1b723e */ /* 0x000fe400000010ff */
[----:B------:R-:W-:Y:S02]  /*1f300*/  F2FP.BF16.F32.PACK_AB R28, R88, R92 ;  /* 0x0000005c581c723e */ /* 0x000fe400000010ff */
[----:B------:R-:W-:Y:S02]  /*1f310*/  F2FP.BF16.F32.PACK_AB R29, R67, R63 ;  /* 0x0000003f431d723e */ /* 0x000fe400000010ff */
[----:B------:R-:W-:-:S02]  /*1f320*/  F2FP.BF16.F32.PACK_AB R30, R116, R112 ;  /* 0x00000070741e723e */ /* 0x000fc400000010ff */
[----:B------:R-:W-:Y:S01]  /*1f330*/  F2FP.BF16.F32.PACK_AB R31, R91, R111 ;  /* 0x0000006f5b1f723e */ /* 0x000fe200000010ff */
[----:B------:R0:W-:Y:S01]  /*1f340*/  STSM.16.M88.4 [R102], R24 ;  /* 0x0000001866007844 */ /* 0x0001e20000000200 */
[----:B------:R-:W-:Y:S02]  /*1f350*/  F2FP.BF16.F32.PACK_AB R12, R4, R3 ;  /* 0x00000003040c723e */ /* 0x000fe400000010ff */
[----:B------:R-:W-:Y:S01]  /*1f360*/  F2FP.BF16.F32.PACK_AB R13, R72, R68 ;  /* 0x00000044480d723e */ /* 0x000fe200000010ff */
[----:B----4-:R1:W-:Y:S01]  /*1f370*/  STSM.16.M88.4 [R98], R28 ;  /* 0x0000001c62007844 */ /* 0x0103e20000000200 */
[----:B------:R-:W-:Y:S02]  /*1f380*/  F2FP.BF16.F32.PACK_AB R14, R61, R57 ;  /* 0x000000393d0e723e */ /* 0x000fe400000010ff */
[----:B------:R-:W-:-:S05]  /*1f390*/  F2FP.BF16.F32.PACK_AB R15, R95, R115 ;  /* 0x000000735f0f723e */ /* 0x000fca00000010ff */
[----:B------:R4:W-:Y:S01]  /*1f3a0*/  STSM.16.M88.4 [R94], R12 ;  /* 0x0000000c5e007844 */ /* 0x0009e20000000200 */
[----:B0-----:R-:W-:Y:S02]  /*1f3b0*/  F2FP.BF16.F32.PACK_AB R24, R6, R5 ;  /* 0x000000050618723e */ /* 0x001fe400000010ff */
[----:B------:R-:W-:Y:S02]  /*1f3c0*/  F2FP.BF16.F32.PACK_AB R25, R78, R76 ;  /* 0x0000004c4e19723e */ /* 0x000fe400000010ff */
[----:B------:R-:W-:Y:S02]  /*1f3d0*/  F2FP.BF16.F32.PACK_AB R26, R65, R64 ;  /* 0x00000040411a723e */ /* 0x000fe400000010ff */
[----:B------:R-:W-:Y:S02]  /*1f3e0*/  F2FP.BF16.F32.PACK_AB R27, R99, R122 ;  /* 0x0000007a631b723e */ /* 0x000fe400000010ff */
[----:B-1----:R-:W-:Y:S02]  /*1f3f0*/  F2FP.BF16.F32.PACK_AB R28, R8, R7 ;  /* 0x00000007081c723e */ /* 0x002fe400000010ff */
[----:B------:R-:W-:-:S02]  /*1f400*/  F2FP.BF16.F32.PACK_AB R29, R84, R80 ;  /* 0x00000050541d723e */ /* 0x000fc400000010ff */
[----:B------:R-:W-:Y:S02]  /*1f410*/  F2FP.BF16.F32.PACK_AB R30, R73, R69 ;  /* 0x00000045491e723e */ /* 0x000fe400000010ff */
[----:B------:R-:W-:Y:S01]  /*1f420*/  F2FP.BF16.F32.PACK_AB R31, R101, R127 ;  /* 0x0000007f651f723e */ /* 0x000fe200000010ff */
[----:B------:R0:W-:Y:S01]  /*1f430*/  STSM.16.M88.4 [R86], R24 ;  /* 0x0000001856007844 */ /* 0x0001e20000000200 */
[----:B----4-:R-:W-:Y:S02]  /*1f440*/  F2FP.BF16.F32.PACK_AB R12, R10, R9 ;  /* 0x000000090a0c723e */ /* 0x010fe400000010ff */
[----:B------:R-:W-:Y:S02]  /*1f450*/  F2FP.BF16.F32.PACK_AB R14, R81, R77 ;  /* 0x0000004d510e723e */ /* 0x000fe400000010ff */
[----:B0-----:R-:W-:Y:S02]  /*1f460*/  SEL R24, R70, R0, P0 ;  /* 0x0000000046187207 */ /* 0x001fe40000000000 */
[----:B------:R-:W-:-:S02]  /*1f470*/  SEL R70, R0, R70, P0 ;  /* 0x0000004600467207 */ /* 0x000fc40000000000 */
[----:B------:R-:W-:-:S04]  /*1f480*/  SEL R25, R103, R150, P0 ;  /* 0x0000009667197207 */ /* 0x000fc80000000000 */
[----:B------:R-:W-:Y:S02]  /*1f490*/  F2FP.BF16.F32.PACK_AB R13, R25, R24 ;  /* 0x00000018190d723e */ /* 0x000fe400000010ff */
[----:B------:R-:W-:-:S04]  /*1f4a0*/  ISETP.NE.U32.AND P3, PT, RZ, UR4, PT ;  /* 0x00000004ff007c0c */ /* 0x000fc8000bf65070 */
[----:B------:R-:W-:Y:S01]  /*1f4b0*/  ISETP.NE.AND.EX P3, PT, RZ, UR5, PT, P3 ;  /* 0x00000005ff007c0c */ /* 0x000fe2000bf65330 */
[----:B--2---:R0:W-:Y:S02]  /*1f4c0*/  STSM.16.M88.4 [R71], R28 ;  /* 0x0000001c47007844 */ /* 0x0041e40000000200 */
[----:B0-----:R-:W-:-:S04]  /*1f4d0*/  SEL R71, R150, R103, P0 ;  /* 0x0000006796477207 */ /* 0x001fc80000000000 */
[----:B------:R-:W-:-:S05]  /*1f4e0*/  F2FP.BF16.F32.PACK_AB R15, R71, R70 ;  /* 0x00000046470f723e */ /* 0x000fca00000010ff */
[----:B---3--:R0:W-:Y:S02]  /*1f4f0*/  STSM.16.M88.4 [R2], R12 ;  /* 0x0000000c02007844 */ /* 0x0081e40000000200 */
[----:B0-----:R-:W0:Y:S02]  /*1f500*/  LDC.64 R12, c[0x0][0xc00] ;  /* 0x00030000ff0c7b82 */ /* 0x001e240000000a00 */
[----:B0-----:R-:W-:-:S06]  /*1f510*/  IMAD.WIDE R12, R218, 0x4, R12 ;  /* 0x00000004da0c7825 */ /* 0x001fcc00078e020c */
[----:B------:R-:W-:Y:S06]  /*1f520*/  BAR.SYNC.DEFER_BLOCKING 0x1, 0x100 ;  /* 0x0044000000007b1d */ /* 0x000fec0000010000 */
[----:B------:R-:W5:Y:S01]  /*1f530*/  @P3 LDG.E R11, desc[UR46][R12.64] ;  /* 0x0000002e0c0b3981 */ /* 0x000f62000c1e1900 */
[----:B------:R-:W-:-:S04]  /*1f540*/  ISETP.NE.U32.AND P0, PT, RZ, UR6, PT ;  /* 0x00000006ff007c0c */ /* 0x000fc8000bf05070 */
[----:B------:R-:W-:-:S13]  /*1f550*/  ISETP.NE.AND.EX P0, PT, RZ, UR7, PT, P0 ;  /* 0x00000007ff007c0c */ /* 0x000fda000bf05300 */
[----:B------:R-:W0:Y:S01]  /*1f560*/  @P0 LDC.64 R14, c[0x0][0xc08] ;  /* 0x00030200ff0e0b82 */ /* 0x000e220000000a00 */
[----:B------:R-:W-:Y:S01]  /*1f570*/  ULDC UR6, c[0x0][0xa88] ;  /* 0x0002a20000067ab9 */ /* 0x000fe20000000800 */
[----:B------:R-:W-:Y:S01]  /*1f580*/  IMAD.MOV.U32 R30, RZ, RZ, 0x9b8 ;  /* 0x000009b8ff1e7424 */ /* 0x000fe200078e00ff */
[----:B------:R-:W-:Y:S02]  /*1f590*/  ISETP.GT.AND P1, PT, R217, 0x1, PT ;  /* 0x00000001d900780c */ /* 0x000fe40003f24270 */
[----:B------:R-:W-:Y:S02]  /*1f5a0*/  MOV R0, UR6 ;  /* 0x0000000600007c02 */ /* 0x000fe40008000f00 */
[----:B------:R-:W-:-:S04]  /*1f5b0*/  SEL R30, R30, 0x978, P1 ;  /* 0x000009781e1e7807 */ /* 0x000fc80000800000 */
[----:B------:R1:W2:Y:S01]  /*1f5c0*/  LDC.64 R28, c[0x0][R30+0x218] ;  /* 0x000086001e1c7b82 */ /* 0x0002a20000000a00 */
[----:B0-----:R-:W-:-:S07]  /*1f5d0*/  @P0 IMAD.WIDE R14, R218, 0x4, R14 ;  /* 0x00000004da0e0825 */ /* 0x001fce00078e020e */
[----:B------:R1:W0:Y:S01]  /*1f5e0*/  LDC.64 R26, c[0x0][R30+0x228] ;  /* 0x00008a001e1a7b82 */ /* 0x0002220000000a00 */
[----:B------:R3:W5:Y:S07]  /*1f5f0*/  @P0 LDG.E R0, desc[UR46][R14.64] ;  /* 0x0000002e0e000981 */ /* 0x00076e000c1e1900 */
[----:B---3--:R1:W3:Y:S01]  /*1f600*/  LDC.64 R14, c[0x0][R30+0x220] ;  /* 0x000088001e0e7b82 */ /* 0x0082e20000000a00 */
[----:B------:R-:W-:-:S13]  /*1f610*/  ISETP.NE.AND P2, PT, R107, 0x1, PT ;  /* 0x000000016b00780c */ /* 0x000fda0003f45270 */
[----:B------:R-:W4:Y:S08]  /*1f620*/  @P2 LDC R2, c[0x0][0xbec] ;  /* 0x0002fb00ff022b82 */ /* 0x000f300000000800 */
[----:B------:R-:W0:Y:S01]  /*1f630*/  @P2 LDC R31, c[0x0][0xbf0] ;  /* 0x0002fc00ff1f2b82 */ /* 0x000e220000000800 */
[----:B-12---:R-:W-:Y:S05]  /*1f640*/  @P0 BRA `(.L_x_1624) ;  /* 0x0000000000100947 */ /* 0x006fea0003800000 */
[----:B------:R-:W-:Y:S05]  /*1f650*/  @!P3 BRA `(.L_x_1624) ;  /* 0x00000000000cb947 */ /* 0x000fea0003800000 */
[----:B-----5:R-:W2:Y:S04]  /*1f660*/  LDG.E R0, desc[UR46][R12.64] ;  /* 0x0000002e0c007981 */ /* 0x020ea8000c1e1900 */
[----:B------:R-:W2:Y:S02]  /*1f670*/  LDG.E R12, desc[UR46][R12.64+0x4] ;  /* 0x0000042e0c0c7981 */ /* 0x000ea4000c1e1900 */
[----:B--2---:R-:W-:-:S07]  /*1f680*/  IMAD.IADD R0, R12, 0x1, -R0 ;  /* 0x000000010c007824 */ /* 0x004fce00078e0a00 */
.L_x_1624:
[----:B------:R-:W2:Y:S04]  /*1f690*/  LDL R124, [R1+0xa4] ;  /* 0x0000a400017c7983 */ /* 0x000ea80000100800 */
[----:B------:R-:W2:Y:S01]  /*1f6a0*/  LDL R123, [R1+0x94] ;  /* 0x00009400017b7983 */ /* 0x000ea20000100800 */
[----:B------:R-:W-:Y:S01]  /*1f6b0*/  IMAD.IADD R98, R202, 0x1, R199 ;  /* 0x00000001ca627824 */ /* 0x000fe200078e02c7 */
[----:B------:R-:W-:Y:S01]  /*1f6c0*/  ISETP.NE.U32.AND P0, PT, RZ, UR4, PT ;  /* 0x00000004ff007c0c */ /* 0x000fe2000bf05070 */
[----:B------:R-:W-:Y:S01]  /*1f6d0*/  IMAD R102, R29, R211, RZ ;  /* 0x000000d31d667224 */ /* 0x000fe200078e02ff */
[----:B------:R-:W-:Y:S01]  /*1f6e0*/  SEL R105, R222, RZ, P1 ;  /* 0x000000ffde697207 */ /* 0x000fe20000800000 */
[----:B----4-:R-:W-:Y:S01]  /*1f6f0*/  @P2 IMAD.HI.U32 R12, R98, R2, RZ ;  /* 0x00000002620c2227 */ /* 0x010fe200078e00ff */
[----:B------:R-:W-:-:S03]  /*1f700*/  ISETP.NE.AND.EX P0, PT, RZ, UR5, PT, P0 ;  /* 0x00000005ff007c0c */ /* 0x000fc6000bf05300 */
[----:B------:R-:W-:Y:S01]  /*1f710*/  IMAD.MOV.U32 R2, RZ, RZ, R98 ;  /* 0x000000ffff027224 */ /* 0x000fe200078e0062 */
[----:B0-----:R-:W-:Y:S01]  /*1f720*/  @P2 SHF.R.U32.HI R2, RZ, R31, R12 ;  /* 0x0000001fff022219 */ /* 0x001fe2000001160c */
[----:B------:R-:W-:Y:S01]  /*1f730*/  IMAD.WIDE.U32 R28, R28, R211, RZ ;  /* 0x000000d31c1c7225 */ /* 0x000fe200078e00ff */
[----:B------:R-:W-:Y:S01]  /*1f740*/  SHF.R.S32.HI R31, RZ, 0x1f, R218 ;  /* 0x0000001fff1f7819 */ /* 0x000fe200000114da */
[----:B------:R0:W1:Y:S01]  /*1f750*/  LDC.64 R12, c[0x0][R30+0x210] ;  /* 0x000084001e0c7b82 */ /* 0x0000620000000a00 */
[----:B------:R-:W-:Y:S01]  /*1f760*/  SEL R86, R218, RZ, !P0 ;  /* 0x000000ffda567207 */ /* 0x000fe20004000000 */
[-C--:B------:R-:W-:Y:S01]  /*1f770*/  IMAD R103, R27, R105.reuse, RZ ;  /* 0x000000691b677224 */ /* 0x080fe200078e02ff */
[----:B------:R-:W-:Y:S01]  /*1f780*/  SEL R31, R31, RZ, !P0 ;  /* 0x000000ff1f1f7207 */ /* 0x000fe20004000000 */
[----:B------:R-:W-:-:S04]  /*1f790*/  IMAD.WIDE.U32 R26, R26, R105, RZ ;  /* 0x000000691a1a7225 */ /* 0x000fc800078e00ff */
[-C--:B---3--:R-:W-:Y:S02]  /*1f7a0*/  IMAD R94, R15, R86.reuse, RZ ;  /* 0x000000560f5e7224 */ /* 0x088fe400078e02ff */
[----:B------:R-:W-:Y:S02]  /*1f7b0*/  IMAD.IADD R102, R29, 0x1, R102 ;  /* 0x000000011d667824 */ /* 0x000fe400078e0266 */
[C---:B------:R-:W-:Y:S02]  /*1f7c0*/  IMAD R94, R14.reuse, R31, R94 ;  /* 0x0000001f0e5e7224 */ /* 0x040fe400078e025e */
[----:B0-----:R-:W0:Y:S01]  /*1f7d0*/  LDC.64 R30, c[0x0][0xba8] ;  /* 0x0002ea00ff1e7b82 */ /* 0x001e220000000a00 */
[----:B------:R-:W-:-:S04]  /*1f7e0*/  IMAD.WIDE.U32 R14, R14, R86, RZ ;  /* 0x000000560e0e7225 */ /* 0x000fc800078e00ff */
[----:B------:R-:W-:Y:S01]  /*1f7f0*/  IMAD.IADD R15, R15, 0x1, R94 ;  /* 0x000000010f0f7824 */ /* 0x000fe200078e025e */
[----:B-----5:R-:W-:Y:S01]  /*1f800*/  IADD3 R14, P0, P3, R14, R28, R11 ;  /* 0x0000001c0e0e7210 */ /* 0x020fe20007b1e00b */
[----:B------:R-:W-:Y:S01]  /*1f810*/  IMAD.IADD R103, R27, 0x1, R103 ;  /* 0x000000011b677824 */ /* 0x000fe200078e0267 */
[----:B------:R-:W-:Y:S01]  /*1f820*/  SHF.R.S32.HI R94, RZ, 0x1f, R11 ;  /* 0x0000001fff5e7819 */ /* 0x000fe2000001140b */
[----:B------:R-:W-:Y:S01]  /*1f830*/  IMAD R0, R0, R107, RZ ;  /* 0x0000006b00007224 */ /* 0x000fe200078e02ff */
[----:B------:R-:W-:Y:S02]  /*1f840*/  IADD3 R26, P4, P5, R2, R14, R26 ;  /* 0x0000000e021a7210 */ /* 0x000fe40007d9e01a */
[----:B------:R-:W-:Y:S02]  /*1f850*/  IADD3.X R15, R15, R102, R94, P0, P3 ;  /* 0x000000660f0f7210 */ /* 0x000fe400007e645e */
[----:B------:R-:W-:-:S04]  /*1f860*/  SHF.R.S32.HI R14, RZ, 0x1f, R2 ;  /* 0x0000001fff0e7819 */ /* 0x000fc80000011402 */
[----:B------:R-:W-:Y:S01]  /*1f870*/  IADD3.X R27, R14, R15, R103, P4, P5 ;  /* 0x0000000f0e1b7210 */ /* 0x000fe200027ea467 */
[----:B------:R-:W-:-:S04]  /*1f880*/  IMAD.MOV R14, RZ, RZ, -R2 ;  /* 0x000000ffff0e7224 */ /* 0x000fc800078e0a02 */
[----:B------:R-:W-:Y:S01]  /*1f890*/  IMAD R14, R107, R14, R98 ;  /* 0x0000000e6b0e7224 */ /* 0x000fe200078e0262 */
[----:B0-----:R-:W0:Y:S04]  /*1f8a0*/  @!P1 LDC R30, c[0x0][0xb50] ;  /* 0x0002d400ff1e9b82 */ /* 0x001e280000000800 */
[----:B------:R-:W-:-:S04]  /*1f8b0*/  SHF.R.S32.HI R2, RZ, 0x1f, R14 ;  /* 0x0000001fff027819 */ /* 0x000fc8000001140e */
[----:B------:R-:W3:Y:S01]  /*1f8c0*/  @!P1 LDC R31, c[0x0][0xb54] ;  /* 0x0002d500ff1f9b82 */ /* 0x000ee20000000800 */
[-C--:B-1----:R-:W-:Y:S02]  /*1f8d0*/  IMAD R13, R13, R14.reuse, RZ ;  /* 0x0000000e0d0d7224 */ /* 0x082fe400078e02ff */
[----:B------:R-:W-:-:S04]  /*1f8e0*/  IMAD.WIDE.U32 R26, R12, R14, R26 ;  /* 0x0000000e0c1a7225 */ /* 0x000fc800078e001a */
[----:B------:R-:W-:-:S04]  /*1f8f0*/  IMAD R2, R12, R2, R13 ;  /* 0x000000020c027224 */ /* 0x000fc800078e020d */
[----:B------:R-:W-:Y:S01]  /*1f900*/  IMAD.IADD R2, R27, 0x1, R2 ;  /* 0x000000011b027824 */ /* 0x000fe200078e0202 */
[----:B0-----:R-:W-:-:S05]  /*1f910*/  LEA R30, P0, R26, R30, 0x2 ;  /* 0x0000001e1a1e7211 */ /* 0x001fca00078010ff */
[----:B------:R-:W-:Y:S01]  /*1f920*/  SHFL.IDX PT, R12, R30, RZ, 0x1c1f ;  /* 0x001c1fff1e0c7589 */ /* 0x000fe200000e0000 */
[----:B---3--:R-:W-:-:S03]  /*1f930*/  LEA.HI.X R2, R26, R31, R2, 0x2, P0 ;  /* 0x0000001f1a027211 */ /* 0x008fc600000f1402 */
[----:B------:R-:W-:Y:S04]  /*1f940*/  SHFL.IDX PT, R14, R30, 0x1, 0x1c1f ;  /* 0x003c1f001e0e7f89 */ /* 0x000fe800000e0000 */
[----:B------:R-:W0:Y:S04]  /*1f950*/  SHFL.IDX PT, R13, R2, RZ, 0x1c1f ;  /* 0x001c1fff020d7589 */ /* 0x000e2800000e0000 */
[----:B------:R1:W3:Y:S01]  /*1f960*/  SHFL.IDX PT, R15, R2, 0x1, 0x1c1f ;  /* 0x003c1f00020f7f89 */ /* 0x0002e200000e0000 */
[----:B--2---:R-:W-:Y:S01]  /*1f970*/  IMAD.IADD R26, R124, 0x1, R199 ;  /* 0x000000017c1a7824 */ /* 0x004fe200078e02c7 */
[----:B------:R-:W-:-:S03]  /*1f980*/  LOP3.LUT P0, RZ, R123, 0x3, RZ, 0xc0, !PT ;  /* 0x000000037bff7812 */ /* 0x000fc6000780c0ff */
[C---:B-1----:R-:W-:Y:S01]  /*1f990*/  VIADD R2, R26.reuse, 0x8 ;  /* 0x000000081a027836 */ /* 0x042fe20000000000 */
[----:B------:R-:W-:-:S04]  /*1f9a0*/  ISETP.GE.OR P3, PT, R26, R0, P0 ;  /* 0x000000001a00720c */ /* 0x000fc80000766670 */
[----:B------:R-:W-:-:S09]  /*1f9b0*/  ISETP.GE.OR P0, PT, R2, R0, P0 ;  /* 0x000000000200720c */ /* 0x000fd20000706670 */
[----:B0-----:R0:W-:Y:S04]  /*1f9c0*/  @!P3 ST.E desc[UR46][R12.64], R163 ;  /* 0x000000a30c00b985 */ /* 0x0011e8000c10192e */
[----:B---3--:R0:W-:Y:S01]  /*1f9d0*/  @!P0 ST.E desc[UR46][R14.64], R162 ;  /* 0x000000a20e008985 */ /* 0x0081e2000c10192e */
[----:B------:R-:W-:Y:S05]  /*1f9e0*/  @P1 BRA `(.L_x_1625) ;  /* 0x0000000c00fc1947 */ /* 0x000fea0003800000 */
[----:B------:R-:W1:Y:S01]  /*1f9f0*/  S2R R123, SR_TID.X ;  /* 0x00000000007b7919 */ /* 0x000e620000002100 */
[----:B------:R-:W2:Y:S01]  /*1fa00*/  @P2 LDC R10, c[0x0][0xbec] ;  /* 0x0002fb00ff0a2b82 */ /* 0x000ea20000000800 */
[----:B------:R-:W-:-:S07]  /*1fa10*/  ULDC.64 UR4, c[0x0][0xaa0] ;  /* 0x0002a80000047ab9 */ /* 0x000fce0000000a00 */
[----:B0-----:R-:W0:Y:S01]  /*1fa20*/  @P2 LDC R15, c[0x0][0xbf0] ;  /* 0x0002fc00ff0f2b82 */ /* 0x001e220000000800 */
[----:B-1----:R-:W-:-:S05]  /*1fa30*/  VIADD R8, R123, 0xffffff80 ;  /* 0xffffff807b087836 */ /* 0x002fca0000000000 */
[----:B------:R-:W-:-:S04]  /*1fa40*/  SHF.R.S32.HI R3, RZ, 0x1f, R8 ;  /* 0x0000001fff037819 */ /* 0x000fc80000011408 */
[----:B------:R-:W-:-:S04]  /*1fa50*/  LEA.HI R3, R3, R8, RZ, 0x3 ;  /* 0x0000000803037211 */ /* 0x000fc800078f18ff */
[----:B------:R-:W-:-:S05]  /*1fa60*/  LOP3.LUT R3, R3, 0xfffffff8, RZ, 0xc0, !PT ;  /* 0xfffffff803037812 */ /* 0x000fca00078ec0ff */
[----:B------:R-:W-:-:S04]  /*1fa70*/  IMAD.IADD R8, R8, 0x1, -R3 ;  /* 0x0000000108087824 */ /* 0x000fc800078e0a03 */
[----:B------:R-:W-:-:S04]  /*1fa80*/  IMAD R3, R17, 0x8, R8 ;  /* 0x0000000811037824 */ /* 0x000fc800078e0208 */
[----:B------:R-:W-:-:S04]  /*1fa90*/  IMAD.SHL.U32 R3, R3, 0x8, RZ ;  /* 0x0000000803037824 */ /* 0x000fc800078e00ff */
[----:B------:R-:W-:-:S03]  /*1faa0*/  IMAD.WIDE R2, R3, 0x2, R32 ;  /* 0x0000000203027825 */ /* 0x000fc600078e0220 */
[C---:B------:R-:W-:Y:S02]  /*1fab0*/  IADD3 R25, P0, R2.reuse, 0x1000, RZ ;  /* 0x0000100002197810 */ /* 0x040fe40007f1e0ff */
[C---:B------:R-:W-:Y:S02]  /*1fac0*/  IADD3 R29, P1, R2.reuse, 0x2000, RZ ;  /* 0x00002000021d7810 */ /* 0x040fe40007f3e0ff */
[C---:B------:R-:W-:Y:S02]  /*1fad0*/  IADD3 R33, P3, R2.reuse, 0x3000, RZ ;  /* 0x0000300002217810 */ /* 0x040fe40007f7e0ff */
[C---:B------:R-:W-:Y:S02]  /*1fae0*/  IADD3 R37, P4, R2.reuse, 0x4000, RZ ;  /* 0x0000400002257810 */ /* 0x040fe40007f9e0ff */
[----:B------:R-:W-:Y:S02]  /*1faf0*/  IADD3 R41, P5, R2, 0x5000, RZ ;  /* 0x0000500002297810 */ /* 0x000fe40007fbe0ff */
[----:B------:R-:W-:-:S02]  /*1fb00*/  LOP3.LUT R24, R25, 0x380, RZ, 0xc0, !PT ;  /* 0x0000038019187812 */ /* 0x000fc400078ec0ff */
[----:B------:R-:W-:Y:S02]  /*1fb10*/  LOP3.LUT R28, R29, 0x380, RZ, 0xc0, !PT ;  /* 0x000003801d1c7812 */ /* 0x000fe400078ec0ff */
[----:B------:R-:W-:Y:S02]  /*1fb20*/  LOP3.LUT R32, R33, 0x380, RZ, 0xc0, !PT ;  /* 0x0000038021207812 */ /* 0x000fe400078ec0ff */
[----:B------:R-:W-:Y:S02]  /*1fb30*/  LOP3.LUT R36, R37, 0x380, RZ, 0xc0, !PT ;  /* 0x0000038025247812 */ /* 0x000fe400078ec0ff */
[----:B------:R-:W-:Y:S02]  /*1fb40*/  LOP3.LUT R40, R41, 0x380, RZ, 0xc0, !PT ;  /* 0x0000038029287812 */ /* 0x000fe400078ec0ff */
[----:B------:R-:W-:Y:S02]  /*1fb50*/  SHF.R.U64 R24, R24, 0x3, RZ ;  /* 0x0000000318187819 */ /* 0x000fe400000012ff */
[----:B------:R-:W-:-:S02]  /*1fb60*/  SHF.R.U64 R28, R28, 0x3, RZ ;  /* 0x000000031c1c7819 */ /* 0x000fc400000012ff */
        /* <DEDUP_REMOVED lines=13> */
[----:B------:R-:W-:Y:S01]  /*1fc40*/  IADD3 R45, P0, R2, 0x6000, RZ ;  /* 0x00006000022d7810 */ /* 0x000fe20007f1e0ff */
[----:B------:R-:W-:Y:S01]  /*1fc50*/  IMAD R94, R94, UR4, RZ ;  /* 0x000000045e5e7c24 */ /* 0x000fe2000f8e02ff */
[----:B------:R-:W-:Y:S01]  /*1fc60*/  IADD3 R49, P1, R2, 0x7000, RZ ;  /* 0x0000700002317810 */ /* 0x000fe20007f3e0ff */
[----:B------:R-:W-:Y:S01]  /*1fc70*/  IMAD R8, R8, 0x20, R17 ;  /* 0x0000002008087824 */ /* 0x000fe200078e0211 */
[C---:B------:R-:W-:Y:S01]  /*1fc80*/  IADD3 R53, P3, R2.reuse, 0x8000, RZ ;  /* 0x0000800002357810 */ /* 0x040fe20007f7e0ff */
[----:B------:R-:W5:Y:S01]  /*1fc90*/  LD.E.128 R24, desc[UR46][R24.64] ;  /* 0x0000002e18187980 */ /* 0x000f62000c101d00 */
[----:B------:R-:W-:-:S02]  /*1fca0*/  IADD3 R57, P4, R2, 0x9000, RZ ;  /* 0x0000900002397810 */ /* 0x000fc40007f9e0ff */
[----:B------:R-:W-:Y:S01]  /*1fcb0*/  IADD3 R61, P5, R2, 0xa000, RZ ;  /* 0x0000a000023d7810 */ /* 0x000fe20007fbe0ff */
        /* <DEDUP_REMOVED lines=25> */
[C---:B------:R-:W-:Y:S01]  /*1fe50*/  LOP3.LUT R9, R2.reuse, 0x380, RZ, 0xc0, !PT ;  /* 0x0000038002097812 */ /* 0x040fe200078ec0ff */
[----:B------:R-:W-:Y:S01]  /*1fe60*/  IMAD.IADD R13, R199, 0x1, R8 ;  /* 0x00000001c70d7824 */ /* 0x000fe200078e0208 */
[C---:B------:R-:W-:Y:S01]  /*1fe70*/  IADD3 R69, P1, R2.reuse, 0xc000, RZ ;  /* 0x0000c00002457810 */ /* 0x040fe20007f3e0ff */
[----:B------:R-:W5:Y:S01]  /*1fe80*/  LD.E.128 R44, desc[UR46][R44.64] ;  /* 0x0000002e2c2c7980 */ /* 0x000f62000c101d00 */
[C---:B------:R-:W-:Y:S02]  /*1fe90*/  IADD3 R73, P3, R2.reuse, 0xd000, RZ ;  /* 0x0000d00002497810 */ /* 0x040fe40007f7e0ff */
[C---:B------:R-:W-:Y:S01]  /*1fea0*/  IADD3 R77, P4, R2.reuse, 0xe000, RZ ;  /* 0x0000e000024d7810 */ /* 0x040fe20007f9e0ff */
[----:B------:R-:W5:Y:S01]  /*1feb0*/  LD.E.128 R48, desc[UR46][R48.64] ;  /* 0x0000002e30307980 */ /* 0x000f62000c101d00 */
[----:B------:R-:W-:Y:S02]  /*1fec0*/  IADD3 R7, P5, R2, 0xf000, RZ ;  /* 0x0000f00002077810 */ /* 0x000fe40007fbe0ff */
[----:B------:R-:W-:Y:S01]  /*1fed0*/  LOP3.LUT R64, R65, 0x380, RZ, 0xc0, !PT ;  /* 0x0000038041407812 */ /* 0x000fe200078ec0ff */
[----:B------:R-:W5:Y:S01]  /*1fee0*/  LD.E.128 R52, desc[UR46][R52.64] ;  /* 0x0000002e34347980 */ /* 0x000f62000c101d00 */
[----:B------:R-:W-:Y:S01]  /*1fef0*/  LOP3.LUT R68, R69, 0x380, RZ, 0xc0, !PT ;  /* 0x0000038045447812 */ /* 0x000fe200078ec0ff */
[----:B------:R-:W-:Y:S01]  /*1ff00*/  IMAD.X R81, RZ, RZ, R3, P5 ;  /* 0x000000ffff517224 */ /* 0x000fe200028e0603 */
[----:B------:R-:W-:Y:S01]  /*1ff10*/  LOP3.LUT R72, R73, 0x380, RZ, 0xc0, !PT ;  /* 0x0000038049487812 */ /* 0x000fe200078ec0ff */
[----:B------:R-:W5:Y:S01]  /*1ff20*/  LD.E.128 R56, desc[UR46][R56.64] ;  /* 0x0000002e38387980 */ /* 0x000f62000c101d00 */
[----:B------:R-:W-:-:S02]  /*1ff30*/  LOP3.LUT R76, R77, 0x380, RZ, 0xc0, !PT ;  /* 0x000003804d4c7812 */ /* 0x000fc400078ec0ff */
[----:B------:R-:W-:Y:S01]  /*1ff40*/  SHF.R.U64 R9, R9, 0x3, RZ ;  /* 0x0000000309097819 */ /* 0x000fe200000012ff */
[----:B------:R-:W5:Y:S01]  /*1ff50*/  LD.E.128 R60, desc[UR46][R60.64] ;  /* 0x0000002e3c3c7980 */ /* 0x000f62000c101d00 */
[----:B------:R-:W-:Y:S02]  /*1ff60*/  LOP3.LUT R5, R7, 0x380, RZ, 0xc0, !PT ;  /* 0x0000038007057812 */ /* 0x000fe400078ec0ff */
[----:B------:R-:W-:Y:S02]  /*1ff70*/  SHF.R.U64 R64, R64, 0x3, RZ ;  /* 0x0000000340407819 */ /* 0x000fe400000012ff */
[----:B------:R-:W-:Y:S02]  /*1ff80*/  SHF.R.U64 R68, R68, 0x3, RZ ;  /* 0x0000000344447819 */ /* 0x000fe400000012ff */
[----:B------:R-:W-:Y:S02]  /*1ff90*/  SHF.R.U64 R72, R72, 0x3, RZ ;  /* 0x0000000348487819 */ /* 0x000fe400000012ff */
[----:B------:R-:W-:-:S02]  /*1ffa0*/  SHF.R.U64 R76, R76, 0x3, RZ ;  /* 0x000000034c4c7819 */ /* 0x000fc400000012ff */
[----:B------:R-:W-:Y:S02]  /*1ffb0*/  LOP3.LUT R4, R9, R2, RZ, 0x3c, !PT ;  /* 0x0000000209047212 */ /* 0x000fe400078e3cff */
[----:B------:R-:W-:Y:S01]  /*1ffc0*/  SHF.R.U64 R2, R5, 0x3, RZ ;  /* 0x0000000305027819 */ /* 0x000fe200000012ff */
[--C-:B------:R-:W-:Y:S01]  /*1ffd0*/  IMAD.MOV.U32 R5, RZ, RZ, R3.reuse ;  /* 0x000000ffff057224 */ /* 0x100fe200078e0003 */
        /* <DEDUP_REMOVED lines=8> */
[C---:B------:R-:W-:Y:S01]  /*20060*/  IMAD R9, R11.reuse, UR5, R94 ;  /* 0x000000050b097c24 */ /* 0x040fe2000f8e025e */
[----:B------:R-:W-:Y:S01]  /*20070*/  LOP3.LUT R80, R2, R7, RZ, 0x3c, !PT ;  /* 0x0000000702507212 */ /* 0x000fe200078e3cff */
[----:B------:R-:W-:Y:S01]  /*20080*/  IMAD.WIDE.U32 R2, R11, UR4, RZ ;  /* 0x000000040b027c25 */ /* 0x000fe2000f8e00ff */
[----:B------:R-:W-:Y:S01]  /*20090*/  ULDC.64 UR4, c[0x0][0xae8] ;  /* 0x0002ba0000047ab9 */ /* 0x000fe20000000a00 */
[----:B------:R-:W5:Y:S02]  /*200a0*/  LD.E.128 R4, desc[UR46][R4.64] ;  /* 0x0000002e04047980 */ /* 0x000f64000c101d00 */
[----:B------:R-:W-:-:S02]  /*200b0*/  IMAD.IADD R3, R3, 0x1, R9 ;  /* 0x0000000103037824 */ /* 0x000fc400078e0209 */
[----:B------:R-:W5:Y:S01]  /*200c0*/  LD.E.128 R64, desc[UR46][R64.64] ;  /* 0x0000002e40407980 */ /* 0x000f62000c101d00 */
[----:B--2---:R-:W-:-:S03]  /*200d0*/  @P2 IMAD.HI.U32 R8, R13, R10, RZ ;  /* 0x0000000a0d082227 */ /* 0x004fc600078e00ff */
[----:B------:R-:W5:Y:S01]  /*200e0*/  LD.E.128 R68, desc[UR46][R68.64] ;  /* 0x0000002e44447980 */ /* 0x000f62000c101d00 */
[----:B------:R-:W-:-:S03]  /*200f0*/  IMAD.WIDE.U32 R2, R211, UR4, R2 ;  /* 0x00000004d3027c25 */ /* 0x000fc6000f8e0002 */
[----:B------:R-:W5:Y:S01]  /*20100*/  LD.E.128 R72, desc[UR46][R72.64] ;  /* 0x0000002e48487980 */ /* 0x000f62000c101d00 */
[----:B------:R-:W-:-:S03]  /*20110*/  SHF.R.S32.HI R11, RZ, 0x1f, R86 ;  /* 0x0000001fff0b7819 */ /* 0x000fc60000011456 */
[----:B------:R-:W5:Y:S04]  /*20120*/  LD.E.128 R76, desc[UR46][R76.64] ;  /* 0x0000002e4c4c7980 */ /* 0x000f68000c101d00 */
[----:B------:R-:W5:Y:S01]  /*20130*/  LD.E.128 R80, desc[UR46][R80.64] ;  /* 0x0000002e50507980 */ /* 0x000f62000c101d00 */
[----:B------:R-:W-:Y:S01]  /*20140*/  @!PT LDS RZ, [RZ] ;  /* 0x00000000fffff984 */ /* 0x000fe20000000800 */
[----:B------:R-:W-:Y:S01]  /*20150*/  @!PT LDS RZ, [RZ] ;  /* 0x00000000fffff984 */ /* 0x000fe20000000800 */
[----:B------:R-:W-:Y:S01]  /*20160*/  @!PT LDS RZ, [RZ] ;  /* 0x00000000fffff984 */ /* 0x000fe20000000800 */
[----:B------:R-:W-:Y:S01]  /*20170*/  @!PT LDS RZ, [RZ] ;  /* 0x00000000fffff984 */ /* 0x000fe20000000800 */
[----:B------:R1:W-:Y:S06]  /*20180*/  MEMBAR.ALL.CTA ;  /* 0x0000000000007992 */ /* 0x0003ec0000008000 */
[----:B-1----:R-:W1:Y:S01]  /*20190*/  FENCE.VIEW.ASYNC.S ;  /* 0x00000000000073c6 */ /* 0x002e620000000000 */
[----:B------:R-:W-:Y:S01]  /*201a0*/  IMAD R3, R211, UR5, R3 ;  /* 0x00000005d3037c24 */ /* 0x000fe2000f8e0203 */
[----:B------:R-:W-:Y:S01]  /*201b0*/  ULDC.64 UR4, c[0x0][0xaf0] ;  /* 0x0002bc0000047ab9 */ /* 0x000fe20000000a00 */
[----:B------:R-:W-:Y:S01]  /*201c0*/  IMAD.MOV.U32 R9, RZ, RZ, R13 ;  /* 0x000000ffff097224 */ /* 0x000fe200078e000d */
[----:B0-----:R-:W-:Y:S01]  /*201d0*/  @P2 SHF.R.U32.HI R9, RZ, R15, R8 ;  /* 0x0000000fff092219 */ /* 0x001fe20000011608 */
[----:B------:R-:W-:-:S03]  /*201e0*/  IMAD R11, R11, UR4, RZ ;  /* 0x000000040b0b7c24 */ /* 0x000fc6000f8e02ff */
[----:B------:R-:W-:Y:S01]  /*201f0*/  SHF.R.S32.HI R8, RZ, 0x1f, R9 ;  /* 0x0000001fff087819 */ /* 0x000fe20000011409 */
[C---:B------:R-:W-:Y:S02]  /*20200*/  IMAD R11, R86.reuse, UR5, R11 ;  /* 0x00000005560b7c24 */ /* 0x040fe4000f8e020b */
[----:B------:R-:W-:Y:S01]  /*20210*/  IMAD.WIDE.U32 R2, R86, UR4, R2 ;  /* 0x0000000456027c25 */ /* 0x000fe2000f8e0002 */
[----:B------:R-:W-:-:S03]  /*20220*/  ULDC.64 UR4, c[0x0][0xae0] ;  /* 0x0002b80000047ab9 */ /* 0x000fc60000000a00 */
[----:B------:R-:W-:Y:S02]  /*20230*/  IMAD.MOV R12, RZ, RZ, -R9 ;  /* 0x000000ffff0c7224 */ /* 0x000fe400078e0a09 */
[----:B------:R-:W-:Y:S02]  /*20240*/  IMAD R10, R8, UR4, RZ ;  /* 0x00000004080a7c24 */ /* 0x000fe4000f8e02ff */
[----:B------:R-:W-:Y:S02]  /*20250*/  IMAD.IADD R3, R3, 0x1, R11 ;  /* 0x0000000103037824 */ /* 0x000fe400078e020b */
        /* <DEDUP_REMOVED lines=13> */
[----:B------:R-:W-:Y:S01]  /*20330*/  LEA R20, P0, R2, UR4, 0x1 ;  /* 0x0000000402147c11 */ /* 0x000fe2000f8008ff */
[----:B------:R-:W-:Y:S01]  /*20340*/  IMAD.IADD R3, R3, 0x1, R107 ;  /* 0x0000000103037824 */ /* 0x000fe200078e026b */
[----:B------:R-:W-:Y:S01]  /*20350*/  UMOV UR4, 0xffffffff ;  /* 0xffffffff00047882 */ /* 0x000fe20000000000 */
[----:B------:R-:W-:-:S03]  /*20360*/  IMAD.IADD R199, R17, 0x1, R199 ;  /* 0x0000000111c77824 */ /* 0x000fc600078e02c7 */
[----:B------:R-:W-:Y:S01]  /*20370*/  LEA.HI.X R84, R2, UR5, R3, 0x1, P0 ;  /* 0x0000000502547c11 */ /* 0x000fe200080f0c03 */
[----:B------:R-:W-:Y:S06]  /*20380*/  BRA.DIV UR4, `(.L_x_1626) ;  /* 0x0000010a04b87947 */ /* 0x000fec000b800000 */
[----:B------:R0:W1:Y:S04]  /*20390*/  SHFL.IDX PT, R21, R84, RZ, 0x181f ;  /* 0x00181fff54157589 */ /* 0x00006800000e0000 */
[----:B------:R0:W2:Y:S02]  /*203a0*/  SHFL.IDX PT, R14, R20, RZ, 0x181f ;  /* 0x00181fff140e7589 */ /* 0x0000a400000e0000 */
.L_x_1993:
[----:B------:R-:W-:Y:S01]  /*203b0*/  ISETP.GE.AND P0, PT, R199, R0, PT ;  /* 0x00000000c700720c */ /* 0x000fe20003f06270 */
[----:B------:R-:W-:-:S12]  /*203c0*/  BSSY B1, `(.L_x_1627) ;  /* 0x0000013000017945 */ /* 0x000fd80003800000 */
[----:B------:R-:W-:Y:S05]  /*203d0*/  @P0 BRA `(.L_x_1628) ;  /* 0x0000000000440947 */ /* 0x000fea0003800000 */
[----:B------:R-:W-:Y:S02]  /*203e0*/  ULDC UR4, c[0x0][0xac8] ;  /* 0x0002b20000047ab9 */ /* 0x000fe40000000800 */
[----:B------:R-:W-:Y:S02]  /*203f0*/  ISETP.GE.AND P3, PT, R18, UR4, PT ;  /* 0x0000000412007c0c */ /* 0x000fe4000bf66270 */
[----:B------:R-:W-:Y:S02]  /*20400*/  ISETP.GE.AND P2, PT, R194, UR4, PT ;  /* 0x00000004c2007c0c */ /* 0x000fe4000bf46270 */
[----:B------:R-:W-:Y:S02]  /*20410*/  ISETP.GE.AND P1, PT, R208, UR4, PT ;  /* 0x00000004d0007c0c */ /* 0x000fe4000bf26270 */
[----:B------:R-:W-:-:S07]  /*20420*/  ISETP.GE.AND P0, PT, R210, UR4, PT ;  /* 0x00000004d2007c0c */ /* 0x000fce000bf06270 */
[-C--:B--2---:R-:W-:Y:S02]  /*20430*/  @!P3 LEA R2, P5, R18, R14.reuse, 0x1 ;  /* 0x0000000e1202b211 */ /* 0x084fe400078a08ff */
[-C--:B------:R-:W-:Y:S02]  /*20440*/  @!P2 LEA R8, P4, R194, R14.reuse, 0x1 ;  /* 0x0000000ec208a211 */ /* 0x080fe400078808ff */
[-C--:B-1----:R-:W-:Y:S02]  /*20450*/  @!P3 LEA.HI.X R3, R18, R21.reuse, R19, 0x1, P5 ;  /* 0x000000151203b211 */ /* 0x082fe400028f0c13 */
[-C--:B------:R-:W-:Y:S02]  /*20460*/  @!P1 LEA R10, P5, R208, R14.reuse, 0x1 ;  /* 0x0000000ed00a9211 */ /* 0x080fe400078a08ff */
[----:B------:R-:W-:Y:S01]  /*20470*/  @!P2 LEA.HI.X R9, R194, R21, R216, 0x1, P4 ;  /* 0x00000015c209a211 */ /* 0x000fe200020f0cd8 */
[----:B-----5:R3:W-:Y:S01]  /*20480*/  @!P3 ST.E.128 desc[UR46][R2.64], R4 ;  /* 0x000000040200b985 */ /* 0x0207e2000c101d2e */
[----:B------:R-:W-:-:S02]  /*20490*/  @!P0 LEA R12, P4, R210, R14, 0x1 ;  /* 0x0000000ed20c8211 */ /* 0x000fc400078808ff */
[-C--:B------:R-:W-:Y:S01]  /*204a0*/  @!P1 LEA.HI.X R11, R208, R21.reuse, R221, 0x1, P5 ;  /* 0x00000015d00b9211 */ /* 0x080fe200028f0cdd */
[----:B------:R3:W-:Y:S01]  /*204b0*/  @!P2 ST.E.128 desc[UR46][R8.64], R36 ;  /* 0x000000240800a985 */ /* 0x0007e2000c101d2e */
[----:B------:R-:W-:-:S03]  /*204c0*/  @!P0 LEA.HI.X R13, R210, R21, R220, 0x1, P4 ;  /* 0x00000015d20d8211 */ /* 0x000fc600020f0cdc */
[----:B------:R3:W-:Y:S04]  /*204d0*/  @!P1 ST.E.128 desc[UR46][R10.64], R52 ;  /* 0x000000340a009985 */ /* 0x0007e8000c101d2e */
[----:B------:R3:W-:Y:S02]  /*204e0*/  @!P0 ST.E.128 desc[UR46][R12.64], R68 ;  /* 0x000000440c008985 */ /* 0x0007e4000c101d2e */
.L_x_1628:
[----:B------:R-:W-:Y:S05]  /*204f0*/  BSYNC B1 ;  /* 0x0000000000017941 */ /* 0x000fea0003800000 */
.L_x_1627:
[----:B------:R-:W-:-:S03]  /*20500*/  UMOV UR4, 0xffffffff ;  /* 0xffffffff00047882 */ /* 0x000fc60000000000 */
[----:B------:R-:W-:Y:S05]  /*20510*/  BRA.DIV UR4, `(.L_x_1629) ;  /* 0x0000010a04887947 */ /* 0x000fea000b800000 */
[----:B---3--:R3:W4:Y:S04]  /*20520*/  SHFL.IDX PT, R9, R84, 0x1, 0x181f ;  /* 0x00381f0054097f89 */ /* 0x00872800000e0000 */
[----:B--2---:R3:W2:Y:S02]  /*20530*/  SHFL.IDX PT, R14, R20, 0x1, 0x181f ;  /* 0x00381f00140e7f89 */ /* 0x0046a400000e0000 */
.L_x_1997:
[----:B------:R-:W-:Y:S01]  /*20540*/  VIADD R3, R199, 0x20 ;  /* 0x00000020c7037836 */ /* 0x000fe20000000000 */
[----:B------:R-:W-:Y:S04]  /*20550*/  BSSY B1, `(.L_x_1630) ;  /* 0x0000014000017945 */ /* 0x000fe80003800000 */
[----:B------:R-:W-:-:S13]  /*20560*/  ISETP.GE.AND P0, PT, R3, R0, PT ;  /* 0x000000000300720c */ /* 0x000fda0003f06270 */
[----:B------:R-:W-:Y:S05]  /*20570*/  @P0 BRA `(.L_x_1631) ;  /* 0x0000000000440947 */ /* 0x000fea0003800000 */
[----:B------:R-:W-:Y:S02]  /*20580*/  ULDC UR4, c[0x0][0xac8] ;  /* 0x0002b20000047ab9 */ /* 0x000fe40000000800 */
[----:B------:R-:W-:Y:S02]  /*20590*/  ISETP.GE.AND P3, PT, R18, UR4, PT ;  /* 0x0000000412007c0c */ /* 0x000fe4000bf66270 */
[----:B------:R-:W-:Y:S02]  /*205a0*/  ISETP.GE.AND P2, PT, R194, UR4, PT ;  /* 0x00000004c2007c0c */ /* 0x000fe4000bf46270 */
[----:B------:R-:W-:Y:S02]  /*205b0*/  ISETP.GE.AND P1, PT, R208, UR4, PT ;  /* 0x00000004d0007c0c */ /* 0x000fe4000bf26270 */
[----:B------:R-:W-:-:S07]  /*205c0*/  ISETP.GE.AND P0, PT, R210, UR4, PT ;  /* 0x00000004d2007c0c */ /* 0x000fce000bf06270 */
[-C--:B--2---:R-:W-:Y:S02]  /*205d0*/  @!P3 LEA R2, P5, R18, R14.reuse, 0x1 ;  /* 0x0000000e1202b211 */ /* 0x084fe400078a08ff */
[-C--:B-----5:R-:W-:Y:S02]  /*205e0*/  @!P2 LEA R4, P4, R194, R14.reuse, 0x1 ;  /* 0x0000000ec204a211 */ /* 0x0a0fe400078808ff */
[-C--:B----4-:R-:W-:Y:S02]  /*205f0*/  @!P3 LEA.HI.X R3, R18, R9.reuse, R19, 0x1, P5 ;  /* 0x000000091203b211 */ /* 0x090fe400028f0c13 */
[-C--:B------:R-:W-:Y:S02]  /*20600*/  @!P1 LEA R6, P5, R208, R14.reuse, 0x1 ;  /* 0x0000000ed0069211 */ /* 0x080fe400078a08ff */
        /* <DEDUP_REMOVED lines=8> */
.L_x_1631:
[----:B------:R-:W-:Y:S05]  /*20690*/  BSYNC B1 ;  /* 0x0000000000017941 */ /* 0x000fea0003800000 */
.L_x_1630:
[----:B------:R-:W-:-:S03]  /*206a0*/  UMOV UR4, 0xffffffff ;  /* 0xffffffff00047882 */ /* 0x000fc60000000000 */
[----:B------:R-:W-:Y:S05]  /*206b0*/  BRA.DIV UR4, `(.L_x_1632) ;  /* 0x0000010a04687947 */ /* 0x000fea000b800000 */
[----:B--2-4-:R2:W4:Y:S04]  /*206c0*/  SHFL.IDX PT, R9, R84, 0x2, 0x181f ;  /* 0x00581f0054097f89 */ /* 0x01452800000e0000 */
[----:B------:R2:W0:Y:S02]  /*206d0*/  SHFL.IDX PT, R14, R20, 0x2, 0x181f ;  /* 0x00581f00140e7f89 */ /* 0x00042400000e0000 */
.L_x_2001:
        /* <DEDUP_REMOVED lines=9> */
[-C--:B0-----:R-:W-:Y:S02]  /*20770*/  @!P3 LEA R2, P5, R18, R14.reuse, 0x1 ;  /* 0x0000000e1202b211 */ /* 0x081fe400078a08ff */
        /* <DEDUP_REMOVED lines=11> */
.L_x_1634:
[----:B------:R-:W-:Y:S05]  /*20830*/  BSYNC B1 ;  /* 0x0000000000017941 */ /* 0x000fea0003800000 */
.L_x_1633:
[----:B------:R-:W-:-:S03]  /*20840*/  UMOV UR4, 0xffffffff ;  /* 0xffffffff00047882 */ /* 0x000fc60000000000 */
[----:B------:R-:W-:Y:S05]  /*20850*/  BRA.DIV UR4, `(.L_x_1635) ;  /* 0x0000010a04487947 */ /* 0x000fea000b800000 */
[----:B0-----:R0:W0:Y:S04]  /*20860*/  SHFL.IDX PT, R3, R84, 0x3, 0x181f ;  /* 0x00781f0054037f89 */ /* 0x00102800000e0000 */
[----:B------:R0:W0:Y:S02]  /*20870*/  SHFL.IDX PT, R14, R20, 0x3, 0x181f ;  /* 0x00781f00140e7f89 */ /* 0x00002400000e0000 */
.L_x_2005:
[----:B-----5:R-:W-:-:S05]  /*20880*/  VIADD R5, R199, 0x60 ;  /* 0x00000060c7057836 */ /* 0x020fca0000000000 */
[----:B------:R-:W-:-:S13]  /*20890*/  ISETP.GE.AND P0, PT, R5, R0, PT ;  /* 0x000000000500720c */ /* 0x000fda0003f06270 */
[----:B------:R-:W-:Y:S05]  /*208a0*/  @P0 BRA `(.L_x_1636) ;  /* 0x00000030008c0947 */ /* 0x000fea0003800000 */
        /* <DEDUP_REMOVED lines=15> */
[----:B------:R-:W-:-:S04]  /*209a0*/  LEA R14, P0, R210, R14, 0x1 ;  /* 0x0000000ed20e7211 */ /* 0x000fc800078008ff */
[----:B------:R-:W-:-:S05]  /*209b0*/  LEA.HI.X R15, R210, R3, R220, 0x1, P0 ;  /* 0x00000003d20f7211 */ /* 0x000fca00000f0cdc */
[----:B------:R4:W-:Y:S01]  /*209c0*/  ST.E.128 desc[UR46][R14.64], R80 ;  /* 0x000000500e007985 */ /* 0x0009e2000c101d2e */
[----:B------:R-:W-:Y:S05]  /*209d0*/  BRA `(.L_x_1636) ;  /* 0x0000003000407947 */ /* 0x000fea0003800000 */
.L_x_1625:
        /* <DEDUP_REMOVED lines=11> */
[----:B------:R-:W-:Y:S01]  /*20a90*/  IMAD.IADD R13, R13, 0x1, R15 ;  /* 0x000000010d0d7824 */ /* 0x000fe200078e020f */
[----:B------:R-:W-:Y:S01]  /*20aa0*/  SHF.R.S32.HI R15, RZ, 0x1f, R14 ;  /* 0x0000001fff0f7819 */ /* 0x000fe2000001140e */
[----:B------:R-:W-:-:S04]  /*20ab0*/  IMAD.WIDE.U32 R12, R211, UR4, R12 ;  /* 0x00000004d30c7c25 */ /* 0x000fc8000f8e000c */
[----:B------:R-:W-:Y:S01]  /*20ac0*/  IMAD R13, R211, UR5, R13 ;  /* 0x00000005d30d7c24 */ /* 0x000fe2000f8e020d */
[----:B------:R-:W-:Y:S02]  /*20ad0*/  ULDC.64 UR4, c[0x0][0xb40] ;  /* 0x0002d00000047ab9 */ /* 0x000fe40000000a00 */
[----:B------:R-:W-:Y:S02]  /*20ae0*/  IMAD R11, R11, UR4, RZ ;  /* 0x000000040b0b7c24 */ /* 0x000fe4000f8e02ff */
[----:B------:R-:W-:-:S04]  /*20af0*/  IMAD.WIDE.U32 R12, R86, UR4, R12 ;  /* 0x00000004560c7c25 */ /* 0x000fc8000f8e000c */
[----:B------:R-:W-:Y:S01]  /*20b00*/  IMAD R11, R86, UR5, R11 ;  /* 0x00000005560b7c24 */ /* 0x000fe2000f8e020b */
[----:B------:R-:W-:-:S03]  /*20b10*/  ULDC.64 UR4, c[0x0][0xb48] ;  /* 0x0002d20000047ab9 */ /* 0x000fc60000000a00 */
[----:B------:R-:W-:Y:S02]  /*20b20*/  IMAD.IADD R13, R13, 0x1, R11 ;  /* 0x000000010d0d7824 */ /* 0x000fe400078e020b */
[----:B------:R-:W-:Y:S02]  /*20b30*/  IMAD.MOV R11, RZ, RZ, -R14 ;  /* 0x000000ffff0b7224 */ /* 0x000fe400078e0a0e */
        /* <DEDUP_REMOVED lines=9> */
[----:B------:R-:W-:-:S03]  /*20bd0*/  IMAD.IADD R13, R13, 0x1, R15 ;  /* 0x000000010d0d7824 */ /* 0x000fc600078e020f */
[----:B------:R-:W-:Y:S01]  /*20be0*/  PRMT R14, RZ, 0x654, R14 ;  /* 0x00000654ff0e7816 */ /* 0x000fe2000000000e */
[----:B------:R-:W-:-:S03]  /*20bf0*/  IMAD.WIDE.U32 R12, R11, UR4, R12 ;  /* 0x000000040b0c7c25 */ /* 0x000fc6000f8e000c */
[----:B------:R0:W-:Y:S02]  /*20c00*/  SYNCS.ARRIVE.TRANS64.RED.A1T0 RZ, [R14+URZ], RZ ;  /* 0x000000ff0eff79a7 */ /* 0x0001e4000810043f */
[----:B0-----:R-:W-:-:S05]  /*20c10*/  SHF.R.S32.HI R14, RZ, 0x1f, R11 ;  /* 0x0000001fff0e7819 */ /* 0x001fca000001140b */
[----:B------:R-:W-:-:S04]  /*20c20*/  IMAD R14, R14, UR4, RZ ;  /* 0x000000040e0e7c24 */ /* 0x000fc8000f8e02ff */
[----:B------:R-:W-:Y:S01]  /*20c30*/  IMAD R14, R11, UR5, R14 ;  /* 0x000000050b0e7c24 */ /* 0x000fe2000f8e020e */
[----:B------:R-:W-:Y:S02]  /*20c40*/  ULDC.64 UR4, c[0x0][0xb00] ;  /* 0x0002c00000047ab9 */ /* 0x000fe40000000a00 */
[----:B------:R-:W-:Y:S01]  /*20c50*/  LEA R30, P0, R12, UR4, 0x2 ;  /* 0x000000040c1e7c11 */ /* 0x000fe2000f8010ff */
[----:B------:R-:W-:Y:S01]  /*20c60*/  IMAD.IADD R14, R13, 0x1, R14 ;  /* 0x000000010d0e7824 */ /* 0x000fe200078e020e */
[----:B------:R-:W-:-:S04]  /*20c70*/  UMOV UR4, 0xffffffff ;  /* 0xffffffff00047882 */ /* 0x000fc80000000000 */
[----:B------:R-:W-:Y:S01]  /*20c80*/  LEA.HI.X R31, R12, UR5, R14, 0x2, P0 ;  /* 0x000000050c1f7c11 */ /* 0x000fe200080f140e */
[----:B------:R-:W-:Y:S06]  /*20c90*/  BRA.DIV UR4, `(.L_x_1637) ;  /* 0x0000010604807947 */ /* 0x000fec000b800000 */
[----:B------:R0:W1:Y:S04]  /*20ca0*/  SHFL.IDX PT, R32, R31, RZ, 0x1c1f ;  /* 0x001c1fff1f207589 */ /* 0x00006800000e0000 */
[----:B------:R0:W2:Y:S02]  /*20cb0*/  SHFL.IDX PT, R11, R30, RZ, 0x1c1f ;  /* 0x001c1fff1e0b7589 */ /* 0x0000a400000e0000 */
.L_x_2008:
[----:B------:R-:W-:Y:S01]  /*20cc0*/  ISETP.GE.AND P0, PT, R26, R0, PT ;  /* 0x000000001a00720c */ /* 0x000fe20003f06270 */
[----:B------:R-:W-:-:S12]  /*20cd0*/  BSSY B1, `(.L_x_1638) ;  /* 0x0000103000017945 */ /* 0x000fd80003800000 */
[----:B------:R-:W-:Y:S05]  /*20ce0*/  @P0 BRA `(.L_x_1639) ;  /* 0x0000001000040947 */ /* 0x000fea0003800000 */
[----:B------:R-:W-:Y:S01]  /*20cf0*/  ULDC UR4, c[0x0][0xac8] ;  /* 0x0002b20000047ab9 */ /* 0x000fe20000000800 */
[----:B------:R-:W-:Y:S01]  /*20d00*/  SHF.R.S32.HI R14, RZ, 0x1f, R196 ;  /* 0x0000001fff0e7819 */ /* 0x000fe200000114c4 */
[C---:B------:R-:W-:Y:S01]  /*20d10*/  VIADD R27, R196.reuse, 0x8 ;  /* 0x00000008c41b7836 */ /* 0x040fe20000000000 */
[C---:B------:R-:W-:Y:S01]  /*20d20*/  ISETP.GE.AND P0, PT, R196.reuse, UR4, PT ;  /* 0x00000004c4007c0c */ /* 0x040fe2000bf06270 */
[C---:B------:R-:W-:Y:S02]  /*20d30*/  VIADD R28, R196.reuse, 0x8 ;  /* 0x00000008c41c7836 */ /* 0x040fe40000000000 */
[C---:B------:R-:W-:Y:S02]  /*20d40*/  VIADD R29, R196.reuse, 0x10 ;  /* 0x00000010c41d7836 */ /* 0x040fe40000000000 */
[C---:B------:R-:W-:Y:S01]  /*20d50*/  VIADD R33, R196.reuse, 0x10 ;  /* 0x00000010c4217836 */ /* 0x040fe20000000000 */
[----:B------:R-:W-:Y:S01]  /*20d60*/  SHF.R.S32.HI R28, RZ, 0x1f, R28 ;  /* 0x0000001fff1c7819 */ /* 0x000fe2000001141c */
[----:B------:R-:W-:-:S02]  /*20d70*/  VIADD R26, R196, 0x40 ;  /* 0x00000040c41a7836 */ /* 0x000fc40000000000 */
[C---:B------:R-:W-:Y:S01]  /*20d80*/  VIADD R86, R196.reuse, 0x58 ;  /* 0x00000058c4567836 */ /* 0x040fe20000000000 */
[----:B------:R-:W-:Y:S01]  /*20d90*/  SHF.R.S32.HI R33, RZ, 0x1f, R33 ;  /* 0x0000001fff217819 */ /* 0x000fe20000011421 */
[C---:B------:R-:W-:Y:S02]  /*20da0*/  VIADD R98, R196.reuse, 0x60 ;  /* 0x00000060c4627836 */ /* 0x040fe40000000000 */
[C---:B--2---:R-:W-:Y:S01]  /*20db0*/  @!P0 LEA R12, P1, R196.reuse, R11, 0x2 ;  /* 0x0000000bc40c8211 */ /* 0x044fe200078210ff */
[C---:B------:R-:W-:Y:S01]  /*20dc0*/  VIADD R94, R196.reuse, 0x70 ;  /* 0x00000070c45e7836 */ /* 0x040fe20000000000 */
[----:B------:R-:W-:Y:S02]  /*20dd0*/  @!P0 MOV R15, R120 ;  /* 0x00000078000f8202 */ /* 0x000fe40000000f00 */
[----:B-1----:R-:W-:Y:S01]  /*20de0*/  @!P0 LEA.HI.X R13, R196, R32, R14, 0x2, P1 ;  /* 0x00000020c40d8211 */ /* 0x002fe200008f140e */
[----:B------:R-:W-:Y:S01]  /*20df0*/  @!P0 IMAD.MOV.U32 R14, RZ, RZ, R119 ;  /* 0x000000ffff0e8224 */ /* 0x000fe200078e0077 */
[----:B------:R-:W-:-:S02]  /*20e00*/  SHF.R.S32.HI R86, RZ, 0x1f, R86 ;  /* 0x0000001fff567819 */ /* 0x000fc40000011456 */
[----:B------:R-:W-:Y:S02]  /*20e10*/  SHF.R.S32.HI R98, RZ, 0x1f, R98 ;  /* 0x0000001fff627819 */ /* 0x000fe40000011462 */
[----:B------:R1:W-:Y:S01]  /*20e20*/  @!P0 ST.E.64 desc[UR46][R12.64], R14 ;  /* 0x0000000e0c008985 */ /* 0x0003e2000c101b2e */
[----:B------:R-:W-:-:S13]  /*20e30*/  ISETP.GE.AND P0, PT, R27, UR4, PT ;  /* 0x000000041b007c0c */ /* 0x000fda000bf06270 */
[C---:B-1----:R-:W-:Y:S01]  /*20e40*/  @!P0 LEA R12, P1, R27.reuse, R11, 0x2 ;  /* 0x0000000b1b0c8211 */ /* 0x042fe200078210ff */
[----:B------:R-:W-:Y:S02]  /*20e50*/  @!P0 IMAD.MOV.U32 R14, RZ, RZ, R117 ;  /* 0x000000ffff0e8224 */ /* 0x000fe400078e0075 */
[----:B------:R-:W-:Y:S01]  /*20e60*/  @!P0 IMAD.MOV.U32 R15, RZ, RZ, R118 ;  /* 0x000000ffff0f8224 */ /* 0x000fe200078e0076 */
[----:B------:R-:W-:Y:S01]  /*20e70*/  @!P0 LEA.HI.X R13, R27, R32, R28, 0x2, P1 ;  /* 0x000000201b0d8211 */ /* 0x000fe200008f141c */
[C---:B------:R-:W-:Y:S02]  /*20e80*/  VIADD R27, R196.reuse, 0x18 ;  /* 0x00000018c41b7836 */ /* 0x040fe40000000000 */
[----:B------:R-:W-:Y:S02]  /*20e90*/  VIADD R28, R196, 0x20 ;  /* 0x00000020c41c7836 */ /* 0x000fe40000000000 */
[----:B------:R1:W-:Y:S01]  /*20ea0*/  @!P0 ST.E.64 desc[UR46][R12.64], R14 ;  /* 0x0000000e0c008985 */ /* 0x0003e2000c101b2e */
[----:B------:R-:W-:-:S02]  /*20eb0*/  ISETP.GE.AND P0, PT, R29, UR4, PT ;  /* 0x000000041d007c0c */ /* 0x000fc4000bf06270 */
[----:B------:R-:W-:-:S11]  /*20ec0*/  ISETP.GE.AND P1, PT, R27, UR4, PT ;  /* 0x000000041b007c0c */ /* 0x000fd6000bf26270 */
        /* <DEDUP_REMOVED lines=8> */
[----:B------:R-:W-:Y:S02]  /*20f50*/  SHF.R.S32.HI R33, RZ, 0x1f, R33 ;  /* 0x0000001fff217819 */ /* 0x000fe40000011421 */
[C---:B-1----:R-:W-:Y:S01]  /*20f60*/  @!P1 LEA R12, P2, R27.reuse, R11, 0x2 ;  /* 0x0000000b1b0c9211 */ /* 0x042fe200078410ff */
[----:B------:R-:W-:Y:S02]  /*20f70*/  @!P1 IMAD.MOV.U32 R14, RZ, RZ, R109 ;  /* 0x000000ffff0e9224 */ /* 0x000fe400078e006d */
[----:B------:R-:W-:Y:S01]  /*20f80*/  @!P1 IMAD.MOV.U32 R15, RZ, RZ, R110 ;  /* 0x000000ffff0f9224 */ /* 0x000fe200078e006e */
[----:B------:R-:W-:Y:S01]  /*20f90*/  @!P1 LEA.HI.X R13, R27, R32, R33, 0x2, P2 ;  /* 0x000000201b0d9211 */ /* 0x000fe200010f1421 */
[C---:B------:R-:W-:Y:S02]  /*20fa0*/  VIADD R33, R196.reuse, 0x20 ;  /* 0x00000020c4217836 */ /* 0x040fe40000000000 */
[----:B------:R-:W-:Y:S02]  /*20fb0*/  VIADD R27, R196, 0x30 ;  /* 0x00000030c41b7836 */ /* 0x000fe40000000000 */
[----:B------:R1:W-:Y:S01]  /*20fc0*/  @!P1 ST.E.64 desc[UR46][R12.64], R14 ;  /* 0x0000000e0c009985 */ /* 0x0003e2000c101b2e */
[----:B------:R-:W-:-:S02]  /*20fd0*/  SHF.R.S32.HI R33, RZ, 0x1f, R33 ;  /* 0x0000001fff217819 */ /* 0x000fc40000011421 */
[----:B------:R-:W-:Y:S02]  /*20fe0*/  ISETP.GE.AND P1, PT, R29, UR4, PT ;  /* 0x000000041d007c0c */ /* 0x000fe4000bf26270 */
        /* <DEDUP_REMOVED lines=22> */
[C---:B------:R-:W-:Y:S01]  /*21150*/  VIADD R29, R196.reuse, 0x38 ;  /* 0x00000038c41d7836 */ /* 0x040fe20000000000 */
[----:B------:R-:W-:-:S03]  /*21160*/  IADD3 R27, R196, 0x48, RZ ;  /* 0x00000048c41b7810 */ /* 0x000fc60007ffe0ff */
[----:B------:R1:W-:Y:S01]  /*21170*/  @!P0 ST.E.64 desc[UR46][R12.64], R14 ;  /* 0x0000000e0c008985 */ /* 0x0003e2000c101b2e */
[----:B------:R-:W-:Y:S02]  /*21180*/  ISETP.GE.AND P0, PT, R26, UR4, PT ;  /* 0x000000041a007c0c */ /* 0x000fe4000bf06270 */
[----:B------:R-:W-:Y:S02]  /*21190*/  SHF.R.S32.HI R29, RZ, 0x1f, R29 ;  /* 0x0000001fff1d7819 */ /* 0x000fe4000001141d */
[C---:B-1----:R-:W-:Y:S01]  /*211a0*/  @!P1 LEA R12, P2, R28.reuse, R11, 0x2 ;  /* 0x0000000b1c0c9211 */ /* 0x042fe200078410ff */
[----:B------:R-:W-:Y:S02]  /*211b0*/  @!P1 IMAD.MOV.U32 R14, RZ, RZ, R190 ;  /* 0x000000ffff0e9224 */ /* 0x000fe400078e00be */
[----:B------:R-:W-:Y:S01]  /*211c0*/  @!P1 IMAD.MOV.U32 R15, RZ, RZ, R188 ;  /* 0x000000ffff0f9224 */ /* 0x000fe200078e00bc */
[----:B------:R-:W-:Y:S01]  /*211d0*/  @!P1 LEA.HI.X R13, R28, R32, R29, 0x2, P2 ;  /* 0x000000201c0d9211 */ /* 0x000fe200010f141d */
[C---:B------:R-:W-:Y:S01]  /*211e0*/  VIADD R28, R196.reuse, 0x40 ;  /* 0x00000040c41c7836 */ /* 0x040fe20000000000 */
[----:B------:R-:W-:Y:S01]  /*211f0*/  ISETP.GE.AND P2, PT, R27, UR4, PT ;  /* 0x000000041b007c0c */ /* 0x000fe2000bf46270 */
[----:B------:R-:W-:-:S02]  /*21200*/  VIADD R29, R196, 0x58 ;  /* 0x00000058c41d7836 */ /* 0x000fc40000000000 */
[----:B------:R1:W-:Y:S01]  /*21210*/  @!P1 ST.E.64 desc[UR46][R12.64], R14 ;  /* 0x0000000e0c009985 */ /* 0x0003e2000c101b2e */
        /* <DEDUP_REMOVED lines=9> */
[----:B------:R-:W-:Y:S02]  /*212b0*/  ISETP.GE.AND P0, PT, R26, UR4, PT ;  /* 0x000000041a007c0c */ /* 0x000fe4000bf06270 */
[----:B------:R-:W-:Y:S02]  /*212c0*/  SHF.R.S32.HI R28, RZ, 0x1f, R28 ;  /* 0x0000001fff1c7819 */ /* 0x000fe4000001141c */
[C---:B-1----:R-:W-:Y:S01]  /*212d0*/  @!P2 LEA R12, P3, R27.reuse, R11, 0x2 ;  /* 0x0000000b1b0ca211 */ /* 0x042fe200078610ff */
[----:B------:R-:W-:Y:S02]  /*212e0*/  @!P2 IMAD.MOV.U32 R14, RZ, RZ, R186 ;  /* 0x000000ffff0ea224 */ /* 0x000fe400078e00ba */
[----:B------:R-:W-:Y:S01]  /*212f0*/  @!P2 IMAD.MOV.U32 R15, RZ, RZ, R184 ;  /* 0x000000ffff0fa224 */ /* 0x000fe200078e00b8 */
[----:B------:R-:W-:Y:S01]  /*21300*/  @!P2 LEA.HI.X R13, R27, R32, R28, 0x2, P3 ;  /* 0x000000201b0da211 */ /* 0x000fe200018f141c */
[----:B------:R-:W-:-:S02]  /*21310*/  VIADD R27, R196, 0x50 ;  /* 0x00000050c41b7836 */ /* 0x000fc40000000000 */
[----:B------:R-:W-:Y:S02]  /*21320*/  VIADD R28, R196, 0x68 ;  /* 0x00000068c41c7836 */ /* 0x000fe40000000000 */
[----:B------:R1:W-:Y:S01]  /*21330*/  @!P2 ST.E.64 desc[UR46][R12.64], R14 ;  /* 0x0000000e0c00a985 */ /* 0x0003e2000c101b2e */
[----:B------:R-:W-:Y:S02]  /*21340*/  SHF.R.S32.HI R27, RZ, 0x1f, R27 ;  /* 0x0000001fff1b7819 */ /* 0x000fe4000001141b */
[----:B------:R-:W-:Y:S02]  /*21350*/  ISETP.GE.AND P2, PT, R33, UR4, PT ;  /* 0x0000000421007c0c */ /* 0x000fe4000bf46270 */
[----:B------:R-:W-:Y:S02]  /*21360*/  ISETP.GE.AND P3, PT, R28, UR4, PT ;  /* 0x000000041c007c0c */ /* 0x000fe4000bf66270 */
[-C--:B-1----:R-:W-:Y:S02]  /*21370*/  @!P0 LEA R14, P4, R26, R11.reuse, 0x2 ;  /* 0x0000000b1a0e8211 */ /* 0x082fe400078810ff */
[----:B------:R-:W-:-:S02]  /*21380*/  @!P1 LEA R12, P5, R29, R11, 0x2 ;  /* 0x0000000b1d0c9211 */ /* 0x000fc400078a10ff */
[-C--:B------:R-:W-:Y:S01]  /*21390*/  @!P0 LEA.HI.X R15, R26, R32.reuse, R27, 0x2, P4 ;  /* 0x000000201a0f8211 */ /* 0x080fe200020f141b */
[----:B------:R-:W-:Y:S01]  /*213a0*/  @!P0 IMAD.MOV.U32 R26, RZ, RZ, R182 ;  /* 0x000000ffff1a8224 */ /* 0x000fe200078e00b6 */
[----:B------:R-:W-:Y:S01]  /*213b0*/  @!P1 LEA.HI.X R13, R29, R32, R86, 0x2, P5 ;  /* 0x000000201d0d9211 */ /* 0x000fe200028f1456 */
[----:B------:R-:W-:Y:S02]  /*213c0*/  @!P0 IMAD.MOV.U32 R27, RZ, RZ, R180 ;  /* 0x000000ffff1b8224 */ /* 0x000fe400078e00b4 */
[C---:B------:R-:W-:Y:S02]  /*213d0*/  VIADD R29, R196.reuse, 0x78 ;  /* 0x00000078c41d7836 */ /* 0x040fe40000000000 */
[----:B------:R-:W-:Y:S01]  /*213e0*/  VIADD R86, R196, 0x68 ;  /* 0x00000068c4567836 */ /* 0x000fe20000000000 */
[----:B------:R1:W-:Y:S01]  /*213f0*/  @!P0 ST.E.64 desc[UR46][R14.64], R26 ;  /* 0x0000001a0e008985 */ /* 0x0003e2000c101b2e */
[----:B------:R-:W-:-:S03]  /*21400*/  ISETP.GE.AND P0, PT, R94, UR4, PT ;  /* 0x000000045e007c0c */ /* 0x000fc6000bf06270 */
[----:B------:R-:W-:Y:S01]  /*21410*/  SHF.R.S32.HI R86, RZ, 0x1f, R86 ;  /* 0x0000001fff567819 */ /* 0x000fe20000011456 */
[----:B-1----:R-:W-:Y:S01]  /*21420*/  @!P1 IMAD.MOV.U32 R26, RZ, RZ, R181 ;  /* 0x000000ffff1a9224 */ /* 0x002fe200078e00b5 */
[----:B------:R-:W-:Y:S01]  /*21430*/  @!P2 LEA R14, P4, R33, R11, 0x2 ;  /* 0x0000000b210ea211 */ /* 0x000fe200078810ff */
[----:B------:R-:W-:-:S03]  /*21440*/  @!P1 IMAD.MOV.U32 R27, RZ, RZ, R179 ;  /* 0x000000ffff1b9224 */ /* 0x000fc600078e00b3 */
[----:B------:R-:W-:Y:S01]  /*21450*/  @!P2 LEA.HI.X R15, R33, R32, R98, 0x2, P4 ;  /* 0x00000020210fa211 */ /* 0x000fe200020f1462 */
[C---:B------:R-:W-:Y:S01]  /*21460*/  VIADD R33, R196.reuse, 0x80 ;  /* 0x00000080c4217836 */ /* 0x040fe20000000000 */
[----:B------:R1:W-:Y:S01]  /*21470*/  @!P1 ST.E.64 desc[UR46][R12.64], R26 ;  /* 0x0000001a0c009985 */ /* 0x0003e2000c101b2e */
[----:B------:R-:W-:Y:S01]  /*21480*/  ISETP.GE.AND P1, PT, R29, UR4, PT ;  /* 0x000000041d007c0c */ /* 0x000fe2000bf26270 */
[----:B------:R-:W-:-:S05]  /*21490*/  VIADD R98, R196, 0x70 ;  /* 0x00000070c4627836 */ /* 0x000fca0000000000 */
        /* <DEDUP_REMOVED lines=8> */
[----:B------:R-:W-:Y:S02]  /*21520*/  VIADD R28, R196, 0x88 ;  /* 0x00000088c41c7836 */ /* 0x000fe40000000000 */
[----:B------:R-:W-:Y:S02]  /*21530*/  SHF.R.S32.HI R86, RZ, 0x1f, R86 ;  /* 0x0000001fff567819 */ /* 0x000fe40000011456 */
[----:B-1----:R-:W-:Y:S01]  /*21540*/  @!P3 MOV R26, R177 ;  /* 0x000000b1001ab202 */ /* 0x002fe20000000f00 */
[----:B------:R-:W-:Y:S01]  /*21550*/  @!P3 IMAD.MOV.U32 R27, RZ, RZ, R175 ;  /* 0x000000ffff1bb224 */ /* 0x000fe200078e00af */
[----:B------:R-:W-:-:S04]  /*21560*/  @!P0 LEA R14, P4, R94, R11, 0x2 ;  /* 0x0000000b5e0e8211 */ /* 0x000fc800078810ff */
[----:B------:R1:W-:Y:S01]  /*21570*/  @!P3 ST.E.64 desc[UR46][R12.64], R26 ;  /* 0x0000001a0c00b985 */ /* 0x0003e2000c101b2e */
[-C--:B------:R-:W-:Y:S02]  /*21580*/  @!P0 LEA.HI.X R15, R94, R32.reuse, R98, 0x2, P4 ;  /* 0x000000205e0f8211 */ /* 0x080fe400020f1462 */
[----:B------:R-:W-:Y:S02]  /*21590*/  ISETP.GE.AND P3, PT, R28, UR4, PT ;  /* 0x000000041c007c0c */ /* 0x000fe4000bf66270 */
[C---:B-1----:R-:W-:Y:S01]  /*215a0*/  @!P1 LEA R12, P5, R29.reuse, R11, 0x2 ;  /* 0x0000000b1d0c9211 */ /* 0x042fe200078a10ff */
[----:B------:R-:W-:Y:S02]  /*215b0*/  @!P0 IMAD.MOV.U32 R26, RZ, RZ, R174 ;  /* 0x000000ffff1a8224 */ /* 0x000fe400078e00ae */
[----:B------:R-:W-:Y:S01]  /*215c0*/  @!P0 IMAD.MOV.U32 R27, RZ, RZ, R172 ;  /* 0x000000ffff1b8224 */ /* 0x000fe200078e00ac */
[----:B------:R-:W-:Y:S01]  /*215d0*/  @!P1 LEA.HI.X R13, R29, R32, R86, 0x2, P5 ;  /* 0x000000201d0d9211 */ /* 0x000fe200028f1456 */
[----:B------:R-:W-:-:S02]  /*215e0*/  VIADD R86, R196, 0x80 ;  /* 0x00000080c4567836 */ /* 0x000fc40000000000 */
[----:B------:R-:W-:Y:S01]  /*215f0*/  VIADD R29, R196, 0x88 ;  /* 0x00000088c41d7836 */ /* 0x000fe20000000000 */
[----:B------:R1:W-:Y:S01]  /*21600*/  @!P0 ST.E.64 desc[UR46][R14.64], R26 ;  /* 0x0000001a0e008985 */ /* 0x0003e2000c101b2e */
[----:B------:R-:W-:Y:S02]  /*21610*/  ISETP.GE.AND P0, PT, R237, UR4, PT ;  /* 0x00000004ed007c0c */ /* 0x000fe4000bf06270 */
[----:B------:R-:W-:Y:S02]  /*21620*/  SHF.R.S32.HI R86, RZ, 0x1f, R86 ;  /* 0x0000001fff567819 */ /* 0x000fe40000011456 */
[----:B------:R-:W-:Y:S01]  /*21630*/  SHF.R.S32.HI R29, RZ, 0x1f, R29 ;  /* 0x0000001fff1d7819 */ /* 0x000fe2000001141d */
[----:B-1----:R-:W-:Y:S01]  /*21640*/  @!P1 IMAD.MOV.U32 R26, RZ, RZ, R173 ;  /* 0x000000ffff1a9224 */ /* 0x002fe200078e00ad */
[----:B------:R-:W-:Y:S01]  /*21650*/  @!P2 LEA R14, P4, R33, R11, 0x2 ;  /* 0x0000000b210ea211 */ /* 0x000fe200078810ff */
[----:B------:R-:W-:-:S03]  /*21660*/  @!P1 IMAD.MOV.U32 R27, RZ, RZ, R171 ;  /* 0x000000ffff1b9224 */ /* 0x000fc600078e00ab */
[----:B------:R-:W-:Y:S02]  /*21670*/  @!P2 LEA.HI.X R15, R33, R32, R86, 0x2, P4 ;  /* 0x00000020210fa211 */ /* 0x000fe400020f1456 */
[----:B------:R1:W-:Y:S01]  /*21680*/  @!P1 ST.E.64 desc[UR46][R12.64], R26 ;  /* 0x0000001a0c009985 */ /* 0x0003e2000c101b2e */
[----:B------:R-:W-:Y:S02]  /*21690*/  ISETP.GE.AND P1, PT, R236, UR4, PT ;  /* 0x00000004ec007c0c */ /* 0x000fe4000bf26270 */
        /* <DEDUP_REMOVED lines=16> */
[----:B------:R-:W-:Y:S01]  /*217a0*/  SHF.R.S32.HI R29, RZ, 0x1f, R235 ;  /* 0x0000001fff1d7819 */ /* 0x000fe200000114eb */
[----:B-1----:R-:W-:Y:S01]  /*217b0*/  @!P0 IMAD.MOV.U32 R26, RZ, RZ, R166 ;  /* 0x000000ffff1a8224 */ /* 0x002fe200078e00a6 */
[----:B------:R-:W-:Y:S01]  /*217c0*/  @!P1 LEA R12, P3, R236, R11, 0x2 ;  /* 0x0000000bec0c9211 */ /* 0x000fe200078610ff */
[----:B------:R-:W-:-:S03]  /*217d0*/  @!P0 IMAD.MOV.U32 R27, RZ, RZ, R164 ;  /* 0x000000ffff1b8224 */ /* 0x000fc600078e00a4 */
[----:B------:R-:W-:Y:S02]  /*217e0*/  @!P1 LEA.HI.X R13, R236, R32, R28, 0x2, P3 ;  /* 0x00000020ec0d9211 */ /* 0x000fe400018f141c */
[----:B------:R1:W-:Y:S01]  /*217f0*/  @!P0 ST.E.64 desc[UR46][R14.64], R26 ;  /* 0x0000001a0e008985 */ /* 0x0003e2000c101b2e */
[----:B------:R-:W-:Y:S02]  /*21800*/  ISETP.GE.AND P0, PT, R233, UR4, PT ;  /* 0x00000004e9007c0c */ /* 0x000fe4000bf06270 */
        /* <DEDUP_REMOVED lines=18> */
[-C--:B------:R-:W-:Y:S02]  /*21930*/  @!P0 LEA.HI.X R15, R233, R32.reuse, R29, 0x2, P3 ;  /* 0x00000020e90f8211 */ /* 0x080fe400018f141d */
[----:B------:R1:W-:Y:S01]  /*21940*/  @!P4 ST.E.64 desc[UR46][R12.64], R26 ;  /* 0x0000001a0c00c985 */ /* 0x0003e2000c101b2e */
[----:B------:R-:W-:Y:S02]  /*21950*/  ISETP.GE.AND P4, PT, R230, UR4, PT ;  /* 0x00000004e6007c0c */ /* 0x000fe4000bf86270 */
[----:B------:R-:W-:Y:S01]  /*21960*/  ISETP.GE.AND P3, PT, R229, UR4, PT ;  /* 0x00000004e5007c0c */ /* 0x000fe2000bf66270 */
[----:B-1----:R-:W-:Y:S01]  /*21970*/  @!P0 IMAD.MOV.U32 R26, RZ, RZ, R92 ;  /* 0x000000ffff1a8224 */ /* 0x002fe200078e005c */
[C---:B------:R-:W-:Y:S01]  /*21980*/  @!P1 LEA R12, P5, R232.reuse, R11, 0x2 ;  /* 0x0000000be80c9211 */ /* 0x040fe200078a10ff */
[----:B------:R-:W-:Y:S01]  /*21990*/  @!P0 IMAD.MOV.U32 R27, RZ, RZ, R88 ;  /* 0x000000ffff1b8224 */ /* 0x000fe200078e0058 */
[----:B------:R-:W-:Y:S02]  /*219a0*/  SHF.R.S32.HI R88, RZ, 0x1f, R226 ;  /* 0x0000001fff587819 */ /* 0x000fe400000114e2 */
[----:B------:R-:W-:-:S02]  /*219b0*/  @!P1 LEA.HI.X R13, R232, R32, R28, 0x2, P5 ;  /* 0x00000020e80d9211 */ /* 0x000fc400028f141c */
        /* <DEDUP_REMOVED lines=8> */
[-C--:B------:R-:W-:Y:S02]  /*21a40*/  @!P3 LEA R28, P5, R229, R11.reuse, 0x2 ;  /* 0x0000000be51cb211 */ /* 0x080fe400078a10ff */
[C---:B-1----:R-:W-:Y:S01]  /*21a50*/  @!P4 LEA R12, P1, R230.reuse, R11, 0x2 ;  /* 0x0000000be60cc211 */ /* 0x042fe200078210ff */
[----:B------:R-:W-:Y:S01]  /*21a60*/  @!P2 IMAD.MOV.U32 R14, RZ, RZ, R3 ;  /* 0x000000ffff0ea224 */ /* 0x000fe200078e0003 */
[----:B------:R-:W-:Y:S01]  /*21a70*/  @!P2 MOV R15, R4 ;  /* 0x00000004000fa202 */ /* 0x000fe20000000f00 */
[----:B------:R-:W-:Y:S01]  /*21a80*/  @!P3 IMAD.MOV.U32 R4, RZ, RZ, R5 ;  /* 0x000000ffff04b224 */ /* 0x000fe200078e0005 */
[----:B------:R-:W-:Y:S01]  /*21a90*/  @!P4 LEA.HI.X R13, R230, R32, R33, 0x2, P1 ;  /* 0x00000020e60dc211 */ /* 0x000fe200008f1421 */
[----:B------:R-:W-:Y:S01]  /*21aa0*/  @!P3 IMAD.MOV.U32 R5, RZ, RZ, R6 ;  /* 0x000000ffff05b224 */ /* 0x000fe200078e0006 */
[----:B------:R-:W-:Y:S01]  /*21ab0*/  ISETP.GE.AND P1, PT, R227, UR4, PT ;  /* 0x00000004e3007c0c */ /* 0x000fe2000bf26270 */
[----:B------:R1:W-:Y:S01]  /*21ac0*/  @!P2 ST.E.64 desc[UR46][R26.64], R14 ;  /* 0x0000000e1a00a985 */ /* 0x0003e2000c101b2e */
[----:B------:R-:W-:-:S04]  /*21ad0*/  SHF.R.S32.HI R33, RZ, 0x1f, R229 ;  /* 0x0000001fff217819 */ /* 0x000fc800000114e5 */
[----:B------:R-:W-:Y:S02]  /*21ae0*/  @!P3 LEA.HI.X R29, R229, R32, R33, 0x2, P5 ;  /* 0x00000020e51db211 */ /* 0x000fe400028f1421 */
[----:B------:R-:W-:Y:S02]  /*21af0*/  ISETP.GE.AND P5, PT, R225, UR4, PT ;  /* 0x00000004e1007c0c */ /* 0x000fe4000bfa6270 */
[----:B------:R-:W-:-:S03]  /*21b00*/  SHF.R.S32.HI R33, RZ, 0x1f, R227 ;  /* 0x0000001fff217819 */ /* 0x000fc600000114e3 */
[----:B------:R-:W-:Y:S02]  /*21b10*/  @!P1 IMAD.MOV.U32 R6, RZ, RZ, R7 ;  /* 0x000000ffff069224 */ /* 0x000fe400078e0007 */
[----:B-1----:R-:W-:Y:S02]  /*21b20*/  @!P4 IMAD.MOV.U32 R14, RZ, RZ, R57 ;  /* 0x000000ffff0ec224 */ /* 0x002fe400078e0039 */
[----:B------:R-:W-:Y:S02]  /*21b30*/  @!P4 IMAD.MOV.U32 R15, RZ, RZ, R61 ;  /* 0x000000ffff0fc224 */ /* 0x000fe400078e003d */
[----:B------:R-:W-:-:S03]  /*21b40*/  @!P1 IMAD.MOV.U32 R7, RZ, RZ, R8 ;  /* 0x000000ffff079224 */ /* 0x000fc600078e0008 */
[----:B------:R1:W-:Y:S01]  /*21b50*/  @!P4 ST.E.64 desc[UR46][R12.64], R14 ;  /* 0x0000000e0c00c985 */ /* 0x0003e2000c101b2e */
[----:B------:R-:W-:-:S03]  /*21b60*/  ISETP.GE.AND P4, PT, R226, UR4, PT ;  /* 0x00000004e2007c0c */ /* 0x000fc6000bf86270 */
[----:B------:R2:W-:Y:S01]  /*21b70*/  @!P3 ST.E.64 desc[UR46][R28.64], R4 ;  /* 0x000000041c00b985 */ /* 0x0005e2000c101b2e */
[----:B------:R-:W-:Y:S02]  /*21b80*/  ISETP.GE.AND P3, PT, R224, UR4, PT ;  /* 0x00000004e0007c0c */ /* 0x000fe4000bf66270 */
[----:B-1----:R-:W-:-:S07]  /*21b90*/  @!P0 LEA R12, P2, R228, R11, 0x2 ;  /* 0x0000000be40c8211 */ /* 0x002fce00078410ff */
[----:B------:R-:W-:Y:S02]  /*21ba0*/  @!P4 IMAD.MOV.U32 R14, RZ, RZ, R69 ;  /* 0x000000ffff0ec224 */ /* 0x000fe400078e0045 */
[----:B------:R-:W-:Y:S01]  /*21bb0*/  @!P4 IMAD.MOV.U32 R15, RZ, RZ, R73 ;  /* 0x000000ffff0fc224 */ /* 0x000fe200078e0049 */
[-C--:B------:R-:W-:Y:S01]  /*21bc0*/  @!P0 LEA.HI.X R13, R228, R32.reuse, R86, 0x2, P2 ;  /* 0x00000020e40d8211 */ /* 0x080fe200010f1456 */
[----:B------:R-:W-:Y:S01]  /*21bd0*/  @!P3 IMAD.MOV.U32 R8, RZ, RZ, R77 ;  /* 0x000000ffff08b224 */ /* 0x000fe200078e004d */
[C---:B--2---:R-:W-:Y:S02]  /*21be0*/  @!P1 LEA R4, P2, R227.reuse, R11, 0x2 ;  /* 0x0000000be3049211 */ /* 0x044fe400078410ff */
[----:B------:R-:W-:Y:S01]  /*21bf0*/  SHF.R.S32.HI R86, RZ, 0x1f, R225 ;  /* 0x0000001fff567819 */ /* 0x000fe200000114e1 */
[----:B------:R1:W-:Y:S01]  /*21c00*/  @!P0 ST.E.64 desc[UR46][R12.64], R64 ;  /* 0x000000400c008985 */ /* 0x0003e2000c101b2e */
[----:B------:R-:W-:Y:S02]  /*21c10*/  @!P1 LEA.HI.X R5, R227, R32, R33, 0x2, P2 ;  /* 0x00000020e3059211 */ /* 0x000fe400010f1421 */
[----:B------:R-:W-:-:S03]  /*21c20*/  SHF.R.S32.HI R33, RZ, 0x1f, R224 ;  /* 0x0000001fff217819 */ /* 0x000fc600000114e0 */
[----:B------:R2:W-:Y:S01]  /*21c30*/  @!P1 ST.E.64 desc[UR46][R4.64], R6 ;  /* 0x0000000604009985 */ /* 0x0005e2000c101b2e */
[----:B-1----:R-:W-:-:S04]  /*21c40*/  @!P4 LEA R12, P0, R226, R11, 0x2 ;  /* 0x0000000be20cc211 */ /* 0x002fc800078010ff */
[-C--:B------:R-:W-:Y:S02]  /*21c50*/  @!P4 LEA.HI.X R13, R226, R32.reuse, R88, 0x2, P0 ;  /* 0x00000020e20dc211 */ /* 0x080fe400000f1458 */
[CC--:B--2---:R-:W-:Y:S02]  /*21c60*/  @!P5 LEA R4, P1, R225.reuse, R11.reuse, 0x2 ;  /* 0x0000000be104d211 */ /* 0x0c4fe400078210ff */
[C---:B------:R-:W-:Y:S01]  /*21c70*/  @!P3 LEA R6, P2, R224.reuse, R11, 0x2 ;  /* 0x0000000be006b211 */ /* 0x040fe200078410ff */
[----:B------:R-:W-:Y:S01]  /*21c80*/  @!P5 IMAD.MOV.U32 R11, RZ, RZ, R10 ;  /* 0x000000ffff0bd224 */ /* 0x000fe200078e000a */
[-C--:B------:R-:W-:Y:S01]  /*21c90*/  @!P5 LEA.HI.X R5, R225, R32.reuse, R86, 0x2, P1 ;  /* 0x00000020e105d211 */ /* 0x080fe200008f1456 */
[----:B------:R-:W-:Y:S01]  /*21ca0*/  @!P5 IMAD.MOV.U32 R10, RZ, RZ, R9 ;  /* 0x000000ffff0ad224 */ /* 0x000fe200078e0009 */
[----:B------:R-:W-:Y:S01]  /*21cb0*/  @!P3 LEA.HI.X R7, R224, R32, R33, 0x2, P2 ;  /* 0x00000020e007b211 */ /* 0x000fe200010f1421 */
[----:B------:R-:W-:Y:S01]  /*21cc0*/  @!P3 IMAD.MOV.U32 R9, RZ, RZ, R81 ;  /* 0x000000ffff09b224 */ /* 0x000fe200078e0051 */
[----:B------:R3:W-:Y:S04]  /*21cd0*/  @!P4 ST.E.64 desc[UR46][R12.64], R14 ;  /* 0x0000000e0c00c985 */ /* 0x0007e8000c101b2e */
[----:B------:R3:W-:Y:S04]  /*21ce0*/  @!P5 ST.E.64 desc[UR46][R4.64], R10 ;  /* 0x0000000a0400d985 */ /* 0x0007e8000c101b2e */
[----:B------:R3:W-:Y:S02]  /*21cf0*/  @!P3 ST.E.64 desc[UR46][R6.64], R8 ;  /* 0x000000080600b985 */ /* 0x0007e4000c101b2e */
.L_x_1639:
[----:B------:R-:W-:Y:S05]  /*21d00*/  BSYNC B1 ;  /* 0x0000000000017941 */ /* 0x000fea0003800000 */
.L_x_1638:
[----:B------:R-:W-:-:S03]  /*21d10*/  UMOV UR4, 0xffffffff ;  /* 0xffffffff00047882 */ /* 0x000fc60000000000 */
[----:B------:R-:W-:Y:S05]  /*21d20*/  BRA.DIV UR4, `(.L_x_1640) ;  /* 0x000000f604947947 */ /* 0x000fea000b800000 */
[----:B0-----:R-:W0:Y:S04]  /*21d30*/  SHFL.IDX PT, R31, R31, 0x1, 0x1c1f ;  /* 0x003c1f001f1f7f89 */ /* 0x001e2800000e0000 */
[----:B------:R-:W4:Y:S02]  /*21d40*/  SHFL.IDX PT, R30, R30, 0x1, 0x1c1f ;  /* 0x003c1f001e1e7f89 */ /* 0x000f2400000e0000 */
.L_x_2012:
[----:B------:R-:W-:-:S13]  /*21d50*/  ISETP.GE.AND P0, PT, R2, R0, PT ;  /* 0x000000000200720c */ /* 0x000fda0003f06270 */
[----:B------:R-:W-:Y:S05]  /*21d60*/  @P0 BRA `(.L_x_1636) ;  /* 0x0000001c005c0947 */ /* 0x000fea0003800000 */
[----:B------:R-:W-:Y:S01]  /*21d70*/  ULDC UR4, c[0x0][0xac8] ;  /* 0x0002b20000047ab9 */ /* 0x000fe20000000800 */
[C---:B---3--:R-:W-:Y:S01]  /*21d80*/  VIADD R9, R196.reuse, 0x8 ;  /* 0x00000008c4097836 */ /* 0x048fe20000000000 */
[C---:B------:R-:W-:Y:S01]  /*21d90*/  ISETP.GE.AND P5, PT, R196.reuse, UR4, PT ;  /* 0x00000004c4007c0c */ /* 0x040fe2000bfa6270 */
[C---:B------:R-:W-:Y:S01]  /*21da0*/  VIADD R7, R196.reuse, 0x10 ;  /* 0x00000010c4077836 */ /* 0x040fe20000000000 */
[----:B------:R-:W-:Y:S01]  /*21db0*/  SHF.R.S32.HI R4, RZ, 0x1f, R196 ;  /* 0x0000001fff047819 */ /* 0x000fe200000114c4 */
[C---:B------:R-:W-:Y:S01]  /*21dc0*/  VIADD R6, R196.reuse, 0x18 ;  /* 0x00000018c4067836 */ /* 0x040fe20000000000 */
[----:B------:R-:W-:Y:S01]  /*21dd0*/  ISETP.GE.AND P0, PT, R9, UR4, PT ;  /* 0x0000000409007c0c */ /* 0x000fe2000bf06270 */
[C---:B--2---:R-:W-:Y:S01]  /*21de0*/  VIADD R11, R196.reuse, 0x8 ;  /* 0x00000008c40b7836 */ /* 0x044fe20000000000 */
[----:B------:R-:W-:Y:S01]  /*21df0*/  ISETP.GE.AND P3, PT, R7, UR4, PT ;  /* 0x0000000407007c0c */ /* 0x000fe2000bf66270 */
[----:B------:R-:W-:Y:S01]  /*21e00*/  VIADD R10, R196, 0x10 ;  /* 0x00000010c40a7836 */ /* 0x000fe20000000000 */
[----:B------:R-:W-:Y:S01]  /*21e10*/  ISETP.GE.AND P2, PT, R6, UR4, PT ;  /* 0x0000000406007c0c */ /* 0x000fe2000bf46270 */
[C---:B------:R-:W-:Y:S01]  /*21e20*/  VIADD R8, R196.reuse, 0x20 ;  /* 0x00000020c4087836 */ /* 0x040fe20000000000 */
[----:B------:R-:W-:Y:S01]  /*21e30*/  SHF.R.S32.HI R11, RZ, 0x1f, R11 ;  /* 0x0000001fff0b7819 */ /* 0x000fe2000001140b */
[C---:B------:R-:W-:Y:S01]  /*21e40*/  VIADD R12, R196.reuse, 0x20 ;  /* 0x00000020c40c7836 */ /* 0x040fe20000000000 */
[----:B------:R-:W-:Y:S01]  /*21e50*/  SHF.R.S32.HI R10, RZ, 0x1f, R10 ;  /* 0x0000001fff0a7819 */ /* 0x000fe2000001140a */
[C---:B------:R-:W-:Y:S01]  /*21e60*/  VIADD R13, R196.reuse, 0x28 ;  /* 0x00000028c40d7836 */ /* 0x040fe20000000000 */
[----:B----4-:R-:W-:-:S02]  /*21e70*/  @!P5 LEA R2, P1, R196, R30, 0x2 ;  /* 0x0000001ec402d211 */ /* 0x010fc400078210ff */
[----:B------:R-:W-:Y:S01]  /*21e80*/  SHF.R.S32.HI R12, RZ, 0x1f, R12 ;  /* 0x0000001fff0c7819 */ /* 0x000fe2000001140c */
[----:B------:R-:W-:Y:S01]  /*21e90*/  @!P0 IMAD.MOV.U32 R57, RZ, RZ, R56 ;  /* 0x000000ffff398224 */ /* 0x000fe200078e0038 */
[-C--:B0-----:R-:W-:Y:S01]  /*21ea0*/  @!P5 LEA.HI.X R3, R196, R31.reuse, R4, 0x2, P1 ;  /* 0x0000001fc403d211 */ /* 0x081fe200008f1404 */
[----:B------:R-:W-:Y:S01]  /*21eb0*/  @!P0 IMAD.MOV.U32 R56, RZ, RZ, R85 ;  /* 0x000000ffff388224 */ /* 0x000fe200078e0055 */
[C---:B------:R-:W-:Y:S02]  /*21ec0*/  @!P0 LEA R4, P4, R9.reuse, R30, 0x2 ;  /* 0x0000001e09048211 */ /* 0x040fe400078810ff */
[----:B------:R-:W-:Y:S01]  /*21ed0*/  ISETP.GE.AND P1, PT, R8, UR4, PT ;  /* 0x0000000408007c0c */ /* 0x000fe2000bf26270 */
[----:B------:R0:W-:Y:S01]  /*21ee0*/  @!P5 ST.E.64 desc[UR46][R2.64], R20 ;  /* 0x000000140200d985 */ /* 0x0001e2000c101b2e */
[----:B------:R-:W-:Y:S01]  /*21ef0*/  @!P0 LEA.HI.X R5, R9, R31, R11, 0x2, P4 ;  /* 0x0000001f09058211 */ /* 0x000fe200020f140b */
[C---:B------:R-:W-:Y:S01]  /*21f00*/  VIADD R9, R196.reuse, 0x28 ;  /* 0x00000028c4097836 */ /* 0x040fe20000000000 */
[----:B------:R-:W-:Y:S01]  /*21f10*/  SHF.R.S32.HI R13, RZ, 0x1f, R13 ;  /* 0x0000001fff0d7819 */ /* 0x000fe2000001140d */
[----:B------:R-:W-:Y:S01]  /*21f20*/  VIADD R11, R196, 0x38 ;  /* 0x00000038c40b7836 */ /* 0x000fe20000000000 */
[----:B------:R-:W-:Y:S01]  /*21f30*/  SHF.R.S32.HI R14, RZ, 0x1f, R227 ;  /* 0x0000001fff0e7819 */ /* 0x000fe200000114e3 */
[----:B------:R2:W-:Y:S01]  /*21f40*/  @!P0 ST.E.64 desc[UR46][R4.64], R56 ;  /* 0x0000003804008985 */ /* 0x0005e2000c101b2e */
[----:B------:R-:W-:-:S02]  /*21f50*/  ISETP.GE.AND P0, PT, R9, UR4, PT ;  /* 0x0000000409007c0c */ /* 0x000fc4000bf06270 */
[----:B0-----:R-:W-:-:S04]  /*21f60*/  @!P3 LEA R2, P5, R7, R30, 0x2 ;  /* 0x0000001e0702b211 */ /* 0x001fc800078a10ff */
[-C--:B------:R-:W-:Y:S01]  /*21f70*/  @!P3 LEA.HI.X R3, R7, R31.reuse, R10, 0x2, P5 ;  /* 0x0000001f0703b211 */ /* 0x080fe200028f140a */
[----:B------:R-:W-:Y:S01]  /*21f80*/  VIADD R7, R196, 0x18 ;  /* 0x00000018c4077836 */ /* 0x000fe20000000000 */
[----:B--2---:R-:W-:Y:S01]  /*21f90*/  @!P2 LEA R4, P4, R6, R30, 0x2 ;  /* 0x0000001e0604a211 */ /* 0x004fe200078810ff */
[----:B------:R-:W-:Y:S02]  /*21fa0*/  VIADD R10, R196, 0x30 ;  /* 0x00000030c40a7836 */ /* 0x000fe40000000000 */
[----:B------:R0:W-:Y:S01]  /*21fb0*/  @!P3 ST.E.64 desc[UR46][R2.64], R34 ;  /* 0x000000220200b985 */ /* 0x0001e2000c101b2e */
[----:B------:R-:W-:Y:S02]  /*21fc0*/  SHF.R.S32.HI R7, RZ, 0x1f, R7 ;  /* 0x0000001fff077819 */ /* 0x000fe40000011407 */
[----:B------:R-:W-:Y:S02]  /*21fd0*/  ISETP.GE.AND P3, PT, R10, UR4, PT ;  /* 0x000000040a007c0c */ /* 0x000fe4000bf66270 */
[----:B------:R-:W-:Y:S01]  /*21fe0*/  @!P2 LEA.HI.X R5, R6, R31, R7, 0x2, P4 ;  /* 0x0000001f0605a211 */ /* 0x000fe200020f1407 */
[----:B------:R-:W-:Y:S01]  /*21ff0*/  @!P2 IMAD.MOV.U32 R6, RZ, RZ, R89 ;  /* 0x000000ffff06a224 */ /* 0x000fe200078e0059 */
[----:B------:R-:W-:-:S05]  /*22000*/  @!P2 MOV R7, R93 ;  /* 0x0000005d0007a202 */ /* 0x000fca0000000f00 */
[----:B------:R2:W-:Y:S01]  /*22010*/  @!P2 ST.E.64 desc[UR46][R4.64], R6 ;  /* 0x000000060400a985 */ /* 0x0005e2000c101b2e */
[----:B------:R-:W-:Y:S02]  /*22020*/  ISETP.GE.AND P2, PT, R11, UR4, PT ;  /* 0x000000040b007c0c */ /* 0x000fe4000bf46270 */
[----:B0-----:R-:W-:-:S04]  /*22030*/  @!P1 LEA R2, P5, R8, R30, 0x2 ;  /* 0x0000001e08029211 */ /* 0x001fc800078a10ff */
[----:B------:R-:W-:Y:S01]  /*22040*/  @!P1 LEA.HI.X R3, R8, R31, R12, 0x2, P5 ;  /* 0x0000001f08039211 */ /* 0x000fe200028f140c */
[C---:B------:R-:W-:Y:S02]  /*22050*/  VIADD R8, R196.reuse, 0x40 ;  /* 0x00000040c4087836 */ /* 0x040fe40000000000 */
[----:B------:R-:W-:Y:S02]  /*22060*/  VIADD R12, R196, 0x30 ;  /* 0x00000030c40c7836 */ /* 0x000fe40000000000 */
[----:B------:R0:W-:Y:S01]  /*22070*/  @!P1 ST.E.64 desc[UR46][R2.64], R36 ;  /* 0x0000002402009985 */ /* 0x0001e2000c101b2e */
[----:B------:R-:W-:Y:S01]  /*22080*/  ISETP.GE.AND P1, PT, R8, UR4, PT ;  /* 0x0000000408007c0c */ /* 0x000fe2000bf26270 */
[----:B--2---:R-:W-:Y:S01]  /*22090*/  @!P0 IMAD.MOV.U32 R6, RZ, RZ, R40 ;  /* 0x000000ffff068224 */ /* 0x004fe200078e0028 */
[----:B------:R-:W-:Y:S01]  /*220a0*/  @!P0 LEA R4, P4, R9, R30, 0x2 ;  /* 0x0000001e09048211 */ /* 0x000fe200078810ff */
[----:B------:R-:W-:Y:S01]  /*220b0*/  @!P0 IMAD.MOV.U32 R7, RZ, RZ, R97 ;  /* 0x000000ffff078224 */ /* 0x000fe200078e0061 */
[----:B------:R-:W-:-:S02]  /*220c0*/  SHF.R.S32.HI R12, RZ, 0x1f, R12 ;  /* 0x0000001fff0c7819 */ /* 0x000fc4000001140c */
[----:B------:R-:W-:Y:S01]  /*220d0*/  @!P0 LEA.HI.X R5, R9, R31, R13, 0x2, P4 ;  /* 0x0000001f09058211 */ /* 0x000fe200020f140d */
[C---:B------:R-:W-:Y:S01]  /*220e0*/  VIADD R9, R196.reuse, 0x48 ;  /* 0x00000048c4097836 */ /* 0x040fe20000000000 */
[----:B------:R-:W-:Y:S01]  /*220f0*/  @!P2 LOP3.LUT R51, R51, R50, RZ, 0x3c, !PT ;  /* 0x000000323333a212 */ /* 0x000fe200078e3cff */
[----:B------:R-:W-:Y:S02]  /*22100*/  VIADD R13, R196, 0x38 ;  /* 0x00000038c40d7836 */ /* 0x000fe40000000000 */
[----:B------:R2:W-:Y:S01]  /*22110*/  @!P0 ST.E.64 desc[UR46][R4.64], R6 ;  /* 0x0000000604008985 */ /* 0x0005e2000c101b2e */
[----:B------:R-:W-:Y:S02]  /*22120*/  ISETP.GE.AND P0, PT, R9, UR4, PT ;  /* 0x0000000409007c0c */ /* 0x000fe4000bf06270 */
[----:B0-----:R-:W-:Y:S02]  /*22130*/  @!P3 LEA R2, P5, R10, R30, 0x2 ;  /* 0x0000001e0a02b211 */ /* 0x001fe400078a10ff */
[----:B------:R-:W-:-:S02]  /*22140*/  SHF.R.S32.HI R13, RZ, 0x1f, R13 ;  /* 0x0000001fff0d7819 */ /* 0x000fc4000001140d */
[----:B------:R-:W-:Y:S01]  /*22150*/  @!P3 LEA.HI.X R3, R10, R31, R12, 0x2, P5 ;  /* 0x0000001f0a03b211 */ /* 0x000fe200028f140c */
[C---:B------:R-:W-:Y:S01]  /*22160*/  VIADD R10, R196.reuse, 0x50 ;  /* 0x00000050c40a7836 */ /* 0x040fe20000000000 */
[C---:B------:R-:W-:Y:S01]  /*22170*/  @!P2 LOP3.LUT R50, R51.reuse, R50, RZ, 0x3c, !PT ;  /* 0x000000323332a212 */ /* 0x040fe200078e3cff */
[----:B------:R-:W-:Y:S02]  /*22180*/  VIADD R12, R196, 0x40 ;  /* 0x00000040c40c7836 */ /* 0x000fe40000000000 */
[----:B------:R0:W-:Y:S01]  /*22190*/  @!P3 ST.E.64 desc[UR46][R2.64], R38 ;  /* 0x000000260200b985 */ /* 0x0001e2000c101b2e */
[----:B------:R-:W-:Y:S02]  /*221a0*/  @!P2 LOP3.LUT R51, R51, R50, RZ, 0x3c, !PT ;  /* 0x000000323333a212 */ /* 0x000fe400078e3cff */
[----:B--2---:R-:W-:Y:S02]  /*221b0*/  @!P2 LEA R4, P4, R11, R30, 0x2 ;  /* 0x0000001e0b04a211 */ /* 0x004fe400078810ff */
[----:B------:R-:W-:-:S02]  /*221c0*/  ISETP.GE.AND P3, PT, R10, UR4, PT ;  /* 0x000000040a007c0c */ /* 0x000fc4000bf66270 */
[----:B------:R-:W-:Y:S01]  /*221d0*/  @!P2 LEA.HI.X R5, R11, R31, R13, 0x2, P4 ;  /* 0x0000001f0b05a211 */ /* 0x000fe200020f140d */
[C---:B------:R-:W-:Y:S01]  /*221e0*/  VIADD R11, R196.reuse, 0x58 ;  /* 0x00000058c40b7836 */ /* 0x040fe20000000000 */
[----:B------:R-:W-:Y:S01]  /*221f0*/  SHF.R.S32.HI R12, RZ, 0x1f, R12 ;  /* 0x0000001fff0c7819 */ /* 0x000fe2000001140c */
[----:B------:R-:W-:Y:S01]  /*22200*/  VIADD R13, R196, 0x48 ;  /* 0x00000048c40d7836 */ /* 0x000fe20000000000 */
[-C--:B------:R-:W-:Y:S01]  /*22210*/  @!P0 LEA R6, P4, R9, R30.reuse, 0x2 ;  /* 0x0000001e09068211 */ /* 0x080fe200078810ff */
[----:B------:R2:W-:Y:S01]  /*22220*/  @!P2 ST.E.64 desc[UR46][R4.64], R50 ;  /* 0x000000320400a985 */ /* 0x0005e2000c101b2e */
[----:B------:R-:W-:Y:S02]  /*22230*/  ISETP.GE.AND P2, PT, R11, UR4, PT ;  /* 0x000000040b007c0c */ /* 0x000fe4000bf46270 */
[----:B0-----:R-:W-:Y:S02]  /*22240*/  @!P1 LEA R2, P5, R8, R30, 0x2 ;  /* 0x0000001e08029211 */ /* 0x001fe400078a10ff */
[----:B------:R-:W-:-:S02]  /*22250*/  SHF.R.S32.HI R13, RZ, 0x1f, R13 ;  /* 0x0000001fff0d7819 */ /* 0x000fc4000001140d */
[-C--:B------:R-:W-:Y:S01]  /*22260*/  @!P1 LEA.HI.X R3, R8, R31.reuse, R12, 0x2, P5 ;  /* 0x0000001f08039211 */ /* 0x080fe200028f140c */
[C---:B------:R-:W-:Y:S01]  /*22270*/  VIADD R8, R196.reuse, 0x60 ;  /* 0x00000060c4087836 */ /* 0x040fe20000000000 */
[----:B------:R-:W-:Y:S01]  /*22280*/  @!P0 LEA.HI.X R7, R9, R31, R13, 0x2, P4 ;  /* 0x0000001f09078211 */ /* 0x000fe200020f140d */
[C---:B------:R-:W-:Y:S02]  /*22290*/  VIADD R12, R196.reuse, 0x50 ;  /* 0x00000050c40c7836 */ /* 0x040fe40000000000 */
[C---:B------:R-:W-:Y:S02]  /*222a0*/  VIADD R9, R196.reuse, 0x68 ;  /* 0x00000068c4097836 */ /* 0x040fe40000000000 */
[----:B--2---:R-:W-:Y:S01]  /*222b0*/  @!P1 IMAD.MOV.U32 R4, RZ, RZ, R41 ;  /* 0x000000ffff049224 */ /* 0x004fe200078e0029 */
[----:B------:R-:W-:Y:S01]  /*222c0*/  SHF.R.S32.HI R12, RZ, 0x1f, R12 ;  /* 0x0000001fff0c7819 */ /* 0x000fe2000001140c */
[----:B------:R-:W-:Y:S02]  /*222d0*/  @!P1 IMAD.MOV.U32 R5, RZ, RZ, R42 ;  /* 0x000000ffff059224 */ /* 0x000fe400078e002a */
[----:B------:R-:W-:-:S03]  /*222e0*/  VIADD R13, R196, 0x58 ;  /* 0x00000058c40d7836 */ /* 0x000fc60000000000 */
[----:B------:R0:W-:Y:S01]  /*222f0*/  @!P1 ST.E.64 desc[UR46][R2.64], R4 ;  /* 0x0000000402009985 */ /* 0x0001e2000c101b2e */
[----:B------:R-:W-:Y:S02]  /*22300*/  ISETP.GE.AND P1, PT, R8, UR4, PT ;  /* 0x0000000408007c0c */ /* 0x000fe4000bf26270 */
[----:B------:R-:W-:Y:S01]  /*22310*/  SHF.R.S32.HI R13, RZ, 0x1f, R13 ;  /* 0x0000001fff0d7819 */ /* 0x000fe2000001140d */
[----:B0-----:R-:W-:Y:S01]  /*22320*/  @!P0 IMAD.MOV.U32 R4, RZ, RZ, R54 ;  /* 0x000000ffff048224 */ /* 0x001fe200078e0036 */
        /* <DEDUP_REMOVED lines=8> */
[----:B0-----:R-:W-:Y:S01]  /*223b0*/  @!P3 IMAD.MOV.U32 R4, RZ, RZ, R43 ;  /* 0x000000ffff04b224 */ /* 0x001fe200078e002b */
[----:B------:R-:W-:Y:S01]  /*223c0*/  @!P2 LEA R6, P4, R11, R30, 0x2 ;  /* 0x0000001e0b06a211 */ /* 0x000fe200078810ff */
[----:B------:R-:W-:-:S04]  /*223d0*/  @!P3 IMAD.MOV.U32 R5, RZ, RZ, R44 ;  /* 0x000000ffff05b224 */ /* 0x000fc800078e002c */
[-C--:B------:R-:W-:Y:S02]  /*223e0*/  @!P0 LOP3.LUT R75, R75, R74.reuse, RZ, 0x3c, !PT ;  /* 0x0000004a4b4b8212 */ /* 0x080fe400078e3cff */
[----:B------:R-:W-:Y:S01]  /*223f0*/  @!P2 LEA.HI.X R7, R11, R31, R13, 0x2, P4 ;  /* 0x0000001f0b07a211 */ /* 0x000fe200020f140d */
[----:B------:R-:W-:Y:S01]  /*22400*/  VIADD R11, R196, 0x78 ;  /* 0x00000078c40b7836 */ /* 0x000fe20000000000 */
[----:B------:R0:W-:Y:S01]  /*22410*/  @!P3 ST.E.64 desc[UR46][R2.64], R4 ;  /* 0x000000040200b985 */ /* 0x0001e2000c101b2e */
[----:B------:R-:W-:Y:S01]  /*22420*/  ISETP.GE.AND P3, PT, R10, UR4, PT ;  /* 0x000000040a007c0c */ /* 0x000fe2000bf66270 */
[----:B------:R-:W-:Y:S01]  /*22430*/  VIADD R13, R196, 0x68 ;  /* 0x00000068c40d7836 */ /* 0x000fe20000000000 */
[----:B------:R-:W-:-:S04]  /*22440*/  @!P0 LOP3.LUT R74, R75, R74, RZ, 0x3c, !PT ;  /* 0x0000004a4b4a8212 */ /* 0x000fc800078e3cff */
[----:B------:R-:W-:Y:S02]  /*22450*/  SHF.R.S32.HI R13, RZ, 0x1f, R13 ;  /* 0x0000001fff0d7819 */ /* 0x000fe4000001140d */
[----:B------:R-:W-:Y:S01]  /*22460*/  @!P0 LOP3.LUT R75, R75, R74, RZ, 0x3c, !PT ;  /* 0x0000004a4b4b8212 */ /* 0x000fe200078e3cff */
[----:B0-----:R-:W-:Y:S01]  /*22470*/  @!P2 IMAD.MOV.U32 R4, RZ, RZ, R62 ;  /* 0x000000ffff04a224 */ /* 0x001fe200078e003e */
[----:B------:R-:W-:Y:S01]  /*22480*/  @!P1 LEA R2, P5, R8, R30, 0x2 ;  /* 0x0000001e08029211 */ /* 0x000fe200078a10ff */
[----:B------:R-:W-:-:S03]  /*22490*/  @!P2 IMAD.MOV.U32 R5, RZ, RZ, R66 ;  /* 0x000000ffff05a224 */ /* 0x000fc600078e0042 */
[----:B------:R-:W-:Y:S01]  /*224a0*/  @!P1 LEA.HI.X R3, R8, R31, R12, 0x2, P5 ;  /* 0x0000001f08039211 */ /* 0x000fe200028f140c */
[C---:B------:R-:W-:Y:S01]  /*224b0*/  VIADD R12, R196.reuse, 0x70 ;  /* 0x00000070c40c7836 */ /* 0x040fe20000000000 */
[----:B------:R0:W-:Y:S01]  /*224c0*/  @!P2 ST.E.64 desc[UR46][R6.64], R4 ;  /* 0x000000040600a985 */ /* 0x0001e2000c101b2e */
[----:B------:R-:W-:Y:S02]  /*224d0*/  IADD3 R8, R196, 0x80, RZ ;  /* 0x00000080c4087810 */ /* 0x000fe40007ffe0ff */
[----:B------:R-:W-:Y:S02]  /*224e0*/  ISETP.GE.AND P2, PT, R11, UR4, PT ;  /* 0x000000040b007c0c */ /* 0x000fe4000bf46270 */
[----:B------:R-:W-:Y:S01]  /*224f0*/  SHF.R.S32.HI R12, RZ, 0x1f, R12 ;  /* 0x0000001fff0c7819 */ /* 0x000fe2000001140c */
[----:B0-----:R-:W-:Y:S01]  /*22500*/  @!P1 IMAD.MOV.U32 R4, RZ, RZ, R45 ;  /* 0x000000ffff049224 */ /* 0x001fe200078e002d */
[----:B------:R-:W-:Y:S01]  /*22510*/  @!P0 LEA R6, P4, R9, R30, 0x2 ;  /* 0x0000001e09068211 */ /* 0x000fe200078810ff */
[----:B------:R-:W-:-:S03]  /*22520*/  @!P1 IMAD.MOV.U32 R5, RZ, RZ, R46 ;  /* 0x000000ffff059224 */ /* 0x000fc600078e002e */
[----:B------:R-:W-:Y:S01]  /*22530*/  @!P0 LEA.HI.X R7, R9, R31, R13, 0x2, P4 ;  /* 0x0000001f09078211 */ /* 0x000fe200020f140d */
[----:B------:R-:W-:Y:S01]  /*22540*/  VIADD R9, R196, 0x88 ;  /* 0x00000088c4097836 */ /* 0x000fe20000000000 */
[----:B------:R0:W-:Y:S01]  /*22550*/  @!P1 ST.E.64 desc[UR46][R2.64], R4 ;  /* 0x0000000402009985 */ /* 0x0001e2000c101b2e */
[----:B------:R-:W-:Y:S02]  /*22560*/  ISETP.GE.AND P1, PT, R8, UR4, PT ;  /* 0x0000000408007c0c */ /* 0x000fe4000bf26270 */
[----:B------:R-:W-:Y:S01]  /*22570*/  SHF.R.S32.HI R13, RZ, 0x1f, R229 ;  /* 0x0000001fff0d7819 */ /* 0x000fe200000114e5 */
[----:B------:R2:W-:Y:S01]  /*22580*/  @!P0 ST.E.64 desc[UR46][R6.64], R74 ;  /* 0x0000004a06008985 */ /* 0x0005e2000c101b2e */
[----:B------:R-:W-:Y:S02]  /*22590*/  ISETP.GE.AND P0, PT, R9, UR4, PT ;  /* 0x0000000409007c0c */ /* 0x000fe4000bf06270 */
[----:B0-----:R-:W-:Y:S01]  /*225a0*/  @!P3 LEA R2, P5, R10, R30, 0x2 ;  /* 0x0000001e0a02b211 */ /* 0x001fe200078a10ff */
[----:B------:R-:W-:-:S02]  /*225b0*/  @!P3 IMAD.MOV.U32 R4, RZ, RZ, R47 ;  /* 0x000000ffff04b224 */ /* 0x000fc400078e002f */
[----:B------:R-:W-:Y:S01]  /*225c0*/  @!P3 IMAD.MOV.U32 R5, RZ, RZ, R48 ;  /* 0x000000ffff05b224 */ /* 0x000fe200078e0030 */
[-C--:B------:R-:W-:Y:S01]  /*225d0*/  @!P3 LEA.HI.X R3, R10, R31.reuse, R12, 0x2, P5 ;  /* 0x0000001f0a03b211 */ /* 0x080fe200028f140c */
[C---:B------:R-:W-:Y:S01]  /*225e0*/  VIADD R12, R196.reuse, 0x78 ;  /* 0x00000078c40c7836 */ /* 0x040fe20000000000 */
[C---:B--2---:R-:W-:Y:S01]  /*225f0*/  @!P2 LEA R6, P4, R11.reuse, R30, 0x2 ;  /* 0x0000001e0b06a211 */ /* 0x044fe200078810ff */
[----:B------:R-:W-:Y:S02]  /*22600*/  VIADD R10, R196, 0x80 ;  /* 0x00000080c40a7836 */ /* 0x000fe40000000000 */
[----:B------:R0:W-:Y:S01]  /*22610*/  @!P3 ST.E.64 desc[UR46][R2.64], R4 ;  /* 0x000000040200b985 */ /* 0x0001e2000c101b2e */
[----:B------:R-:W-:Y:S02]  /*22620*/  SHF.R.S32.HI R12, RZ, 0x1f, R12 ;  /* 0x0000001fff0c7819 */ /* 0x000fe4000001140c */
[----:B------:R-:W-:Y:S02]  /*22630*/  SHF.R.S32.HI R10, RZ, 0x1f, R10 ;  /* 0x0000001fff0a7819 */ /* 0x000fe4000001140a */
[----:B------:R-:W-:-:S02]  /*22640*/  @!P2 LEA.HI.X R7, R11, R31, R12, 0x2, P4 ;  /* 0x0000001f0b07a211 */ /* 0x000fc400020f140c */
[----:B------:R-:W-:Y:S02]  /*22650*/  ISETP.GE.AND P3, PT, R237, UR4, PT ;  /* 0x00000004ed007c0c */ /* 0x000fe4000bf66270 */
[----:B------:R-:W-:Y:S02]  /*22660*/  SHF.R.S32.HI R12, RZ, 0x1f, R228 ;  /* 0x0000001fff0c7819 */ /* 0x000fe400000114e4 */
[C---:B0-----:R-:W-:Y:S01]  /*22670*/  @!P1 LEA R2, P5, R8.reuse, R30, 0x2 ;  /* 0x0000001e08029211 */ /* 0x041fe200078a10ff */
[----:B------:R-:W-:Y:S02]  /*22680*/  @!P2 IMAD.MOV.U32 R4, RZ, RZ, R113 ;  /* 0x000000ffff04a224 */ /* 0x000fe400078e0071 */
[----:B------:R-:W-:Y:S01]  /*22690*/  @!P2 IMAD.MOV.U32 R5, RZ, RZ, R79 ;  /* 0x000000ffff05a224 */ /* 0x000fe200078e004f */
[----:B------:R-:W-:Y:S01]  /*226a0*/  @!P1 LEA.HI.X R3, R8, R31, R10, 0x2, P5 ;  /* 0x0000001f08039211 */ /* 0x000fe200028f140a */
[----:B------:R-:W-:Y:S01]  /*226b0*/  VIADD R10, R196, 0x88 ;  /* 0x00000088c40a7836 */ /* 0x000fe20000000000 */
[----:B------:R-:W-:-:S02]  /*226c0*/  SHF.R.S32.HI R8, RZ, 0x1f, R237 ;  /* 0x0000001fff087819 */ /* 0x000fc400000114ed */
[----:B------:R0:W-:Y:S01]  /*226d0*/  @!P2 ST.E.64 desc[UR46][R6.64], R4 ;  /* 0x000000040600a985 */ /* 0x0001e2000c101b2e */
[----:B------:R-:W-:Y:S02]  /*226e0*/  ISETP.GE.AND P2, PT, R236, UR4, PT ;  /* 0x00000004ec007c0c */ /* 0x000fe4000bf46270 */
[----:B------:R-:W-:Y:S01]  /*226f0*/  SHF.R.S32.HI R10, RZ, 0x1f, R10 ;  /* 0x0000001fff0a7819 */ /* 0x000fe2000001140a */
[----:B0-----:R-:W-:Y:S01]  /*22700*/  @!P1 IMAD.MOV.U32 R4, RZ, RZ, R49 ;  /* 0x000000ffff049224 */ /* 0x001fe200078e0031 */
[----:B------:R-:W-:Y:S01]  /*22710*/  @!P0 LEA R6, P4, R9, R30, 0x2 ;  /* 0x0000001e09068211 */ /* 0x000fe200078810ff */
[----:B------:R-:W-:-:S03]  /*22720*/  @!P1 IMAD.MOV.U32 R5, RZ, RZ, R52 ;  /* 0x000000ffff059224 */ /* 0x000fc600078e0034 */
[----:B------:R-:W-:Y:S02]  /*22730*/  @!P0 LEA.HI.X R7, R9, R31, R10, 0x2, P4 ;  /* 0x0000001f09078211 */ /* 0x000fe400020f140a */
[----:B------:R0:W-:Y:S01]  /*22740*/  @!P1 ST.E.64 desc[UR46][R2.64], R4 ;  /* 0x0000000402009985 */ /* 0x0001e2000c101b2e */
[----:B------:R-:W-:Y:S02]  /*22750*/  ISETP.GE.AND P1, PT, R235, UR4, PT ;  /* 0x00000004eb007c0c */ /* 0x000fe4000bf26270 */
[----:B------:R-:W-:Y:S02]  /*22760*/  SHF.R.S32.HI R9, RZ, 0x1f, R236 ;  /* 0x0000001fff097819 */ /* 0x000fe400000114ec */
[----:B------:R-:W-:Y:S01]  /*22770*/  SHF.R.S32.HI R10, RZ, 0x1f, R231 ;  /* 0x0000001fff0a7819 */ /* 0x000fe200000114e7 */
[----:B0-----:R-:W-:Y:S01]  /*22780*/  @!P0 IMAD.MOV.U32 R4, RZ, RZ, R121 ;  /* 0x000000ffff048224 */ /* 0x001fe200078e0079 */
[----:B------:R-:W-:Y:S01]  /*22790*/  @!P3 LEA R2, P5, R237, R30, 0x2 ;  /* 0x0000001eed02b211 */ /* 0x000fe200078a10ff */
[----:B------:R-:W-:-:S06]  /*227a0*/  @!P0 IMAD.MOV.U32 R5, RZ, RZ, R82 ;  /* 0x000000ffff058224 */ /* 0x000fcc00078e0052 */
[----:B------:R-:W-:Y:S01]  /*227b0*/  @!P1 IMAD.MOV.U32 R61, RZ, RZ, R60 ;  /* 0x000000ffff3d9224 */ /* 0x000fe200078e003c */
[----:B------:R-:W-:Y:S01]  /*227c0*/  @!P3 LEA.HI.X R3, R237, R31, R8, 0x2, P5 ;  /* 0x0000001fed03b211 */ /* 0x000fe200028f1408 */
[----:B------:R-:W-:Y:S01]  /*227d0*/  @!P1 IMAD.MOV.U32 R60, RZ, RZ, R59 ;  /* 0x000000ffff3c9224 */ /* 0x000fe200078e003b */
[----:B------:R0:W-:Y:S01]  /*227e0*/  @!P0 ST.E.64 desc[UR46][R6.64], R4 ;  /* 0x0000000406008985 */ /* 0x0001e2000c101b2e */
[----:B------:R-:W-:Y:S02]  /*227f0*/  ISETP.GE.AND P0, PT, R234, UR4, PT ;  /* 0x00000004ea007c0c */ /* 0x000fe4000bf06270 */
[----:B------:R-:W-:Y:S01]  /*22800*/  SHF.R.S32.HI R8, RZ, 0x1f, R235 ;  /* 0x0000001fff087819 */ /* 0x000fe200000114eb */
[----:B0-----:R-:W-:Y:S01]  /*22810*/  @!P3 IMAD.MOV.U32 R4, RZ, RZ, R53 ;  /* 0x000000ffff04b224 */ /* 0x001fe200078e0035 */
[----:B------:R-:W-:Y:S01]  /*22820*/  @!P2 LEA R6, P4, R236, R30, 0x2 ;  /* 0x0000001eec06a211 */ /* 0x000fe200078810ff */
[----:B------:R-:W-:-:S08]  /*22830*/  @!P3 IMAD.MOV.U32 R5, RZ, RZ, R55 ;  /* 0x000000ffff05b224 */ /* 0x000fd000078e0037 */
[----:B------:R-:W-:Y:S01]  /*22840*/  @!P0 IMAD.MOV.U32 R107, RZ, RZ, R90 ;  /* 0x000000ffff6b8224 */ /* 0x000fe200078e005a */
[----:B------:R-:W-:Y:S01]  /*22850*/  @!P2 LEA.HI.X R7, R236, R31, R9, 0x2, P4 ;  /* 0x0000001fec07a211 */ /* 0x000fe200020f1409 */
        /* <DEDUP_REMOVED lines=9> */
[----:B------:R-:W-:Y:S01]  /*228f0*/  SHF.R.S32.HI R8, RZ, 0x1f, R233 ;  /* 0x0000001fff087819 */ /* 0x000fe200000114e9 */
[----:B------:R2:W-:Y:S01]  /*22900*/  @!P1 ST.E.64 desc[UR46][R2.64], R60 ;  /* 0x0000003c02009985 */ /* 0x0005e2000c101b2e */
[----:B------:R-:W-:Y:S02]  /*22910*/  ISETP.GE.AND P1, PT, R231, UR4, PT ;  /* 0x00000004e7007c0c */ /* 0x000fe4000bf26270 */
[----:B0-----:R-:W-:-:S04]  /*22920*/  @!P0 LEA R4, P4, R234, R30, 0x2 ;  /* 0x0000001eea048211 */ /* 0x001fc800078810ff */
[----:B------:R-:W-:-:S07]  /*22930*/  @!P0 LEA.HI.X R5, R234, R31, R9, 0x2, P4 ;  /* 0x0000001fea058211 */ /* 0x000fce00020f1409 */
[----:B------:R-:W-:Y:S01]  /*22940*/  @!P1 IMAD.MOV.U32 R69, RZ, RZ, R72 ;  /* 0x000000ffff459224 */ /* 0x000fe200078e0048 */
[CC--:B--2---:R-:W-:Y:S02]  /*22950*/  @!P3 LEA R2, P5, R233.reuse, R30.reuse, 0x2 ;  /* 0x0000001ee902b211 */ /* 0x0c4fe400078a10ff */
[----:B------:R-:W-:Y:S01]  /*22960*/  ISETP.GE.AND P4, PT, R230, UR4, PT ;  /* 0x00000004e6007c0c */ /* 0x000fe2000bf86270 */
[----:B------:R0:W-:Y:S01]  /*22970*/  @!P0 ST.E.64 desc[UR46][R4.64], R106 ;  /* 0x0000006a04008985 */ /* 0x0001e2000c101b2e */
[----:B------:R-:W-:Y:S02]  /*22980*/  @!P3 LEA.HI.X R3, R233, R31, R8, 0x2, P5 ;  /* 0x0000001fe903b211 */ /* 0x000fe400028f1408 */
[----:B------:R-:W-:Y:S02]  /*22990*/  SHF.R.S32.HI R8, RZ, 0x1f, R232 ;  /* 0x0000001fff087819 */ /* 0x000fe400000114e8 */
[----:B------:R-:W-:-:S04]  /*229a0*/  @!P2 LEA R6, P0, R232, R30, 0x2 ;  /* 0x0000001ee806a211 */ /* 0x000fc800078010ff */
[----:B------:R-:W-:Y:S02]  /*229b0*/  @!P2 LEA.HI.X R7, R232, R31, R8, 0x2, P0 ;  /* 0x0000001fe807a211 */ /* 0x000fe400000f1408 */
[----:B------:R-:W-:Y:S01]  /*229c0*/  ISETP.GE.AND P0, PT, R229, UR4, PT ;  /* 0x00000004e5007c0c */ /* 0x000fe2000bf06270 */
[----:B------:R-:W-:Y:S02]  /*229d0*/  @!P4 IMAD.MOV.U32 R94, RZ, RZ, R115 ;  /* 0x000000ffff5ec224 */ /* 0x000fe400078e0073 */
[----:B0-----:R-:W-:Y:S02]  /*229e0*/  @!P3 IMAD.MOV.U32 R4, RZ, RZ, R63 ;  /* 0x000000ffff04b224 */ /* 0x001fe400078e003f */
[----:B------:R-:W-:-:S05]  /*229f0*/  @!P3 IMAD.MOV.U32 R5, RZ, RZ, R67 ;  /* 0x000000ffff05b224 */ /* 0x000fca00078e0043 */
[----:B------:R0:W-:Y:S01]  /*22a00*/  @!P3 ST.E.64 desc[UR46][R2.64], R4 ;  /* 0x000000040200b985 */ /* 0x0001e2000c101b2e */
[-C--:B------:R-:W-:Y:S02]  /*22a10*/  @!P4 LEA R8, P3, R230, R30.reuse, 0x2 ;  /* 0x0000001ee608c211 */ /* 0x080fe400078610ff */
[----:B------:R-:W-:Y:S02]  /*22a20*/  @!P0 IMAD.MOV.U32 R77, RZ, RZ, R78 ;  /* 0x000000ffff4d8224 */ /* 0x000fe400078e004e */
[----:B0-----:R-:W-:Y:S01]  /*22a30*/  @!P2 IMAD.MOV.U32 R4, RZ, RZ, R111 ;  /* 0x000000ffff04a224 */ /* 0x001fe200078e006f */
[----:B------:R-:W-:Y:S02]  /*22a40*/  @!P2 MOV R5, R91 ;  /* 0x0000005b0005a202 */ /* 0x000fe40000000f00 */
[----:B------:R-:W-:-:S03]  /*22a50*/  @!P1 LEA R2, P5, R231, R30, 0x2 ;  /* 0x0000001ee7029211 */ /* 0x000fc600078a10ff */
[----:B------:R0:W-:Y:S01]  /*22a60*/  @!P2 ST.E.64 desc[UR46][R6.64], R4 ;  /* 0x000000040600a985 */ /* 0x0001e2000c101b2e */
[-C--:B------:R-:W-:Y:S02]  /*22a70*/  @!P1 LEA.HI.X R3, R231, R31.reuse, R10, 0x2, P5 ;  /* 0x0000001fe7039211 */ /* 0x080fe400028f140a */
[----:B------:R-:W-:Y:S02]  /*22a80*/  SHF.R.S32.HI R10, RZ, 0x1f, R230 ;  /* 0x0000001fff0a7819 */ /* 0x000fe400000114e6 */
[----:B------:R-:W-:Y:S01]  /*22a90*/  ISETP.GE.AND P2, PT, R228, UR4, PT ;  /* 0x00000004e4007c0c */ /* 0x000fe2000bf46270 */
[----:B------:R2:W-:Y:S01]  /*22aa0*/  @!P1 ST.E.64 desc[UR46][R2.64], R68 ;  /* 0x0000004402009985 */ /* 0x0005e2000c101b2e */
[----:B------:R-:W-:Y:S02]  /*22ab0*/  @!P4 LEA.HI.X R9, R230, R31, R10, 0x2, P3 ;  /* 0x0000001fe609c211 */ /* 0x000fe400018f140a */
[----:B------:R-:W-:Y:S02]  /*22ac0*/  ISETP.GE.AND P3, PT, R227, UR4, PT ;  /* 0x00000004e3007c0c */ /* 0x000fe4000bf66270 */
[----:B------:R-:W-:Y:S01]  /*22ad0*/  @!P0 LEA R10, P1, R229, R30, 0x2 ;  /* 0x0000001ee50a8211 */ /* 0x000fe200078210ff */
[----:B------:R3:W-:Y:S01]  /*22ae0*/  @!P4 ST.E.64 desc[UR46][R8.64], R94 ;  /* 0x0000005e0800c985 */ /* 0x0007e2000c101b2e */
[----:B------:R-:W-:-:S02]  /*22af0*/  ISETP.GE.AND P5, PT, R226, UR4, PT ;  /* 0x00000004e2007c0c */ /* 0x000fc4000bfa6270 */
[----:B------:R-:W-:Y:S02]  /*22b00*/  ISETP.GE.AND P4, PT, R225, UR4, PT ;  /* 0x00000004e1007c0c */ /* 0x000fe4000bf86270 */
[-C--:B------:R-:W-:Y:S01]  /*22b10*/  @!P0 LEA.HI.X R11, R229, R31.reuse, R13, 0x2, P1 ;  /* 0x0000001fe50b8211 */ /* 0x080fe200008f140d */
[----:B------:R-:W-:Y:S01]  /*22b20*/  @!P2 IMAD.MOV.U32 R123, RZ, RZ, R99 ;  /* 0x000000ffff7ba224 */ /* 0x000fe200078e0063 */
[CC--:B0-----:R-:W-:Y:S02]  /*22b30*/  @!P2 LEA R4, P1, R228.reuse, R30.reuse, 0x2 ;  /* 0x0000001ee404a211 */ /* 0x0c1fe400078210ff */
[----:B------:R-:W-:Y:S01]  /*22b40*/  SHF.R.S32.HI R13, RZ, 0x1f, R226 ;  /* 0x0000001fff0d7819 */ /* 0x000fe200000114e2 */
[----:B------:R0:W-:Y:S01]  /*22b50*/  @!P0 ST.E.64 desc[UR46][R10.64], R76 ;  /* 0x0000004c0a008985 */ /* 0x0001e2000c101b2e */
[----:B------:R-:W-:Y:S01]  /*22b60*/  @!P2 LEA.HI.X R5, R228, R31, R12, 0x2, P1 ;  /* 0x0000001fe405a211 */ /* 0x000fe200008f140c */
[----:B------:R-:W-:Y:S01]  /*22b70*/  @!P3 IMAD.MOV.U32 R81, RZ, RZ, R84 ;  /* 0x000000ffff51b224 */ /* 0x000fe200078e0054 */
[-C--:B--2---:R-:W-:Y:S01]  /*22b80*/  @!P3 LEA R2, P0, R227, R30.reuse, 0x2 ;  /* 0x0000001ee302b211 */ /* 0x084fe200078010ff */
[----:B------:R-:W-:Y:S01]  /*22b90*/  @!P5 IMAD.MOV.U32 R100, RZ, RZ, R127 ;  /* 0x000000ffff64d224 */ /* 0x000fe200078e007f */
[-C--:B------:R-:W-:Y:S01]  /*22ba0*/  @!P5 LEA R6, P1, R226, R30.reuse, 0x2 ;  /* 0x0000001ee206d211 */ /* 0x080fe200078210ff */
[----:B------:R0:W-:Y:S01]  /*22bb0*/  @!P2 ST.E.64 desc[UR46][R4.64], R122 ;  /* 0x0000007a0400a985 */ /* 0x0001e2000c101b2e */
[----:B---3--:R-:W-:-:S02]  /*22bc0*/  @!P4 LEA R8, P2, R225, R30, 0x2 ;  /* 0x0000001ee108c211 */ /* 0x008fc400078410ff */
[----:B------:R-:W-:Y:S02]  /*22bd0*/  SHF.R.S32.HI R12, RZ, 0x1f, R225 ;  /* 0x0000001fff0c7819 */ /* 0x000fe400000114e1 */
[-C--:B------:R-:W-:Y:S02]  /*22be0*/  @!P3 LEA.HI.X R3, R227, R31.reuse, R14, 0x2, P0 ;  /* 0x0000001fe303b211 */ /* 0x080fe400000f140e */
[-C--:B------:R-:W-:Y:S02]  /*22bf0*/  @!P5 LEA.HI.X R7, R226, R31.reuse, R13, 0x2, P1 ;  /* 0x0000001fe207d211 */ /* 0x080fe400008f140d */
[----:B------:R-:W-:Y:S01]  /*22c00*/  @!P4 LEA.HI.X R9, R225, R31, R12, 0x2, P2 ;  /* 0x0000001fe109c211 */ /* 0x000fe200010f140c */
[----:B------:R0:W-:Y:S01]  /*22c10*/  @!P3 ST.E.64 desc[UR46][R2.64], R80 ;  /* 0x000000500200b985 */ /* 0x0001e2000c101b2e */
[----:B------:R-:W-:-:S03]  /*22c20*/  ISETP.GE.AND P0, PT, R224, UR4, PT ;  /* 0x00000004e0007c0c */ /* 0x000fc6000bf06270 */
[----:B------:R0:W-:Y:S04]  /*22c30*/  @!P5 ST.E.64 desc[UR46][R6.64], R100 ;  /* 0x000000640600d985 */ /* 0x0001e8000c101b2e */
[----:B------:R0:W-:Y:S06]  /*22c40*/  @!P4 ST.E.64 desc[UR46][R8.64], R24 ;  /* 0x000000180800c985 */ /* 0x0001ec000c101b2e */
[----:B------:R-:W-:Y:S05]  /*22c50*/  @P0 BRA `(.L_x_1636) ;  /* 0x0000000c00a00947 */ /* 0x000fea0003800000 */
[----:B------:R-:W-:Y:S02]  /*22c60*/  SHF.R.S32.HI R12, RZ, 0x1f, R224 ;  /* 0x0000001fff0c7819 */ /* 0x000fe400000114e0 */
[----:B------:R-:W-:-:S04]  /*22c70*/  LEA R30, P0, R224, R30, 0x2 ;  /* 0x0000001ee01e7211 */ /* 0x000fc800078010ff */
[----:B------:R-:W-:-:S05]  /*22c80*/  LEA.HI.X R31, R224, R31, R12, 0x2, P0 ;  /* 0x0000001fe01f7211 */ /* 0x000fca00000f140c */
[----:B------:R2:W-:Y:S01]  /*22c90*/  ST.E.64 desc[UR46][R30.64], R70 ;  /* 0x000000461e007985 */ /* 0x0005e2000c101b2e */
[----:B------:R-:W-:Y:S05]  /*22ca0*/  BRA `(.L_x_1636) ;  /* 0x0000000c008c7947 */ /* 0x000fea0003800000 */
.L_x_1622:
[----:B------:R-:W-:Y:S01]  /*22cb0*/  ULDC.64 UR4, c[0x0][0xc08] ;  /* 0x0003020000047ab9 */ /* 0x000fe20000000a00 */
[----:B------:R-:W3:Y:S01]  /*22cc0*/  LDC.64 R2, c[0x0][0xc00] ;  /* 0x00030000ff027b82 */ /* 0x000ee20000000a00 */
[----:B------:R-:W-:Y:S01]  /*22cd0*/  ISETP.NE.U32.AND P0, PT, RZ, UR4, PT ;  /* 0x00000004ff007c0c */ /* 0x000fe2000bf05070 */
[----:B------:R-:W-:-:S03]  /*22ce0*/  IMAD.MOV.U32 R15, RZ, RZ, RZ ;  /* 0x000000ffff0f7224 */ /* 0x000fc600078e00ff */
[----:B------:R-:W-:Y:S01]  /*22cf0*/  ISETP.NE.AND.EX P1, PT, RZ, UR5, PT, P0 ;  /* 0x00000005ff007c0c */ /* 0x000fe2000bf25300 */
[----:B------:R-:W-:Y:S02]  /*22d00*/  ULDC.64 UR4, c[0x0][0xc00] ;  /* 0x0003000000047ab9 */ /* 0x000fe40000000a00 */
[----:B------:R-:W-:-:S04]  /*22d10*/  ISETP.NE.U32.AND P0, PT, RZ, UR4, PT ;  /* 0x00000004ff007c0c */ /* 0x000fc8000bf05070 */
[----:B------:R-:W-:-:S06]  /*22d20*/  ISETP.NE.AND.EX P0, PT, RZ, UR5, PT, P0 ;  /* 0x00000005ff007c0c */ /* 0x000fcc000bf05300 */
[----:B------:R-:W4:Y:S01]  /*22d30*/  @P1 LDC.64 R4, c[0x0][0xc08] ;  /* 0x00030200ff041b82 */ /* 0x000f220000000a00 */
[----:B------:R-:W-:Y:S02]  /*22d40*/  ULDC UR4, c[0x0][0xa88] ;  /* 0x0002a20000047ab9 */ /* 0x000fe40000000800 */
[----:B------:R-:W-:Y:S02]  /*22d50*/  IMAD.U32 R20, RZ, RZ, UR4 ;  /* 0x00000004ff147e24 */ /* 0x000fe4000f8e00ff */
[----:B---3--:R-:W-:-:S05]  /*22d60*/  IMAD.WIDE R2, R218, 0x4, R2 ;  /* 0x00000004da027825 */ /* 0x008fca00078e0202 */
[----:B------:R3:W5:Y:S01]  /*22d70*/  @P0 LDG.E R15, desc[UR46][R2.64] ;  /* 0x0000002e020f0981 */ /* 0x000762000c1e1900 */
[----:B------:R-:W0:Y:S01]  /*22d80*/  S2R R28, SR_TID.X ;  /* 0x00000000001c7919 */ /* 0x000e220000002100 */
[----:B----4-:R-:W-:-:S05]  /*22d90*/  @P1 IMAD.WIDE R4, R218, 0x4, R4 ;  /* 0x00000004da041825 */ /* 0x010fca00078e0204 */
[----:B------:R3:W5:Y:S01]  /*22da0*/  @P1 LDG.E R20, desc[UR46][R4.64] ;  /* 0x0000002e04141981 */ /* 0x000762000c1e1900 */
[----:B-1----:R-:W-:Y:S02]  /*22db0*/  ISETP.GT.AND P2, PT, R217, 0x1, PT ;  /* 0x00000001d900780c */ /* 0x002fe40003f44270 */
[----:B------:R-:W-:Y:S01]  /*22dc0*/  SHF.R.S32.HI R24, RZ, 0x1f, R218 ;  /* 0x0000001fff187819 */ /* 0x000fe200000114da */
[----:B0-----:R-:W-:-:S05]  /*22dd0*/  VIADD R0, R28, 0xffffff80 ;  /* 0xffffff801c007836 */ /* 0x001fca0000000000 */
[----:B------:R-:W-:Y:S01]  /*22de0*/  ISETP.GT.AND P3, PT, R0, 0x7f, PT ;  /* 0x0000007f0000780c */ /* 0x000fe20003f64270 */
[----:B---3--:R-:W-:-:S12]  /*22df0*/  @P1 BRA `(.L_x_1641) ;  /* 0x0000000000101947 */ /* 0x008fd80003800000 */
[----:B------:R-:W-:Y:S05]  /*22e00*/  @!P0 BRA `(.L_x_1641) ;  /* 0x00000000000c8947 */ /* 0x000fea0003800000 */
[----:B------:R-:W3:Y:S04]  /*22e10*/  LDG.E R5, desc[UR46][R2.64] ;  /* 0x0000002e02057981 */ /* 0x000ee8000c1e1900 */
[----:B-----5:R-:W3:Y:S02]  /*22e20*/  LDG.E R20, desc[UR46][R2.64+0x4] ;  /* 0x0000042e02147981 */ /* 0x020ee4000c1e1900 */
[----:B---3--:R-:W-:-:S07]  /*22e30*/  IMAD.IADD R20, R20, 0x1, -R5 ;  /* 0x0000000114147824 */ /* 0x008fce00078e0a05 */
.L_x_1641:
[----:B------:R-:W-:Y:S01]  /*22e40*/  BSSY B1, `(.L_x_1642) ;  /* 0x0000035000017945 */ /* 0x000fe20003800000 */
[----:B------:R-:W-:Y:S02]  /*22e50*/  SEL R25, R218, RZ, !P0 ;  /* 0x000000ffda197207 */ /* 0x000fe40004000000 */
[----:B------:R-:W-:Y:S02]  /*22e60*/  SEL R24, R24, RZ, !P0 ;  /* 0x000000ff18187207 */ /* 0x000fe40004000000 */
[----:B-----5:R-:W-:Y:S01]  /*22e70*/  SHF.R.S32.HI R14, RZ, 0x1f, R15 ;  /* 0x0000001fff0e7819 */ /* 0x020fe2000001140f */
[----:B------:R-:W-:Y:S06]  /*22e80*/  @P3 BRA `(.L_x_1643) ;  /* 0x0000000000c03947 */ /* 0x000fec0003800000 */
[----:B------:R-:W0:Y:S01]  /*22e90*/  LDC R29, c[0x0][0xbe8] ;  /* 0x0002fa00ff1d7b82 */ /* 0x000e220000000800 */
[----:B------:R-:W-:Y:S01]  /*22ea0*/  IADD3 R27, R199, -0x80, R28 ;  /* 0xffffff80c71b7810 */ /* 0x000fe20007ffe01c */
[----:B0-----:R-:W-:-:S05]  /*22eb0*/  IMAD R0, R20, R29, RZ ;  /* 0x0000001d14007224 */ /* 0x001fca00078e02ff */
[----:B------:R-:W-:-:S13]  /*22ec0*/  ISETP.GE.AND P0, PT, R27, R0, PT ;  /* 0x000000001b00720c */ /* 0x000fda0003f06270 */
[----:B------:R-:W-:Y:S05]  /*22ed0*/  @P0 BRA `(.L_x_1643) ;  /* 0x0000000000ac0947 */ /* 0x000fea0003800000 */
[----:B------:R-:W-:Y:S01]  /*22ee0*/  IMAD.MOV.U32 R0, RZ, RZ, 0x9b8 ;  /* 0x000009b8ff007424 */ /* 0x000fe200078e00ff */
[----:B------:R-:W-:Y:S01]  /*22ef0*/  ISETP.GT.AND P3, PT, R217, 0x1, PT ;  /* 0x00000001d900780c */ /* 0x000fe20003f64270 */
[----:B------:R-:W0:Y:S01]  /*22f00*/  LDC.64 R2, c[0x0][0xba8] ;  /* 0x0002ea00ff027b82 */ /* 0x000e220000000a00 */
[----:B------:R-:W-:Y:S01]  /*22f10*/  ISETP.NE.AND P0, PT, R29, 0x1, PT ;  /* 0x000000011d00780c */ /* 0x000fe20003f05270 */
[----:B------:R-:W-:Y:S01]  /*22f20*/  IMAD.MOV.U32 R21, RZ, RZ, R27 ;  /* 0x000000ffff157224 */ /* 0x000fe200078e001b */
[----:B------:R-:W-:-:S05]  /*22f30*/  SEL R26, R0, 0x978, P3 ;  /* 0x00000978001a7807 */ /* 0x000fca0001800000 */
[----:B------:R-:W1:Y:S08]  /*22f40*/  LDC.64 R10, c[0x0][R26+0x220] ;  /* 0x000088001a0a7b82 */ /* 0x000e700000000a00 */
[----:B------:R-:W3:Y:S08]  /*22f50*/  LDC.64 R12, c[0x0][R26+0x218] ;  /* 0x000086001a0c7b82 */ /* 0x000ef00000000a00 */
[----:B------:R-:W4:Y:S08]  /*22f60*/  LDC.64 R6, c[0x0][R26+0x228] ;  /* 0x00008a001a067b82 */ /* 0x000f300000000a00 */
[----:B------:R-:W5:Y:S08]  /*22f70*/  LDC.64 R4, c[0x0][R26+0x210] ;  /* 0x000084001a047b82 */ /* 0x000f700000000a00 */
[----:B------:R-:W2:Y:S08]  /*22f80*/  @P0 LDC R0, c[0x0][0xbec] ;  /* 0x0002fb00ff000b82 */ /* 0x000eb00000000800 */
[----:B------:R-:W4:Y:S01]  /*22f90*/  @P0 LDC R33, c[0x0][0xbf0] ;  /* 0x0002fc00ff210b82 */ /* 0x000f220000000800 */
[----:B-1----:R-:W-:-:S07]  /*22fa0*/  IMAD R11, R11, R25, RZ ;  /* 0x000000190b0b7224 */ /* 0x002fce00078e02ff */
[----:B0-----:R-:W0:Y:S01]  /*22fb0*/  @!P3 LDC R2, c[0x0][0xb50] ;  /* 0x0002d400ff02bb82 */ /* 0x001e220000000800 */
[----:B------:R-:W-:-:S04]  /*22fc0*/  IMAD.WIDE.U32 R8, R10, R25, RZ ;  /* 0x000000190a087225 */ /* 0x000fc800078e00ff */
[----:B------:R-:W-:Y:S02]  /*22fd0*/  IMAD R11, R10, R24, R11 ;  /* 0x000000180a0b7224 */ /* 0x000fe400078e020b */
[----:B--2---:R-:W-:Y:S01]  /*22fe0*/  @P0 IMAD.HI.U32 R0, R27, R0, RZ ;  /* 0x000000001b000227 */ /* 0x004fe200078e00ff */
[----:B------:R-:W1:Y:S03]  /*22ff0*/  @!P3 LDC R3, c[0x0][0xb54] ;  /* 0x0002d500ff03bb82 */ /* 0x000e660000000800 */
[-C--:B---3--:R-:W-:Y:S02]  /*23000*/  IMAD R31, R13, R211.reuse, RZ ;  /* 0x000000d30d1f7224 */ /* 0x088fe400078e02ff */
[----:B------:R-:W-:Y:S01]  /*23010*/  IMAD.WIDE.U32 R12, R12, R211, RZ ;  /* 0x000000d30c0c7225 */ /* 0x000fe200078e00ff */
[----:B----4-:R-:W-:Y:S02]  /*23020*/  @P0 SHF.R.U32.HI R21, RZ, R33, R0 ;  /* 0x00000021ff150219 */ /* 0x010fe40000011600 */
[----:B------:R-:W-:Y:S01]  /*23030*/  SEL R33, R222, RZ, P3 ;  /* 0x000000ffde217207 */ /* 0x000fe20001800000 */
[----:B------:R-:W-:Y:S01]  /*23040*/  IMAD.IADD R13, R31, 0x1, R13 ;  /* 0x000000011f0d7824 */ /* 0x000fe200078e020d */
[----:B------:R-:W-:Y:S01]  /*23050*/  IADD3 R12, P0, P1, R8, R12, R15 ;  /* 0x0000000c080c7210 */ /* 0x000fe2000791e00f */
[----:B------:R-:W-:-:S02]  /*23060*/  IMAD.MOV R0, RZ, RZ, -R21 ;  /* 0x000000ffff007224 */ /* 0x000fc400078e0a15 */
[----:B------:R-:W-:Y:S02]  /*23070*/  IMAD.IADD R11, R9, 0x1, R11 ;  /* 0x00000001090b7824 */ /* 0x000fe400078e020b */
[-C--:B------:R-:W-:Y:S02]  /*23080*/  IMAD R31, R7, R33.reuse, RZ ;  /* 0x00000021071f7224 */ /* 0x080fe400078e02ff */
[----:B------:R-:W-:-:S04]  /*23090*/  IMAD.WIDE.U32 R6, R6, R33, RZ ;  /* 0x0000002106067225 */ /* 0x000fc800078e00ff */
[----:B------:R-:W-:Y:S01]  /*230a0*/  IMAD R9, R29, R0, R27 ;  /* 0x000000001d097224 */ /* 0x000fe200078e021b */
[----:B------:R-:W-:Y:S01]  /*230b0*/  IADD3.X R0, R11, R13, R14, P0, P1 ;  /* 0x0000000d0b007210 */ /* 0x000fe200007e240e */
[----:B------:R-:W-:Y:S01]  /*230c0*/  IMAD.IADD R7, R31, 0x1, R7 ;  /* 0x000000011f077824 */ /* 0x000fe200078e0207 */
[----:B------:R-:W-:Y:S02]  /*230d0*/  IADD3 R6, P0, P1, R21, R12, R6 ;  /* 0x0000000c15067210 */ /* 0x000fe4000791e006 */
[----:B------:R-:W-:Y:S02]  /*230e0*/  SHF.R.S32.HI R21, RZ, 0x1f, R21 ;  /* 0x0000001fff157819 */ /* 0x000fe40000011415 */
[----:B------:R-:W-:Y:S02]  /*230f0*/  SHF.R.S32.HI R11, RZ, 0x1f, R9 ;  /* 0x0000001fff0b7819 */ /* 0x000fe40000011409 */
[----:B------:R-:W-:Y:S01]  /*23100*/  IADD3.X R7, R21, R0, R7, P0, P1 ;  /* 0x0000000015077210 */ /* 0x000fe200007e2407 */
[----:B-----5:R-:W-:-:S04]  /*23110*/  IMAD R0, R5, R9, RZ ;  /* 0x0000000905007224 */ /* 0x020fc800078e02ff */
[C---:B------:R-:W-:Y:S02]  /*23120*/  IMAD R11, R4.reuse, R11, R0 ;  /* 0x0000000b040b7224 */ /* 0x040fe400078e0200 */
[----:B------:R-:W-:-:S04]  /*23130*/  IMAD.WIDE.U32 R4, R4, R9, R6 ;  /* 0x0000000904047225 */ /* 0x000fc800078e0006 */
[----:B------:R-:W-:Y:S01]  /*23140*/  IMAD.IADD R0, R5, 0x1, R11 ;  /* 0x0000000105007824 */ /* 0x000fe200078e020b */
[----:B0-----:R-:W-:Y:S01]  /*23150*/  LEA R2, P0, R4, R2, 0x2 ;  /* 0x0000000204027211 */ /* 0x001fe200078010ff */
[----:B------:R-:W-:-:S03]  /*23160*/  IMAD.MOV.U32 R5, RZ, RZ, -0x800000 ;  /* 0xff800000ff057424 */ /* 0x000fc600078e00ff */
[----:B-1----:R-:W-:-:S05]  /*23170*/  LEA.HI.X R3, R4, R3, R0, 0x2, P0 ;  /* 0x0000000304037211 */ /* 0x002fca00000f1400 */
[----:B------:R0:W-:Y:S04]  /*23180*/  STG.E desc[UR46][R2.64], R5 ;  /* 0x0000000502007986 */ /* 0x0001e8000c10192e */
.L_x_1643:
[----:B------:R-:W-:Y:S05]  /*23190*/  BSYNC B1 ;  /* 0x0000000000017941 */ /* 0x000fea0003800000 */
.L_x_1642:
[----:B------:R-:W-:Y:S05]  /*231a0*/  @P2 BRA `(.L_x_1636) ;  /* 0x00000008004c2947 */ /* 0x000fea0003800000 */
[----:B------:R-:W1:Y:S01]  /*231b0*/  LDC R9, c[0x0][0xbe8] ;  /* 0x0002fa00ff097b82 */ /* 0x000e620000000800 */
[----:B------:R-:W-:Y:S01]  /*231c0*/  VIADD R4, R28, 0xffffff80 ;  /* 0xffffff801c047836 */ /* 0x000fe20000000000 */
[----:B------:R-:W-:Y:S02]  /*231d0*/  ULDC.64 UR4, c[0x0][0xaa0] ;  /* 0x0002a80000047ab9 */ /* 0x000fe40000000a00 */
[----:B------:R-:W-:Y:S02]  /*231e0*/  IMAD R0, R14, UR4, RZ ;  /* 0x000000040e007c24 */ /* 0x000fe4000f8e02ff */
[----:B------:R-:W-:Y:S01]  /*231f0*/  SHF.R.S32.HI R11, RZ, 0x1f, R4 ;  /* 0x0000001fff0b7819 */ /* 0x000fe20000011404 */
[----:B0-----:R-:W-:-:S04]  /*23200*/  IMAD.WIDE.U32 R2, R15, UR4, RZ ;  /* 0x000000040f027c25 */ /* 0x001fc8000f8e00ff */
[----:B------:R-:W-:Y:S01]  /*23210*/  IMAD R5, R15, UR5, R0 ;  /* 0x000000050f057c24 */ /* 0x000fe2000f8e0200 */
[----:B------:R-:W-:Y:S01]  /*23220*/  LEA.HI R0, R11, R4, RZ, 0x3 ;  /* 0x000000040b007211 */ /* 0x000fe200078f18ff */
[----:B------:R-:W-:Y:S02]  /*23230*/  ULDC.64 UR4, c[0x0][0xae8] ;  /* 0x0002ba0000047ab9 */ /* 0x000fe40000000a00 */
[----:B------:R-:W-:Y:S01]  /*23240*/  IMAD.IADD R3, R3, 0x1, R5 ;  /* 0x0000000103037824 */ /* 0x000fe200078e0205 */
[----:B------:R-:W-:Y:S01]  /*23250*/  LOP3.LUT R13, R0, 0xfffffff8, RZ, 0xc0, !PT ;  /* 0xfffffff8000d7812 */ /* 0x000fe200078ec0ff */
[----:B------:R-:W-:-:S04]  /*23260*/  IMAD.WIDE.U32 R2, R211, UR4, R2 ;  /* 0x00000004d3027c25 */ /* 0x000fc8000f8e0002 */
[----:B------:R-:W-:Y:S01]  /*23270*/  IMAD.IADD R0, R4, 0x1, -R13 ;  /* 0x0000000104007824 */ /* 0x000fe200078e0a0d */
[----:B-1----:R-:W-:Y:S01]  /*23280*/  ISETP.NE.AND P0, PT, R9, 0x1, PT ;  /* 0x000000010900780c */ /* 0x002fe20003f05270 */
[----:B------:R-:W-:Y:S01]  /*23290*/  IMAD R3, R211, UR5, R3 ;  /* 0x00000005d3037c24 */ /* 0x000fe2000f8e0203 */
[----:B------:R-:W-:Y:S01]  /*232a0*/  ULDC.64 UR4, c[0x0][0xaf0] ;  /* 0x0002bc0000047ab9 */ /* 0x000fe20000000a00 */
[----:B------:R-:W-:Y:S02]  /*232b0*/  IMAD R0, R0, 0x20, R17 ;  /* 0x0000002000007824 */ /* 0x000fe400078e0211 */
[----:B------:R-:W-:Y:S02]  /*232c0*/  IMAD R4, R24, UR4, RZ ;  /* 0x0000000418047c24 */ /* 0x000fe4000f8e02ff */
[----:B------:R-:W-:Y:S02]  /*232d0*/  IMAD.IADD R6, R199, 0x1, R0 ;  /* 0x00000001c7067824 */ /* 0x000fe400078e0200 */
[----:B------:R-:W-:-:S04]  /*232e0*/  IMAD.WIDE.U32 R2, R25, UR4, R2 ;  /* 0x0000000419027c25 */ /* 0x000fc8000f8e0002 */
[----:B------:R-:W0:Y:S01]  /*232f0*/  @P0 LDC R7, c[0x0][0xbec] ;  /* 0x0002fb00ff070b82 */ /* 0x000e220000000800 */
[----:B------:R-:W-:Y:S02]  /*23300*/  IMAD.MOV.U32 R5, RZ, RZ, R6 ;  /* 0x000000ffff057224 */ /* 0x000fe400078e0006 */
[----:B------:R-:W-:-:S05]  /*23310*/  IMAD.IADD R199, R17, 0x1, R199 ;  /* 0x0000000111c77824 */ /* 0x000fca00078e02c7 */
[----:B------:R-:W1:Y:S01]  /*23320*/  @P0 LDC R11, c[0x0][0xbf0] ;  /* 0x0002fc00ff0b0b82 */ /* 0x000e620000000800 */
[----:B0-----:R-:W-:-:S04]  /*23330*/  @P0 IMAD.HI.U32 R0, R6, R7, RZ ;  /* 0x0000000706000227 */ /* 0x001fc800078e00ff */
[----:B------:R-:W-:Y:S01]  /*23340*/  IMAD R7, R25, UR5, R4 ;  /* 0x0000000519077c24 */ /* 0x000fe2000f8e0204 */
[----:B------:R-:W-:Y:S01]  /*23350*/  ULDC.64 UR4, c[0x0][0xae0] ;  /* 0x0002b80000047ab9 */ /* 0x000fe20000000a00 */
[----:B-1----:R-:W-:Y:S02]  /*23360*/  @P0 SHF.R.U32.HI R5, RZ, R11, R0 ;  /* 0x0000000bff050219 */ /* 0x002fe40000011600 */
[----:B------:R-:W-:Y:S02]  /*23370*/  IMAD.IADD R3, R3, 0x1, R7 ;  /* 0x0000000103037824 */ /* 0x000fe400078e0207 */
[--C-:B------:R-:W-:Y:S01]  /*23380*/  SHF.R.S32.HI R0, RZ, 0x1f, R5.reuse ;  /* 0x0000001fff007819 */ /* 0x100fe20000011405 */
[----:B------:R-:W-:Y:S02]  /*23390*/  IMAD.MOV R7, RZ, RZ, -R5 ;  /* 0x000000ffff077224 */ /* 0x000fe400078e0a05 */
[----:B------:R-:W-:-:S04]  /*233a0*/  IMAD.WIDE.U32 R2, R5, UR4, R2 ;  /* 0x0000000405027c25 */ /* 0x000fc8000f8e0002 */
[----:B------:R-:W-:Y:S02]  /*233b0*/  IMAD R0, R0, UR4, RZ ;  /* 0x0000000400007c24 */ /* 0x000fe4000f8e02ff */
[----:B------:R-:W-:Y:S02]  /*233c0*/  IMAD R7, R9, R7, R6 ;  /* 0x0000000709077224 */ /* 0x000fe400078e0206 */
[----:B------:R-:W-:Y:S01]  /*233d0*/  IMAD R5, R5, UR5, R0 ;  /* 0x0000000505057c24 */ /* 0x000fe2000f8e0200 */
[----:B------:R-:W-:Y:S02]  /*233e0*/  ULDC.64 UR4, c[0x0][0xad8] ;  /* 0x0002b60000047ab9 */ /* 0x000fe40000000a00 */
[----:B------:R-:W-:Y:S02]  /*233f0*/  SHF.R.S32.HI R0, RZ, 0x1f, R7 ;  /* 0x0000001fff007819 */ /* 0x000fe40000011407 */
[----:B------:R-:W-:-:S03]  /*23400*/  IADD3 R3, R3, R5, RZ ;  /* 0x0000000503037210 */ /* 0x000fc60007ffe0ff */
[----:B------:R-:W-:Y:S02]  /*23410*/  IMAD R0, R0, UR4, RZ ;  /* 0x0000000400007c24 */ /* 0x000fe4000f8e02ff */
[----:B------:R-:W-:-:S04]  /*23420*/  IMAD.WIDE.U32 R2, R7, UR4, R2 ;  /* 0x0000000407027c25 */ /* 0x000fc8000f8e0002 */
        /* <DEDUP_REMOVED lines=8> */
[----:B------:R0:W3:Y:S02]  /*234b0*/  SHFL.IDX PT, R14, R0, RZ, 0x181f ;  /* 0x00181fff000e7589 */ /* 0x0000e400000e0000 */
.L_x_2015:
[----:B------:R-:W-:Y:S01]  /*234c0*/  IMAD R9, R20, R9, RZ ;  /* 0x0000000914097224 */ /* 0x000fe200078e02ff */
        /* <DEDUP_REMOVED lines=8> */
[-C--:B---3--:R-:W-:Y:S02]  /*23550*/  @!P3 LEA R4, P5, R18, R14.reuse, 0x1 ;  /* 0x0000000e1204b211 */ /* 0x088fe400078a08ff */
[-C--:B------:R-:W-:Y:S02]  /*23560*/  @!P2 LEA R6, P4, R194, R14.reuse, 0x1 ;  /* 0x0000000ec206a211 */ /* 0x080fe400078808ff */
[-C--:B-1----:R-:W-:Y:S02]  /*23570*/  @!P3 LEA.HI.X R5, R18, R3.reuse, R19, 0x1, P5 ;  /* 0x000000031205b211 */ /* 0x082fe400028f0c13 */
[-C--:B------:R-:W-:Y:S02]  /*23580*/  @!P1 LEA R10, P5, R208, R14.reuse, 0x1 ;  /* 0x0000000ed00a9211 */ /* 0x080fe400078a08ff */
        /* <DEDUP_REMOVED lines=8> */
.L_x_1646:
[----:B------:R-:W-:Y:S05]  /*23610*/  BSYNC B1 ;  /* 0x0000000000017941 */ /* 0x000fea0003800000 */
.L_x_1645:
[----:B------:R-:W-:-:S03]  /*23620*/  UMOV UR4, 0xffffffff ;  /* 0xffffffff00047882 */ /* 0x000fc60000000000 */
[----:B------:R-:W-:Y:S05]  /*23630*/  BRA.DIV UR4, `(.L_x_1647) ;  /* 0x000000de04d07947 */ /* 0x000fea000b800000 */
[----:B-1----:R1:W0:Y:S04]  /*23640*/  SHFL.IDX PT, R3, R2, 0x1, 0x181f ;  /* 0x00381f0002037f89 */ /* 0x00222800000e0000 */
[----:B---34-:R1:W3:Y:S02]  /*23650*/  SHFL.IDX PT, R14, R0, 0x1, 0x181f ;  /* 0x00381f00000e7f89 */ /* 0x0182e400000e0000 */
.L_x_2019:
        /* <DEDUP_REMOVED lines=11> */
[-C--:B0-----:R-:W-:Y:S02]  /*23710*/  @!P3 LEA.HI.X R5, R18, R3.reuse, R19, 0x1, P5 ;  /* 0x000000031205b211 */ /* 0x081fe400028f0c13 */
        /* <DEDUP_REMOVED lines=9> */
.L_x_1649:
[----:B------:R-:W-:Y:S05]  /*237b0*/  BSYNC B1 ;  /* 0x0000000000017941 */ /* 0x000fea0003800000 */
.L_x_1648:
[----:B------:R-:W-:-:S03]  /*237c0*/  UMOV UR4, 0xffffffff ;  /* 0xffffffff00047882 */ /* 0x000fc60000000000 */
[----:B------:R-:W-:Y:S05]  /*237d0*/  BRA.DIV UR4, `(.L_x_1650) ;  /* 0x000000de04b07947 */ /* 0x000fea000b800000 */
[----:B0-----:R0:W0:Y:S04]  /*237e0*/  SHFL.IDX PT, R3, R2, 0x2, 0x181f ;  /* 0x00581f0002037f89 */ /* 0x00102800000e0000 */
[----:B---34-:R3:W4:Y:S02]  /*237f0*/  SHFL.IDX PT, R14, R0, 0x2, 0x181f ;  /* 0x00581f00000e7f89 */ /* 0x01872400000e0000 */
.L_x_2023:
        /* <DEDUP_REMOVED lines=21> */
.L_x_1652:
[----:B------:R-:W-:Y:S05]  /*23950*/  BSYNC B1 ;  /* 0x0000000000017941 */ /* 0x000fea0003800000 */
.L_x_1651:
[----:B------:R-:W-:-:S03]  /*23960*/  UMOV UR4, 0xffffffff ;  /* 0xffffffff00047882 */ /* 0x000fc60000000000 */
[----:B------:R-:W-:Y:S05]  /*23970*/  BRA.DIV UR4, `(.L_x_1653) ;  /* 0x000000de04907947 */ /* 0x000fea000b800000 */
[----:B0-----:R0:W0:Y:S04]  /*23980*/  SHFL.IDX PT, R3, R2, 0x3, 0x181f ;  /* 0x00781f0002037f89 */ /* 0x00102800000e0000 */
[----:B----4-:R4:W0:Y:S02]  /*23990*/  SHFL.IDX PT, R14, R0, 0x3, 0x181f ;  /* 0x00781f00000e7f89 */ /* 0x01082400000e0000 */
.L_x_2027:
[----:B-1-34-:R-:W-:-:S05]  /*239a0*/  VIADD R0, R199, 0x60 ;  /* 0x00000060c7007836 */ /* 0x01afca0000000000 */
        /* <DEDUP_REMOVED lines=9> */
[-C--:B------:R-:W-:Y:S02]  /*23a40*/  @!P3 LEA.HI.X R5, R18, R3.reuse, R19, 0x1, P5 ;  /* 0x000000031205b211 */ /* 0x080fe400028f0c13 */
        /* <DEDUP_REMOVED lines=9> */
.L_x_1636:
[----:B------:R-:W-:Y:S05]  /*23ae0*/  BSYNC B0 ;  /* 0x0000000000007941 */ /* 0x000fea0003800000 */
.L_x_1621:
[----:B------:R-:W-:Y:S02]  /*23af0*/  ULDC UR4, c[0x0][0xc3c] ;  /* 0x00030f0000047ab9 */ /* 0x000fe40000000800 */
[----:B--2---:R-:W-:-:S13]  /*23b00*/  ISETP.GE.AND P0, PT, R207, UR4, PT ;  /* 0x00000004cf007c0c */ /* 0x004fda000bf06270 */
[----:B------:R-:W-:Y:S05]  /*23b10*/  @!P0 BRA `(.L_x_1654) ;  /* 0xfffffdd800b88947 */ /* 0x000fea000383ffff */
[----:B------:R-:W-:Y:S05]  /*23b20*/  BRA `(.L_x_1412) ;  /* 0x0000008000807947 */ /* 0x000fea0003800000 */
.L_x_1410:
        /* <DEDUP_REMOVED lines=20> */
.L_x_1655:
[----:B------:R-:W1:Y:S01]  /*23c70*/  S2R R0, SR_TID.X ;  /* 0x0000000000007919 */ /* 0x000e620000002100 */
[----:B------:R-:W-:Y:S01]  /*23c80*/  ULDC UR4, c[0x0][0xc3c] ;  /* 0x00030f0000047ab9 */ /* 0x000fe20000000800 */
        /* <DEDUP_REMOVED lines=9> */
[----:B-1----:R-:W-:-:S04]  /*23d20*/  @!P1 IMAD.WIDE.U32 R2, R0, 0x4, R4 ;  /* 0x0000000400029825 */ /* 0x002fc800078e0004 */
[----:B------:R-:W-:-:S06]  /*23d30*/  IMAD.MOV.U32 R5, RZ, RZ, RZ ;  /* 0x000000ffff057224 */ /* 0x000fcc00078e00ff */
        /* <DEDUP_REMOVED lines=25> */
[----:B------:R-:W-:Y:S01]  /*23ed0*/  IMAD.MOV.U32 R4, RZ, RZ, R7 ;  /* 0x000000ffff047224 */ /* 0x000fe200078e0007 */
[----:B--2---:R-:W-:-:S13]  /*23ee0*/  ISETP.GT.AND P6, PT, R7, UR6, PT ;  /* 0x0000000607007c0c */ /* 0x004fda000bfc4270 */
[----:B------:R-:W-:Y:S05]  /*23ef0*/  @P6 BRA `(.L_x_1657) ;  /* 0x0000000000a86947 */ /* 0x000fea0003800000 */
[----:B------:R-:W-:Y:S01]  /*23f00*/  IMAD.MOV.U32 R7, RZ, RZ, R4 ;  /* 0x000000ffff077224 */ /* 0x000fe200078e0004 */
[----:B------:R-:W-:Y:S01]  /*23f10*/  UMOV UR4, URZ ;  /* 0x0000003f00047c82 */ /* 0x000fe20008000000 */
[----:B------:R-:W-:-:S05]  /*23f20*/  ULDC UR5, c[0x0][0xc38] ;  /* 0x00030e0000057ab9 */ /* 0x000fca0000000800 */
.L_x_1659:
[----:B------:R-:W0:Y:S01]  /*23f30*/  LDC R2, c[0x0][0xc3c] ;  /* 0x00030f00ff027b82 */ /* 0x000e220000000800 */
[----:B------:R-:W-:Y:S01]  /*23f40*/  ULDC UR7, c[0x0][0xc3c] ;  /* 0x00030f0000077ab9 */ /* 0x000fe20000000800 */
[----:B------:R-:W-:Y:S01]  /*23f50*/  UIADD3 UR4, UR4, 0x1f, URZ ;  /* 0x0000001f04047890 */ /* 0x000fe2000fffe03f */
[----:B------:R-:W-:-:S05]  /*23f60*/  IMAD.U32 R3, RZ, RZ, UR7 ;  /* 0x00000007ff037e24 */ /* 0x000fca000f8e00ff */
[----:B------:R1:W-:Y:S01]  /*23f70*/  STL [R1+0xc], R3 ;  /* 0x00000c0301007387 */ /* 0x0003e20000100800 */
[----:B0-----:R-:W-:-:S13]  /*23f80*/  ISETP.LE.AND P6, PT, R2, UR4, PT ;  /* 0x0000000402007c0c */ /* 0x001fda000bfc3270 */
[----:B-1----:R-:W-:Y:S05]  /*23f90*/  @P6 BRA `(.L_x_1658) ;  /* 0x0000000800b06947 */ /* 0x002fea0003800000 */
[----:B------:R-:W-:Y:S02]  /*23fa0*/  VIADD R9, R0, UR4 ;  /* 0x0000000400097c36 */ /* 0x000fe40008000000 */
[----:B------:R-:W-:-:S03]  /*23fb0*/  IMAD.MOV.U32 R6, RZ, RZ, RZ ;  /* 0x000000ffff067224 */ /* 0x000fc600078e00ff */
        /* <DEDUP_REMOVED lines=29> */
[----:B------:R-:W-:-:S07]  /*24190*/  IMAD.MOV.U32 R3, RZ, RZ, R2 ;  /* 0x000000ffff037224 */ /* 0x000fce00078e0002 */
.L_x_1657:
[----:B------:R-:W-:Y:S01]  /*241a0*/  IMAD.IADD R9, R7, 0x1, -R4 ;  /* 0x0000000107097824 */ /* 0x000fe200078e0a04 */
[----:B------:R-:W-:-:S03]  /*241b0*/  MOV R8, RZ ;  /* 0x000000ff00087202 */ /* 0x000fc60000000f00 */
[----:B------:R-:W-:-:S05]  /*241c0*/  IMAD R2, R3, UR5, R9 ;  /* 0x0000000503027c24 */ /* 0x000fca000f8e0209 */
[----:B------:R-:W-:-:S13]  /*241d0*/  ISETP.GT.AND P0, PT, R2, UR6, PT ;  /* 0x0000000602007c0c */ /* 0x000fda000bf04270 */
[----:B------:R-:W-:-:S04]  /*241e0*/  VOTE.ANY R2, PT, !P0 ;  /* 0x0000000000027806 */ /* 0x000fc800040e0100 */
[----:B------:R-:W0:Y:S01]  /*241f0*/  POPC R10, R2 ;  /* 0x00000002000a7309 */ /* 0x000e220000000000 */
[----:B------:R-:W-:Y:S01]  /*24200*/  ISETP.NE.AND P0, PT, R2, RZ, PT ;  /* 0x000000ff0200720c */ /* 0x000fe20003f05270 */
[----:B0-----:R0:W1:Y:S04]  /*24210*/  SHFL.IDX PT, R7, R5, R10, 0x1f ;  /* 0x00001f0a05077589 */ /* 0x00106800000e0000 */
[----:B------:R0:W2:Y:S08]  /*24220*/  SHFL.IDX PT, R4, R6, R10, 0x1f ;  /* 0x00001f0a06047589 */ /* 0x0000b000000e0000 */
[----:B------:R-:W-:Y:S05]  /*24230*/  @!P0 BRA `(.L_x_1660) ;  /* 0x0000000000088947 */ /* 0x000fea0003800000 */
[----:B------:R-:W-:-:S06]  /*24240*/  VIADD R8, R10, 0xffffffff ;  /* 0xffffffff0a087836 */ /* 0x000fcc0000000000 */
[----:B------:R3:W4:Y:S02]  /*24250*/  SHFL.IDX PT, R8, R3, R8, 0x1f ;  /* 0x00001f0803087589 */ /* 0x00072400000e0000 */
.L_x_1660:
[----:B----4-:R-:W-:Y:S01]  /*24260*/  IMAD R2, R8, UR5, R9 ;  /* 0x0000000508027c24 */ /* 0x010fe2000f8e0209 */
[----:B-1----:R-:W-:Y:S01]  /*24270*/  ISETP.NE.AND P0, PT, R7, 0x1, PT ;  /* 0x000000010700780c */ /* 0x002fe20003f05270 */
[----:B------:R-:W-:-:S03]  /*24280*/  VIADD R12, R10, UR4 ;  /* 0x000000040a0c7c36 */ /* 0x000fc60008000000 */
[----:B------:R1:W-:Y:S01]  /*24290*/  STL [R1], R2 ;  /* 0x0000000201007387 */ /* 0x0003e20000100800 */
[----:B0-----:R-:W-:-:S03]  /*242a0*/  IADD3 R5, -R2, UR6, RZ ;  /* 0x0000000602057c10 */ /* 0x001fc6000fffe1ff */
[----:B------:R1:W-:Y:S05]  /*242b0*/  STL [R1+0xc], R12 ;  /* 0x00000c0c01007387 */ /* 0x0003ea0000100800 */
[----:B------:R-:W-:Y:S05]  /*242c0*/  @!P0 BRA `(.L_x_1661) ;  /* 0x0000000000e08947 */ /* 0x000fea0003800000 */
[-C--:B--2---:R-:W-:Y:S02]  /*242d0*/  IABS R6, R4.reuse ;  /* 0x0000000400067213 */ /* 0x084fe40000000000 */
[----:B------:R-:W-:Y:S02]  /*242e0*/  IABS R8, R7 ;  /* 0x0000000700087213 */ /* 0x000fe40000000000 */
[----:B------:R-:W0:Y:S08]  /*242f0*/  I2F.RP R9, R6 ;  /* 0x0000000600097306 */ /* 0x000e300000209400 */
[----:B------:R-:W2:Y:S08]  /*24300*/  I2F.RP R10, R8 ;  /* 0x00000008000a7306 */ /* 0x000eb00000209400 */
[----:B0-----:R-:W1:Y:S08]  /*24310*/  MUFU.RCP R9, R9 ;  /* 0x0000000900097308 */ /* 0x001e700000001000 */
[----:B--2---:R-:W-:Y:S01]  /*24320*/  MUFU.RCP R10, R10 ;  /* 0x0000000a000a7308 */ /* 0x004fe20000001000 */
[----:B-1----:R-:W-:Y:S01]  /*24330*/  VIADD R2, R9, 0xffffffe ;  /* 0x0ffffffe09027836 */ /* 0x002fe20000000000 */
[----:B------:R-:W-:-:S06]  /*24340*/  IABS R9, R4 ;  /* 0x0000000400097213 */ /* 0x000fcc0000000000 */
[----:B---3--:R0:W1:Y:S02]  /*24350*/  F2I.FTZ.U32.TRUNC.NTZ R3, R2 ;  /* 0x0000000200037305 */ /* 0x008064000021f000 */
[----:B0-----:R-:W-:Y:S02]  /*24360*/  IMAD.MOV.U32 R2, RZ, RZ, RZ ;  /* 0x000000ffff027224 */ /* 0x001fe400078e00ff */
[----:B-1----:R-:W-:-:S04]  /*24370*/  IMAD.MOV R11, RZ, RZ, -R3 ;  /* 0x000000ffff0b7224 */ /* 0x002fc800078e0a03 */
[----:B------:R-:W-:-:S04]  /*24380*/  IMAD R11, R11, R6, RZ ;  /* 0x000000060b0b7224 */ /* 0x000fc800078e02ff */
[----:B------:R-:W-:Y:S01]  /*24390*/  IMAD.HI.U32 R3, R3, R11, R2 ;  /* 0x0000000b03037227 */ /* 0x000fe200078e0002 */
[----:B------:R-:W-:-:S03]  /*243a0*/  IABS R2, R5 ;  /* 0x0000000500027213 */ /* 0x000fc60000000000 */
[----:B------:R-:W-:Y:S02]  /*243b0*/  IMAD.MOV R11, RZ, RZ, -R9 ;  /* 0x000000ffff0b7224 */ /* 0x000fe400078e0a09 */
[----:B------:R-:W-:-:S04]  /*243c0*/  IMAD.HI.U32 R9, R3, R2, RZ ;  /* 0x0000000203097227 */ /* 0x000fc800078e00ff */
[----:B------:R-:W-:Y:S02]  /*243d0*/  IMAD R11, R9, R11, R2 ;  /* 0x0000000b090b7224 */ /* 0x000fe400078e0202 */
[----:B------:R-:W-:Y:S02]  /*243e0*/  VIADD R3, R10, 0xffffffe ;  /* 0x0ffffffe0a037836 */ /* 0x000fe40000000000 */
[----:B------:R-:W-:Y:S01]  /*243f0*/  IMAD.MOV.U32 R2, RZ, RZ, RZ ;  /* 0x000000ffff027224 */ /* 0x000fe200078e00ff */
[----:B------:R-:W-:-:S03]  /*24400*/  ISETP.GT.U32.AND P1, PT, R6, R11, PT ;  /* 0x0000000b0600720c */ /* 0x000fc60003f24070 */
[----:B------:R-:W0:Y:S10]  /*24410*/  F2I.FTZ.U32.TRUNC.NTZ R3, R3 ;  /* 0x0000000300037305 */ /* 0x000e34000021f000 */
[----:B------:R-:W-:-:S02]  /*24420*/  @!P1 IMAD.IADD R11, R11, 0x1, -R6 ;  /* 0x000000010b0b9824 */ /* 0x000fc400078e0a06 */
[----:B------:R-:W-:Y:S01]  /*24430*/  @!P1 VIADD R9, R9, 0x1 ;  /* 0x0000000109099836 */ /* 0x000fe20000000000 */
[----:B------:R-:W-:Y:S02]  /*24440*/  ISETP.NE.AND P1, PT, R4, RZ, PT ;  /* 0x000000ff0400720c */ /* 0x000fe40003f25270 */
[----:B------:R-:W-:Y:S01]  /*24450*/  ISETP.GE.U32.AND P0, PT, R11, R6, PT ;  /* 0x000000060b00720c */ /* 0x000fe20003f06070 */
[----:B0-----:R-:W-:-:S04]  /*24460*/  IMAD.MOV R11, RZ, RZ, -R3 ;  /* 0x000000ffff0b7224 */ /* 0x001fc800078e0a03 */
[----:B------:R-:W-:-:S04]  /*24470*/  IMAD R11, R11, R8, RZ ;  /* 0x000000080b0b7224 */ /* 0x000fc800078e02ff */
[----:B------:R-:W-:Y:S01]  /*24480*/  IMAD.HI.U32 R6, R3, R11, R2 ;  /* 0x0000000b03067227 */ /* 0x000fe200078e0002 */
[----:B------:R-:W-:-:S03]  /*24490*/  LOP3.LUT R2, R5, R4, RZ, 0x3c, !PT ;  /* 0x0000000405027212 */ /* 0x000fc600078e3cff */
[----:B------:R-:W-:Y:S01]  /*244a0*/  @P0 VIADD R9, R9, 0x1 ;  /* 0x0000000109090836 */ /* 0x000fe20000000000 */
[----:B------:R-:W-:Y:S02]  /*244b0*/  ISETP.GE.AND P2, PT, R2, RZ, PT ;  /* 0x000000ff0200720c */ /* 0x000fe40003f46270 */
[----:B------:R-:W-:-:S05]  /*244c0*/  IABS R2, R7 ;  /* 0x0000000700027213 */ /* 0x000fca0000000000 */
[----:B------:R-:W-:-:S06]  /*244d0*/  IMAD.MOV R2, RZ, RZ, -R2 ;  /* 0x000000ffff027224 */ /* 0x000fcc00078e0a02 */
[----:B------:R-:W-:Y:S01]  /*244e0*/  @!P2 IMAD.MOV R9, RZ, RZ, -R9 ;  /* 0x000000ffff09a224 */ /* 0x000fe200078e0a09 */
[----:B------:R-:W-:-:S04]  /*244f0*/  @!P1 LOP3.LUT R9, RZ, R4, RZ, 0x33, !PT ;  /* 0x00000004ff099212 */ /* 0x000fc800078e33ff */
[----:B------:R-:W-:-:S05]  /*24500*/  IABS R3, R9 ;  /* 0x0000000900037213 */ /* 0x000fca0000000000 */
        /* <DEDUP_REMOVED lines=20> */
.L_x_1661:
[----:B-1-3--:R-:W0:Y:S02]  /*24650*/  LDC.64 R2, c[0x0][0xc90] ;  /* 0x00032400ff027b82 */ /* 0x00ae240000000a00 */
[----:B0-----:R-:W-:-:S05]  /*24660*/  IMAD.WIDE R2, R12, 0x4, R2 ;  /* 0x000000040c027825 */ /* 0x001fca00078e0202 */
        /* <DEDUP_REMOVED lines=15> */
[----:B------:R-:W-:-:S05]  /*24760*/  IMAD R3, R2, R3, R11 ;  /* 0x0000000302037224 */ /* 0x000fca00078e020b */
[----:B------:R-:W-:-:S13]  /*24770*/  ISETP.GT.U32.AND P1, PT, R8, R3, PT ;  /* 0x000000030800720c */ /* 0x000fda0003f24070 */
[-C--:B------:R-:W-:Y:S01]  /*24780*/  @!P1 IADD3 R3, R3, -R8.reuse, RZ ;  /* 0x8000000803039210 */ /* 0x080fe20007ffe0ff */
        /* <DEDUP_REMOVED lines=12> */
[----:B------:R-:W-:-:S04]  /*24850*/  VIADDMNMX R7, R10, UR5, R7, PT ;  /* 0x000000050a077c46 */ /* 0x000fc8000b800107 */
        /* <DEDUP_REMOVED lines=28> */
.L_x_1662:
[----:B01----:R-:W-:-:S05]  /*24a20*/  LOP3.LUT R3, RZ, R2, RZ, 0x33, !PT ;  /* 0x00000002ff037212 */ /* 0x003fca00078e33ff */
[----:B------:R-:W-:-:S05]  /*24a30*/  IMAD.IADD R2, R4, 0x1, R3 ;  /* 0x0000000104027824 */ /* 0x000fca00078e0203 */
[----:B------:R1:W-:Y:S01]  /*24a40*/  STL [R1+0x4], R2 ;  /* 0x0000040201007387 */ /* 0x0003e20000100800 */
[----:B------:R-:W-:Y:S05]  /*24a50*/  BRA `(.L_x_1663) ;  /* 0x0000000000107947 */ /* 0x000fea0003800000 */
.L_x_1658:
[----:B------:R-:W-:Y:S01]  /*24a60*/  IMAD.U32 R2, RZ, RZ, UR6 ;  /* 0x00000006ff027e24 */ /* 0x000fe2000f8e00ff */
[----:B------:R0:W-:Y:S04]  /*24a70*/  STL [R1+0x4], RZ ;  /* 0x000004ff01007387 */ /* 0x0001e80000100800 */
[----:B------:R0:W-:Y:S04]  /*24a80*/  STL [R1+0x8], RZ ;  /* 0x000008ff01007387 */ /* 0x0001e80000100800 */
[----:B------:R0:W-:Y:S02]  /*24a90*/  STL [R1], R2 ;  /* 0x0000000201007387 */ /* 0x0001e40000100800 */
.L_x_1663:
[----:B------:R-:W2:Y:S04]  /*24aa0*/  LDL R4, [R1] ;  /* 0x0000000001047983 */ /* 0x000ea80000100800 */
[----:B------:R-:W2:Y:S04]  /*24ab0*/  LDL R5, [R1+0x4] ;  /* 0x0000040001057983 */ /* 0x000ea80000100800 */
[----:B------:R-:W2:Y:S04]  /*24ac0*/  LDL R6, [R1+0x8] ;  /* 0x0000080001067983 */ /* 0x000ea80000100800 */
[----:B------:R-:W2:Y:S01]  /*24ad0*/  LDL R7, [R1+0xc] ;  /* 0x00000c0001077983 */ /* 0x000ea20000100800 */
[----:B------:R-:W-:-:S13]  /*24ae0*/  ISETP.NE.AND P0, PT, R0, RZ, PT ;  /* 0x000000ff0000720c */ /* 0x000fda0003f05270 */
[----:B------:R-:W3:Y:S01]  /*24af0*/  @!P0 S2R R3, SR_CgaCtaId ;  /* 0x0000000000038919 */ /* 0x000ee20000008800 */
[----:B------:R-:W-:-:S04]  /*24b00*/  @!P0 MOV R0, 0x400 ;  /* 0x0000040000008802 */ /* 0x000fc80000000f00 */
[----:B---3--:R-:W-:-:S05]  /*24b10*/  @!P0 LEA R0, R3, R0, 0x18 ;  /* 0x0000000003008211 */ /* 0x008fca00078ec0ff */
[----:B--2---:R2:W-:Y:S01]  /*24b20*/  @!P0 STS.128 [R0+0x284d0], R4 ;  /* 0x0284d00400008388 */ /* 0x0045e20000000c00 */
[----:B------:R-:W-:Y:S06]  /*24b30*/  BAR.ARV 0x5, 0x180 ;  /* 0x0146000000007b1d */ /* 0x000fec0000002000 */
.L_x_1656:
        /* <DEDUP_REMOVED lines=8> */
[----:B------:R-:W0:Y:S01]  /*24bc0*/  S2R R8, SR_TID.X ;  /* 0x0000000000087919 */ /* 0x000e220000002100 */
        /* <DEDUP_REMOVED lines=8> */
[----:B------:R-:W-:Y:S01]  /*24c50*/  MOV R18, UR4 ;  /* 0x0000000400127c02 */ /* 0x000fe20008000f00 */
[C---:B01----:R-:W-:Y:S01]  /*24c60*/  IMAD.SHL.U32 R2, R8.reuse, 0x80, RZ ;  /* 0x0000008008027824 */ /* 0x043fe200078e00ff */
[C---:B------:R-:W-:Y:S01]  /*24c70*/  LOP3.LUT R6, R8.reuse, 0x7f, RZ, 0xc0, !PT ;  /* 0x0000007f08067812 */ /* 0x040fe200078ec0ff */
[C---:B------:R-:W-:Y:S01]  /*24c80*/  IMAD.SHL.U32 R5, R8.reuse, 0x8, RZ ;  /* 0x0000000808057824 */ /* 0x040fe200078e00ff */
[----:B------:R-:W-:-:S03]  /*24c90*/  LOP3.LUT P0, RZ, R8, 0x4, RZ, 0xc0, !PT ;  /* 0x0000000408ff7812 */ /* 0x000fc6000780c0ff */
[----:B---3--:R-:W-:-:S05]  /*24ca0*/  IMAD.SHL.U32 R0, R6, 0x20, RZ ;  /* 0x0000002006007824 */ /* 0x008fca00078e00ff */
[----:B------:R-:W-:Y:S01]  /*24cb0*/  LOP3.LUT R3, R0, 0xc00, RZ, 0xc0, !PT ;  /* 0x00000c0000037812 */ /* 0x000fe200078ec0ff */
[----:B------:R-:W-:-:S05]  /*24cc0*/  IMAD.SHL.U32 R0, R8, 0x40, RZ ;  /* 0x0000004008007824 */ /* 0x000fca00078e00ff */
[--C-:B------:R-:W-:Y:S02]  /*24cd0*/  LOP3.LUT R3, R3, 0x40, R0.reuse, 0xf8, !PT ;  /* 0x0000004003037812 */ /* 0x100fe400078ef800 */
[----:B------:R-:W-:Y:S02]  /*24ce0*/  LOP3.LUT R4, R0, 0x180, RZ, 0xc0, !PT ;  /* 0x0000018000047812 */ /* 0x000fe400078ec0ff */
[----:B------:R-:W-:Y:S02]  /*24cf0*/  LOP3.LUT R7, R3, 0x200, R0, 0xf8, !PT ;  /* 0x0000020003077812 */ /* 0x000fe400078ef800 */
[--C-:B------:R-:W-:Y:S02]  /*24d00*/  SHF.R.U32.HI R3, RZ, 0x1, R8.reuse ;  /* 0x00000001ff037819 */ /* 0x100fe40000011608 */
[----:B------:R-:W-:Y:S02]  /*24d10*/  LOP3.LUT R0, R2, 0x380, RZ, 0xc0, !PT ;  /* 0x0000038002007812 */ /* 0x000fe400078ec0ff */
[----:B------:R-:W-:-:S02]  /*24d20*/  LOP3.LUT R4, R4, 0x10, R8, 0xf8, !PT ;  /* 0x0000001004047812 */ /* 0x000fc400078ef808 */
[----:B------:R-:W-:Y:S01]  /*24d30*/  LOP3.LUT R3, R0, 0x30, R3, 0xf8, !PT ;  /* 0x0000003000037812 */ /* 0x000fe200078ef803 */
[----:B------:R-:W-:Y:S01]  /*24d40*/  IMAD.SHL.U32 R0, R8, 0x10, RZ ;  /* 0x0000001008007824 */ /* 0x000fe200078e00ff */
[----:B------:R-:W-:-:S04]  /*24d50*/  LOP3.LUT R4, R4, 0x30, R5, 0x78, !PT ;  /* 0x0000003004047812 */ /* 0x000fc800078e7805 */
[----:B------:R-:W-:Y:S02]  /*24d60*/  LOP3.LUT R3, R3, 0x70, R0, 0x78, !PT ;  /* 0x0000007003037812 */ /* 0x000fe400078e7800 */
[----:B------:R-:W-:Y:S02]  /*24d70*/  LOP3.LUT R5, R7, R4, RZ, 0xfc, !PT ;  /* 0x0000000407057212 */ /* 0x000fe400078efcff */
[----:B------:R-:W-:Y:S01]  /*24d80*/  LOP3.LUT R4, R3, 0xc00, R2, 0xf8, !PT ;  /* 0x00000c0003047812 */ /* 0x000fe200078ef802 */
[----:B------:R-:W-:Y:S01]  /*24d90*/  IMAD.SHL.U32 R3, R8, 0x2, RZ ;  /* 0x0000000208037824 */ /* 0x000fe200078e00ff */
[----:B------:R-:W-:Y:S01]  /*24da0*/  LOP3.LUT R2, R0, 0x3f0, RZ, 0xc0, !PT ;  /* 0x000003f000027812 */ /* 0x000fe200078ec0ff */
[----:B------:R0:W-:Y:S03]  /*24db0*/  STL [R1+0x2c], R5 ;  /* 0x00002c0501007387 */ /* 0x0001e60000100800 */
[----:B------:R-:W-:Y:S01]  /*24dc0*/  LOP3.LUT R3, R2, 0x70, R3, 0x78, !PT ;  /* 0x0000007002037812 */ /* 0x000fe200078e7803 */
[----:B------:R-:W-:Y:S01]  /*24dd0*/  IMAD.SHL.U32 R2, R6, 0x10, RZ ;  /* 0x0000001006027824 */ /* 0x000fe200078e00ff */
[----:B------:R1:W-:Y:S04]  /*24de0*/  STL [R1+0x34], R4 ;  /* 0x0000340401007387 */ /* 0x0003e80000100800 */
[----:B------:R-:W-:Y:S01]  /*24df0*/  LOP3.LUT R3, R3, 0x400, R2, 0xf8, !PT ;  /* 0x0000040003037812 */ /* 0x000fe200078ef802 */
[----:B------:R-:W-:Y:S01]  /*24e00*/  IMAD.MOV.U32 R2, RZ, RZ, 0x40 ;  /* 0x00000040ff027424 */ /* 0x000fe200078e00ff */
[----:B0-----:R-:W-:-:S03]  /*24e10*/  SHF.R.U32.HI R5, RZ, 0x3, R6 ;  /* 0x00000003ff057819 */ /* 0x001fc60000011606 */
[----:B------:R-:W-:Y:S01]  /*24e20*/  IMAD.IADD R3, R18, 0x1, R3 ;  /* 0x0000000112037824 */ /* 0x000fe200078e0203 */
[----:B------:R-:W-:Y:S01]  /*24e30*/  SEL R7, R2, 0xffffffc0, !P0 ;  /* 0xffffffc002077807 */ /* 0x000fe20004000000 */
[----:B-1----:R-:W-:-:S04]  /*24e40*/  IMAD.MOV.U32 R4, RZ, RZ, 0x20 ;  /* 0x00000020ff047424 */ /* 0x002fc800078e00ff */
[----:B------:R-:W-:Y:S01]  /*24e50*/  STL [R1+0x38], R7 ;  /* 0x0000380701007387 */ /* 0x000fe20000100800 */
[----:B------:R-:W-:Y:S02]  /*24e60*/  SEL R2, R4, 0xffffffe0, !P0 ;  /* 0xffffffe004027807 */ /* 0x000fe40004000000 */
[----:B------:R-:W-:-:S03]  /*24e70*/  LOP3.LUT R4, R5, 0x70, R0, 0xf8, !PT ;  /* 0x0000007005047812 */ /* 0x000fc600078ef800 */
[----:B------:R0:W-:Y:S04]  /*24e80*/  STL [R1+0x30], R2 ;  /* 0x0000300201007387 */ /* 0x0001e80000100800 */
[----:B------:R1:W-:Y:S04]  /*24e90*/  STL [R1+0x3c], R3 ;  /* 0x00003c0301007387 */ /* 0x0003e80000100800 */
[----:B------:R-:W-:Y:S01]  /*24ea0*/  STL [R1+0x54], RZ ;  /* 0x000054ff01007387 */ /* 0x000fe20000100800 */
[----:B0-----:R-:W-:Y:S01]  /*24eb0*/  LOP3.LUT R2, R0, 0x70, RZ, 0xc0, !PT ;  /* 0x0000007000027812 */ /* 0x001fe200078ec0ff */
[----:B------:R-:W-:-:S02]  /*24ec0*/  IMAD.MOV.U32 R0, RZ, RZ, 0x1 ;  /* 0x00000001ff007424 */ /* 0x000fc400078e00ff */
[----:B-1----:R-:W-:-:S03]  /*24ed0*/  IMAD.MOV.U32 R3, RZ, RZ, 0x1 ;  /* 0x00000001ff037424 */ /* 0x002fc600078e00ff */
[----:B------:R0:W-:Y:S04]  /*24ee0*/  STL [R1+0x1c], R0 ;  /* 0x00001c0001007387 */ /* 0x0001e80000100800 */
[----:B------:R1:W-:Y:S04]  /*24ef0*/  STL [R1+0x14], RZ ;  /* 0x000014ff01007387 */ /* 0x0003e80000100800 */
[----:B------:R1:W-:Y:S01]  /*24f00*/  STL [R1+0x10], RZ ;  /* 0x000010ff01007387 */ /* 0x0003e20000100800 */
[----:B0-----:R-:W-:-:S03]  /*24f10*/  LOP3.LUT R0, R2, 0x80, RZ, 0xfc, !PT ;  /* 0x0000008002007812 */ /* 0x001fc600078efcff */
[----:B------:R1:W-:Y:S04]  /*24f20*/  STL [R1+0x18], R3 ;  /* 0x0000180301007387 */ /* 0x0003e80000100800 */
.L_x_1794:
[----:B--2---:R-:W2:Y:S01]  /*24f30*/  LDL R14, [R1+0xc] ;  /* 0x00000c00010e7983 */ /* 0x004ea20000100800 */
[----:B------:R-:W-:Y:S05]  /*24f40*/  YIELD ;  /* 0x0000000000007946 */ /* 0x000fea0003800000 */
[----:B------:R-:W-:Y:S01]  /*24f50*/  ULDC.64 UR4, c[0x0][0xa28] ;  /* 0x00028a0000047ab9 */ /* 0x000fe20000000a00 */
[----:B-1----:R-:W-:Y:S02]  /*24f60*/  CS2R R6, SRZ ;  /* 0x0000000000067805 */ /* 0x002fe4000001ff00 */
[----:B------:R-:W-:Y:S01]  /*24f70*/  ISETP.NE.U32.AND P0, PT, RZ, UR4, PT ;  /* 0x00000004ff007c0c */ /* 0x000fe2000bf05070 */
[----:B0-----:R-:W0:Y:S01]  /*24f80*/  LDC.64 R12, c[0x0][0xa00] ;  /* 0x00028000ff0c7b82 */ /* 0x001e220000000a00 */
[----:B------:R-:W-:Y:S01]  /*24f90*/  ULDC.64 UR6, c[0x0][0xa08] ;  /* 0x0002820000067ab9 */ /* 0x000fe20000000a00 */
[----:B------:R-:W-:Y:S01]  /*24fa0*/  ULDC.64 UR8, c[0x0][0xa10] ;  /* 0x0002840000087ab9 */ /* 0x000fe20000000a00 */
[----:B------:R-:W-:Y:S01]  /*24fb0*/  ISETP.NE.AND.EX P0, PT, RZ, UR5, PT, P0 ;  /* 0x00000005ff007c0c */ /* 0x000fe2000bf05300 */
[----:B------:R-:W-:-:S04]  /*24fc0*/  ULDC.64 UR4, c[0x0][0xa18] ;  /* 0x0002860000047ab9 */ /* 0x000fc80000000a00 */
[----:B------:R-:W3:Y:S08]  /*24fd0*/  LDC.64 R4, c[0x0][0xa08] ;  /* 0x00028200ff047b82 */ /* 0x000ef00000000a00 */
[----:B-1----:R-:W2:Y:S02]  /*24fe0*/  @P0 LDC.64 R2, c[0x0][0xa28] ;  /* 0x00028a00ff020b82 */ /* 0x002ea40000000a00 */
[----:B--2---:R-:W-:-:S05]  /*24ff0*/  @P0 IMAD.WIDE R2, R14, 0x4, R2 ;  /* 0x000000040e020825 */ /* 0x004fca00078e0202 */
[----:B------:R1:W5:Y:S01]  /*25000*/  @P0 LDG.E R6, desc[UR46][R2.64] ;  /* 0x0000002e02060981 */ /* 0x000362000c1e1900 */
[----:B------:R-:W-:Y:S01]  /*25010*/  ISETP.NE.U32.AND P0, PT, RZ, UR4, PT ;  /* 0x00000004ff007c0c */ /* 0x000fe2000bf05070 */
[----:B0-----:R-:W-:Y:S01]  /*25020*/  IMAD.WIDE R12, R14, 0x4, R12 ;  /* 0x000000040e0c7825 */ /* 0x001fe200078e020c */
[----:B------:R-:W-:Y:S02]  /*25030*/  ISETP.NE.U32.AND P2, PT, RZ, UR6, PT ;  /* 0x00000006ff007c0c */ /* 0x000fe4000bf45070 */
[----:B------:R-:W-:Y:S01]  /*25040*/  ISETP.NE.AND.EX P0, PT, RZ, UR5, PT, P0 ;  /* 0x00000005ff007c0c */ /* 0x000fe2000bf05300 */
[----:B------:R-:W-:Y:S01]  /*25050*/  ULDC.64 UR4, c[0x0][0xa00] ;  /* 0x0002800000047ab9 */ /* 0x000fe20000000a00 */
[----:B------:R-:W-:Y:S01]  /*25060*/  ISETP.NE.U32.AND P4, PT, RZ, UR8, PT ;  /* 0x00000008ff007c0c */ /* 0x000fe2000bf85070 */
[----:B------:R-:W-:Y:S01]  /*25070*/  IMAD.MOV.U32 R8, RZ, RZ, RZ ;  /* 0x000000ffff087224 */ /* 0x000fe200078e00ff */
[----:B------:R-:W-:Y:S01]  /*25080*/  ISETP.NE.U32.AND P1, PT, RZ, UR4, PT ;  /* 0x00000004ff007c0c */ /* 0x000fe2000bf25070 */
[----:B-1----:R-:W0:Y:S01]  /*25090*/  LDC.64 R2, c[0x0][0xa10] ;  /* 0x00028400ff027b82 */ /* 0x002e220000000a00 */
[----:B------:R-:W-:-:S02]  /*250a0*/  IMAD.MOV.U32 R0, RZ, RZ, RZ ;  /* 0x000000ffff007224 */ /* 0x000fc400078e00ff */
[----:B------:R-:W-:Y:S01]  /*250b0*/  ISETP.NE.AND.EX P3, PT, RZ, UR5, PT, P1 ;  /* 0x00000005ff007c0c */ /* 0x000fe2000bf65310 */
[----:B---3--:R-:W-:-:S04]  /*250c0*/  IMAD.WIDE R4, R14, 0x4, R4 ;  /* 0x000000040e047825 */ /* 0x008fc800078e0204 */
[----:B------:R-:W1:Y:S01]  /*250d0*/  @P0 LDC.64 R10, c[0x0][0xa18] ;  /* 0x00028600ff0a0b82 */ /* 0x000e620000000a00 */
[----:B------:R-:W-:Y:S01]  /*250e0*/  ULDC UR4, c[0x0][0x288] ;  /* 0x0000a20000047ab9 */ /* 0x000fe20000000800 */
[----:B------:R-:W-:Y:S02]  /*250f0*/  ISETP.NE.AND.EX P1, PT, RZ, UR7, PT, P2 ;  /* 0x00000007ff007c0c */ /* 0x000fe4000bf25320 */
[----:B------:R-:W-:-:S04]  /*25100*/  ISETP.NE.AND.EX P2, PT, RZ, UR9, PT, P4 ;  /* 0x00000009ff007c0c */ /* 0x000fc8000bf45340 */
[----:B------:R-:W2:Y:S07]  /*25110*/  @P3 LDG.E R7, desc[UR46][R12.64] ;  /* 0x0000002e0c073981 */ /* 0x000eae000c1e1900 */
[----:B------:R-:W5:Y:S01]  /*25120*/  @P1 LDG.E R8, desc[UR46][R4.64] ;  /* 0x0000002e04081981 */ /* 0x000f62000c1e1900 */
[----:B0-----:R-:W-:-:S05]  /*25130*/  IMAD.WIDE R2, R14, 0x4, R2 ;  /* 0x000000040e027825 */ /* 0x001fca00078e0202 */
[----:B------:R-:W5:Y:S01]  /*25140*/  @P2 LDG.E R0, desc[UR46][R2.64] ;  /* 0x0000002e02002981 */ /* 0x000f62000c1e1900 */
[----:B-1----:R-:W-:-:S03]  /*25150*/  @P0 IMAD.WIDE R10, R14, 0x4, R10 ;  /* 0x000000040e0a0825 */ /* 0x002fc600078e020a */
[----:B--2---:R0:W-:Y:S02]  /*25160*/  STL [R1+0x48], R7 ;  /* 0x0000480701007387 */ /* 0x0041e40000100800 */
[----:B0-----:R-:W-:Y:S01]  /*25170*/  IMAD.U32 R7, RZ, RZ, UR4 ;  /* 0x00000004ff077e24 */ /* 0x001fe2000f8e00ff */
        /* <DEDUP_REMOVED lines=10> */
[----:B--2---:R0:W-:Y:S01]  /*25220*/  STL [R1+0x40], R7 ;  /* 0x0000400701007387 */ /* 0x0041e20000100800 */
[----:B------:R-:W-:Y:S02]  /*25230*/  IMAD.MOV.U32 R15, RZ, RZ, R7 ;  /* 0x000000ffff0f7224 */ /* 0x000fe400078e0007 */
[----:B0-----:R-:W-:Y:S01]  /*25240*/  IMAD.U32 R7, RZ, RZ, UR4 ;  /* 0x00000004ff077e24 */ /* 0x001fe2000f8e00ff */
[----:B------:R-:W-:Y:S06]  /*25250*/  @P0 BRA `(.L_x_1665) ;  /* 0x0000000000140947 */ /* 0x000fec0003800000 */
[----:B------:R-:W-:Y:S05]  /*25260*/  @!P3 BRA `(.L_x_1665) ;  /* 0x000000000010b947 */ /* 0x000fea0003800000 */
[----:B------:R-:W2:Y:S04]  /*25270*/  LDG.E R9, desc[UR46][R12.64] ;  /* 0x0000002e0c097981 */ /* 0x000ea8000c1e1900 */
[----:B------:R-:W2:Y:S02]  /*25280*/  LDG.E R12, desc[UR46][R12.64+0x4] ;  /* 0x0000042e0c0c7981 */ /* 0x000ea4000c1e1900 */
[----:B--2---:R-:W-:-:S05]  /*25290*/  IMAD.IADD R15, R12, 0x1, -R9 ;  /* 0x000000010c0f7824 */ /* 0x004fca00078e0a09 */
[----:B------:R0:W-:Y:S02]  /*252a0*/  STL [R1+0x40], R15 ;  /* 0x0000400f01007387 */ /* 0x0001e40000100800 */
.L_x_1665:
[----:B------:R-:W2:Y:S01]  /*252b0*/  LDL.LU R10, [R1+0x8] ;  /* 0x00000800010a7983 */ /* 0x000ea20000300800 */
[----:B-----5:R-:W-:Y:S01]  /*252c0*/  IMAD.IADD R8, R8, 0x1, R6 ;  /* 0x0000000108087824 */ /* 0x020fe200078e0206 */
[----:B------:R-:W-:Y:S02]  /*252d0*/  ULDC.64 UR4, c[0x0][0xa20] ;  /* 0x0002880000047ab9 */ /* 0x000fe40000000a00 */
[----:B------:R-:W-:Y:S02]  /*252e0*/  ISETP.NE.U32.AND P0, PT, RZ, UR4, PT ;  /* 0x00000004ff007c0c */ /* 0x000fe4000bf05070 */
[----:B------:R1:W-:Y:S02]  /*252f0*/  STL [R1+0x28], R8 ;  /* 0x0000280801007387 */ /* 0x0003e40000100800 */
[----:B------:R-:W-:Y:S02]  /*25300*/  ISETP.NE.AND.EX P0, PT, RZ, UR5, PT, P0 ;  /* 0x00000005ff007c0c */ /* 0x000fe4000bf05300 */
[----:B--2---:R-:W-:-:S02]  /*25310*/  LOP3.LUT R12, R10, 0xff000000, RZ, 0xc0, !PT ;  /* 0xff0000000a0c7812 */ /* 0x004fc400078ec0ff */
[C---:B------:R-:W-:Y:S02]  /*25320*/  LOP3.LUT R9, R10.reuse, 0xff0000, RZ, 0xc0, !PT ;  /* 0x00ff00000a097812 */ /* 0x040fe400078ec0ff */
[----:B------:R-:W-:Y:S02]  /*25330*/  SHF.R.U32.HI R12, RZ, 0x8, R12 ;  /* 0x00000008ff0c7819 */ /* 0x000fe4000001160c */
[----:B------:R-:W-:Y:S02]  /*25340*/  LOP3.LUT R16, R10, 0xffff, RZ, 0xc0, !PT ;  /* 0x0000ffff0a107812 */ /* 0x000fe400078ec0ff */
[----:B------:R-:W-:-:S03]  /*25350*/  LEA.HI R12, R9, R12, RZ, 0x10 ;  /* 0x0000000c090c7211 */ /* 0x000fc600078f80ff */
[----:B-1----:R-:W-:Y:S05]  /*25360*/  @!P0 BRA `(.L_x_1666) ;  /* 0x0000000000108947 */ /* 0x002fea0003800000 */
[----:B------:R-:W1:Y:S02]  /*25370*/  LDC.64 R4, c[0x0][0xa20] ;  /* 0x00028800ff047b82 */ /* 0x000e640000000a00 */
[----:B-1----:R-:W-:-:S05]  /*25380*/  IMAD.WIDE R4, R14, 0x4, R4 ;  /* 0x000000040e047825 */ /* 0x002fca00078e0204 */
[----:B------:R1:W5:Y:S01]  /*25390*/  LDG.E R7, desc[UR46][R4.64] ;  /* 0x0000002e04077981 */ /* 0x000362000c1e1900 */
[----:B------:R-:W-:Y:S05]  /*253a0*/  BRA `(.L_x_1667) ;  /* 0x0000000000107947 */ /* 0x000fea0003800000 */
.L_x_1666:
[----:B------:R-:W-:Y:S05]  /*253b0*/  @!P1 BRA `(.L_x_1667) ;  /* 0x00000000000c9947 */ /* 0x000fea0003800000 */
[----:B------:R-:W2:Y:S04]  /*253c0*/  LDG.E R7, desc[UR46][R4.64] ;  /* 0x0000002e04077981 */ /* 0x000ea8000c1e1900 */
[----:B------:R-:W2:Y:S02]  /*253d0*/  LDG.E R4, desc[UR46][R4.64+0x4] ;  /* 0x0000042e04047981 */ /* 0x000ea4000c1e1900 */
[----:B--2---:R-:W-:-:S07]  /*253e0*/  IMAD.IADD R7, R4, 0x1, -R7 ;  /* 0x0000000104077824 */ /* 0x004fce00078e0a07 */
.L_x_1667:
[----:B------:R-:W2:Y:S04]  /*253f0*/  LDL.LU R8, [R1+0x4] ;  /* 0x0000040001087983 */ /* 0x000ea80000300800 */
[----:B-1----:R-:W3:Y:S04]  /*25400*/  @P2 LDG.E R4, desc[UR46][R2.64] ;  /* 0x0000002e02042981 */ /* 0x002ee8000c1e1900 */
[----:B------:R1:W3:Y:S01]  /*25410*/  @P2 LDG.E R2, desc[UR46][R2.64+0x4] ;  /* 0x0000042e02022981 */ /* 0x0002e2000c1e1900 */
[----:B-----5:R-:W-:Y:S01]  /*25420*/  IMAD.IADD R10, R7, 0x1, -R6 ;  /* 0x00000001070a7824 */ /* 0x020fe200078e0a06 */
[----:B-1----:R-:W1:Y:S02]  /*25430*/  LDC R3, c[0x0][0x448] ;  /* 0x00011200ff037b82 */ /* 0x002e640000000800 */
[----:B-1----:R-:W-:-:S13]  /*25440*/  ISETP.NE.AND P1, PT, R3, 0x1, PT ;  /* 0x000000010300780c */ /* 0x002fda0003f25270 */
[----:B------:R-:W1:Y:S08]  /*25450*/  @P1 LDC R3, c[0x0][0x44c] ;  /* 0x00011300ff031b82 */ /* 0x000e700000000800 */
[----:B------:R-:W4:Y:S01]  /*25460*/  @P1 LDC R5, c[0x0][0x450] ;  /* 0x00011400ff051b82 */ /* 0x000f220000000800 */
[----:B--2---:R-:W-:Y:S02]  /*25470*/  IMAD.SHL.U32 R19, R8, 0x80, RZ ;  /* 0x0000008008137824 */ /* 0x004fe400078e00ff */
[----:B---3--:R-:W-:-:S02]  /*25480*/  @P2 IMAD.IADD R11, R2, 0x1, -R4 ;  /* 0x00000001020b2824 */ /* 0x008fc400078e0a04 */
[----:B------:R-:W-:Y:S02]  /*25490*/  VIADD R2, R19, 0x7f ;  /* 0x0000007f13027836 */ /* 0x000fe40000000000 */
[----:B------:R-:W-:Y:S02]  /*254a0*/  IMAD.IADD R7, R10, 0x1, R11 ;  /* 0x000000010a077824 */ /* 0x000fe400078e020b */
[----:B-1----:R-:W-:-:S03]  /*254b0*/  @P1 IMAD.HI.U32 R3, R2, R3, RZ ;  /* 0x0000000302031227 */ /* 0x002fc600078e00ff */
[C---:B------:R-:W-:Y:S01]  /*254c0*/  IADD3 R17, R7.reuse, 0x1, -R15 ;  /* 0x0000000107117810 */ /* 0x040fe20007ffe80f */
[----:B------:R-:W-:Y:S01]  /*254d0*/  IMAD.MOV.U32 R6, RZ, RZ, R2 ;  /* 0x000000ffff067224 */ /* 0x000fe200078e0002 */
[----:B----4-:R-:W-:Y:S01]  /*254e0*/  @P1 SHF.R.U32.HI R6, RZ, R5, R3 ;  /* 0x00000005ff061219 */ /* 0x010fe20000011603 */
[----:B------:R-:W-:-:S04]  /*254f0*/  VIADD R2, R7, 0x3f ;  /* 0x0000003f07027836 */ /* 0x000fc80000000000 */
[----:B------:R-:W-:Y:S01]  /*25500*/  IMAD.IADD R6, R17, 0x1, R6 ;  /* 0x0000000111067824 */ /* 0x000fe200078e0206 */
[----:B------:R-:W-:-:S04]  /*25510*/  SHF.R.S32.HI R3, RZ, 0x1f, R2 ;  /* 0x0000001fff037819 */ /* 0x000fc80000011402 */
[----:B------:R-:W-:Y:S02]  /*25520*/  LEA.HI R21, R3, R2, RZ, 0x6 ;  /* 0x0000000203157211 */ /* 0x000fe400078f30ff */
[----:B------:R-:W1:Y:S02]  /*25530*/  LDC.64 R2, c[0x0][0x9e0] ;  /* 0x00027800ff027b82 */ /* 0x000e640000000a00 */
[----:B------:R-:W-:Y:S02]  /*25540*/  SHF.R.S32.HI R21, RZ, 0x6, R21 ;  /* 0x00000006ff157819 */ /* 0x000fe40000011415 */
[----:B-1----:R-:W-:Y:S01]  /*25550*/  ISETP.GE.AND P3, PT, R3, 0x1, PT ;  /* 0x000000010300780c */ /* 0x002fe20003f66270 */
[----:B------:R-:W-:-:S12]  /*25560*/  IMAD.IADD R8, R6, 0x1, R2 ;  /* 0x0000000106087824 */ /* 0x000fd800078e0202 */
[----:B------:R-:W-:Y:S05]  /*25570*/  @!P3 BRA `(.L_x_1668) ;  /* 0x000000000048b947 */ /* 0x000fea0003800000 */
[C---:B------:R-:W-:Y:S01]  /*25580*/  ISETP.GT.AND P0, PT, R6.reuse, RZ, PT ;  /* 0x000000ff0600720c */ /* 0x040fe20003f04270 */
[----:B------:R-:W-:Y:S01]  /*25590*/  BSSY B0, `(.L_x_1669) ;  /* 0x000000e000007945 */ /* 0x000fe20003800000 */
[----:B------:R-:W-:-:S11]  /*255a0*/  VIADD R2, R6, 0xffffffff ;  /* 0xffffffff06027836 */ /* 0x000fd60000000000 */
[----:B------:R-:W-:Y:S05]  /*255b0*/  @P0 BRA `(.L_x_1670) ;  /* 0x00000000001c0947 */ /* 0x000fea0003800000 */
[----:B------:R-:W-:Y:S01]  /*255c0*/  ISETP.NE.AND P0, PT, R3, 0x1, PT ;  /* 0x000000010300780c */ /* 0x000fe20003f05270 */
[----:B------:R-:W-:-:S12]  /*255d0*/  IMAD.MOV R2, RZ, RZ, -R6 ;  /* 0x000000ffff027224 */ /* 0x000fd800078e0a06 */
[----:B------:R-:W1:Y:S02]  /*255e0*/  @P0 LDC.64 R4, c[0x0][0x9e8] ;  /* 0x00027a00ff040b82 */ /* 0x000e640000000a00 */
[----:B-1----:R-:W-:-:S05]  /*255f0*/  @P0 IMAD.HI.U32 R4, R2, R4, RZ ;  /* 0x0000000402040227 */ /* 0x002fca00078e00ff */
[----:B------:R-:W-:-:S04]  /*25600*/  @P0 SHF.R.U32.HI R2, RZ, R5, R4 ;  /* 0x00000005ff020219 */ /* 0x000fc80000011604 */
[----:B------:R-:W-:Y:S01]  /*25610*/  LOP3.LUT R2, RZ, R2, RZ, 0x33, !PT ;  /* 0x00000002ff027212 */ /* 0x000fe200078e33ff */
[----:B------:R-:W-:Y:S06]  /*25620*/  BRA `(.L_x_1671) ;  /* 0x0000000000107947 */ /* 0x000fec0003800000 */
.L_x_1670:
[----:B------:R-:W-:-:S13]  /*25630*/  ISETP.NE.AND P0, PT, R3, 0x1, PT ;  /* 0x000000010300780c */ /* 0x000fda0003f05270 */
[----:B------:R-:W1:Y:S02]  /*25640*/  @P0 LDC.64 R4, c[0x0][0x9e8] ;  /* 0x00027a00ff040b82 */ /* 0x000e640000000a00 */
[----:B-1----:R-:W-:-:S05]  /*25650*/  @P0 IMAD.HI.U32 R4, R2, R4, RZ ;  /* 0x0000000402040227 */ /* 0x002fca00078e00ff */
[----:B------:R-:W-:-:S07]  /*25660*/  @P0 SHF.R.U32.HI R2, RZ, R5, R4 ;  /* 0x00000005ff020219 */ /* 0x000fce0000011604 */
.L_x_1671:
[----:B------:R-:W-:Y:S05]  /*25670*/  BSYNC B0 ;  /* 0x0000000000007941 */ /* 0x000fea0003800000 */
.L_x_1669:
[----:B------:R-:W-:-:S05]  /*25680*/  IMAD R2, R2, R3, R3 ;  /* 0x0000000302027224 */ /* 0x000fca00078e0203 */
[----:B------:R-:W-:-:S07]  /*25690*/  VIMNMX R8, R8, R2, PT ;  /* 0x0000000208087248 */ /* 0x000fce0003fe0100 */
.L_x_1668:
[----:B------:R-:W1:Y:S01]  /*256a0*/  @P1 LDC R4, c[0x0][0x44c] ;  /* 0x00011300ff041b82 */ /* 0x000e620000000800 */
[----:B------:R-:W-:Y:S01]  /*256b0*/  VIADD R8, R8, 0x3f ;  /* 0x0000003f08087836 */ /* 0x000fe20000000000 */
[----:B------:R-:W-:Y:S01]  /*256c0*/  ULDC UR4, c[0x0][0x9dc] ;  /* 0x0002770000047ab9 */ /* 0x000fe20000000800 */
[----:B------:R-:W-:Y:S02]  /*256d0*/  IMAD.MOV.U32 R2, RZ, RZ, R19 ;  /* 0x000000ffff027224 */ /* 0x000fe400078e0013 */
[----:B------:R-:W-:Y:S01]  /*256e0*/  IMAD.IADD R20, R7, 0x1, -R15 ;  /* 0x0000000107147824 */ /* 0x000fe200078e0a0f */
[----:B------:R-:W-:Y:S02]  /*256f0*/  SHF.R.S32.HI R9, RZ, 0x1f, R8 ;  /* 0x0000001fff097819 */ /* 0x000fe40000011408 */
[----:B------:R-:W2:Y:S02]  /*25700*/  @P1 LDC R5, c[0x0][0x450] ;  /* 0x00011400ff051b82 */ /* 0x000ea40000000800 */
[----:B------:R-:W-:-:S04]  /*25710*/  LEA.HI R9, R9, R8, RZ, 0x6 ;  /* 0x0000000809097211 */ /* 0x000fc800078f30ff */
[----:B------:R-:W-:-:S04]  /*25720*/  SHF.R.S32.HI R9, RZ, 0x6, R9 ;  /* 0x00000006ff097819 */ /* 0x000fc80000011409 */
[----:B------:R-:W-:Y:S01]  /*25730*/  VIMNMX R9, R21, R9, PT ;  /* 0x0000000915097248 */ /* 0x000fe20003fe0100 */
[----:B-1----:R-:W-:-:S05]  /*25740*/  @P1 IMAD.HI.U32 R4, R19, R4, RZ ;  /* 0x0000000413041227 */ /* 0x002fca00078e00ff */
[----:B--2---:R-:W-:-:S04]  /*25750*/  @P1 SHF.R.U32.HI R2, RZ, R5, R4 ;  /* 0x00000005ff021219 */ /* 0x004fc80000011604 */
[----:B------:R-:W-:-:S05]  /*25760*/  IADD3 R2, R20, R2, RZ ;  /* 0x0000000214027210 */ /* 0x000fca0007ffe0ff */
[----:B------:R-:W-:Y:S01]  /*25770*/  VIADD R6, R2, -UR4 ;  /* 0x8000000402067c36 */ /* 0x000fe20008000000 */
[----:B------:R-:W-:Y:S06]  /*25780*/  @!P3 BRA `(.L_x_1672) ;  /* 0x000000000044b947 */ /* 0x000fec0003800000 */
[----:B------:R-:W-:Y:S01]  /*25790*/  ISETP.GT.AND P0, PT, R2, -0x1, PT ;  /* 0xffffffff0200780c */ /* 0x000fe20003f04270 */
[----:B------:R-:W-:-:S12]  /*257a0*/  BSSY B0, `(.L_x_1673) ;  /* 0x000000d000007945 */ /* 0x000fd80003800000 */
        /* <DEDUP_REMOVED lines=8> */
.L_x_1674:
[----:B------:R-:W-:-:S13]  /*25830*/  ISETP.NE.AND P0, PT, R3, 0x1, PT ;  /* 0x000000010300780c */ /* 0x000fda0003f05270 */
[----:B------:R-:W1:Y:S02]  /*25840*/  @P0 LDC.64 R4, c[0x0][0x9e8] ;  /* 0x00027a00ff040b82 */ /* 0x000e640000000a00 */
[----:B-1----:R-:W-:-:S05]  /*25850*/  @P0 IMAD.HI.U32 R4, R2, R4, RZ ;  /* 0x0000000402040227 */ /* 0x002fca00078e00ff */
[----:B------:R-:W-:-:S07]  /*25860*/  @P0 SHF.R.U32.HI R2, RZ, R5, R4 ;  /* 0x00000005ff020219 */ /* 0x000fce0000011604 */
.L_x_1675:
[----:B------:R-:W-:Y:S05]  /*25870*/  BSYNC B0 ;  /* 0x0000000000007941 */ /* 0x000fea0003800000 */
.L_x_1673:
[----:B------:R-:W-:-:S05]  /*25880*/  IMAD R2, R2, R3, RZ ;  /* 0x0000000302027224 */ /* 0x000fca00078e02ff */
[----:B------:R-:W-:-:S07]  /*25890*/  VIMNMX R6, R6, R2, !PT ;  /* 0x0000000206067248 */ /* 0x000fce0007fe0100 */
.L_x_1672:
[----:B------:R-:W-:Y:S01]  /*258a0*/  SHF.R.S32.HI R8, RZ, 0x1f, R6 ;  /* 0x0000001fff087819 */ /* 0x000fe20000011406 */
[----:B------:R-:W-:Y:S01]  /*258b0*/  BSSY B0, `(.L_x_1676) ;  /* 0x0000028000007945 */ /* 0x000fe20003800000 */
[----:B------:R-:W-:Y:S01]  /*258c0*/  LOP3.LUT R13, R12, 0xff, RZ, 0xc0, !PT ;  /* 0x000000ff0c0d7812 */ /* 0x000fe200078ec0ff */
[----:B------:R-:W-:Y:S01]  /*258d0*/  IMAD.MOV.U32 R5, RZ, RZ, RZ ;  /* 0x000000ffff057224 */ /* 0x000fe200078e00ff */
[----:B------:R-:W-:Y:S02]  /*258e0*/  LEA.HI R8, R8, R6, RZ, 0x6 ;  /* 0x0000000608087211 */ /* 0x000fe400078f30ff */
[----:B------:R-:W-:Y:S01]  /*258f0*/  SHF.R.U32.HI R4, RZ, 0x10, R12 ;  /* 0x00000010ff047819 */ /* 0x000fe2000001160c */
[----:B------:R1:W-:Y:S01]  /*25900*/  STL [R1+0x4], R13 ;  /* 0x0000040d01007387 */ /* 0x0003e20000100800 */
[----:B------:R-:W-:-:S04]  /*25910*/  SHF.R.S32.HI R8, RZ, 0x6, R8 ;  /* 0x00000006ff087819 */ /* 0x000fc80000011408 */
[----:B------:R-:W-:-:S04]  /*25920*/  VIMNMX R8, RZ, R8, !PT ;  /* 0x00000008ff087248 */ /* 0x000fc80007fe0100 */
[----:B------:R-:W-:-:S13]  /*25930*/  ISETP.GT.AND P0, PT, R9, R8, PT ;  /* 0x000000080900720c */ /* 0x000fda0003f04270 */
[----:B-1----:R-:W-:Y:S05]  /*25940*/  @!P0 BRA `(.L_x_1677) ;  /* 0x0000000000788947 */ /* 0x002fea0003800000 */
[----:B------:R-:W-:Y:S01]  /*25950*/  ISETP.NE.AND P0, PT, R4, RZ, PT ;  /* 0x000000ff0400720c */ /* 0x000fe20003f05270 */
[----:B------:R-:W-:-:S03]  /*25960*/  ULDC UR4, c[0x0][0x9f0] ;  /* 0x00027c0000047ab9 */ /* 0x000fc60000000800 */
[----:B------:R-:W-:-:S04]  /*25970*/  SEL R2, R4, UR4, P0 ;  /* 0x0000000404027c07 */ /* 0x000fc80008000000 */
[----:B------:R-:W-:Y:S02]  /*25980*/  IABS R3, R2 ;  /* 0x0000000200037213 */ /* 0x000fe40000000000 */
[----:B------:R-:W-:Y:S02]  /*25990*/  IADD3 R5, R2, -0x1, R9 ;  /* 0xffffffff02057810 */ /* 0x000fe40007ffe009 */
[----:B------:R-:W1:Y:S03]  /*259a0*/  I2F.RP R6, R3 ;  /* 0x0000000300067306 */ /* 0x000e660000209400 */
[----:B------:R-:W-:-:S05]  /*259b0*/  IMAD.IADD R5, R5, 0x1, -R8 ;  /* 0x0000000105057824 */ /* 0x000fca00078e0a08 */
[----:B-1----:R-:W1:Y:S02]  /*259c0*/  MUFU.RCP R6, R6 ;  /* 0x0000000600067308 */ /* 0x002e640000001000 */
[----:B-1----:R-:W-:-:S06]  /*259d0*/  VIADD R6, R6, 0xffffffe ;  /* 0x0ffffffe06067836 */ /* 0x002fcc0000000000 */
[----:B------:R1:W2:Y:S02]  /*259e0*/  F2I.FTZ.U32.TRUNC.NTZ R7, R6 ;  /* 0x0000000600077305 */ /* 0x0002a4000021f000 */
[----:B-1----:R-:W-:-:S04]  /*259f0*/  LOP3.LUT R6, R5, R2, RZ, 0x3c, !PT ;  /* 0x0000000205067212 */ /* 0x002fc800078e3cff */
[----:B------:R-:W-:Y:S01]  /*25a00*/  ISETP.GE.AND P3, PT, R6, RZ, PT ;  /* 0x000000ff0600720c */ /* 0x000fe20003f66270 */
[----:B--2---:R-:W-:-:S04]  /*25a10*/  IMAD.MOV R6, RZ, RZ, -R7 ;  /* 0x000000ffff067224 */ /* 0x004fc800078e0a07 */
[----:B------:R-:W-:Y:S02]  /*25a20*/  IMAD R12, R6, R3, RZ ;  /* 0x00000003060c7224 */ /* 0x000fe400078e02ff */
[----:B------:R-:W-:-:S04]  /*25a30*/  IMAD.MOV.U32 R6, RZ, RZ, RZ ;  /* 0x000000ffff067224 */ /* 0x000fc800078e00ff */
[----:B------:R-:W-:Y:S01]  /*25a40*/  IMAD.HI.U32 R12, R7, R12, R6 ;  /* 0x0000000c070c7227 */ /* 0x000fe200078e0006 */
[----:B------:R-:W-:Y:S02]  /*25a50*/  IABS R6, R5 ;  /* 0x0000000500067213 */ /* 0x000fe40000000000 */
[----:B------:R-:W-:-:S05]  /*25a60*/  IABS R5, R2 ;  /* 0x0000000200057213 */ /* 0x000fca0000000000 */
[----:B------:R-:W-:-:S04]  /*25a70*/  IMAD.MOV R5, RZ, RZ, -R5 ;  /* 0x000000ffff057224 */ /* 0x000fc800078e0a05 */
        /* <DEDUP_REMOVED lines=11> */
.L_x_1677:
[----:B------:R-:W-:Y:S05]  /*25b30*/  BSYNC B0 ;  /* 0x0000000000007941 */ /* 0x000fea0003800000 */
.L_x_1676:
[-C--:B------:R-:W-:Y:S01]  /*25b40*/  IMAD R8, R13, R5.reuse, R8 ;  /* 0x000000050d087224 */ /* 0x080fe200078e0208 */
[----:B------:R-:W-:Y:S03]  /*25b50*/  BSSY B0, `(.L_x_1678) ;  /* 0x0000120000007945 */ /* 0x000fe60003800000 */
[C---:B------:R-:W-:Y:S01]  /*25b60*/  IMAD R3, R8.reuse, 0x40, -R10 ;  /* 0x0000004008037824 */ /* 0x040fe200078e0a0a */
[----:B------:R-:W-:-:S04]  /*25b70*/  VIADDMNMX R2, R8, R5, R9, PT ;  /* 0x0000000508027246 */ /* 0x000fc80003800109 */
[----:B------:R-:W-:Y:S01]  /*25b80*/  VIMNMX R3, RZ, R3, !PT ;  /* 0x00000003ff037248 */ /* 0x000fe20007fe0100 */
[----:B------:R-:W-:-:S05]  /*25b90*/  IMAD R2, R2, 0x40, -R10 ;  /* 0x0000004002027824 */ /* 0x000fca00078e0a0a */
[----:B------:R-:W-:-:S04]  /*25ba0*/  VIMNMX R2, R2, R11, PT ;  /* 0x0000000b02027248 */ /* 0x000fc80003fe0100 */
[----:B------:R-:W-:Y:S02]  /*25bb0*/  ISETP.GT.AND P0, PT, R2, R3, PT ;  /* 0x000000030200720c */ /* 0x000fe40003f04270 */
[----:B------:R-:W-:-:S05]  /*25bc0*/  SHF.R.U32.HI R3, RZ, 0x6, R3 ;  /* 0x00000006ff037819 */ /* 0x000fca0000011603 */
[----:B------:R-:W-:-:S06]  /*25bd0*/  IMAD.MOV.U32 R9, RZ, RZ, R3 ;  /* 0x000000ffff097224 */ /* 0x000fcc00078e0003 */
        /* <DEDUP_REMOVED lines=10> */
[----:B------:R-:W1:Y:S02]  /*25c80*/  S2R R5, SR_TID.X ;  /* 0x0000000000057919 */ /* 0x000e640000002100 */
[----:B-1----:R-:W-:-:S04]  /*25c90*/  SHF.R.U32.HI R5, RZ, 0x5, R5 ;  /* 0x00000005ff057819 */ /* 0x002fc80000011605 */
[----:B------:R-:W-:-:S05]  /*25ca0*/  LOP3.LUT R5, R5, 0x3, RZ, 0xc0, !PT ;  /* 0x0000000305057812 */ /* 0x000fca00078ec0ff */
[----:B------:R1:W2:Y:S02]  /*25cb0*/  SHFL.IDX PT, R14, R5, RZ, 0x1f ;  /* 0x00001fff050e7589 */ /* 0x0002a400000e0000 */
.L_x_2030:
[----:B--2---:R-:W-:Y:S02]  /*25cc0*/  ISETP.NE.AND P0, PT, R14, RZ, PT ;  /* 0x000000ff0e00720c */ /* 0x004fe40003f05270 */
[----:B------:R-:W-:-:S11]  /*25cd0*/  PLOP3.LUT P6, PT, PT, PT, PT, 0x8, 0x0 ;  /* 0x000000000000781c */ /* 0x000fd60003fce170 */
[----:B------:R-:W-:Y:S05]  /*25ce0*/  @P0 BRA `(.L_x_1681) ;  /* 0x00000000000c0947 */ /* 0x000fea0003800000 */
[----:B------:R-:W-:-:S03]  /*25cf0*/  UMOV UR4, 0xffffffff ;  /* 0xffffffff00047882 */ /* 0x000fc60000000000 */
[----:B------:R-:W-:Y:S05]  /*25d00*/  BRA.DIV UR4, `(.L_x_1682) ;  /* 0x000000be04287947 */ /* 0x000fea000b800000 */
[----:B------:R-:W-:-:S13]  /*25d10*/  ELECT P6, URZ, PT ;  /* 0x00000000003f782f */ /* 0x000fda00038c0000 */
.L_x_1681:
[----:B-1----:R-:W2:Y:S01]  /*25d20*/  LDL R5, [R1+0x54] ;  /* 0x0000540001057983 */ /* 0x002ea20000100800 */
[----:B------:R-:W-:Y:S01]  /*25d30*/  BSSY B1, `(.L_x_1683) ;  /* 0x0000008000017945 */ /* 0x000fe20003800000 */
[----:B--2---:R-:W-:-:S05]  /*25d40*/  VIADD R5, R5, 0x1 ;  /* 0x0000000105057836 */ /* 0x004fca0000000000 */
[----:B------:R-:W-:-:S04]  /*25d50*/  LEA.HI R6, R5, R5, RZ, 0x1 ;  /* 0x0000000505067211 */ /* 0x000fc800078f08ff */
[----:B------:R-:W-:-:S05]  /*25d60*/  LOP3.LUT R6, R6, 0xfffffffe, RZ, 0xc0, !PT ;  /* 0xfffffffe06067812 */ /* 0x000fca00078ec0ff */
[----:B------:R-:W-:-:S05]  /*25d70*/  IMAD.IADD R5, R5, 0x1, -R6 ;  /* 0x0000000105057824 */ /* 0x000fca00078e0a06 */
[----:B------:R-:W-:-:S04]  /*25d80*/  SHF.L.U32 R5, R5, 0x1f, RZ ;  /* 0x0000001f05057819 */ /* 0x000fc800000006ff */
[----:B------:R-:W1:Y:S02]  /*25d90*/  SYNCS.PHASECHK.TRANS64.TRYWAIT P0, [R18+URZ+0x28420], R5 ;  /* 0x02842005120075a7 */ /* 0x000e64000800017f */
[----:B-1----:R-:W-:Y:S05]  /*25da0*/  @!P0 BRA `(.L_x_1684) ;  /* 0x000000bc00208947 */ /* 0x002fea0003800000 */
.L_x_2033:
[----:B------:R-:W-:Y:S05]  /*25db0*/  BSYNC B1 ;  /* 0x0000000000017941 */ /* 0x000fea0003800000 */
.L_x_1683:
[----:B------:R-:W-:Y:S04]  /*25dc0*/  BSSY B1, `(.L_x_1685) ;  /* 0x000006f000017945 */ /* 0x000fe80003800000 */
[----:B------:R-:W-:Y:S05]  /*25dd0*/  @!P6 BRA `(.L_x_1686) ;  /* 0x0000000400b4e947 */ /* 0x000fea0003800000 */
[----:B------:R-:W2:Y:S04]  /*25de0*/  LDL R8, [R1+0x14] ;  /* 0x0000140001087983 */ /* 0x000ea80000100800 */
[----:B------:R-:W3:Y:S01]  /*25df0*/  LDL R7, [R1+0x1c] ;  /* 0x00001c0001077983 */ /* 0x000ee20000100800 */
[----:B------:R-:W4:Y:S01]  /*25e00*/  S2R R6, SR_TID.X ;  /* 0x0000000000067919 */ /* 0x000f220000002100 */
[----:B------:R-:W-:Y:S01]  /*25e10*/  BSSY B2, `(.L_x_1687) ;  /* 0x0000007000027945 */ /* 0x000fe20003800000 */
[----:B----4-:R-:W-:-:S04]  /*25e20*/  LOP3.LUT R6, R6, 0x7f, RZ, 0xc0, !PT ;  /* 0x0000007f06067812 */ /* 0x010fc800078ec0ff */
[----:B------:R-:W-:Y:S01]  /*25e30*/  ISETP.NE.AND P1, PT, R6, RZ, PT ;  /* 0x000000ff0600720c */ /* 0x000fe20003f25270 */
[----:B--2---:R-:W-:Y:S01]  /*25e40*/  IMAD R8, R8, 0x8, R18 ;  /* 0x0000000808087824 */ /* 0x004fe200078e0212 */
[----:B---3--:R-:W-:-:S04]  /*25e50*/  SHF.L.U32 R11, R7, 0x1f, RZ ;  /* 0x0000001f070b7819 */ /* 0x008fc800000006ff */
[----:B------:R-:W2:Y:S02]  /*25e60*/  SYNCS.PHASECHK.TRANS64.TRYWAIT P0, [R8+URZ+0x284a0], R11 ;  /* 0x0284a00b080075a7 */ /* 0x000ea4000800017f */
[----:B--2---:R-:W-:Y:S05]  /*25e70*/  @!P0 BRA `(.L_x_1688) ;  /* 0x000000bc00008947 */ /* 0x004fea0003800000 */
.L_x_2034:
[----:B------:R-:W-:Y:S05]  /*25e80*/  BSYNC B2 ;  /* 0x0000000000027941 */ /* 0x000fea0003800000 */
.L_x_1687:
[----:B------:R-:W-:Y:S04]  /*25e90*/  BSSY B2, `(.L_x_1689) ;  /* 0x0000009000027945 */ /* 0x000fe80003800000 */
[----:B------:R-:W-:Y:S05]  /*25ea0*/  @P1 BRA `(.L_x_1690) ;  /* 0x00000000001c1947 */ /* 0x000fea0003800000 */
[----:B-1----:R-:W1:Y:S02]  /*25eb0*/  S2R R5, SR_TID.X ;  /* 0x0000000000057919 */ /* 0x002e640000002100 */
[----:B-1----:R-:W-:Y:S01]  /*25ec0*/  LOP3.LUT R6, R5, 0x1f, RZ, 0xc0, !PT ;  /* 0x0000001f05067812 */ /* 0x002fe200078ec0ff */
[----:B------:R-:W-:-:S03]  /*25ed0*/  IMAD.MOV.U32 R5, RZ, RZ, 0x4000 ;  /* 0x00004000ff057424 */ /* 0x000fc600078e00ff */
[----:B------:R-:W-:Y:S01]  /*25ee0*/  ISETP.NE.AND P0, PT, R6, RZ, PT ;  /* 0x000000ff0600720c */ /* 0x000fe20003f05270 */
[----:B------:R3:W-:-:S12]  /*25ef0*/  SYNCS.ARRIVE.TRANS64 RZ, [R8+URZ+0x28490], R5 ;  /* 0x0284900508ff79a7 */ /* 0x0007d8000800003f */
[----:B---3--:R-:W-:Y:S05]  /*25f00*/  @!P0 BRA `(.L_x_1690) ;  /* 0x0000000000048947 */ /* 0x008fea0003800000 */
[----:B------:R-:W-:Y:S01]  /*25f10*/  BPT.TRAP 0x1 ;  /* 0x000000040000795c */ /* 0x000fe20000300000 */
.L_x_1690:
[----:B------:R-:W-:Y:S05]  /*25f20*/  BSYNC B2 ;  /* 0x0000000000027941 */ /* 0x000fea0003800000 */
.L_x_1689:
[----:B-1----:R-:W3:Y:S01]  /*25f30*/  LDL R5, [R1+0x14] ;  /* 0x0000140001057983 */ /* 0x002ee20000100800 */
[----:B0-----:R-:W-:Y:S01]  /*25f40*/  IMAD.MOV.U32 R15, RZ, RZ, RZ ;  /* 0x000000ffff0f7224 */ /* 0x001fe200078e00ff */
[----:B------:R-:W-:Y:S01]  /*25f50*/  UIADD3 UR4, UP0, UR42, 0x570, URZ ;  /* 0x000005702a047890 */ /* 0x000fe2000ff1e03f */
[----:B------:R-:W-:Y:S01]  /*25f60*/  IMAD R6, R9, 0x40, R0 ;  /* 0x0000004009067824 */ /* 0x000fe200078e0200 */
[----:B------:R-:W-:Y:S01]  /*25f70*/  PLOP3.LUT P0, PT, PT, PT, PT, 0x80, 0x0 ;  /* 0x000000000000781c */ /* 0x000fe20003f0f070 */
[----:B------:R-:W-:Y:S01]  /*25f80*/  UMOV UR6, 0x0 ;  /* 0x0000000000067882 */ /* 0x000fe20000000000 */
[----:B------:R-:W-:Y:S01]  /*25f90*/  R2UR UR10, R15 ;  /* 0x000000000f0a72ca */ /* 0x000fe200000e0000 */
[----:B------:R-:W-:Y:S01]  /*25fa0*/  VIADD R6, R6, 0xffffffc0 ;  /* 0xffffffc006067836 */ /* 0x000fe20000000000 */
[----:B------:R-:W-:Y:S01]  /*25fb0*/  UIADD3.X UR5, URZ, UR43, URZ, UP0, !UPT ;  /* 0x0000002b3f057290 */ /* 0x000fe200087fe43f */
[----:B------:R-:W-:Y:S01]  /*25fc0*/  UMOV UR7, 0x12f00000 ;  /* 0x12f0000000077882 */ /* 0x000fe20000000000 */
[----:B---3--:R-:W-:-:S02]  /*25fd0*/  IMAD R10, R5, 0x4000, R18 ;  /* 0x00004000050a7824 */ /* 0x008fc400078e0212 */
[----:B------:R-:W-:Y:S02]  /*25fe0*/  VIADD R5, R8, 0x28490 ;  /* 0x0002849008057836 */ /* 0x000fe40000000000 */
[----:B------:R-:W-:-:S07]  /*25ff0*/  VIADD R7, R10, 0x20000 ;  /* 0x000200000a077836 */ /* 0x000fce0000000000 */
.L_x_1691:
        /* <DEDUP_REMOVED lines=10> */
[----:B------:R-:W-:Y:S01]  /*260a0*/  MOV R14, 0x80 ;  /* 0x00000080000e7802 */ /* 0x000fe20000000f00 */
[----:B------:R-:W-:Y:S01]  /*260b0*/  VIADD R7, R10, 0x22000 ;  /* 0x000220000a077836 */ /* 0x000fe20000000000 */
[----:B------:R-:W-:Y:S01]  /*260c0*/  PLOP3.LUT P0, PT, PT, PT, PT, 0x80, 0x0 ;  /* 0x000000000000781c */ /* 0x000fe20003f0f070 */
[----:B------:R-:W-:Y:S01]  /*260d0*/  UMOV UR6, 0x0 ;  /* 0x0000000000067882 */ /* 0x000fe20000000000 */
[----:B------:R-:W-:Y:S01]  /*260e0*/  R2UR UR10, R14 ;  /* 0x000000000e0a72ca */ /* 0x000fe200000e0000 */
[----:B------:R-:W-:-:S14]  /*260f0*/  UMOV UR7, 0x12f00000 ;  /* 0x12f0000000077882 */ /* 0x000fdc0000000000 */
.L_x_1692:
        /* <DEDUP_REMOVED lines=13> */
.L_x_2035:
[----:B------:R-:W-:Y:S05]  /*261d0*/  BSYNC B2 ;  /* 0x0000000000027941 */ /* 0x000fea0003800000 */
.L_x_1693:
[----:B------:R-:W-:Y:S01]  /*261e0*/  BSSY B2, `(.L_x_1695) ;  /* 0x000000b000027945 */ /* 0x000fe20003800000 */
[----:B------:R-:W-:Y:S02]  /*261f0*/  IMAD.MOV.U32 R12, RZ, RZ, 0x0 ;  /* 0x00000000ff0c7424 */ /* 0x000fe400078e00ff */
[----:B------:R-:W-:Y:S01]  /*26200*/  IMAD.MOV.U32 R13, RZ, RZ, 0x12f00000 ;  /* 0x12f00000ff0d7424 */ /* 0x000fe200078e00ff */
[----:B------:R-:W-:Y:S06]  /*26210*/  @P1 BRA `(.L_x_1696) ;  /* 0x00000000001c1947 */ /* 0x000fec0003800000 */
[----:B------:R-:W1:Y:S02]  /*26220*/  S2R R5, SR_TID.X ;  /* 0x0000000000057919 */ /* 0x000e640000002100 */
[----:B-1----:R-:W-:Y:S01]  /*26230*/  LOP3.LUT R7, R5, 0x1f, RZ, 0xc0, !PT ;  /* 0x0000001f05077812 */ /* 0x002fe200078ec0ff */
[----:B------:R-:W-:-:S03]  /*26240*/  IMAD.MOV.U32 R5, RZ, RZ, 0x4000 ;  /* 0x00004000ff057424 */ /* 0x000fc600078e00ff */
[----:B------:R-:W-:Y:S01]  /*26250*/  ISETP.NE.AND P0, PT, R7, RZ, PT ;  /* 0x000000ff0700720c */ /* 0x000fe20003f05270 */
[----:B------:R1:W-:-:S12]  /*26260*/  SYNCS.ARRIVE.TRANS64 RZ, [R8+URZ+0x284b0], R5 ;  /* 0x0284b00508ff79a7 */ /* 0x0003d8000800003f */
[----:B-1----:R-:W-:Y:S05]  /*26270*/  @!P0 BRA `(.L_x_1696) ;  /* 0x0000000000048947 */ /* 0x002fea0003800000 */
[----:B------:R-:W-:Y:S01]  /*26280*/  BPT.TRAP 0x1 ;  /* 0x000000040000795c */ /* 0x000fe20000300000 */
.L_x_1696:
[----:B------:R-:W-:Y:S05]  /*26290*/  BSYNC B2 ;  /* 0x0000000000027941 */ /* 0x000fea0003800000 */
.L_x_1695:
[----:B------:R-:W-:Y:S01]  /*262a0*/  R2UR UR10, R15 ;  /* 0x000000000f0a72ca */ /* 0x000fe200000e0000 */
[----:B------:R-:W-:Y:S01]  /*262b0*/  UIADD3 UR4, UP0, UR42, 0x670, URZ ;  /* 0x000006702a047890 */ /* 0x000fe2000ff1e03f */
[----:B------:R-:W-:Y:S01]  /*262c0*/  R2UR UR6, R12 ;  /* 0x000000000c0672ca */ /* 0x000fe200000e0000 */
[----:B------:R-:W-:Y:S01]  /*262d0*/  VIADD R5, R8, 0x284b0 ;  /* 0x000284b008057836 */ /* 0x000fe20000000000 */
[----:B------:R-:W-:Y:S01]  /*262e0*/  R2UR UR7, R13 ;  /* 0x000000000d0772ca */ /* 0x000fe200000e0000 */
[----:B------:R-:W-:Y:S01]  /*262f0*/  VIADD R7, R10, 0x10000 ;  /* 0x000100000a077836 */ /* 0x000fe20000000000 */
[----:B------:R-:W-:Y:S01]  /*26300*/  PLOP3.LUT P0, PT, PT, PT, PT, 0x80, 0x0 ;  /* 0x000000000000781c */ /* 0x000fe20003f0f070 */
[----:B------:R-:W-:-:S12]  /*26310*/  UIADD3.X UR5, URZ, UR43, URZ, UP0, !UPT ;  /* 0x0000002b3f057290 */ /* 0x000fd800087fe43f */
.L_x_1697:
        /* <DEDUP_REMOVED lines=15> */
.L_x_1698:
        /* <DEDUP_REMOVED lines=9> */
[----:B---3--:R-:W-:Y:S05]  /*264a0*/  @P0 BRA.U.ANY `(.L_x_1698) ;  /* 0xfffffffd00d80947 */ /* 0x008fea000393ffff */
.L_x_1686:
[----:B------:R-:W-:Y:S05]  /*264b0*/  BSYNC B1 ;  /* 0x0000000000017941 */ /* 0x000fea0003800000 */
.L_x_1685:
[----:B------:R-:W1:Y:S04]  /*264c0*/  LDL.LU R10, [R1+0x14] ;  /* 0x00001400010a7983 */ /* 0x000e680000300800 */
[----:B0-2---:R-:W2:Y:S01]  /*264d0*/  LDL.LU R8, [R1+0x1c] ;  /* 0x00001c0001087983 */ /* 0x005ea20000300800 */
[----:B------:R-:W-:Y:S01]  /*264e0*/  PLOP3.LUT P0, PT, PT, PT, PT, 0x8, 0x0 ;  /* 0x000000000000781c */ /* 0x000fe20003f0e170 */
[----:B-1----:R-:W-:Y:S02]  /*264f0*/  VIADD R5, R10, 0x1 ;  /* 0x000000010a057836 */ /* 0x002fe40000000000 */
[----:B------:R-:W-:-:S03]  /*26500*/  VIADD R10, R9, 0xfffffffe ;  /* 0xfffffffe090a7836 */ /* 0x000fc60000000000 */
        /* <DEDUP_REMOVED lines=8> */
.L_x_1713:
[----:B------:R-:W-:Y:S05]  /*26590*/  YIELD ;  /* 0x0000000000007946 */ /* 0x000fea0003800000 */
[----:B------:R-:W-:Y:S04]  /*265a0*/  BSSY B1, `(.L_x_1699) ;  /* 0x000006e000017945 */ /* 0x000fe80003800000 */
[----:B--2---:R-:W-:Y:S05]  /*265b0*/  @!P6 BRA `(.L_x_1700) ;  /* 0x0000000400b0e947 */ /* 0x004fea0003800000 */
[----:B------:R-:W2:Y:S04]  /*265c0*/  LDL R7, [R1+0x14] ;  /* 0x0000140001077983 */ /* 0x000ea80000100800 */
[----:B------:R-:W3:Y:S01]  /*265d0*/  LDL R6, [R1+0x1c] ;  /* 0x00001c0001067983 */ /* 0x000ee20000100800 */
[----:B-1----:R-:W0:Y:S01]  /*265e0*/  S2R R5, SR_TID.X ;  /* 0x0000000000057919 */ /* 0x002e220000002100 */
[----:B------:R-:W-:Y:S01]  /*265f0*/  BSSY B2, `(.L_x_1701) ;  /* 0x0000007000027945 */ /* 0x000fe20003800000 */
[----:B0-----:R-:W-:-:S04]  /*26600*/  LOP3.LUT R5, R5, 0x7f, RZ, 0xc0, !PT ;  /* 0x0000007f05057812 */ /* 0x001fc800078ec0ff */
[----:B------:R-:W-:Y:S01]  /*26610*/  ISETP.NE.AND P2, PT, R5, RZ, PT ;  /* 0x000000ff0500720c */ /* 0x000fe20003f45270 */
[----:B--2---:R-:W-:Y:S01]  /*26620*/  IMAD R9, R7, 0x8, R18 ;  /* 0x0000000807097824 */ /* 0x004fe200078e0212 */
[----:B---3--:R-:W-:-:S04]  /*26630*/  SHF.L.U32 R8, R6, 0x1f, RZ ;  /* 0x0000001f06087819 */ /* 0x008fc800000006ff */
[----:B------:R-:W0:Y:S02]  /*26640*/  SYNCS.PHASECHK.TRANS64.TRYWAIT P1, [R9+URZ+0x284a0], R8 ;  /* 0x0284a008090075a7 */ /* 0x000e24000802017f */
[----:B0-----:R-:W-:Y:S05]  /*26650*/  @!P1 BRA `(.L_x_1702) ;  /* 0x000000b400309947 */ /* 0x001fea0003800000 */
.L_x_2036:
[----:B------:R-:W-:Y:S05]  /*26660*/  BSYNC B2 ;  /* 0x0000000000027941 */ /* 0x000fea0003800000 */
.L_x_1701:
        /* <DEDUP_REMOVED lines=9> */
.L_x_1704:
[----:B------:R-:W-:Y:S05]  /*26700*/  BSYNC B2 ;  /* 0x0000000000027941 */ /* 0x000fea0003800000 */
.L_x_1703:
        /* <DEDUP_REMOVED lines=9> */
[----:B--2---:R-:W-:Y:S02]  /*267a0*/  IMAD R7, R5, 0x4000, R18 ;  /* 0x0000400005077824 */ /* 0x004fe400078e0212 */
[----:B------:R-:W-:-:S02]  /*267b0*/  VIADD R5, R9, 0x28490 ;  /* 0x0002849009057836 */ /* 0x000fc40000000000 */
[----:B------:R-:W-:-:S08]  /*267c0*/  VIADD R11, R7, 0x20000 ;  /* 0x00020000070b7836 */ /* 0x000fd00000000000 */
.L_x_1705:
        /* <DEDUP_REMOVED lines=16> */
.L_x_1706:
        /* <DEDUP_REMOVED lines=13> */
.L_x_2037:
[----:B------:R-:W-:Y:S05]  /*269a0*/  BSYNC B2 ;  /* 0x0000000000027941 */ /* 0x000fea0003800000 */
.L_x_1707:
[----:B------:R-:W-:Y:S01]  /*269b0*/  BSSY B2, `(.L_x_1709) ;  /* 0x000000b000027945 */ /* 0x000fe20003800000 */
[----:B------:R-:W-:Y:S02]  /*269c0*/  IMAD.MOV.U32 R12, RZ, RZ, 0x0 ;  /* 0x00000000ff0c7424 */ /* 0x000fe400078e00ff */
[----:B------:R-:W-:Y:S01]  /*269d0*/  IMAD.MOV.U32 R13, RZ, RZ, 0x12f00000 ;  /* 0x12f00000ff0d7424 */ /* 0x000fe200078e00ff */
[----:B------:R-:W-:Y:S06]  /*269e0*/  @P2 BRA `(.L_x_1710) ;  /* 0x00000000001c2947 */ /* 0x000fec0003800000 */
[----:B------:R-:W2:Y:S02]  /*269f0*/  S2R R5, SR_TID.X ;  /* 0x0000000000057919 */ /* 0x000ea40000002100 */
[----:B--2---:R-:W-:Y:S01]  /*26a00*/  LOP3.LUT R11, R5, 0x1f, RZ, 0xc0, !PT ;  /* 0x0000001f050b7812 */ /* 0x004fe200078ec0ff */
[----:B------:R-:W-:-:S03]  /*26a10*/  IMAD.MOV.U32 R5, RZ, RZ, 0x4000 ;  /* 0x00004000ff057424 */ /* 0x000fc600078e00ff */
[----:B------:R-:W-:Y:S01]  /*26a20*/  ISETP.NE.AND P1, PT, R11, RZ, PT ;  /* 0x000000ff0b00720c */ /* 0x000fe20003f25270 */
[----:B------:R2:W-:-:S12]  /*26a30*/  SYNCS.ARRIVE.TRANS64 RZ, [R9+URZ+0x284b0], R5 ;  /* 0x0284b00509ff79a7 */ /* 0x0005d8000800003f */
[----:B--2---:R-:W-:Y:S05]  /*26a40*/  @!P1 BRA `(.L_x_1710) ;  /* 0x0000000000049947 */ /* 0x004fea0003800000 */
[----:B------:R-:W-:Y:S01]  /*26a50*/  BPT.TRAP 0x1 ;  /* 0x000000040000795c */ /* 0x000fe20000300000 */
.L_x_1710:
[----:B------:R-:W-:Y:S05]  /*26a60*/  BSYNC B2 ;  /* 0x0000000000027941 */ /* 0x000fea0003800000 */
.L_x_1709:
        /* <DEDUP_REMOVED lines=8> */
.L_x_1711:
        /* <DEDUP_REMOVED lines=15> */
.L_x_1712:
        /* <DEDUP_REMOVED lines=10> */
.L_x_1700:
[----:B------:R-:W-:Y:S05]  /*26c80*/  BSYNC B1 ;  /* 0x0000000000017941 */ /* 0x000fea0003800000 */
.L_x_1699:
[----:B-1----:R-:W2:Y:S04]  /*26c90*/  LDL.LU R5, [R1+0x14] ;  /* 0x0000140001057983 */ /* 0x002ea80000300800 */
[----:B------:R-:W3:Y:S01]  /*26ca0*/  LDL.LU R8, [R1+0x1c] ;  /* 0x00001c0001087983 */ /* 0x000ee20000300800 */
[C---:B------:R-:W-:Y:S01]  /*26cb0*/  ISETP.GT.AND P2, PT, R10.reuse, R3, PT ;  /* 0x000000030a00720c */ /* 0x040fe20003f44270 */
[----:B------:R-:W-:Y:S02]  /*26cc0*/  VIADD R10, R10, 0xffffffff ;  /* 0xffffffff0a0a7836 */ /* 0x000fe40000000000 */
[----:B--2---:R-:W-:-:S05]  /*26cd0*/  VIADD R5, R5, 0x1 ;  /* 0x0000000105057836 */ /* 0x004fca0000000000 */
[----:B------:R-:W-:-:S04]  /*26ce0*/  ISETP.NE.AND P1, PT, R5, 0x2, PT ;  /* 0x000000020500780c */ /* 0x000fc80003f25270 */
[----:B------:R-:W-:Y:S02]  /*26cf0*/  SEL R6, RZ, 0x1, P1 ;  /* 0x00000001ff067807 */ /* 0x000fe40000800000 */
[----:B------:R-:W-:Y:S02]  /*26d00*/  SEL R5, R5, RZ, P1 ;  /* 0x000000ff05057207 */ /* 0x000fe40000800000 */
[----:B---3--:R-:W-:-:S05]  /*26d10*/  LOP3.LUT R8, R8, R6, RZ, 0x3c, !PT ;  /* 0x0000000608087212 */ /* 0x008fca00078e3cff */
[----:B------:R2:W-:Y:S04]  /*26d20*/  STL [R1+0x1c], R8 ;  /* 0x00001c0801007387 */ /* 0x0005e80000100800 */
[----:B------:R2:W-:Y:S01]  /*26d30*/  STL [R1+0x14], R5 ;  /* 0x0000140501007387 */ /* 0x0005e20000100800 */
[----:B------:R-:W-:Y:S05]  /*26d40*/  @P2 BRA `(.L_x_1713) ;  /* 0xfffffff800102947 */ /* 0x000fea000383ffff */
.L_x_1679:
[----:B------:R-:W-:Y:S05]  /*26d50*/  BSYNC B0 ;  /* 0x0000000000007941 */ /* 0x000fea0003800000 */
.L_x_1678:
[----:B------:R-:W3:Y:S01]  /*26d60*/  LDC R0, c[0x0][0x448] ;  /* 0x00011200ff007b82 */ /* 0x000ee20000000800 */
[----:B------:R-:W-:Y:S07]  /*26d70*/  @!P0 WARPSYNC.ALL ;  /* 0x0000000000008948 */ /* 0x000fee0003800000 */
[----:B------:R-:W-:Y:S01]  /*26d80*/  @!P0 BAR.SYNC.DEFER_BLOCKING 0xc, 0x180 ;  /* 0x0306000000008b1d */ /* 0x000fe20000010000 */
[----:B---3--:R-:W-:Y:S02]  /*26d90*/  ISETP.NE.AND P1, PT, R0, 0x1, PT ;  /* 0x000000010000780c */ /* 0x008fe40003f25270 */
[----:B------:R-:W-:-:S05]  /*26da0*/  IADD3 R0, R19, 0x7f, RZ ;  /* 0x0000007f13007810 */ /* 0x000fca0007ffe0ff */
[----:B-12---:R-:W-:-:S06]  /*26db0*/  IMAD.MOV.U32 R5, RZ, RZ, R0 ;  /* 0x000000ffff057224 */ /* 0x006fcc00078e0000 */
[----:B------:R-:W1:Y:S08]  /*26dc0*/  @P1 LDC R2, c[0x0][0x44c] ;  /* 0x00011300ff021b82 */ /* 0x000e700000000800 */
[----:B------:R-:W2:Y:S01]  /*26dd0*/  @P1 LDC R3, c[0x0][0x450] ;  /* 0x00011400ff031b82 */ /* 0x000ea20000000800 */
[----:B-1----:R-:W-:-:S05]  /*26de0*/  @P1 IMAD.HI.U32 R2, R0, R2, RZ ;  /* 0x0000000200021227 */ /* 0x002fca00078e00ff */
[----:B--2---:R-:W-:Y:S02]  /*26df0*/  @P1 SHF.R.U32.HI R5, RZ, R3, R2 ;  /* 0x00000003ff051219 */ /* 0x004fe40000011602 */
[----:B------:R-:W1:Y:S03]  /*26e00*/  LDC.64 R2, c[0x0][0x9e0] ;  /* 0x00027800ff027b82 */ /* 0x000e660000000a00 */
[----:B------:R-:W-:Y:S01]  /*26e10*/  IMAD.IADD R5, R17, 0x1, R5 ;  /* 0x0000000111057824 */ /* 0x000fe200078e0205 */
[----:B-1----:R-:W-:-:S03]  /*26e20*/  ISETP.GE.AND P2, PT, R3, 0x1, PT ;  /* 0x000000010300780c */ /* 0x002fc60003f46270 */
[----:B------:R-:W-:-:S10]  /*26e30*/  IMAD.IADD R2, R5, 0x1, R2 ;  /* 0x0000000105027824 */ /* 0x000fd400078e0202 */
        /* <DEDUP_REMOVED lines=12> */
.L_x_1716:
[----:B------:R-:W-:-:S13]  /*26f00*/  ISETP.NE.AND P0, PT, R3, 0x1, PT ;  /* 0x000000010300780c */ /* 0x000fda0003f05270 */
[----:B------:R-:W1:Y:S02]  /*26f10*/  @P0 LDC.64 R6, c[0x0][0x9e8] ;  /* 0x00027a00ff060b82 */ /* 0x000e640000000a00 */
[----:B-1----:R-:W-:-:S05]  /*26f20*/  @P0 IMAD.HI.U32 R6, R0, R6, RZ ;  /* 0x0000000600060227 */ /* 0x002fca00078e00ff */
[----:B------:R-:W-:-:S07]  /*26f30*/  @P0 SHF.R.U32.HI R0, RZ, R7, R6 ;  /* 0x00000007ff000219 */ /* 0x000fce0000011606 */
.L_x_1717:
[----:B------:R-:W-:Y:S05]  /*26f40*/  BSYNC B0 ;  /* 0x0000000000007941 */ /* 0x000fea0003800000 */
.L_x_1715:
[----:B------:R-:W-:-:S05]  /*26f50*/  IMAD R0, R0, R3, R3 ;  /* 0x0000000300007224 */ /* 0x000fca00078e0203 */
[----:B------:R-:W-:-:S07]  /*26f60*/  VIMNMX R2, R2, R0, PT ;  /* 0x0000000002027248 */ /* 0x000fce0003fe0100 */
.L_x_1714:
[----:B------:R-:W-:Y:S01]  /*26f70*/  VIADD R2, R2, 0x3f ;  /* 0x0000003f02027836 */ /* 0x000fe20000000000 */
[----:B------:R-:W1:Y:S01]  /*26f80*/  @P1 LDC R5, c[0x0][0x450] ;  /* 0x00011400ff051b82 */ /* 0x000e620000000800 */
[----:B------:R-:W-:Y:S01]  /*26f90*/  IMAD.MOV.U32 R0, RZ, RZ, R19 ;  /* 0x000000ffff007224 */ /* 0x000fe200078e0013 */
[----:B------:R-:W-:Y:S02]  /*26fa0*/  ULDC UR4, c[0x0][0x9dc] ;  /* 0x0002770000047ab9 */ /* 0x000fe40000000800 */
[----:B------:R-:W-:-:S04]  /*26fb0*/  SHF.R.S32.HI R8, RZ, 0x1f, R2 ;  /* 0x0000001fff087819 */ /* 0x000fc80000011402 */
[----:B------:R-:W-:Y:S02]  /*26fc0*/  LEA.HI R8, R8, R2, RZ, 0x6 ;  /* 0x0000000208087211 */ /* 0x000fe400078f30ff */
[----:B------:R-:W2:Y:S02]  /*26fd0*/  @P1 LDC R2, c[0x0][0x44c] ;  /* 0x00011300ff021b82 */ /* 0x000ea40000000800 */
[----:B------:R-:W-:-:S04]  /*26fe0*/  SHF.R.S32.HI R8, RZ, 0x6, R8 ;  /* 0x00000006ff087819 */ /* 0x000fc80000011408 */
[----:B------:R-:W-:Y:S01]  /*26ff0*/  VIMNMX R8, R21, R8, PT ;  /* 0x0000000815087248 */ /* 0x000fe20003fe0100 */
[----:B--2---:R-:W-:-:S05]  /*27000*/  @P1 IMAD.HI.U32 R2, R19, R2, RZ ;  /* 0x0000000213021227 */ /* 0x004fca00078e00ff */
[----:B-1----:R-:W-:-:S05]  /*27010*/  @P1 SHF.R.U32.HI R0, RZ, R5, R2 ;  /* 0x00000005ff001219 */ /* 0x002fca0000011602 */
[----:B------:R-:W-:-:S04]  /*27020*/  IMAD.IADD R0, R20, 0x1, R0 ;  /* 0x0000000114007824 */ /* 0x000fc800078e0200 */
        /* <DEDUP_REMOVED lines=12> */
.L_x_1720:
[----:B------:R-:W-:-:S13]  /*270f0*/  ISETP.NE.AND P0, PT, R3, 0x1, PT ;  /* 0x000000010300780c */ /* 0x000fda0003f05270 */
[----:B------:R-:W1:Y:S02]  /*27100*/  @P0 LDC.64 R6, c[0x0][0x9e8] ;  /* 0x00027a00ff060b82 */ /* 0x000e640000000a00 */
[----:B-1----:R-:W-:-:S05]  /*27110*/  @P0 IMAD.HI.U32 R6, R0, R6, RZ ;  /* 0x0000000600060227 */ /* 0x002fca00078e00ff */
[----:B------:R-:W-:-:S07]  /*27120*/  @P0 SHF.R.U32.HI R0, RZ, R7, R6 ;  /* 0x00000007ff000219 */ /* 0x000fce0000011606 */
.L_x_1721:
[----:B------:R-:W-:Y:S05]  /*27130*/  BSYNC B0 ;  /* 0x0000000000007941 */ /* 0x000fea0003800000 */
.L_x_1719:
[----:B------:R-:W-:-:S05]  /*27140*/  IMAD R0, R0, R3, RZ ;  /* 0x0000000300007224 */ /* 0x000fca00078e02ff */
[----:B------:R-:W-:-:S07]  /*27150*/  VIMNMX R2, R2, R0, !PT ;  /* 0x0000000002027248 */ /* 0x000fce0007fe0100 */
.L_x_1718:
[----:B------:R-:W-:Y:S01]  /*27160*/  ISETP.NE.AND P1, PT, R4, RZ, PT ;  /* 0x000000ff0400720c */ /* 0x000fe20003f25270 */
[----:B------:R-:W-:Y:S01]  /*27170*/  BSSY B0, `(.L_x_1722) ;  /* 0x0000024000007945 */ /* 0x000fe20003800000 */
[----:B------:R-:W-:-:S04]  /*27180*/  SHF.R.S32.HI R0, RZ, 0x1f, R2 ;  /* 0x0000001fff007819 */ /* 0x000fc80000011402 */
[----:B------:R-:W-:Y:S01]  /*27190*/  LEA.HI R0, R0, R2, RZ, 0x6 ;  /* 0x0000000200007211 */ /* 0x000fe200078f30ff */
[----:B------:R-:W-:-:S03]  /*271a0*/  IMAD.MOV.U32 R2, RZ, RZ, RZ ;  /* 0x000000ffff027224 */ /* 0x000fc600078e00ff */
[----:B------:R-:W-:-:S03]  /*271b0*/  SHF.R.S32.HI R0, RZ, 0x6, R0 ;  /* 0x00000006ff007819 */ /* 0x000fc60000011400 */
[----:B------:R-:W1:Y:S01]  /*271c0*/  @!P1 LDC R4, c[0x0][0x9f0] ;  /* 0x00027c00ff049b82 */ /* 0x000e620000000800 */
[----:B------:R-:W-:-:S04]  /*271d0*/  VIMNMX R0, RZ, R0, !PT ;  /* 0x00000000ff007248 */ /* 0x000fc80007fe0100 */
[----:B------:R-:W-:-:S13]  /*271e0*/  ISETP.GT.AND P0, PT, R8, R0, PT ;  /* 0x000000000800720c */ /* 0x000fda0003f04270 */
[----:B------:R-:W-:Y:S05]  /*271f0*/  @!P0 BRA `(.L_x_1723) ;  /* 0x00000000006c8947 */ /* 0x000fea0003800000 */
[----:B-1----:R-:W-:-:S04]  /*27200*/  IABS R5, R4 ;  /* 0x0000000400057213 */ /* 0x002fc80000000000 */
[----:B------:R-:W1:Y:S08]  /*27210*/  I2F.RP R2, R5 ;  /* 0x0000000500027306 */ /* 0x000e700000209400 */
[----:B-1----:R-:W1:Y:S02]  /*27220*/  MUFU.RCP R2, R2 ;  /* 0x0000000200027308 */ /* 0x002e640000001000 */
[----:B-1----:R-:W-:-:S06]  /*27230*/  VIADD R2, R2, 0xffffffe ;  /* 0x0ffffffe02027836 */ /* 0x002fcc0000000000 */
[----:B------:R-:W1:Y:S02]  /*27240*/  F2I.FTZ.U32.TRUNC.NTZ R3, R2 ;  /* 0x0000000200037305 */ /* 0x000e64000021f000 */
[----:B-1----:R-:W-:-:S04]  /*27250*/  IMAD.MOV R2, RZ, RZ, -R3 ;  /* 0x000000ffff027224 */ /* 0x002fc800078e0a03 */
[----:B------:R-:W-:Y:S02]  /*27260*/  IMAD R6, R2, R5, RZ ;  /* 0x0000000502067224 */ /* 0x000fe400078e02ff */
[----:B------:R-:W-:-:S04]  /*27270*/  IMAD.MOV.U32 R2, RZ, RZ, RZ ;  /* 0x000000ffff027224 */ /* 0x000fc800078e00ff */
[----:B------:R-:W-:Y:S01]  /*27280*/  IMAD.HI.U32 R9, R3, R6, R2 ;  /* 0x0000000603097227 */ /* 0x000fe200078e0002 */
[----:B------:R-:W-:Y:S02]  /*27290*/  IADD3 R6, R4, -0x1, R8 ;  /* 0xffffffff04067810 */ /* 0x000fe40007ffe008 */
[----:B------:R-:W-:-:S03]  /*272a0*/  IABS R2, R4 ;  /* 0x0000000400027213 */ /* 0x000fc60000000000 */
[----:B------:R-:W-:Y:S02]  /*272b0*/  IMAD.IADD R6, R6, 0x1, -R0 ;  /* 0x0000000106067824 */ /* 0x000fe400078e0a00 */
[----:B------:R-:W-:-:S03]  /*272c0*/  IMAD.MOV R2, RZ, RZ, -R2 ;  /* 0x000000ffff027224 */ /* 0x000fc600078e0a02 */
[----:B------:R-:W-:Y:S01]  /*272d0*/  IABS R3, R6 ;  /* 0x0000000600037213 */ /* 0x000fe20000000000 */
[----:B------:R-:W-:Y:S01]  /*272e0*/  IMAD.MOV.U32 R7, RZ, RZ, R2 ;  /* 0x000000ffff077224 */ /* 0x000fe200078e0002 */
        /* <DEDUP_REMOVED lines=12> */
.L_x_1723:
[----:B------:R-:W-:Y:S05]  /*273b0*/  BSYNC B0 ;  /* 0x0000000000007941 */ /* 0x000fea0003800000 */
.L_x_1722:
[----:B------:R-:W2:Y:S02]  /*273c0*/  LDL.LU R3, [R1+0x4] ;  /* 0x0000040001037983 */ /* 0x000ea40000300800 */
[----:B--2---:R-:W-:-:S05]  /*273d0*/  IMAD R0, R3, R2, R0 ;  /* 0x0000000203007224 */ /* 0x004fca00078e0200 */
        /* <DEDUP_REMOVED lines=11> */
[----:B-1----:R-:W1:Y:S01]  /*27490*/  LDC.64 R4, c[0x0][0xc60] ;  /* 0x00031800ff047b82 */ /* 0x002e620000000a00 */
[----:B------:R-:W2:Y:S02]  /*274a0*/  FLO.U32 R0, UR4 ;  /* 0x0000000400007d00 */ /* 0x000ea400080e0000 */
[----:B--2---:R-:W-:-:S06]  /*274b0*/  ISETP.EQ.U32.AND P0, PT, R0, R2, PT ;  /* 0x000000020000720c */ /* 0x004fcc0003f02070 */
[----:B------:R-:W1:Y:S07]  /*274c0*/  POPC R2, UR4 ;  /* 0x0000000400027d09 */ /* 0x000e6e0008000000 */
[----:B-1----:R-:W2:Y:S04]  /*274d0*/  @P0 ATOMG.E.ADD.STRONG.GPU PT, R2, desc[UR46][R4.64], R2 ;  /* 0x00000002040209a8 */ /* 0x002ea800081ee1ee */
[----:B--2---:R1:W2:Y:S02]  /*274e0*/  SHFL.IDX PT, R2, R2, R0, 0x1f ;  /* 0x00001f0002027589 */ /* 0x0042a400000e0000 */
[----:B-1----:R-:W1:Y:S02]  /*274f0*/  S2R R0, SR_LTMASK ;  /* 0x0000000000007919 */ /* 0x002e640000003900 */
[----:B-1----:R-:W-:-:S06]  /*27500*/  LOP3.LUT R0, R0, UR4, RZ, 0xc0, !PT ;  /* 0x0000000400007c12 */ /* 0x002fcc000f8ec0ff */
[----:B------:R-:W2:Y:S02]  /*27510*/  POPC R0, R0 ;  /* 0x0000000000007309 */ /* 0x000ea40000000000 */
[----:B--2---:R-:W-:-:S05]  /*27520*/  IADD3 R0, R2, UR37, R0 ;  /* 0x0000002502007c10 */ /* 0x004fca000fffe000 */
[----:B------:R3:W-:Y:S01]  /*27530*/  STL [R1], R0 ;  /* 0x0000000001007387 */ /* 0x0007e20000100800 */
[----:B------:R-:W-:Y:S05]  /*27540*/  BRA `(.L_x_1725) ;  /* 0x0000003000687947 */ /* 0x000fea0003800000 */
.L_x_1724:
        /* <DEDUP_REMOVED lines=8> */
[----:B-1----:R-:W-:Y:S01]  /*275d0*/  IMAD.U32 R4, RZ, RZ, UR6 ;  /* 0x00000006ff047e24 */ /* 0x002fe2000f8e00ff */
[----:B------:R-:W-:Y:S01]  /*275e0*/  MOV R11, UR5 ;  /* 0x00000005000b7c02 */ /* 0x000fe20008000f00 */
[----:B------:R-:W1:Y:S01]  /*275f0*/  LDC.64 R2, c[0x4][R2] ;  /* 0x0100000002027b82 */ /* 0x000e620000000a00 */
[----:B------:R-:W-:Y:S02]  /*27600*/  IMAD.U32 R5, RZ, RZ, UR7 ;  /* 0x00000007ff057e24 */ /* 0x000fe4000f8e00ff */
[----:B------:R-:W-:Y:S02]  /*27610*/  IMAD.U32 R6, RZ, RZ, UR8 ;  /* 0x00000008ff067e24 */ /* 0x000fe4000f8e00ff */
[----:B------:R-:W-:-:S02]  /*27620*/  IMAD.U32 R7, RZ, RZ, UR9 ;  /* 0x00000009ff077e24 */ /* 0x000fc4000f8e00ff */
[----:B------:R-:W-:Y:S02]  /*27630*/  IMAD.U32 R10, RZ, RZ, UR4 ;  /* 0x00000004ff0a7e24 */ /* 0x000fe4000f8e00ff */
[----:B------:R-:W-:Y:S02]  /*27640*/  IMAD.MOV.U32 R8, RZ, RZ, 0x70 ;  /* 0x00000070ff087424 */ /* 0x000fe400078e00ff */
[----:B------:R-:W-:Y:S02]  /*27650*/  IMAD.MOV.U32 R12, RZ, RZ, 0x1 ;  /* 0x00000001ff0c7424 */ /* 0x000fe400078e00ff */
[----:B------:R-:W-:-:S07]  /*27660*/  IMAD.MOV.U32 R13, RZ, RZ, RZ ;  /* 0x000000ffff0d7224 */ /* 0x000fce00078e00ff */
[----:B------:R-:W-:-:S07]  /*27670*/  LEPC R20, `(.L_x_1727) ;  /* 0x000000001014794e */ /* 0x000fce0000000000 */
[----:B01----:R-:W-:Y:S05]  /*27680*/  CALL.ABS.NOINC R2 ;  /* 0x0000000002007343 */ /* 0x003fea0003c00000 */
.L_x_1727:
[----:B------:R-:W-:Y:S05]  /*27690*/  BSYNC B6 ;  /* 0x0000000000067941 */ /* 0x000fea0003800000 */
.L_x_1726:
        /* <DEDUP_REMOVED lines=12> */
[----:B-1----:R-:W-:Y:S02]  /*27760*/  IMAD.U32 R4, RZ, RZ, UR6 ;  /* 0x00000006ff047e24 */ /* 0x002fe4000f8e00ff */
[----:B------:R-:W1:Y:S01]  /*27770*/  LDC.64 R2, c[0x4][R2] ;  /* 0x0100000002027b82 */ /* 0x000e620000000a00 */
        /* <DEDUP_REMOVED lines=10> */
.L_x_1729:
[----:B------:R-:W-:Y:S05]  /*27820*/  BSYNC B6 ;  /* 0x0000000000067941 */ /* 0x000fea0003800000 */
.L_x_1728:
        /* <DEDUP_REMOVED lines=20> */
.L_x_1731:
[----:B------:R-:W-:Y:S05]  /*27970*/  BSYNC B6 ;  /* 0x0000000000067941 */ /* 0x000fea0003800000 */
.L_x_1730:
[----:B------:R-:W-:Y:S01]  /*27980*/  LOP3.LUT P6, RZ, R17, 0x1, RZ, 0xc0, !PT ;  /* 0x0000000111ff7812 */ /* 0x000fe200078cc0ff */
[----:B------:R-:W-:-:S12]  /*27990*/  BSSY B6, `(.L_x_1732) ;  /* 0x0000012000067945 */ /* 0x000fd80003800000 */
        /* <DEDUP_REMOVED lines=16> */
[----:B012---:R-:W-:Y:S05]  /*27aa0*/  CALL.ABS.NOINC R2 ;  /* 0x0000000002007343 */ /* 0x007fea0003c00000 */
.L_x_1733:
[----:B------:R-:W-:Y:S05]  /*27ab0*/  BSYNC B6 ;  /* 0x0000000000067941 */ /* 0x000fea0003800000 */
.L_x_1732:
[----:B--2---:R-:W2:Y:S01]  /*27ac0*/  LDL R17, [R1+0xc] ;  /* 0x00000c0001117983 */ /* 0x004ea20000100800 */
[----:B------:R-:W-:Y:S02]  /*27ad0*/  ULDC.64 UR4, c[0x0][0x9f8] ;  /* 0x00027e0000047ab9 */ /* 0x000fe40000000a00 */
[----:B------:R-:W-:-:S04]  /*27ae0*/  ISETP.NE.U32.AND P0, PT, RZ, UR4, PT ;  /* 0x00000004ff007c0c */ /* 0x000fc8000bf05070 */
[----:B------:R-:W-:Y:S01]  /*27af0*/  ISETP.NE.AND.EX P0, PT, RZ, UR5, PT, P0 ;  /* 0x00000005ff007c0c */ /* 0x000fe2000bf05300 */
[----:B------:R-:W-:-:S12]  /*27b00*/  ULDC.64 UR4, c[0x0][0xa08] ;  /* 0x0002820000047ab9 */ /* 0x000fd80000000a00 */
[----:B------:R-:W3:Y:S01]  /*27b10*/  @P0 LDC.64 R2, c[0x0][0x9f8] ;  /* 0x00027e00ff020b82 */ /* 0x000ee20000000a00 */
[----:B--2---:R-:W-:Y:S02]  /*27b20*/  IMAD.MOV.U32 R9, RZ, RZ, R17 ;  /* 0x000000ffff097224 */ /* 0x004fe400078e0011 */
[----:B---3--:R-:W-:-:S05]  /*27b30*/  @P0 IMAD.WIDE R2, R17, 0x4, R2 ;  /* 0x0000000411020825 */ /* 0x008fca00078e0202 */
[----:B------:R2:W3:Y:S02]  /*27b40*/  @P0 LDG.E R9, desc[UR46][R2.64] ;  /* 0x0000002e02090981 */ /* 0x0004e4000c1e1900 */
[----:B--2---:R-:W2:Y:S02]  /*27b50*/  LDC.64 R2, c[0x0][0x418] ;  /* 0x00010600ff027b82 */ /* 0x004ea40000000a00 */
[----:B--2---:R-:W-:Y:S01]  /*27b60*/  LOP3.LUT P0, RZ, R2, UR4, RZ, 0xfc, !PT ;  /* 0x0000000402ff7c12 */ /* 0x004fe2000f80fcff */
[----:B------:R-:W-:-:S03]  /*27b70*/  UMOV UR4, 0xffffffff ;  /* 0xffffffff00047882 */ /* 0x000fc60000000000 */
[----:B------:R-:W-:Y:S02]  /*27b80*/  LOP3.LUT P0, RZ, R3, UR5, RZ, 0xfc, P0 ;  /* 0x0000000503ff7c12 */ /* 0x000fe4000800fcff */
[----:B---3--:R-:W-:Y:S01]  /*27b90*/  SHF.R.S32.HI R10, RZ, 0x1f, R9 ;  /* 0x0000001fff0a7819 */ /* 0x008fe20000011409 */
[----:B------:R2:W-:Y:S01]  /*27ba0*/  STL [R1+0x4], R9 ;  /* 0x0000040901007387 */ /* 0x0005e20000100800 */
[----:B------:R-:W-:-:S03]  /*27bb0*/  SEL R17, R9, RZ, !P0 ;  /* 0x000000ff09117207 */ /* 0x000fc60004000000 */
[----:B------:R2:W-:Y:S01]  /*27bc0*/  STL [R1+0x24], R10 ;  /* 0x0000240a01007387 */ /* 0x0005e20000100800 */
[----:B------:R-:W-:Y:S05]  /*27bd0*/  BRA.DIV UR4, `(.L_x_1734) ;  /* 0x0000009e04f87947 */ /* 0x000fea000b800000 */
[----:B------:R-:W3:Y:S02]  /*27be0*/  S2R R0, SR_TID.X ;  /* 0x0000000000007919 */ /* 0x000ee40000002100 */
[----:B---3--:R-:W-:-:S04]  /*27bf0*/  SHF.R.U32.HI R0, RZ, 0x5, R0 ;  /* 0x00000005ff007819 */ /* 0x008fc80000011600 */
[----:B------:R-:W-:-:S05]  /*27c00*/  LOP3.LUT R0, R0, 0x3, RZ, 0xc0, !PT ;  /* 0x0000000300007812 */ /* 0x000fca00078ec0ff */
[----:B------:R3:W4:Y:S02]  /*27c10*/  SHFL.IDX PT, R14, R0, RZ, 0x1f ;  /* 0x00001fff000e7589 */ /* 0x00072400000e0000 */
.L_x_2040:
[----:B---3--:R-:W3:Y:S01]  /*27c20*/  LDL.LU R0, [R1+0x20] ;  /* 0x0000200001007983 */ /* 0x008ee20000300800 */
[----:B------:R-:W-:Y:S02]  /*27c30*/  PLOP3.LUT P1, PT, PT, PT, PT, 0x8, 0x0 ;  /* 0x000000000000781c */ /* 0x000fe40003f2e170 */
[----:B----4-:R-:W-:Y:S02]  /*27c40*/  ISETP.NE.AND P0, PT, R14, RZ, PT ;  /* 0x000000ff0e00720c */ /* 0x010fe40003f05270 */
[----:B---3--:R-:W-:-:S09]  /*27c50*/  LOP3.LUT R0, R0, 0xfffffffe, RZ, 0xc0, !PT ;  /* 0xfffffffe00007812 */ /* 0x008fd200078ec0ff */
[----:B------:R-:W-:-:S05]  /*27c60*/  @P1 LOP3.LUT R0, R0, 0x1, RZ, 0xfc, !PT ;  /* 0x0000000100001812 */ /* 0x000fca00078efcff */
[----:B------:R3:W-:Y:S01]  /*27c70*/  STL [R1+0x20], R0 ;  /* 0x0000200001007387 */ /* 0x0007e20000100800 */
[----:B------:R-:W-:Y:S05]  /*27c80*/  @P0 BRA `(.L_x_1735) ;  /* 0x0000000400900947 */ /* 0x000fea0003800000 */
[----:B------:R-:W-:-:S03]  /*27c90*/  UMOV UR4, 0xffffffff ;  /* 0xffffffff00047882 */ /* 0x000fc60000000000 */
[----:B------:R-:W-:Y:S05]  /*27ca0*/  BRA.DIV UR4, `(.L_x_1736) ;  /* 0x0000009e04f87947 */ /* 0x000fea000b800000 */
[----:B------:R-:W-:-:S13]  /*27cb0*/  ELECT P6, URZ, PT ;  /* 0x00000000003f782f */ /* 0x000fda00038c0000 */
.L_x_2043:
[----:B------:R-:W-:Y:S05]  /*27cc0*/  @!P6 BRA `(.L_x_1735) ;  /* 0x000000040080e947 */ /* 0x000fea0003800000 */
[----:B---3--:R-:W1:Y:S01]  /*27cd0*/  LDL R0, [R1+0x44] ;  /* 0x0000440001007983 */ /* 0x008e620000100800 */
[----:B------:R-:W-:-:S04]  /*27ce0*/  ISETP.NE.U32.AND P0, PT, R2, RZ, PT ;  /* 0x000000ff0200720c */ /* 0x000fc80003f05070 */
[----:B------:R-:W-:Y:S01]  /*27cf0*/  ISETP.NE.AND.EX P0, PT, R3, RZ, PT, P0 ;  /* 0x000000ff0300720c */ /* 0x000fe20003f05300 */
[----:B-1----:R-:W-:-:S12]  /*27d00*/  VIADD R4, R0, 0xffffffff ;  /* 0xffffffff00047836 */ /* 0x002fd80000000000 */
[----:B------:R-:W-:Y:S05]  /*27d10*/  @!P0 BRA `(.L_x_1737) ;  /* 0x0000000000488947 */ /* 0x000fea0003800000 */
[----:B------:R-:W1:Y:S01]  /*27d20*/  LDC R8, c[0x0][0x43c] ;  /* 0x00010f00ff087b82 */ /* 0x000e620000000800 */
[----:B------:R-:W-:Y:S01]  /*27d30*/  IMAD.MOV.U32 R0, RZ, RZ, R4 ;  /* 0x000000ffff007224 */ /* 0x000fe200078e0004 */
[----:B------:R-:W-:Y:S01]  /*27d40*/  ULDC.64 UR4, c[0x0][0x428] ;  /* 0x00010a0000047ab9 */ /* 0x000fe20000000a00 */
[----:B-1----:R-:W-:-:S13]  /*27d50*/  ISETP.NE.AND P0, PT, R8, 0x1, PT ;  /* 0x000000010800780c */ /* 0x002fda0003f05270 */
[----:B------:R-:W1:Y:S02]  /*27d60*/  @P0 LDC.64 R6, c[0x0][0x440] ;  /* 0x00011000ff060b82 */ /* 0x000e640000000a00 */
[----:B-1----:R-:W-:-:S05]  /*27d70*/  @P0 IMAD.HI.U32 R6, R4, R6, RZ ;  /* 0x0000000604060227 */ /* 0x002fca00078e00ff */
        /* <DEDUP_REMOVED lines=12> */
.L_x_1737:
[----:B------:R-:W3:Y:S04]  /*27e40*/  LDL R0, [R1+0x10] ;  /* 0x0000100001007983 */ /* 0x000ee80000100800 */
[----:B-1----:R-:W4:Y:S01]  /*27e50*/  LDL R2, [R1+0x18] ;  /* 0x0000180001027983 */ /* 0x002f220000100800 */
[----:B--2---:R-:W1:Y:S02]  /*27e60*/  S2R R9, SR_TID.X ;  /* 0x0000000000097919 */ /* 0x004e640000002100 */
[----:B-1----:R-:W-:-:S04]  /*27e70*/  LOP3.LUT R9, R9, 0x7f, RZ, 0xc0, !PT ;  /* 0x0000007f09097812 */ /* 0x002fc800078ec0ff */
[----:B------:R-:W-:Y:S01]  /*27e80*/  ISETP.NE.AND P1, PT, R9, RZ, PT ;  /* 0x000000ff0900720c */ /* 0x000fe20003f25270 */
[----:B---3--:R-:W-:Y:S01]  /*27e90*/  IMAD R0, R0, 0x8, R18 ;  /* 0x0000000800007824 */ /* 0x008fe200078e0212 */
[----:B----4-:R-:W-:-:S04]  /*27ea0*/  SHF.L.U32 R3, R2, 0x1f, RZ ;  /* 0x0000001f02037819 */ /* 0x010fc800000006ff */
[----:B------:R-:W1:Y:S02]  /*27eb0*/  SYNCS.PHASECHK.TRANS64.TRYWAIT P0, [R0+URZ+0x28480], R3 ;  /* 0x02848003000075a7 */ /* 0x000e64000800017f */
[----:B-1----:R-:W-:Y:S05]  /*27ec0*/  @!P0 BRA `(.L_x_1738) ;  /* 0x0000009c00908947 */ /* 0x002fea0003800000 */
.L_x_2044:
        /* <DEDUP_REMOVED lines=8> */
.L_x_1739:
        /* <DEDUP_REMOVED lines=19> */
[----:B--2---:R-:W-:Y:S01]  /*28080*/  UMOV UR8, UR14 ;  /* 0x0000000e00087c82 */ /* 0x004fe20008000000 */
[----:B------:R-:W-:Y:S02]  /*28090*/  UMOV UR10, UR15 ;  /* 0x0000000f000a7c82 */ /* 0x000fe40008000000 */
[----:B------:R2:W-:Y:S01]  /*280a0*/  UTMALDG.4D [UR8], [UR4], desc[UR6] ;  /* 0x00000608040075b4 */ /* 0x0005e20008019000 */
[----:B------:R-:W3:Y:S02]  /*280b0*/  SYNCS.PHASECHK.TRANS64.TRYWAIT P0, [R0+URZ+0x28440], R3 ;  /* 0x02844003000075a7 */ /* 0x000ee4000800017f */
[----:B--23--:R-:W-:Y:S05]  /*280c0*/  @!P0 BRA `(.L_x_1740) ;  /* 0x0000009c00248947 */ /* 0x00cfea0003800000 */
.L_x_2045:
        /* <DEDUP_REMOVED lines=8> */
.L_x_1741:
[----:B-12---:R-:W2:Y:S01]  /*28150*/  LDL.LU R3, [R1+0x20] ;  /* 0x0000200001037983 */ /* 0x006ea20000300800 */
        /* <DEDUP_REMOVED lines=16> */
[----:B-1----:R-:W-:Y:S01]  /*28260*/  UMOV UR8, UR14 ;  /* 0x0000000e00087c82 */ /* 0x002fe20008000000 */
[----:B------:R-:W-:Y:S02]  /*28270*/  UMOV UR10, UR15 ;  /* 0x0000000f000a7c82 */ /* 0x000fe40008000000 */
[----:B------:R4:W-:Y:S01]  /*28280*/  UTMALDG.4D [UR8], [UR4], desc[UR6] ;  /* 0x00000608040075b4 */ /* 0x0009e20008019000 */
[----:B--2---:R-:W-:-:S04]  /*28290*/  LOP3.LUT R3, R3, 0xfffffffe, RZ, 0xc0, !PT ;  /* 0xfffffffe03037812 */ /* 0x004fc800078ec0ff */
[----:B------:R-:W-:-:S05]  /*282a0*/  @P0 LOP3.LUT R3, R3, 0x1, RZ, 0xfc, !PT ;  /* 0x0000000103030812 */ /* 0x000fca00078efcff */
[----:B------:R4:W-:Y:S01]  /*282b0*/  STL [R1+0x20], R3 ;  /* 0x0000200301007387 */ /* 0x0009e20000100800 */
[----:B------:R-:W-:Y:S01]  /*282c0*/  NOP ;  /* 0x0000000000007918 */ /* 0x000fe20000000000 */
.L_x_1735:
[----:B----4-:R-:W3:Y:S01]  /*282d0*/  LDL.LU R3, [R1+0x48] ;  /* 0x0000480001037983 */ /* 0x010ee20000300800 */
[----:B------:R-:W-:Y:S05]  /*282e0*/  WARPSYNC.ALL ;  /* 0x0000000000007948 */ /* 0x000fea0003800000 */
[----:B------:R-:W-:Y:S01]  /*282f0*/  ULDC.64 UR4, c[0x0][0x298] ;  /* 0x0000a60000047ab9 */ /* 0x000fe20000000a00 */
[----:B------:R-:W-:Y:S01]  /*28300*/  BSSY B6, `(.L_x_1742) ;  /* 0x000001c000067945 */ /* 0x000fe20003800000 */
[----:B------:R-:W-:Y:S01]  /*28310*/  BAR.SYNC.DEFER_BLOCKING 0x8, 0x180 ;  /* 0x0206000000007b1d */ /* 0x000fe20000010000 */
[----:B---3--:R-:W-:Y:S01]  /*28320*/  SHF.R.S32.HI R0, RZ, 0x1f, R3 ;  /* 0x0000001fff007819 */ /* 0x008fe20000011403 */
[----:B-1----:R-:W-:-:S04]  /*28330*/  IMAD.WIDE.U32 R4, R3, UR4, RZ ;  /* 0x0000000403047c25 */ /* 0x002fc8000f8e00ff */
[----:B------:R-:W-:Y:S01]  /*28340*/  IMAD R2, R0, UR4, RZ ;  /* 0x0000000400027c24 */ /* 0x000fe2000f8e02ff */
[----:B------:R1:W-:Y:S01]  /*28350*/  STL.64 [R1+0x48], R4 ;  /* 0x0000480401007387 */ /* 0x0003e20000100a00 */
[----:B------:R-:W-:Y:S02]  /*28360*/  VIADD R0, R18, 0x18000 ;  /* 0x0001800012007836 */ /* 0x000fe40000000000 */
[----:B------:R-:W-:-:S03]  /*28370*/  IMAD R2, R3, UR5, R2 ;  /* 0x0000000503027c24 */ /* 0x000fc6000f8e0202 */
[----:B------:R-:W-:Y:S01]  /*28380*/  LOP3.LUT P0, RZ, R0, 0x3ff, RZ, 0xc0, !PT ;  /* 0x000003ff00ff7812 */ /* 0x000fe2000780c0ff */
[----:B------:R-:W-:-:S05]  /*28390*/  IMAD.IADD R0, R5, 0x1, R2 ;  /* 0x0000000105007824 */ /* 0x000fca00078e0202 */
[----:B------:R1:W-:Y:S07]  /*283a0*/  STL [R1+0x50], R0 ;  /* 0x0000500001007387 */ /* 0x0003ee0000100800 */
[----:B------:R-:W-:Y:S05]  /*283b0*/  @!P0 BRA `(.L_x_1743) ;  /* 0x0000000000408947 */ /* 0x000fea0003800000 */
[----:B------:R-:W-:Y:S01]  /*283c0*/  MOV R2, 0x0 ;  /* 0x0000000000027802 */ /* 0x000fe20000000f00 */
[----:B------:R-:W-:Y:S01]  /*283d0*/  ULDC.64 UR4, c[0x4][0xc0] ;  /* 0x0100300000047ab9 */ /* 0x000fe20000000a00 */
[----:B------:R-:W-:Y:S01]  /*283e0*/  ULDC.64 UR6, c[0x4][0xc8] ;  /* 0x0100320000067ab9 */ /* 0x000fe20000000a00 */
[----:B------:R-:W-:Y:S01]  /*283f0*/  ULDC.64 UR8, c[0x4][0x28] ;  /* 0x01000a0000087ab9 */ /* 0x000fe20000000a00 */
[----:B-1----:R-:W-:Y:S01]  /*28400*/  IMAD.U32 R4, RZ, RZ, UR4 ;  /* 0x00000004ff047e24 */ /* 0x002fe2000f8e00ff */
[----:B------:R-:W-:Y:S01]  /*28410*/  MOV R13, RZ ;  /* 0x000000ff000d7202 */ /* 0x000fe20000000f00 */
[----:B------:R-:W1:Y:S01]  /*28420*/  LDC.64 R2, c[0x4][R2] ;  /* 0x0100000002027b82 */ /* 0x000e620000000a00 */
[----:B------:R-:W-:Y:S02]  /*28430*/  IMAD.U32 R5, RZ, RZ, UR5 ;  /* 0x00000005ff057e24 */ /* 0x000fe4000f8e00ff */
[----:B------:R-:W-:Y:S02]  /*28440*/  IMAD.U32 R6, RZ, RZ, UR6 ;  /* 0x00000006ff067e24 */ /* 0x000fe4000f8e00ff */
[----:B------:R-:W-:-:S02]  /*28450*/  IMAD.U32 R7, RZ, RZ, UR7 ;  /* 0x00000007ff077e24 */ /* 0x000fc4000f8e00ff */
[----:B--2---:R-:W-:Y:S02]  /*28460*/  IMAD.U32 R10, RZ, RZ, UR8 ;  /* 0x00000008ff0a7e24 */ /* 0x004fe4000f8e00ff */
[----:B------:R-:W-:Y:S02]  /*28470*/  IMAD.U32 R11, RZ, RZ, UR9 ;  /* 0x00000009ff0b7e24 */ /* 0x000fe4000f8e00ff */
[----:B------:R-:W-:Y:S02]  /*28480*/  IMAD.MOV.U32 R8, RZ, RZ, 0x70 ;  /* 0x00000070ff087424 */ /* 0x000fe400078e00ff */
[----:B------:R-:W-:-:S07]  /*28490*/  IMAD.MOV.U32 R12, RZ, RZ, 0x1 ;  /* 0x00000001ff0c7424 */ /* 0x000fce00078e00ff */
[----:B------:R-:W-:-:S07]  /*284a0*/  LEPC R20, `(.L_x_1743) ;  /* 0x000000001014794e */ /* 0x000fce0000000000 */
[----:B01----:R-:W-:Y:S05]  /*284b0*/  CALL.ABS.NOINC R2 ;  /* 0x0000000002007343 */ /* 0x003fea0003c00000 */
.L_x_1743:
[----:B------:R-:W-:Y:S05]  /*284c0*/  BSYNC B6 ;  /* 0x0000000000067941 */ /* 0x000fea0003800000 */
.L_x_1742:
[----:B-1----:R-:W3:Y:S01]  /*284d0*/  LDL.LU R0, [R1+0x50] ;  /* 0x0000500001007983 */ /* 0x002ee20000300800 */
[----:B------:R-:W-:Y:S01]  /*284e0*/  ULDC.64 UR6, c[0x0][0xa00] ;  /* 0x0002800000067ab9 */ /* 0x000fe20000000a00 */
[----:B------:R-:W1:Y:S01]  /*284f0*/  LDC R7, c[0x0][0x448] ;  /* 0x00011200ff077b82 */ /* 0x000e620000000800 */
[----:B------:R-:W-:Y:S01]  /*28500*/  ULDC.64 UR4, c[0x0][0x2d8] ;  /* 0x0000b60000047ab9 */ /* 0x000fe20000000a00 */
[----:B------:R-:W3:Y:S04]  /*28510*/  LDL.LU.64 R2, [R1+0x48] ;  /* 0x0000480001027983 */ /* 0x000ee80000300a00 */
[----:B------:R-:W4:Y:S01]  /*28520*/  LDL R6, [R1+0xc] ;  /* 0x00000c0001067983 */ /* 0x000f220000100800 */
[----:B------:R-:W-:Y:S01]  /*28530*/  ISETP.NE.U32.AND P0, PT, RZ, UR6, PT ;  /* 0x00000006ff007c0c */ /* 0x000fe2000bf05070 */
[----:B------:R-:W0:Y:S03]  /*28540*/  S2R R5, SR_TID.X ;  /* 0x0000000000057919 */ /* 0x000e260000002100 */
[----:B------:R-:W-:Y:S01]  /*28550*/  ISETP.NE.AND.EX P0, PT, RZ, UR7, PT, P0 ;  /* 0x00000007ff007c0c */ /* 0x000fe2000bf05300 */
[----:B------:R-:W-:Y:S01]  /*28560*/  ULDC.64 UR6, c[0x0][0x280] ;  /* 0x0000a00000067ab9 */ /* 0x000fe20000000a00 */
[----:B--2---:R-:W2:Y:S01]  /*28570*/  S2R R9, SR_TID.X ;  /* 0x0000000000097919 */ /* 0x004ea20000002100 */
[----:B0-----:R-:W-:-:S04]  /*28580*/  LOP3.LUT R5, R5, 0x7f, RZ, 0xc0, !PT ;  /* 0x0000007f05057812 */ /* 0x001fc800078ec0ff */
[----:B------:R-:W-:Y:S01]  /*28590*/  SHF.R.U32.HI R5, RZ, 0x3, R5 ;  /* 0x00000003ff057819 */ /* 0x000fe20000011605 */
[----:B--2---:R-:W-:-:S05]  /*285a0*/  IMAD.SHL.U32 R9, R9, 0x10, RZ ;  /* 0x0000001009097824 */ /* 0x004fca00078e00ff */
[----:B------:R-:W-:-:S04]  /*285b0*/  LOP3.LUT R9, R9, 0x70, RZ, 0xc0, !PT ;  /* 0x0000007009097812 */ /* 0x000fc800078ec0ff */
[----:B------:R-:W-:Y:S01]  /*285c0*/  LOP3.LUT R9, R9, 0x80, RZ, 0xfc, !PT ;  /* 0x0000008009097812 */ /* 0x000fe200078efcff */
[----:B---3--:R-:W-:Y:S01]  /*285d0*/  IMAD.MOV.U32 R3, RZ, RZ, R0 ;  /* 0x000000ffff037224 */ /* 0x008fe200078e0000 */
[----:B----4-:R-:W-:Y:S01]  /*285e0*/  SHF.R.S32.HI R0, RZ, 0x1f, R6 ;  /* 0x0000001fff007819 */ /* 0x010fe20000011406 */
[----:B------:R-:W-:-:S03]  /*285f0*/  IMAD.WIDE.U32 R2, R16, UR4, R2 ;  /* 0x0000000410027c25 */ /* 0x000fc6000f8e0002 */
[----:B------:R-:W-:Y:S01]  /*28600*/  SEL R4, R0, RZ, !P0 ;  /* 0x000000ff00047207 */ /* 0x000fe20004000000 */
[----:B------:R-:W-:Y:S01]  /*28610*/  IMAD R3, R16, UR5, R3 ;  /* 0x0000000510037c24 */ /* 0x000fe2000f8e0203 */
[----:B------:R-:W-:Y:S01]  /*28620*/  SEL R0, R6, RZ, !P0 ;  /* 0x000000ff06007207 */ /* 0x000fe20004000000 */
[----:B------:R-:W-:Y:S01]  /*28630*/  ULDC.64 UR4, c[0x0][0x2e0] ;  /* 0x0000b80000047ab9 */ /* 0x000fe20000000a00 */
[----:B------:R-:W0:Y:S01]  /*28640*/  S2R R6, SR_TID.X ;  /* 0x0000000000067919 */ /* 0x000e220000002100 */
[----:B-1----:R-:W-:Y:S01]  /*28650*/  ISETP.NE.AND P0, PT, R7, 0x1, PT ;  /* 0x000000010700780c */ /* 0x002fe20003f05270 */
[----:B------:R-:W-:Y:S02]  /*28660*/  IMAD R4, R4, UR4, RZ ;  /* 0x0000000404047c24 */ /* 0x000fe4000f8e02ff */
[----:B------:R-:W-:-:S04]  /*28670*/  IMAD.WIDE.U32 R2, R0, UR4, R2 ;  /* 0x0000000400027c25 */ /* 0x000fc8000f8e0002 */
[----:B------:R-:W-:Y:S01]  /*28680*/  IMAD R0, R0, UR5, R4 ;  /* 0x0000000500007c24 */ /* 0x000fe2000f8e0204 */
[----:B------:R-:W-:-:S03]  /*28690*/  ULDC.64 UR4, c[0x0][0x2d0] ;  /* 0x0000b40000047ab9 */ /* 0x000fc60000000a00 */
[----:B------:R-:W-:Y:S02]  /*286a0*/  IMAD.IADD R3, R3, 0x1, R0 ;  /* 0x0000000103037824 */ /* 0x000fe400078e0200 */
[----:B0-----:R-:W-:Y:S02]  /*286b0*/  IMAD.SHL.U32 R8, R6, 0x10, RZ ;  /* 0x0000001006087824 */ /* 0x001fe400078e00ff */
[----:B------:R-:W0:Y:S03]  /*286c0*/  @P0 LDC R6, c[0x0][0x450] ;  /* 0x00011400ff060b82 */ /* 0x000e260000000800 */
[----:B------:R-:W-:-:S05]  /*286d0*/  LOP3.LUT R8, R5, 0x70, R8, 0xf8, !PT ;  /* 0x0000007005087812 */ /* 0x000fca00078ef808 */
[----:B------:R-:W1:Y:S01]  /*286e0*/  @P0 LDC R5, c[0x0][0x44c] ;  /* 0x00011300ff050b82 */ /* 0x000e620000000800 */
[----:B------:R-:W-:Y:S02]  /*286f0*/  IMAD.IADD R4, R8, 0x1, R19 ;  /* 0x0000000108047824 */ /* 0x000fe400078e0213 */
[----:B------:R-:W2:Y:S02]  /*28700*/  S2R R8, SR_TID.X ;  /* 0x0000000000087919 */ /* 0x000ea40000002100 */
[----:B------:R-:W-:Y:S02]  /*28710*/  IMAD.MOV.U32 R0, RZ, RZ, R4 ;  /* 0x000000ffff007224 */ /* 0x000fe400078e0004 */
[----:B-1----:R-:W-:-:S05]  /*28720*/  @P0 IMAD.HI.U32 R5, R4, R5, RZ ;  /* 0x0000000504050227 */ /* 0x002fca00078e00ff */
[----:B0-----:R-:W-:-:S05]  /*28730*/  @P0 SHF.R.U32.HI R0, RZ, R6, R5 ;  /* 0x00000006ff000219 */ /* 0x001fca0000011605 */
[----:B------:R-:W-:Y:S02]  /*28740*/  IMAD.MOV R5, RZ, RZ, -R0 ;  /* 0x000000ffff057224 */ /* 0x000fe400078e0a00 */
[----:B------:R-:W-:-:S04]  /*28750*/  IMAD.WIDE.U32 R2, R0, UR4, R2 ;  /* 0x0000000400027c25 */ /* 0x000fc8000f8e0002 */
[----:B------:R-:W-:Y:S01]  /*28760*/  IMAD R4, R7, R5, R4 ;  /* 0x0000000507047224 */ /* 0x000fe200078e0204 */
[----:B------:R-:W-:Y:S01]  /*28770*/  SHF.R.S32.HI R5, RZ, 0x1f, R0 ;  /* 0x0000001fff057819 */ /* 0x000fe20000011400 */
[----:B--2---:R-:W-:-:S04]  /*28780*/  IMAD.SHL.U32 R10, R8, 0x10, RZ ;  /* 0x00000010080a7824 */ /* 0x004fc800078e00ff */
[----:B------:R-:W-:Y:S01]  /*28790*/  IMAD R5, R5, UR4, RZ ;  /* 0x0000000405057c24 */ /* 0x000fe2000f8e02ff */
[----:B------:R-:W-:-:S03]  /*287a0*/  LOP3.LUT R10, R10, 0x70, RZ, 0xc0, !PT ;  /* 0x000000700a0a7812 */ /* 0x000fc600078ec0ff */
        /* <DEDUP_REMOVED lines=15> */
[----:B------:R-:W1:Y:S02]  /*288a0*/  S2R R6, SR_TID.X ;  /* 0x0000000000067919 */ /* 0x000e640000002100 */
[----:B-1----:R-:W-:-:S04]  /*288b0*/  LOP3.LUT R6, R6, 0x7f, RZ, 0xc0, !PT ;  /* 0x0000007f06067812 */ /* 0x002fc800078ec0ff */
[----:B------:R-:W-:Y:S02]  /*288c0*/  SHF.R.U32.HI R8, RZ, 0x3, R6 ;  /* 0x00000003ff087819 */ /* 0x000fe40000011606 */
[----:B------:R-:W2:Y:S03]  /*288d0*/  LDL.LU R6, [R1+0x40] ;  /* 0x0000400001067983 */ /* 0x000ea60000300800 */
[----:B------:R-:W-:Y:S02]  /*288e0*/  IMAD.IADD R0, R8, 0x1, R19 ;  /* 0x0000000108007824 */ /* 0x000fe400078e0213 */
[----:B------:R-:W-:Y:S02]  /*288f0*/  SHFL.IDX PT, R8, R3, 0x1, 0x181f ;  /* 0x00381f0003087f89 */ /* 0x000fe400000e0000 */
[----:B------:R-:W-:Y:S02]  /*28900*/  VIADD R5, R0, 0x10 ;  /* 0x0000001000057836 */ /* 0x000fe40000000000 */
[----:B--2---:R-:W-:-:S02]  /*28910*/  IMAD R2, R6, R7, RZ ;  /* 0x0000000706027224 */ /* 0x004fc400078e02ff */
[----:B------:R-:W1:Y:S03]  /*28920*/  SHFL.IDX PT, R7, R4, RZ, 0x181f ;  /* 0x00181fff04077589 */ /* 0x000e6600000e0000 */
[-C--:B------:R-:W-:Y:S01]  /*28930*/  ISETP.GE.AND P4, PT, R0, R2.reuse, PT ;  /* 0x000000020000720c */ /* 0x080fe20003f86270 */
[----:B------:R-:W2:Y:S01]  /*28940*/  SHFL.IDX PT, R6, R3, RZ, 0x181f ;  /* 0x00181fff03067589 */ /* 0x000ea200000e0000 */
[----:B------:R-:W-:-:S03]  /*28950*/  ISETP.GE.AND P2, PT, R5, R2, PT ;  /* 0x000000020500720c */ /* 0x000fc60003f46270 */
[----:B------:R-:W3:Y:S08]  /*28960*/  SHFL.IDX PT, R5, R4, 0x1, 0x181f ;  /* 0x00381f0004057f89 */ /* 0x000ef000000e0000 */
[----:B-1----:R-:W-:-:S05]  /*28970*/  @!P4 IADD3 R7, P3, R10, R7, RZ ;  /* 0x000000070a07c210 */ /* 0x002fca0007f7e0ff */
[----:B--2---:R-:W-:-:S05]  /*28980*/  @!P4 IMAD.X R6, RZ, RZ, R6, P3 ;  /* 0x000000ffff06c224 */ /* 0x004fca00018e0606 */
[----:B------:R-:W-:-:S04]  /*28990*/  @!P4 LOP3.LUT R7, R7, R6, RZ, 0x3c, !PT ;  /* 0x000000060707c212 */ /* 0x000fc800078e3cff */
[----:B------:R-:W-:-:S04]  /*289a0*/  @!P4 LOP3.LUT R6, R7, R6, RZ, 0x3c, !PT ;  /* 0x000000060706c212 */ /* 0x000fc800078e3cff */
[----:B------:R-:W-:-:S05]  /*289b0*/  @!P4 LOP3.LUT R7, R7, R6, RZ, 0x3c, !PT ;  /* 0x000000060707c212 */ /* 0x000fca00078e3cff */
[----:B-----5:R-:W-:Y:S04]  /*289c0*/  @!P4 LDGSTS.E.BYPASS.LTC128B.128 [R9+0x18000], desc[UR46][R6.64], !P0 ;  /* 0x180000000609cfae */ /* 0x020fe8000c101d6e */
[----:B------:R3:W-:Y:S02]  /*289d0*/  @!P4 LDGSTS.E.BYPASS.LTC128B.128 [R9+0x1c000], desc[UR46][R6.64+0x80], !P1 ;  /* 0x1c0000800609cfae */ /* 0x0007e4000c901d6e */
[----:B---3--:R-:W-:Y:S01]  /*289e0*/  @!P2 IADD3 R7, P3, R10, R5, RZ ;  /* 0x000000050a07a210 */ /* 0x008fe20007f7e0ff */
[----:B------:R-:W-:-:S04]  /*289f0*/  VIADD R5, R0, 0x20 ;  /* 0x0000002000057836 */ /* 0x000fc80000000000 */
[----:B------:R-:W-:-:S05]  /*28a00*/  @!P2 IMAD.X R6, RZ, RZ, R8, P3 ;  /* 0x000000ffff06a224 */ /* 0x000fca00018e0608 */
[----:B------:R-:W-:-:S04]  /*28a10*/  @!P2 LOP3.LUT R7, R7, R6, RZ, 0x3c, !PT ;  /* 0x000000060707a212 */ /* 0x000fc800078e3cff */
[----:B------:R-:W-:-:S04]  /*28a20*/  @!P2 LOP3.LUT R6, R7, R6, RZ, 0x3c, !PT ;  /* 0x000000060706a212 */ /* 0x000fc800078e3cff */
[----:B------:R-:W-:-:S05]  /*28a30*/  @!P2 LOP3.LUT R7, R7, R6, RZ, 0x3c, !PT ;  /* 0x000000060707a212 */ /* 0x000fca00078e3cff */
[----:B------:R-:W-:Y:S04]  /*28a40*/  @!P2 LDGSTS.E.BYPASS.LTC128B.128 [R9+0x18800], desc[UR46][R6.64], !P0 ;  /* 0x188000000609afae */ /* 0x000fe8000c101d6e */
[----:B------:R1:W-:Y:S01]  /*28a50*/  @!P2 LDGSTS.E.BYPASS.LTC128B.128 [R9+0x1c800], desc[UR46][R6.64+0x80], !P1 ;  /* 0x1c8000800609afae */ /* 0x0003e2000c901d6e */
[----:B------:R-:W-:-:S03]  /*28a60*/  ISETP.GE.AND P2, PT, R5, R2, PT ;  /* 0x000000020500720c */ /* 0x000fc60003f46270 */
[----:B------:R-:W2:Y:S04]  /*28a70*/  SHFL.IDX PT, R5, R4, 0x2, 0x181f ;  /* 0x00581f0004057f89 */ /* 0x000ea800000e0000 */
[----:B-1----:R-:W1:Y:S06]  /*28a80*/  SHFL.IDX PT, R6, R3, 0x2, 0x181f ;  /* 0x00581f0003067f89 */ /* 0x002e6c00000e0000 */
[----:B--2---:R-:W-:-:S05]  /*28a90*/  @!P2 IADD3 R5, P3, R10, R5, RZ ;  /* 0x000000050a05a210 */ /* 0x004fca0007f7e0ff */
[----:B-1----:R-:W-:-:S04]  /*28aa0*/  @!P2 IMAD.X R6, RZ, RZ, R6, P3 ;  /* 0x000000ffff06a224 */ /* 0x002fc800018e0606 */
[----:B------:R-:W-:Y:S02]  /*28ab0*/  @!P2 IMAD.MOV.U32 R7, RZ, RZ, R6 ;  /* 0x000000ffff07a224 */ /* 0x000fe400078e0006 */
[----:B------:R-:W-:Y:S02]  /*28ac0*/  @!P2 IMAD.MOV.U32 R6, RZ, RZ, R5 ;  /* 0x000000ffff06a224 */ /* 0x000fe400078e0005 */
[----:B------:R-:W-:-:S03]  /*28ad0*/  VIADD R5, R0, 0x30 ;  /* 0x0000003000057836 */ /* 0x000fc60000000000 */
        /* <DEDUP_REMOVED lines=25> */
[----:B--2---:R-:W-:-:S04]  /*28c70*/  @!P2 IADD3 R5, P3, R10, R5, RZ ;  /* 0x000000050a05a210 */ /* 0x004fc80007f7e0ff */
[----:B-1----:R-:W-:-:S05]  /*28c80*/  @!P2 IADD3.X R6, RZ, R6, RZ, P3, !PT ;  /* 0x00000006ff06a210 */ /* 0x002fca0001ffe4ff */
        /* <DEDUP_REMOVED lines=12> */
[----:B------:R1:W2:Y:S04]  /*28d50*/  SHFL.IDX PT, R5, R3, 0x7, 0x181f ;  /* 0x00f81f0003057f89 */ /* 0x0002a800000e0000 */
[----:B------:R1:W-:Y:S04]  /*28d60*/  @!P2 LDGSTS.E.BYPASS.LTC128B.128 [R9+0x1b000], desc[UR46][R6.64], !P0 ;  /* 0x1b0000000609afae */ /* 0x0003e8000c101d6e */
[----:B------:R1:W-:Y:S04]  /*28d70*/  @!P2 LDGSTS.E.BYPASS.LTC128B.128 [R9+0x1f000], desc[UR46][R6.64+0x80], !P1 ;  /* 0x1f0000800609afae */ /* 0x0003e8000c901d6e */
[----:B------:R1:W3:Y:S02]  /*28d80*/  SHFL.IDX PT, R3, R4, 0x7, 0x181f ;  /* 0x00f81f0004037f89 */ /* 0x0002e400000e0000 */
.L_x_2062:
[----:B------:R-:W-:Y:S01]  /*28d90*/  VIADD R0, R0, 0x70 ;  /* 0x0000007000007836 */ /* 0x000fe20000000000 */
[----:B------:R-:W-:Y:S04]  /*28da0*/  BSSY B0, `(.L_x_1745) ;  /* 0x000000a000007945 */ /* 0x000fe80003800000 */
[----:B------:R-:W-:-:S13]  /*28db0*/  ISETP.GE.AND P2, PT, R0, R2, PT ;  /* 0x000000020000720c */ /* 0x000fda0003f46270 */
[----:B------:R-:W-:Y:S05]  /*28dc0*/  @P2 BRA `(.L_x_1746) ;  /* 0x00000000001c2947 */ /* 0x000fea0003800000 */
[----:B---3--:R-:W-:-:S05]  /*28dd0*/  IADD3 R2, P2, R10, R3, RZ ;  /* 0x000000030a027210 */ /* 0x008fca0007f5e0ff */
[----:B-12---:R-:W-:-:S05]  /*28de0*/  IMAD.X R3, RZ, RZ, R5, P2 ;  /* 0x000000ffff037224 */ /* 0x006fca00010e0605 */
[----:B------:R-:W-:Y:S01]  /*28df0*/  @!PT LDS RZ, [RZ] ;  /* 0x00000000fffff984 */ /* 0x000fe20000000800 */
[----:B------:R-:W-:Y:S01]  /*28e00*/  @!PT LDS RZ, [RZ] ;  /* 0x00000000fffff984 */ /* 0x000fe20000000800 */
[----:B------:R-:W-:Y:S01]  /*28e10*/  @!PT LDS RZ, [RZ] ;  /* 0x00000000fffff984 */ /* 0x000fe20000000800 */
[----:B------:R4:W-:Y:S04]  /*28e20*/  LDGSTS.E.BYPASS.LTC128B.128 [R9+0x1b800], desc[UR46][R2.64], !P0 ;  /* 0x1b80000002097fae */ /* 0x0009e8000c101d6e */
[----:B------:R4:W-:Y:S02]  /*28e30*/  LDGSTS.E.BYPASS.LTC128B.128 [R9+0x1f800], desc[UR46][R2.64+0x80], !P1 ;  /* 0x1f80008002097fae */ /* 0x0009e4000c901d6e */
.L_x_1746:
[----:B------:R-:W-:Y:S05]  /*28e40*/  BSYNC B0 ;  /* 0x0000000000007941 */ /* 0x000fea0003800000 */
.L_x_1745:
[----:B------:R-:W-:Y:S01]  /*28e50*/  NOP ;  /* 0x0000000000007918 */ /* 0x000fe20000000000 */
[----:B------:R-:W-:-:S13]  /*28e60*/  PLOP3.LUT P0, PT, PT, PT, PT, 0x80, 0x0 ;  /* 0x000000000000781c */ /* 0x000fda0003f0f070 */
.L_x_1747:
[----:B------:R-:W-:Y:S02]  /*28e70*/  PLOP3.LUT P1, PT, P1, P0, PT, 0xa2, 0x0 ;  /* 0x000000000000781c */ /* 0x000fe40000f21472 */
[----:B------:R-:W-:-:S08]  /*28e80*/  @P0 R2UR P1, UR4, R18 ;  /* 0x00000000120402ca */ /* 0x000fd00000020000 */
[----:B------:R-:W-:-:S05]  /*28e90*/  @P0 PLOP3.LUT P0, PT, P1, PT, PT, 0x80, 0x0 ;  /* 0x000000000000081c */ /* 0x000fca0000f0f070 */
[----:B------:R-:W-:Y:S01]  /*28ea0*/  @!P1 SYNCS.ARRIVE.TRANS64.RED.A0T1 RZ, [UR4+0x28400], RZ ;  /* 0x028400ffffff99a7 */ /* 0x000fe20008200404 */
[----:B------:R-:W-:Y:S07]  /*28eb0*/  @!P1 ARRIVES.LDGSTSBAR.64.TRANSCNT [UR4+0x28400] ;  /* 0x02840000ff0099b0 */ /* 0x000fee0008000a84 */
[----:B------:R-:W-:Y:S05]  /*28ec0*/  @P0 BRA.U.ANY `(.L_x_1747) ;  /* 0xfffffffd00e80947 */ /* 0x000fea000393ffff */
[----:B----4-:R-:W4:Y:S02]  /*28ed0*/  LDL.LU R2, [R1+0x54] ;  /* 0x0000540001027983 */ /* 0x010f240000300800 */
[----:B----4-:R-:W-:-:S05]  /*28ee0*/  VIADD R2, R2, 0x1 ;  /* 0x0000000102027836 */ /* 0x010fca0000000000 */
        /* <DEDUP_REMOVED lines=8> */
[----:B------:R-:W5:Y:S03]  /*28f70*/  SYNCS.PHASECHK.TRANS64.TRYWAIT P0, [R18+URZ+0x28420], R0 ;  /* 0x02842000120075a7 */ /* 0x000f66000800017f */
[----:B----45:R-:W-:Y:S05]  /*28f80*/  @!P0 BRA `(.L_x_1749) ;  /* 0x0000009800408947 */ /* 0x030fea0003800000 */
.L_x_2063:
[----:B------:R-:W-:Y:S05]  /*28f90*/  BSYNC B0 ;  /* 0x0000000000007941 */ /* 0x000fea0003800000 */
.L_x_1748:
[----:B-1-3--:R-:W4:Y:S04]  /*28fa0*/  LDL.LU R3, [R1+0x44] ;  /* 0x0000440001037983 */ /* 0x00af280000300800 */
[----:B------:R-:W3:Y:S01]  /*28fb0*/  LDL R2, [R1+0x8] ;  /* 0x0000080001027983 */ /* 0x000ee20000100800 */
[----:B----4-:R-:W-:-:S05]  /*28fc0*/  VIADD R0, R3, 0xfffffffe ;  /* 0xfffffffe03007836 */ /* 0x010fca0000000000 */
[----:B---3--:R-:W-:-:S13]  /*28fd0*/  ISETP.GE.AND P0, PT, R0, R2, PT ;  /* 0x000000020000720c */ /* 0x008fda0003f06270 */
[----:B------:R-:W-:Y:S05]  /*28fe0*/  @!P0 BRA `(.L_x_1750) ;  /* 0x0000000c00d88947 */ /* 0x000fea0003800000 */
[----:B------:R1:W5:Y:S04]  /*28ff0*/  LDL.LU R6, [R1+0x10] ;  /* 0x0000100001067983 */ /* 0x0003680000300800 */
[----:B------:R1:W5:Y:S02]  /*29000*/  LDL.LU R7, [R1+0x18] ;  /* 0x0000180001077983 */ /* 0x0003640000300800 */
.L_x_1772:
[----:B---3--:R-:W3:Y:S01]  /*29010*/  LDL R2, [R1+0x20] ;  /* 0x0000200001027983 */ /* 0x008ee20000100800 */
[----:B-----5:R-:W-:Y:S01]  /*29020*/  VIADD R3, R6, 0x1 ;  /* 0x0000000106037836 */ /* 0x020fe20000000000 */
        /* <DEDUP_REMOVED lines=15> */
[----:B------:R-:W4:Y:S01]  /*29120*/  LDL R12, [R1+0x24] ;  /* 0x00002400010c7983 */ /* 0x000f220000100800 */
[----:B--2---:R-:W2:Y:S01]  /*29130*/  LDC R5, c[0x0][0x43c] ;  /* 0x00010f00ff057b82 */ /* 0x004ea20000000800 */
[----:B------:R-:W-:Y:S02]  /*29140*/  ULDC.64 UR6, c[0x0][0x428] ;  /* 0x00010a0000067ab9 */ /* 0x000fe40000000a00 */
[----:B------:R-:W3:Y:S01]  /*29150*/  LDL R11, [R1+0x4] ;  /* 0x00000400010b7983 */ /* 0x000ee20000100800 */
[----:B--2---:R-:W-:-:S13]  /*29160*/  ISETP.NE.AND P0, PT, R5, 0x1, PT ;  /* 0x000000010500780c */ /* 0x004fda0003f05270 */
[----:B------:R-:W2:Y:S02]  /*29170*/  @P0 LDC.64 R2, c[0x0][0x440] ;  /* 0x00011000ff020b82 */ /* 0x000ea40000000a00 */
[----:B--2---:R-:W-:-:S04]  /*29180*/  @P0 IMAD.HI.U32 R4, R0, R2, RZ ;  /* 0x0000000200040227 */ /* 0x004fc800078e00ff */
[----:B------:R-:W-:Y:S01]  /*29190*/  IMAD.MOV.U32 R2, RZ, RZ, R0 ;  /* 0x000000ffff027224 */ /* 0x000fe200078e0000 */
[----:B------:R-:W-:-:S04]  /*291a0*/  @P0 SHF.R.U32.HI R2, RZ, R3, R4 ;  /* 0x00000003ff020219 */ /* 0x000fc80000011604 */
[--C-:B------:R-:W-:Y:S01]  /*291b0*/  SHF.R.S32.HI R3, RZ, 0x1f, R2.reuse ;  /* 0x0000001fff037819 */ /* 0x100fe20000011402 */
[----:B------:R-:W-:-:S04]  /*291c0*/  IMAD.MOV R8, RZ, RZ, -R2 ;  /* 0x000000ffff087224 */ /* 0x000fc800078e0a02 */
[----:B------:R-:W-:Y:S02]  /*291d0*/  IMAD R8, R5, R8, R0 ;  /* 0x0000000805087224 */ /* 0x000fe400078e0200 */
[----:B----4-:R-:W-:-:S04]  /*291e0*/  IMAD R4, R12, UR6, RZ ;  /* 0x000000060c047c24 */ /* 0x010fc8000f8e02ff */
[C---:B---3--:R-:W-:Y:S02]  /*291f0*/  IMAD R4, R11.reuse, UR7, R4 ;  /* 0x000000070b047c24 */ /* 0x048fe4000f8e0204 */
[----:B------:R-:W-:-:S04]  /*29200*/  IMAD.WIDE.U32 R2, R11, UR6, R2 ;  /* 0x000000060b027c25 */ /* 0x000fc8000f8e0002 */
[----:B------:R-:W-:Y:S01]  /*29210*/  IMAD.IADD R3, R4, 0x1, R3 ;  /* 0x0000000104037824 */ /* 0x000fe200078e0203 */
[----:B------:R-:W-:-:S04]  /*29220*/  LEA R4, P0, R2, UR4, 0x2 ;  /* 0x0000000402047c11 */ /* 0x000fc8000f8010ff */
[----:B------:R-:W-:-:S05]  /*29230*/  LEA.HI.X R5, R2, UR5, R3, 0x2, P0 ;  /* 0x0000000502057c11 */ /* 0x000fca00080f1403 */
[----:B------:R4:W5:Y:S04]  /*29240*/  LDG.E R17, desc[UR46][R4.64] ;  /* 0x0000002e04117981 */ /* 0x000968000c1e1900 */
.L_x_1753:
[----:B----4-:R-:W-:Y:S01]  /*29250*/  IMAD R4, R10, 0x8, R18 ;  /* 0x000000080a047824 */ /* 0x010fe200078e0212 */
[----:B------:R-:W-:Y:S01]  /*29260*/  SHF.L.U32 R3, R9, 0x1f, RZ ;  /* 0x0000001f09037819 */ /* 0x000fe200000006ff */
[----:B------:R-:W4:Y:S01]  /*29270*/  S2R R2, SR_TID.X ;  /* 0x0000000000027919 */ /* 0x000f220000002100 */
[----:B------:R-:W-:Y:S02]  /*29280*/  BSSY B1, `(.L_x_1754) ;  /* 0x0000005000017945 */ /* 0x000fe40003800000 */
[----:B------:R-:W0:Y:S01]  /*29290*/  SYNCS.PHASECHK.TRANS64.TRYWAIT P0, [R4+URZ+0x28480], R3 ;  /* 0x02848003040075a7 */ /* 0x000e22000800017f */
[----:B----4-:R-:W-:-:S04]  /*292a0*/  LOP3.LUT R2, R2, 0x7f, RZ, 0xc0, !PT ;  /* 0x0000007f02027812 */ /* 0x010fc800078ec0ff */
[----:B------:R-:W-:Y:S01]  /*292b0*/  ISETP.NE.AND P1, PT, R2, RZ, PT ;  /* 0x000000ff0200720c */ /* 0x000fe20003f25270 */
[----:B0-----:R-:W-:-:S12]  /*292c0*/  @!P0 BRA `(.L_x_1755) ;  /* 0x0000009400848947 */ /* 0x001fd80003800000 */
.L_x_2064:
[----:B------:R-:W-:Y:S05]  /*292d0*/  BSYNC B1 ;  /* 0x0000000000017941 */ /* 0x000fea0003800000 */
.L_x_1754:
        /* <DEDUP_REMOVED lines=9> */
.L_x_1757:
[----:B------:R-:W-:Y:S05]  /*29370*/  BSYNC B1 ;  /* 0x0000000000017941 */ /* 0x000fea0003800000 */
.L_x_1756:
[----:B------:R-:W4:Y:S04]  /*29380*/  LDL R2, [R1+0x10] ;  /* 0x0000100001027983 */ /* 0x000f280000100800 */
[----:B--2---:R-:W2:Y:S01]  /*29390*/  LDL R5, [R1+0x28] ;  /* 0x0000280001057983 */ /* 0x004ea20000100800 */
        /* <DEDUP_REMOVED lines=10> */
[----:B---3--:R-:W-:-:S07]  /*29440*/  VIADD R9, R2, 0x10000 ;  /* 0x0001000002097836 */ /* 0x008fce0000000000 */
.L_x_1758:
        /* <DEDUP_REMOVED lines=16> */
.L_x_1759:
        /* <DEDUP_REMOVED lines=10> */
[----:B------:R-:W2:Y:S01]  /*295f0*/  SYNCS.PHASECHK.TRANS64.TRYWAIT P0, [R4+URZ+0x28440], R3 ;  /* 0x02844003040075a7 */ /* 0x000ea2000800017f */
[----:B------:R-:W-:Y:S04]  /*29600*/  BSSY B1, `(.L_x_1760) ;  /* 0x0000002000017945 */ /* 0x000fe80003800000 */
[----:B--2---:R-:W-:Y:S05]  /*29610*/  @!P0 BRA `(.L_x_1761) ;  /* 0x0000009000c48947 */ /* 0x004fea0003800000 */
.L_x_2065:
[----:B------:R-:W-:Y:S05]  /*29620*/  BSYNC B1 ;  /* 0x0000000000017941 */ /* 0x000fea0003800000 */
.L_x_1760:
[----:B------:R-:W-:Y:S01]  /*29630*/  BSSY B1, `(.L_x_1762) ;  /* 0x000000b000017945 */ /* 0x000fe20003800000 */
[----:B------:R-:W-:Y:S01]  /*29640*/  IMAD.MOV.U32 R10, RZ, RZ, 0x0 ;  /* 0x00000000ff0a7424 */ /* 0x000fe200078e00ff */
[----:B------:R-:W-:Y:S02]  /*29650*/  MOV R11, 0x14f00000 ;  /* 0x14f00000000b7802 */ /* 0x000fe40000000f00 */
        /* <DEDUP_REMOVED lines=8> */
.L_x_1763:
[----:B------:R-:W-:Y:S05]  /*296e0*/  BSYNC B1 ;  /* 0x0000000000017941 */ /* 0x000fea0003800000 */
.L_x_1762:
[----:B------:R-:W-:Y:S01]  /*296f0*/  R2UR UR10, R13 ;  /* 0x000000000d0a72ca */ /* 0x000fe200000e0000 */
[----:B------:R-:W-:Y:S01]  /*29700*/  UIADD3 UR4, UP0, UR42, 0x370, URZ ;  /* 0x000003702a047890 */ /* 0x000fe2000ff1e03f */
[----:B------:R-:W-:Y:S01]  /*29710*/  R2UR UR6, R10 ;  /* 0x000000000a0672ca */ /* 0x000fe200000e0000 */
[----:B0-2---:R-:W-:Y:S01]  /*29720*/  VIADD R4, R4, 0x28430 ;  /* 0x0002843004047836 */ /* 0x005fe20000000000 */
[----:B------:R-:W-:Y:S01]  /*29730*/  R2UR UR7, R11 ;  /* 0x000000000b0772ca */ /* 0x000fe200000e0000 */
[----:B------:R-:W-:Y:S01]  /*29740*/  VIADD R3, R2, 0x20000 ;  /* 0x0002000002037836 */ /* 0x000fe20000000000 */
[----:B------:R-:W-:Y:S01]  /*29750*/  PLOP3.LUT P0, PT, PT, PT, PT, 0x80, 0x0 ;  /* 0x000000000000781c */ /* 0x000fe20003f0f070 */
[----:B------:R-:W-:-:S12]  /*29760*/  UIADD3.X UR5, URZ, UR43, URZ, UP0, !UPT ;  /* 0x0000002b3f057290 */ /* 0x000fd800087fe43f */
.L_x_1764:
        /* <DEDUP_REMOVED lines=15> */
.L_x_1765:
        /* <DEDUP_REMOVED lines=9> */
[----:B----4-:R-:W-:Y:S05]  /*298f0*/  @P0 BRA.U.ANY `(.L_x_1765) ;  /* 0xfffffffd00d80947 */ /* 0x010fea000393ffff */
.L_x_1752:
[----:B------:R-:W-:Y:S05]  /*29900*/  BSYNC B0 ;  /* 0x0000000000007941 */ /* 0x000fea0003800000 */
.L_x_1751:
[----:B------:R-:W-:-:S06]  /*29910*/  UISETP.NE.AND UP0, UPT, UR36, 0x3, UPT ;  /* 0x000000032400788c */ /* 0x000fcc000bf05270 */
[----:B------:R-:W-:-:S13]  /*29920*/  PLOP3.LUT P0, PT, PT, PT, UP0, 0x80, 0x0 ;  /* 0x000000000000781c */ /* 0x000fda0003f0f008 */
[----:B------:R-:W-:Y:S05]  /*29930*/  @!P0 BRA `(.L_x_1766) ;  /* 0x0000000000048947 */ /* 0x000fea0003800000 */
[----:B------:R-:W-:Y:S01]  /*29940*/  BPT.TRAP 0x1 ;  /* 0x000000040000795c */ /* 0x000fe20000300000 */
.L_x_1766:
[----:B------:R-:W-:Y:S01]  /*29950*/  IMAD.U32 R2, RZ, RZ, UR38 ;  /* 0x00000026ff027e24 */ /* 0x000fe2000f8e00ff */
[----:B------:R-:W-:Y:S01]  /*29960*/  BSSY B0, `(.L_x_1767) ;  /* 0x0000007000007945 */ /* 0x000fe20003800000 */
[----:B------:R-:W-:-:S03]  /*29970*/  IMAD R19, R6, 0x8, R18 ;  /* 0x0000000806137824 */ /* 0x000fc600078e0212 */
[----:B------:R-:W-:Y:S02]  /*29980*/  ISETP.NE.AND P1, PT, R2, 0x3, PT ;  /* 0x000000030200780c */ /* 0x000fe40003f25270 */
[----:B------:R-:W-:-:S04]  /*29990*/  LOP3.LUT R2, R7, 0x1, RZ, 0x3c, !PT ;  /* 0x0000000107027812 */ /* 0x000fc800078e3cff */
[----:B------:R-:W-:-:S04]  /*299a0*/  SHF.L.U32 R2, R2, 0x1f, RZ ;  /* 0x0000001f02027819 */ /* 0x000fc800000006ff */
[----:B------:R-:W4:Y:S02]  /*299b0*/  SYNCS.PHASECHK.TRANS64.TRYWAIT P0, [R19+URZ+0x28470], R2 ;  /* 0x02847002130075a7 */ /* 0x000f24000800017f */
[----:B----4-:R-:W-:Y:S05]  /*299c0*/  @!P0 BRA `(.L_x_1768) ;  /* 0x0000008c00ec8947 */ /* 0x010fea0003800000 */
.L_x_2066:
[----:B------:R-:W-:Y:S05]  /*299d0*/  BSYNC B0 ;  /* 0x0000000000007941 */ /* 0x000fea0003800000 */
.L_x_1767:
[----:B------:R-:W-:Y:S05]  /*299e0*/  @!P1 BRA `(.L_x_1769) ;  /* 0x0000000000049947 */ /* 0x000fea0003800000 */
[----:B------:R-:W-:Y:S01]  /*299f0*/  BPT.TRAP 0x1 ;  /* 0x000000040000795c */ /* 0x000fe20000300000 */
.L_x_1769:
[----:B----4-:R-:W-:Y:S01]  /*29a00*/  SHF.L.U32 R2, R7, 0x1f, RZ ;  /* 0x0000001f07027819 */ /* 0x010fe200000006ff */
[----:B------:R-:W-:-:S03]  /*29a10*/  IMAD.SHL.U32 R12, R6, 0x4000, RZ ;  /* 0x00004000060c7824 */ /* 0x000fc600078e00ff */
[----:B------:R-:W4:Y:S02]  /*29a20*/  SYNCS.PHASECHK.TRANS64.TRYWAIT P0, [R19+URZ+0x28460], R2 ;  /* 0x02846002130075a7 */ /* 0x000f24000800017f */
[----:B----4-:R-:W-:Y:S05]  /*29a30*/  @!P0 BRA `(.L_x_1770) ;  /* 0x0000008c00e48947 */ /* 0x010fea0003800000 */
.L_x_2067:
[----:B------:R-:W4:Y:S04]  /*29a40*/  LDL R4, [R1+0x34] ;  /* 0x0000340001047983 */ /* 0x000f280000100800 */
[----:B------:R-:W5:Y:S04]  /*29a50*/  LDL R3, [R1+0x38] ;  /* 0x0000380001037983 */ /* 0x000f680000100800 */
[----:B------:R-:W2:Y:S01]  /*29a60*/  LDL R13, [R1+0x2c] ;  /* 0x00002c00010d7983 */ /* 0x000ea20000100800 */
[----:B------:R-:W-:Y:S05]  /*29a70*/  WARPSYNC.ALL ;  /* 0x0000000000007948 */ /* 0x000fea0003800000 */
[----:B----4-:R-:W-:-:S05]  /*29a80*/  LOP3.LUT R2, R12, R4, RZ, 0xfc, !PT ;  /* 0x000000040c027212 */ /* 0x010fca00078efcff */
[----:B------:R-:W-:Y:S01]  /*29a90*/  IMAD.IADD R2, R18, 0x1, R2 ;  /* 0x0000000112027824 */ /* 0x000fe200078e0202 */
[----:B--2---:R-:W-:-:S03]  /*29aa0*/  LOP3.LUT R20, R12, R13, RZ, 0xfc, !PT ;  /* 0x0000000d0c147212 */ /* 0x004fc600078efcff */
[----:B-----5:R-:W-:Y:S01]  /*29ab0*/  IMAD.IADD R3, R3, 0x1, R2 ;  /* 0x0000000103037824 */ /* 0x020fe200078e0202 */
[----:B------:R-:W2:Y:S01]  /*29ac0*/  LDSM.16.MT88.4 R4, [R2+0x10000] ;  /* 0x010000000204783b */ /* 0x000ea20000004200 */
[----:B------:R-:W-:Y:S01]  /*29ad0*/  IMAD.IADD R20, R18, 0x1, R20 ;  /* 0x0000000112147824 */ /* 0x000fe200078e0214 */
[C-C-:B--2---:R-:W-:Y:S02]  /*29ae0*/  PRMT R8, R4.reuse, 0x6420, R5.reuse ;  /* 0x0000642004087816 */ /* 0x144fe40000000005 */
[----:B---3--:R-:W-:Y:S02]  /*29af0*/  PRMT R9, R4, 0x7531, R5 ;  /* 0x0000753104097816 */ /* 0x008fe40000000005 */
[C-C-:B------:R-:W-:Y:S02]  /*29b00*/  PRMT R10, R6.reuse, 0x6420, R7.reuse ;  /* 0x00006420060a7816 */ /* 0x140fe40000000007 */
[----:B------:R-:W-:Y:S02]  /*29b10*/  PRMT R11, R6, 0x7531, R7 ;  /* 0x00007531060b7816 */ /* 0x000fe40000000007 */
[----:B------:R-:W2:Y:S04]  /*29b20*/  LDSM.16.MT88.4 R4, [R3+0x10000] ;  /* 0x010000000304783b */ /* 0x000ea80000004200 */
[----:B------:R2:W-:Y:S02]  /*29b30*/  STSM.16.M88.4 [R20+0x8000], R8 ;  /* 0x0080000814007844 */ /* 0x0005e40000000200 */
        /* <DEDUP_REMOVED lines=16> */
[----:B------:R2:W-:Y:S04]  /*29c40*/  STSM.16.M88.4 [R20+0xb000], R8 ;  /* 0x00b0000814007844 */ /* 0x0005e80000000200 */
[----:B------:R-:W3:Y:S04]  /*29c50*/  LDSM.16.MT88.4 R4, [R2+0x11000] ;  /* 0x011000000204783b */ /* 0x000ee80000004200 */
[----:B--2---:R-:W2:Y:S01]  /*29c60*/  LDL R11, [R1+0x30] ;  /* 0x00003000010b7983 */ /* 0x004ea20000100800 */
[C-C-:B---3--:R-:W-:Y:S02]  /*29c70*/  PRMT R12, R4.reuse, 0x6420, R5.reuse ;  /* 0x00006420040c7816 */ /* 0x148fe40000000005 */
[----:B------:R-:W-:-:S02]  /*29c80*/  PRMT R13, R4, 0x7531, R5 ;  /* 0x00007531040d7816 */ /* 0x000fc40000000005 */
[C-C-:B------:R-:W-:Y:S02]  /*29c90*/  PRMT R14, R6.reuse, 0x6420, R7.reuse ;  /* 0x00006420060e7816 */ /* 0x140fe40000000007 */
[----:B------:R-:W-:Y:S02]  /*29ca0*/  PRMT R15, R6, 0x7531, R7 ;  /* 0x00007531060f7816 */ /* 0x000fe40000000007 */
[----:B------:R-:W3:Y:S02]  /*29cb0*/  LDSM.16.MT88.4 R4, [R3+0x11000] ;  /* 0x011000000304783b */ /* 0x000ee40000004200 */
[C-C-:B---3--:R-:W-:Y:S02]  /*29cc0*/  PRMT R8, R4.reuse, 0x6420, R5.reuse ;  /* 0x0000642004087816 */ /* 0x148fe40000000005 */
[----:B------:R-:W-:Y:S02]  /*29cd0*/  PRMT R9, R4, 0x7531, R5 ;  /* 0x0000753104097816 */ /* 0x000fe40000000005 */
[----:B------:R-:W-:-:S02]  /*29ce0*/  PRMT R10, R6, 0x6420, R7 ;  /* 0x00006420060a7816 */ /* 0x000fc40000000007 */
[----:B--2---:R-:W-:Y:S02]  /*29cf0*/  IADD3 R20, R11, 0x8000, R20 ;  /* 0x000080000b147810 */ /* 0x004fe40007ffe014 */
[----:B------:R-:W-:-:S03]  /*29d00*/  PRMT R11, R6, 0x7531, R7 ;  /* 0x00007531060b7816 */ /* 0x000fc60000000007 */
[----:B------:R-:W-:Y:S04]  /*29d10*/  STSM.16.M88.4 [R20], R12 ;  /* 0x0000000c14007844 */ /* 0x000fe80000000200 */
[----:B------:R-:W-:Y:S04]  /*29d20*/  STSM.16.M88.4 [R20+0x1000], R8 ;  /* 0x0010000814007844 */ /* 0x000fe80000000200 */
[----:B------:R-:W2:Y:S02]  /*29d30*/  LDSM.16.MT88.4 R4, [R2+0x13000] ;  /* 0x013000000204783b */ /* 0x000ea40000004200 */
[----:B--2---:R-:W-:-:S02]  /*29d40*/  PRMT R12, R4, 0x6420, R5 ;  /* 0x00006420040c7816 */ /* 0x004fc40000000005 */
[----:B------:R-:W-:Y:S02]  /*29d50*/  PRMT R13, R4, 0x7531, R5 ;  /* 0x00007531040d7816 */ /* 0x000fe40000000005 */
[C-C-:B------:R-:W-:Y:S02]  /*29d60*/  PRMT R14, R6.reuse, 0x6420, R7.reuse ;  /* 0x00006420060e7816 */ /* 0x140fe40000000007 */
[----:B------:R-:W-:Y:S02]  /*29d70*/  PRMT R15, R6, 0x7531, R7 ;  /* 0x00007531060f7816 */ /* 0x000fe40000000007 */
[----:B------:R-:W2:Y:S04]  /*29d80*/  LDSM.16.MT88.4 R4, [R3+0x13000] ;  /* 0x013000000304783b */ /* 0x000ea80000004200 */
[----:B------:R3:W-:Y:S01]  /*29d90*/  STSM.16.M88.4 [R20+0x2000], R12 ;  /* 0x0020000c14007844 */ /* 0x0007e20000000200 */
[----:B--2---:R-:W-:-:S02]  /*29da0*/  PRMT R8, R4, 0x6420, R5 ;  /* 0x0000642004087816 */ /* 0x004fc40000000005 */
[----:B------:R-:W-:Y:S02]  /*29db0*/  PRMT R9, R4, 0x7531, R5 ;  /* 0x0000753104097816 */ /* 0x000fe40000000005 */
        /* <DEDUP_REMOVED lines=11> */
.L_x_1771:
[----:B------:R-:W4:Y:S01]  /*29e70*/  S2R R2, SR_TID.X ;  /* 0x0000000000027919 */ /* 0x000f220000002100 */
[----:B--2---:R2:W-:Y:S01]  /*29e80*/  SYNCS.ARRIVE.TRANS64.A1T0 RZ, [R19+URZ+0x28450], RZ ;  /* 0x028450ff13ff79a7 */ /* 0x0045e2000810003f */
[----:B------:R0:W5:Y:S04]  /*29e90*/  LDL R6, [R1+0x10] ;  /* 0x0000100001067983 */ /* 0x0001680000100800 */
[----:B------:R0:W5:Y:S01]  /*29ea0*/  LDL R7, [R1+0x18] ;  /* 0x0000180001077983 */ /* 0x0001620000100800 */
[----:B----4-:R-:W-:-:S03]  /*29eb0*/  LOP3.LUT R3, R2, 0x7f, RZ, 0xc0, !PT ;  /* 0x0000007f02037812 */ /* 0x010fc600078ec0ff */
[----:B------:R-:W4:Y:S01]  /*29ec0*/  LDL R2, [R1+0x8] ;  /* 0x0000080001027983 */ /* 0x000f220000100800 */
[----:B------:R-:W-:Y:S01]  /*29ed0*/  BAR.SYNC.DEFER_BLOCKING 0x2, 0x80 ;  /* 0x0082000000007b1d */ /* 0x000fe20000010000 */
[----:B------:R-:W-:-:S13]  /*29ee0*/  ISETP.NE.AND P0, PT, R3, RZ, PT ;  /* 0x000000ff0300720c */ /* 0x000fda0003f05270 */
[----:B--2---:R-:W-:-:S05]  /*29ef0*/  @!P0 VIADD R19, R19, 0x28480 ;  /* 0x0002848013138836 */ /* 0x004fca0000000000 */
[----:B------:R-:W-:-:S04]  /*29f00*/  @!P0 PRMT R19, RZ, 0x654, R19 ;  /* 0x00000654ff138816 */ /* 0x000fc80000000013 */
[----:B------:R0:W-:Y:S01]  /*29f10*/  @!P0 SYNCS.ARRIVE.TRANS64.RED.A1T0 RZ, [R19+URZ], RZ ;  /* 0x000000ff13ff89a7 */ /* 0x0001e2000810043f */
[C---:B----4-:R-:W-:Y:S01]  /*29f20*/  ISETP.GT.AND P0, PT, R0.reuse, R2, PT ;  /* 0x000000020000720c */ /* 0x050fe20003f04270 */
[----:B------:R-:W-:-:S12]  /*29f30*/  VIADD R0, R0, 0xffffffff ;  /* 0xffffffff00007836 */ /* 0x000fd80000000000 */
[----:B0-----:R-:W-:Y:S05]  /*29f40*/  @P0 BRA `(.L_x_1772) ;  /* 0xfffffff000300947 */ /* 0x001fea000383ffff */
.L_x_1750:
[----:B------:R-:W4:Y:S01]  /*29f50*/  S2R R2, SR_TID.X ;  /* 0x0000000000027919 */ /* 0x000f220000002100 */
[----:B------:R-:W-:Y:S01]  /*29f60*/  BSSY B0, `(.L_x_1773) ;  /* 0x0000011000007945 */ /* 0x000fe20003800000 */
[----:B----4-:R-:W-:-:S04]  /*29f70*/  LOP3.LUT R2, R2, 0x7f, RZ, 0xc0, !PT ;  /* 0x0000007f02027812 */ /* 0x010fc800078ec0ff */
[----:B------:R-:W-:-:S13]  /*29f80*/  ISETP.NE.AND P0, PT, R2, RZ, PT ;  /* 0x000000ff0200720c */ /* 0x000fda0003f05270 */
[----:B------:R-:W-:Y:S05]  /*29f90*/  @P0 BRA `(.L_x_1774) ;  /* 0x0000000000340947 */ /* 0x000fea0003800000 */
[----:B------:R-:W4:Y:S01]  /*29fa0*/  S2R R2, SR_LANEID ;  /* 0x0000000000027919 */ /* 0x000f220000000000 */
[----:B------:R-:W-:Y:S01]  /*29fb0*/  VOTEU.ANY UR4, UPT, PT ;  /* 0x0000000000047886 */ /* 0x000fe200038e0100 */
[----:B--2---:R-:W2:Y:S01]  /*29fc0*/  LDC.64 R4, c[0x0][0xc60] ;  /* 0x00031800ff047b82 */ /* 0x004ea20000000a00 */
[----:B------:R-:W4:Y:S02]  /*29fd0*/  FLO.U32 R0, UR4 ;  /* 0x0000000400007d00 */ /* 0x000f2400080e0000 */
[----:B----4-:R-:W-:-:S06]  /*29fe0*/  ISETP.EQ.U32.AND P1, PT, R0, R2, PT ;  /* 0x000000020000720c */ /* 0x010fcc0003f22070 */
[----:B------:R-:W2:Y:S07]  /*29ff0*/  POPC R2, UR4 ;  /* 0x0000000400027d09 */ /* 0x000eae0008000000 */
[----:B--2---:R-:W2:Y:S04]  /*2a000*/  @P1 ATOMG.E.ADD.STRONG.GPU PT, R2, desc[UR46][R4.64], R2 ;  /* 0x00000002040219a8 */ /* 0x004ea800081ee1ee */
[----:B--2---:R2:W4:Y:S02]  /*2a010*/  SHFL.IDX PT, R2, R2, R0, 0x1f ;  /* 0x00001f0002027589 */ /* 0x00452400000e0000 */
[----:B--2---:R-:W2:Y:S02]  /*2a020*/  S2R R0, SR_LTMASK ;  /* 0x0000000000007919 */ /* 0x004ea40000003900 */
[----:B--2---:R-:W-:-:S06]  /*2a030*/  LOP3.LUT R0, R0, UR4, RZ, 0xc0, !PT ;  /* 0x0000000400007c12 */ /* 0x004fcc000f8ec0ff */
[----:B------:R-:W4:Y:S02]  /*2a040*/  POPC R0, R0 ;  /* 0x0000000000007309 */ /* 0x000f240000000000 */
[----:B----4-:R-:W-:-:S05]  /*2a050*/  IADD3 R0, R2, UR37, R0 ;  /* 0x0000002502007c10 */ /* 0x010fca000fffe000 */
[----:B------:R4:W-:Y:S02]  /*2a060*/  STL [R1], R0 ;  /* 0x0000000001007387 */ /* 0x0009e40000100800 */
.L_x_1774:
[----:B------:R-:W-:Y:S05]  /*2a070*/  BSYNC B0 ;  /* 0x0000000000007941 */ /* 0x000fea0003800000 */
.L_x_1773:
[----:B------:R-:W-:-:S06]  /*2a080*/  UISETP.NE.AND UP0, UPT, UR36, 0x3, UPT ;  /* 0x000000032400788c */ /* 0x000fcc000bf05270 */
[----:B------:R-:W-:-:S13]  /*2a090*/  PLOP3.LUT P1, PT, PT, PT, UP0, 0x80, 0x0 ;  /* 0x000000000000781c */ /* 0x000fda0003f2f008 */
[----:B------:R-:W-:Y:S05]  /*2a0a0*/  @!P1 BRA `(.L_x_1775) ;  /* 0x0000000000049947 */ /* 0x000fea0003800000 */
[----:B------:R-:W-:Y:S01]  /*2a0b0*/  BPT.TRAP 0x1 ;  /* 0x000000040000795c */ /* 0x000fe20000300000 */
.L_x_1775:
[----:B------:R-:W2:Y:S04]  /*2a0c0*/  LDL R3, [R1+0x18] ;  /* 0x0000180001037983 */ /* 0x000ea80000100800 */
[----:B------:R-:W3:Y:S01]  /*2a0d0*/  LDL R2, [R1+0x10] ;  /* 0x0000100001027983 */ /* 0x000ee20000100800 */
[----:B----4-:R-:W-:Y:S01]  /*2a0e0*/  IMAD.U32 R0, RZ, RZ, UR38 ;  /* 0x00000026ff007e24 */ /* 0x010fe2000f8e00ff */
[----:B------:R-:W-:Y:S04]  /*2a0f0*/  BSSY B0, `(.L_x_1776) ;  /* 0x0000007000007945 */ /* 0x000fe80003800000 */
[----:B------:R-:W-:-:S02]  /*2a100*/  ISETP.NE.AND P2, PT, R0, 0x3, PT ;  /* 0x000000030000780c */ /* 0x000fc40003f45270 */
[----:B--2---:R-:W-:-:S04]  /*2a110*/  LOP3.LUT R0, R3, 0x1, RZ, 0x3c, !PT ;  /* 0x0000000103007812 */ /* 0x004fc800078e3cff */
[----:B------:R-:W-:Y:S01]  /*2a120*/  SHF.L.U32 R0, R0, 0x1f, RZ ;  /* 0x0000001f00007819 */ /* 0x000fe200000006ff */
[----:B---3--:R-:W-:-:S04]  /*2a130*/  IMAD R16, R2, 0x8, R18 ;  /* 0x0000000802107824 */ /* 0x008fc800078e0212 */
[----:B------:R-:W2:Y:S02]  /*2a140*/  SYNCS.PHASECHK.TRANS64.TRYWAIT P1, [R16+URZ+0x28470], R0 ;  /* 0x02847000100075a7 */ /* 0x000ea4000802017f */
[----:B--2---:R-:W-:Y:S05]  /*2a150*/  @!P1 BRA `(.L_x_1777) ;  /* 0x0000008800309947 */ /* 0x004fea0003800000 */
.L_x_2068:
[----:B------:R-:W-:Y:S05]  /*2a160*/  BSYNC B0 ;  /* 0x0000000000007941 */ /* 0x000fea0003800000 */
.L_x_1776:
[----:B------:R-:W-:Y:S05]  /*2a170*/  @!P2 BRA `(.L_x_1778) ;  /* 0x000000000004a947 */ /* 0x000fea0003800000 */
[----:B------:R-:W-:Y:S01]  /*2a180*/  BPT.TRAP 0x1 ;  /* 0x000000040000795c */ /* 0x000fe20000300000 */
.L_x_1778:
[----:B--2---:R-:W2:Y:S02]  /*2a190*/  LDL R0, [R1+0x18] ;  /* 0x0000180001007983 */ /* 0x004ea40000100800 */
[----:B--2---:R-:W-:-:S04]  /*2a1a0*/  SHF.L.U32 R0, R0, 0x1f, RZ ;  /* 0x0000001f00007819 */ /* 0x004fc800000006ff */
[----:B------:R-:W2:Y:S02]  /*2a1b0*/  SYNCS.PHASECHK.TRANS64.TRYWAIT P1, [R16+URZ+0x28460], R0 ;  /* 0x02846000100075a7 */ /* 0x000ea4000802017f */
[----:B--2---:R-:W-:Y:S05]  /*2a1c0*/  @!P1 BRA `(.L_x_1779) ;  /* 0x0000008800289947 */ /* 0x004fea0003800000 */
.L_x_2069:
[----:B------:R-:W2:Y:S04]  /*2a1d0*/  LDL R17, [R1+0x10] ;  /* 0x0000100001117983 */ /* 0x000ea80000100800 */
[----:B------:R-:W3:Y:S04]  /*2a1e0*/  LDL R2, [R1+0x34] ;  /* 0x0000340001027983 */ /* 0x000ee80000100800 */
[----:B------:R-:W4:Y:S04]  /*2a1f0*/  LDL R3, [R1+0x38] ;  /* 0x0000380001037983 */ /* 0x000f280000100800 */
[----:B------:R-:W4:Y:S04]  /*2a200*/  LDL R12, [R1+0x2c] ;  /* 0x00002c00010c7983 */ /* 0x000f280000100800 */
[----:B------:R-:W4:Y:S01]  /*2a210*/  LDL R19, [R1+0x30] ;  /* 0x0000300001137983 */ /* 0x000f220000100800 */
[----:B------:R-:W-:Y:S05]  /*2a220*/  WARPSYNC.ALL ;  /* 0x0000000000007948 */ /* 0x000fea0003800000 */
[----:B--2---:R-:W-:-:S05]  /*2a230*/  IMAD.SHL.U32 R0, R17, 0x4000, RZ ;  /* 0x0000400011007824 */ /* 0x004fca00078e00ff */
[----:B---3--:R-:W-:-:S05]  /*2a240*/  LOP3.LUT R2, R0, R2, RZ, 0xfc, !PT ;  /* 0x0000000200027212 */ /* 0x008fca00078efcff */
[----:B------:R-:W-:-:S05]  /*2a250*/  IMAD.IADD R2, R18, 0x1, R2 ;  /* 0x0000000112027824 */ /* 0x000fca00078e0202 */
[----:B-----5:R-:W2:Y:S01]  /*2a260*/  LDSM.16.MT88.4 R4, [R2+0x10000] ;  /* 0x010000000204783b */ /* 0x020ea20000004200 */
[----:B----4-:R-:W-:Y:S01]  /*2a270*/  IMAD.IADD R3, R3, 0x1, R2 ;  /* 0x0000000103037824 */ /* 0x010fe200078e0202 */
[----:B------:R-:W-:Y:S02]  /*2a280*/  LOP3.LUT R0, R0, R12, RZ, 0xfc, !PT ;  /* 0x0000000c00007212 */ /* 0x000fe400078efcff */
[C-C-:B--2---:R-:W-:Y:S02]  /*2a290*/  PRMT R8, R4.reuse, 0x6420, R5.reuse ;  /* 0x0000642004087816 */ /* 0x144fe40000000005 */
[----:B------:R-:W-:Y:S02]  /*2a2a0*/  PRMT R9, R4, 0x7531, R5 ;  /* 0x0000753104097816 */ /* 0x000fe40000000005 */
[C-C-:B------:R-:W-:Y:S02]  /*2a2b0*/  PRMT R10, R6.reuse, 0x6420, R7.reuse ;  /* 0x00006420060a7816 */ /* 0x140fe40000000007 */
[----:B------:R-:W-:-:S02]  /*2a2c0*/  PRMT R11, R6, 0x7531, R7 ;  /* 0x00007531060b7816 */ /* 0x000fc40000000007 */
[----:B------:R-:W2:Y:S01]  /*2a2d0*/  LDSM.16.MT88.4 R4, [R3+0x10000] ;  /* 0x010000000304783b */ /* 0x000ea20000004200 */
[----:B------:R-:W-:-:S05]  /*2a2e0*/  IMAD.IADD R0, R18, 0x1, R0 ;  /* 0x0000000112007824 */ /* 0x000fca00078e0200 */
[----:B------:R2:W-:Y:S02]  /*2a2f0*/  STSM.16.M88.4 [R0+0x8000], R8 ;  /* 0x0080000800007844 */ /* 0x0005e40000000200 */
[C-C-:B--2---:R-:W-:Y:S02]  /*2a300*/  PRMT R8, R4.reuse, 0x6420, R5.reuse ;  /* 0x0000642004087816 */ /* 0x144fe40000000005 */
        /* <DEDUP_REMOVED lines=21> */
[----:B------:R-:W2:Y:S01]  /*2a460*/  LDSM.16.MT88.4 R4, [R3+0x11000] ;  /* 0x011000000304783b */ /* 0x000ea20000004200 */
[----:B------:R-:W-:-:S05]  /*2a470*/  IADD3 R0, R19, 0x8000, R0 ;  /* 0x0000800013007810 */ /* 0x000fca0007ffe000 */
[----:B------:R-:W-:Y:S01]  /*2a480*/  STSM.16.M88.4 [R0], R12 ;  /* 0x0000000c00007844 */ /* 0x000fe20000000200 */
        /* <DEDUP_REMOVED lines=11> */
[----:B------:R3:W-:Y:S01]  /*2a540*/  STSM.16.M88.4 [R0+0x2000], R12 ;  /* 0x0020000c00007844 */ /* 0x0007e20000000200 */
[C-C-:B--2---:R-:W-:Y:S02]  /*2a550*/  PRMT R8, R4.reuse, 0x6420, R5.reuse ;  /* 0x0000642004087816 */ /* 0x144fe40000000005 */
        /* <DEDUP_REMOVED lines=12> */
.L_x_1780:
[----:B------:R-:W4:Y:S01]  /*2a620*/  LDL.LU R3, [R1+0x18] ;  /* 0x0000180001037983 */ /* 0x000f220000300800 */
[----:B--2---:R2:W-:Y:S01]  /*2a630*/  SYNCS.ARRIVE.TRANS64.A1T0 RZ, [R16+URZ+0x28450], RZ ;  /* 0x028450ff10ff79a7 */ /* 0x0045e2000810003f */
[----:B---3--:R-:W-:Y:S02]  /*2a640*/  VIADD R0, R17, 0x1 ;  /* 0x0000000111007836 */ /* 0x008fe40000000000 */
[----:B--2---:R-:W-:-:S05]  /*2a650*/  @!P0 VIADD R16, R16, 0x28480 ;  /* 0x0002848010108836 */ /* 0x004fca0000000000 */
[----:B------:R-:W-:Y:S01]  /*2a660*/  @!P0 PRMT R16, RZ, 0x654, R16 ;  /* 0x00000654ff108816 */ /* 0x000fe20000000010 */
[----:B------:R-:W-:Y:S06]  /*2a670*/  BAR.SYNC.DEFER_BLOCKING 0x2, 0x80 ;  /* 0x0082000000007b1d */ /* 0x000fec0000010000 */
[----:B------:R2:W-:Y:S01]  /*2a680*/  @!P0 SYNCS.ARRIVE.TRANS64.RED.A1T0 RZ, [R16+URZ], RZ ;  /* 0x000000ff10ff89a7 */ /* 0x0005e2000810043f */
[----:B------:R-:W-:-:S04]  /*2a690*/  ISETP.NE.AND P0, PT, R0, 0x2, PT ;  /* 0x000000020000780c */ /* 0x000fc80003f05270 */
[----:B------:R-:W-:Y:S02]  /*2a6a0*/  SEL R2, RZ, 0x1, P0 ;  /* 0x00000001ff027807 */ /* 0x000fe40000000000 */
[----:B------:R-:W-:-:S05]  /*2a6b0*/  SEL R0, R0, RZ, P0 ;  /* 0x000000ff00007207 */ /* 0x000fca0000000000 */
[----:B------:R2:W-:Y:S01]  /*2a6c0*/  STL [R1+0x10], R0 ;  /* 0x0000100001007387 */ /* 0x0005e20000100800 */
[----:B----4-:R-:W-:-:S05]  /*2a6d0*/  LOP3.LUT R3, R3, R2, RZ, 0x3c, !PT ;  /* 0x0000000203037212 */ /* 0x010fca00078e3cff */
[----:B------:R2:W-:Y:S02]  /*2a6e0*/  STL [R1+0x18], R3 ;  /* 0x0000180301007387 */ /* 0x0005e40000100800 */
.L_x_1725:
[----:B--23--:R-:W2:Y:S02]  /*2a6f0*/  LDL R0, [R1+0x20] ;  /* 0x0000200001007983 */ /* 0x00cea40000100800 */
[----:B--2---:R-:W-:-:S13]  /*2a700*/  LOP3.LUT P0, RZ, R0, 0x2, RZ, 0xc0, !PT ;  /* 0x0000000200ff7812 */ /* 0x004fda000780c0ff */
[----:B------:R-:W-:Y:S05]  /*2a710*/  @!P0 BRA `(.L_x_1781) ;  /* 0x00000000002c8947 */ /* 0x000fea0003800000 */
[----:B------:R-:W-:Y:S05]  /*2a720*/  WARPSYNC.ALL ;  /* 0x0000000000007948 */ /* 0x000fea0003800000 */
[----:B------:R-:W2:Y:S08]  /*2a730*/  S2UR UR5, SR_CgaCtaId ;  /* 0x00000000000579c3 */ /* 0x000eb00000008800 */
[----:B------:R-:W-:Y:S06]  /*2a740*/  BAR.SYNC.DEFER_BLOCKING 0x5, 0x180 ;  /* 0x0146000000007b1d */ /* 0x000fec0000010000 */
[----:B------:R-:W-:-:S02]  /*2a750*/  UMOV UR4, 0x400 ;  /* 0x0000040000047882 */ /* 0x000fc40000000000 */
[----:B--2---:R-:W-:-:S06]  /*2a760*/  ULEA UR4, UR5, UR4, 0x18 ;  /* 0x0000000405047291 */ /* 0x004fcc000f8ec03f */
[----:B------:R-:W-:-:S05]  /*2a770*/  IMAD.U32 R18, RZ, RZ, UR4 ;  /* 0x00000004ff127e24 */ /* 0x000fca000f8e00ff */
[----:B-1----:R-:W1:Y:S04]  /*2a780*/  LDS.128 R4, [R18+0x284d0] ;  /* 0x0284d00012047984 */ /* 0x002e680000000c00 */
[----:B-1----:R1:W-:Y:S04]  /*2a790*/  STL.64 [R1], R4 ;  /* 0x0000000401007387 */ /* 0x0023e80000100a00 */
[----:B------:R1:W-:Y:S01]  /*2a7a0*/  STL.64 [R1+0x8], R6 ;  /* 0x0000080601007387 */ /* 0x0003e20000100a00 */
[----:B------:R-:W-:Y:S06]  /*2a7b0*/  BAR.ARV 0x4, 0x180 ;  /* 0x0106000000007b1d */ /* 0x000fec0000002000 */
[----:B------:R-:W-:Y:S05]  /*2a7c0*/  BRA `(.L_x_1782) ;  /* 0x0000001000407947 */ /* 0x000fea0003800000 */
.L_x_1781:
[----:B------:R-:W2:Y:S01]  /*2a7d0*/  S2R R0, SR_TID.X ;  /* 0x0000000000007919 */ /* 0x000ea20000002100 */
[----:B------:R-:W-:Y:S01]  /*2a7e0*/  UMOV UR4, 0xffffffff ;  /* 0xffffffff00047882 */ /* 0x000fe20000000000 */
[----:B--2---:R-:W-:-:S04]  /*2a7f0*/  LOP3.LUT R16, R0, 0x1f, RZ, 0xc0, !PT ;  /* 0x0000001f00107812 */ /* 0x004fc800078ec0ff */
[----:B------:R-:W-:Y:S01]  /*2a800*/  ISETP.NE.AND P0, PT, R16, 0x1f, PT ;  /* 0x0000001f1000780c */ /* 0x000fe20003f05270 */
[----:B------:R-:W-:-:S12]  /*2a810*/  BRA.DIV UR4, `(.L_x_1783) ;  /* 0x0000008204a87947 */ /* 0x000fd8000b800000 */
[----:B------:R-:W2:Y:S01]  /*2a820*/  LDL.LU R2, [R1] ;  /* 0x0000000001027983 */ /* 0x000ea20000300800 */
[----:B------:R-:W-:-:S03]  /*2a830*/  ULDC UR4, c[0x0][0xc3c] ;  /* 0x00030f0000047ab9 */ /* 0x000fc60000000800 */
[----:B-1----:R-:W3:Y:S01]  /*2a840*/  LDL R4, [R1+0xc] ;  /* 0x00000c0001047983 */ /* 0x002ee20000100800 */
[----:B--2---:R-:W-:Y:S02]  /*2a850*/  IMAD.MOV.U32 R7, RZ, RZ, R2 ;  /* 0x000000ffff077224 */ /* 0x004fe400078e0002 */
[----:B---3--:R-:W-:-:S05]  /*2a860*/  IMAD.IADD R0, R4, 0x1, R16 ;  /* 0x0000000104007824 */ /* 0x008fca00078e0210 */
[----:B------:R-:W-:-:S13]  /*2a870*/  ISETP.GE.OR P1, PT, R0, UR4, !P0 ;  /* 0x0000000400007c0c */ /* 0x000fda000c726670 */
[----:B------:R-:W1:Y:S08]  /*2a880*/  @!P1 LDC.64 R2, c[0x0][0xc80] ;  /* 0x00032000ff029b82 */ /* 0x000e700000000a00 */
[----:B------:R-:W2:Y:S01]  /*2a890*/  @!P1 LDC.64 R4, c[0x0][0xc78] ;  /* 0x00031e00ff049b82 */ /* 0x000ea20000000a00 */
[----:B-1----:R-:W-:-:S05]  /*2a8a0*/  @!P1 IMAD.WIDE R2, R0, 0x4, R2 ;  /* 0x0000000400029825 */ /* 0x002fca00078e0202 */
[----:B------:R2:W3:Y:S02]  /*2a8b0*/  @!P1 LDG.E R6, desc[UR46][R2.64] ;  /* 0x0000002e02069981 */ /* 0x0004e4000c1e1900 */
[----:B--2---:R-:W-:-:S06]  /*2a8c0*/  @!P1 IMAD.WIDE R2, R0, 0x4, R4 ;  /* 0x0000000400029825 */ /* 0x004fcc00078e0204 */
[----:B------:R-:W2:Y:S01]  /*2a8d0*/  @!P1 LDG.E R2, desc[UR46][R2.64] ;  /* 0x0000002e02029981 */ /* 0x000ea2000c1e1900 */
[----:B------:R-:W-:Y:S01]  /*2a8e0*/  IMAD.MOV.U32 R5, RZ, RZ, RZ ;  /* 0x000000ffff057224 */ /* 0x000fe200078e00ff */
[C---:B------:R-:W-:Y:S01]  /*2a8f0*/  ISETP.GE.U32.AND P2, PT, R16.reuse, 0x2, PT ;  /* 0x000000021000780c */ /* 0x040fe20003f46070 */
[----:B------:R-:W-:Y:S01]  /*2a900*/  IMAD.MOV.U32 R8, RZ, RZ, RZ ;  /* 0x000000ffff087224 */ /* 0x000fe200078e00ff */
[C---:B------:R-:W-:Y:S01]  /*2a910*/  ISETP.GE.U32.AND P3, PT, R16.reuse, 0x4, PT ;  /* 0x000000041000780c */ /* 0x040fe20003f66070 */
[----:B------:R-:W-:Y:S01]  /*2a920*/  SHFL.IDX PT, R0, R7, RZ, 0x1f ;  /* 0x00001fff07007589 */ /* 0x000fe200000e0000 */
[C---:B------:R-:W-:Y:S02]  /*2a930*/  ISETP.GE.U32.AND P4, PT, R16.reuse, 0x8, PT ;  /* 0x000000081000780c */ /* 0x040fe40003f86070 */
[----:B------:R-:W-:Y:S01]  /*2a940*/  ISETP.GE.U32.AND P5, PT, R16, 0x10, PT ;  /* 0x000000101000780c */ /* 0x000fe20003fa6070 */
[----:B------:R-:W-:Y:S01]  /*2a950*/  SHFL.IDX PT, R10, R7, 0x1, 0x1f ;  /* 0x00201f00070a7f89 */ /* 0x000fe200000e0000 */
[----:B---3--:R-:W-:-:S02]  /*2a960*/  @!P1 IMAD.MOV.U32 R5, RZ, RZ, R6 ;  /* 0x000000ffff059224 */ /* 0x008fc400078e0006 */
[----:B------:R-:W-:Y:S01]  /*2a970*/  IMAD.MOV.U32 R6, RZ, RZ, RZ ;  /* 0x000000ffff067224 */ /* 0x000fe200078e00ff */
[----:B--2---:R-:W-:Y:S02]  /*2a980*/  @!P1 MOV R6, R2 ;  /* 0x0000000200069202 */ /* 0x004fe40000000f00 */
[----:B------:R-:W-:-:S03]  /*2a990*/  ISETP.NE.AND P1, PT, R16, RZ, PT ;  /* 0x000000ff1000720c */ /* 0x000fc60003f25270 */
[----:B------:R-:W-:-:S05]  /*2a9a0*/  IMAD R2, R6, R5, RZ ;  /* 0x0000000506027224 */ /* 0x000fca00078e02ff */
        /* <DEDUP_REMOVED lines=15> */
[----:B------:R1:W2:Y:S02]  /*2aaa0*/  SHFL.IDX PT, R9, R3, 0x1f, 0x1f ;  /* 0x03e01f0003097f89 */ /* 0x0002a400000e0000 */
.L_x_2079:
[----:B------:R-:W-:Y:S01]  /*2aab0*/  ULDC UR4, c[0x0][0xc38] ;  /* 0x00030e0000047ab9 */ /* 0x000fe20000000800 */
[----:B------:R-:W-:Y:S02]  /*2aac0*/  IMAD.MOV.U32 R7, RZ, RZ, R3 ;  /* 0x000000ffff077224 */ /* 0x000fe400078e0003 */
[----:B------:R-:W-:-:S04]  /*2aad0*/  IMAD.U32 R2, RZ, RZ, UR4 ;  /* 0x00000004ff027e24 */ /* 0x000fc8000f8e00ff */
[----:B--2---:R-:W-:-:S04]  /*2aae0*/  IMAD R9, R9, R2, RZ ;  /* 0x0000000209097224 */ /* 0x004fc800078e02ff */
[----:B------:R-:W-:-:S05]  /*2aaf0*/  IMAD.IADD R4, R10, 0x1, R9 ;  /* 0x000000010a047824 */ /* 0x000fca00078e0209 */
[----:B------:R-:W-:-:S13]  /*2ab00*/  ISETP.GT.AND P6, PT, R4, R0, PT ;  /* 0x000000000400720c */ /* 0x000fda0003fc4270 */
[----:B------:R-:W-:Y:S05]  /*2ab10*/  @P6 BRA `(.L_x_1784) ;  /* 0x0000000000b06947 */ /* 0x000fea0003800000 */
.L_x_1787:
[----:B-1----:R-:W2:Y:S01]  /*2ab20*/  LDL.LU R3, [R1+0xc] ;  /* 0x00000c0001037983 */ /* 0x002ea20000300800 */
[----:B------:R-:W1:Y:S01]  /*2ab30*/  LDC R2, c[0x0][0xc3c] ;  /* 0x00030f00ff027b82 */ /* 0x000e620000000800 */
[----:B--2---:R-:W-:-:S05]  /*2ab40*/  VIADD R3, R3, 0x1f ;  /* 0x0000001f03037836 */ /* 0x004fca0000000000 */
[----:B-1----:R-:W-:-:S13]  /*2ab50*/  ISETP.GE.AND P6, PT, R3, R2, PT ;  /* 0x000000020300720c */ /* 0x002fda0003fc6270 */
[----:B------:R-:W-:Y:S05]  /*2ab60*/  @P6 BRA `(.L_x_1785) ;  /* 0x0000000800f06947 */ /* 0x000fea0003800000 */
[----:B------:R-:W1:Y:S01]  /*2ab70*/  S2R R5, SR_TID.X ;  /* 0x0000000000057919 */ /* 0x000e620000002100 */
[----:B------:R2:W-:Y:S01]  /*2ab80*/  STL [R1+0xc], R3 ;  /* 0x00000c0301007387 */ /* 0x0005e20000100800 */
[----:B-1----:R-:W-:-:S05]  /*2ab90*/  LOP3.LUT R5, R5, 0x1f, RZ, 0xc0, !PT ;  /* 0x0000001f05057812 */ /* 0x002fca00078ec0ff */
[----:B------:R-:W-:Y:S02]  /*2aba0*/  IMAD.IADD R6, R3, 0x1, R5 ;  /* 0x0000000103067824 */ /* 0x000fe400078e0205 */
[----:B------:R-:W-:-:S03]  /*2abb0*/  IMAD.MOV.U32 R5, RZ, RZ, RZ ;  /* 0x000000ffff057224 */ /* 0x000fc600078e00ff */
[----:B------:R-:W-:-:S13]  /*2abc0*/  ISETP.GE.OR P6, PT, R6, R2, !P0 ;  /* 0x000000020600720c */ /* 0x000fda00047c6670 */
[----:B--2---:R-:W1:Y:S02]  /*2abd0*/  @!P6 LDC.64 R2, c[0x0][0xc80] ;  /* 0x00032000ff02eb82 */ /* 0x004e640000000a00 */
[----:B-1----:R-:W-:-:S05]  /*2abe0*/  @!P6 IMAD.WIDE R2, R6, 0x4, R2 ;  /* 0x000000040602e825 */ /* 0x002fca00078e0202 */
[----:B------:R1:W2:Y:S02]  /*2abf0*/  @!P6 LDG.E R5, desc[UR46][R2.64] ;  /* 0x0000002e0205e981 */ /* 0x0002a4000c1e1900 */
[----:B-1----:R-:W1:Y:S02]  /*2ac00*/  @!P6 LDC.64 R2, c[0x0][0xc78] ;  /* 0x00031e00ff02eb82 */ /* 0x002e640000000a00 */
[----:B-1----:R-:W-:-:S04]  /*2ac10*/  @!P6 IMAD.WIDE R2, R6, 0x4, R2 ;  /* 0x000000040602e825 */ /* 0x002fc800078e0202 */
[----:B------:R-:W-:-:S06]  /*2ac20*/  IMAD.MOV.U32 R6, RZ, RZ, RZ ;  /* 0x000000ffff067224 */ /* 0x000fcc00078e00ff */
[----:B------:R-:W2:Y:S01]  /*2ac30*/  @!P6 LDG.E R6, desc[UR46][R2.64] ;  /* 0x0000002e0206e981 */ /* 0x000ea2000c1e1900 */
[----:B------:R-:W-:Y:S01]  /*2ac40*/  UMOV UR4, 0xffffffff ;  /* 0xffffffff00047882 */ /* 0x000fe20000000000 */
[----:B--2---:R-:W-:Y:S02]  /*2ac50*/  IMAD R2, R6, R5, RZ ;  /* 0x0000000506027224 */ /* 0x004fe400078e02ff */
[----:B------:R-:W-:Y:S05]  /*2ac60*/  BRA.DIV UR4, `(.L_x_1786) ;  /* 0x0000008204f47947 */ /* 0x000fea000b800000 */
        /* <DEDUP_REMOVED lines=16> */
.L_x_2087:
[----:B------:R-:W-:Y:S02]  /*2ad70*/  ULDC UR4, c[0x0][0xc38] ;  /* 0x00030e0000047ab9 */ /* 0x000fe40000000800 */
[----:B------:R-:W-:-:S04]  /*2ad80*/  IMAD.U32 R2, RZ, RZ, UR4 ;  /* 0x00000004ff027e24 */ /* 0x000fc8000f8e00ff */
[----:B--2---:R-:W-:-:S04]  /*2ad90*/  IMAD R9, R9, R2, RZ ;  /* 0x0000000209097224 */ /* 0x004fc800078e02ff */
[----:B------:R-:W-:-:S05]  /*2ada0*/  IMAD.IADD R4, R9, 0x1, R4 ;  /* 0x0000000109047824 */ /* 0x000fca00078e0204 */
[----:B------:R-:W-:-:S13]  /*2adb0*/  ISETP.GT.AND P6, PT, R4, R0, PT ;  /* 0x000000000400720c */ /* 0x000fda0003fc4270 */
[----:B------:R-:W-:Y:S05]  /*2adc0*/  @!P6 BRA `(.L_x_1787) ;  /* 0xfffffffc0054e947 */ /* 0x000fea000383ffff */
[----:B------:R-:W-:-:S07]  /*2add0*/  IMAD.MOV.U32 R7, RZ, RZ, R3 ;  /* 0x000000ffff077224 */ /* 0x000fce00078e0003 */
.L_x_1784:
[----:B------:R-:W-:Y:S01]  /*2ade0*/  IMAD.IADD R9, R4, 0x1, -R9 ;  /* 0x0000000104097824 */ /* 0x000fe200078e0a09 */
[----:B------:R-:W-:-:S03]  /*2adf0*/  UMOV UR4, 0xffffffff ;  /* 0xffffffff00047882 */ /* 0x000fc60000000000 */
[----:B-1----:R-:W-:-:S05]  /*2ae00*/  IMAD R3, R7, R2, R9 ;  /* 0x0000000207037224 */ /* 0x002fca00078e0209 */
[----:B------:R-:W-:Y:S01]  /*2ae10*/  ISETP.GT.AND P6, PT, R3, R0, PT ;  /* 0x000000000300720c */ /* 0x000fe20003fc4270 */
[----:B------:R-:W-:-:S12]  /*2ae20*/  BRA.DIV UR4, `(.L_x_1788) ;  /* 0x00000086045c7947 */ /* 0x000fd8000b800000 */
[----:B------:R-:W2:Y:S01]  /*2ae30*/  LDL.LU R10, [R1+0xc] ;  /* 0x00000c00010a7983 */ /* 0x000ea20000300800 */
[----:B------:R-:W-:-:S04]  /*2ae40*/  VOTE.ANY R4, PT, !P6 ;  /* 0x0000000000047806 */ /* 0x000fc800070e0100 */
[----:B------:R-:W1:Y:S02]  /*2ae50*/  POPC R3, R4 ;  /* 0x0000000400037309 */ /* 0x000e640000000000 */
[----:B-1----:R1:W3:Y:S04]  /*2ae60*/  SHFL.IDX PT, R5, R5, R3, 0x1f ;  /* 0x00001f0305057589 */ /* 0x0022e800000e0000 */
[----:B------:R1:W4:Y:S01]  /*2ae70*/  SHFL.IDX PT, R6, R6, R3, 0x1f ;  /* 0x00001f0306067589 */ /* 0x00032200000e0000 */
[----:B--2---:R-:W-:-:S05]  /*2ae80*/  IMAD.IADD R10, R3, 0x1, R10 ;  /* 0x00000001030a7824 */ /* 0x004fca00078e020a */
[----:B---34-:R1:W-:Y:S02]  /*2ae90*/  STL [R1+0xc], R10 ;  /* 0x00000c0a01007387 */ /* 0x0183e40000100800 */
.L_x_2092:
[----:B------:R-:W-:-:S13]  /*2aea0*/  ISETP.NE.AND P0, PT, R4, RZ, PT ;  /* 0x000000ff0400720c */ /* 0x000fda0003f05270 */
[----:B------:R-:W-:Y:S05]  /*2aeb0*/  @!P0 BRA `(.L_x_1789) ;  /* 0x0000000000148947 */ /* 0x000fea0003800000 */
[----:B------:R-:W-:Y:S01]  /*2aec0*/  UMOV UR4, 0xffffffff ;  /* 0xffffffff00047882 */ /* 0x000fe20000000000 */
[----:B-1----:R-:W-:Y:S02]  /*2aed0*/  VIADD R3, R3, 0xffffffff ;  /* 0xffffffff03037836 */ /* 0x002fe40000000000 */
[----:B------:R-:W-:Y:S05]  /*2aee0*/  BRA.DIV UR4, `(.L_x_1790) ;  /* 0x0000008604947947 */ /* 0x000fea000b800000 */
[----:B------:R1:W2:Y:S02]  /*2aef0*/  SHFL.IDX PT, R3, R7, R3, 0x1f ;  /* 0x00001f0307037589 */ /* 0x0002a400000e0000 */
.L_x_2095:
[----:B--2---:R-:W-:-:S07]  /*2af00*/  IMAD.MOV.U32 R8, RZ, RZ, R3 ;  /* 0x000000ffff087224 */ /* 0x004fce00078e0003 */
.L_x_1789:
[----:B-1----:R-:W-:Y:S01]  /*2af10*/  IMAD R3, R8, R2, R9 ;  /* 0x0000000208037224 */ /* 0x002fe200078e0209 */
[----:B------:R-:W-:-:S03]  /*2af20*/  ISETP.NE.AND P0, PT, R6, 0x1, PT ;  /* 0x000000010600780c */ /* 0x000fc60003f05270 */
[----:B------:R-:W-:Y:S01]  /*2af30*/  IMAD.IADD R0, R0, 0x1, -R3 ;  /* 0x0000000100007824 */ /* 0x000fe200078e0a03 */
[----:B------:R1:W-:Y:S09]  /*2af40*/  STL [R1], R3 ;  /* 0x0000000301007387 */ /* 0x0003f20000100800 */
[----:B------:R-:W-:Y:S05]  /*2af50*/  @!P0 BRA `(.L_x_1791) ;  /* 0x0000000000e48947 */ /* 0x000fea0003800000 */
[----:B------:R-:W-:-:S04]  /*2af60*/  IABS R4, R5 ;  /* 0x0000000500047213 */ /* 0x000fc80000000000 */
[----:B------:R-:W2:Y:S08]  /*2af70*/  I2F.RP R2, R4 ;  /* 0x0000000400027306 */ /* 0x000eb00000209400 */
[----:B--2---:R-:W2:Y:S02]  /*2af80*/  MUFU.RCP R2, R2 ;  /* 0x0000000200027308 */ /* 0x004ea40000001000 */
[----:B--2---:R-:W-:-:S06]  /*2af90*/  IADD3 R2, R2, 0xffffffe, RZ ;  /* 0x0ffffffe02027810 */ /* 0x004fcc0007ffe0ff */
[----:B-1----:R-:W1:Y:S02]  /*2afa0*/  F2I.FTZ.U32.TRUNC.NTZ R3, R2 ;  /* 0x0000000200037305 */ /* 0x002e64000021f000 */
[----:B-1----:R-:W-:-:S04]  /*2afb0*/  IMAD.MOV R2, RZ, RZ, -R3 ;  /* 0x000000ffff027224 */ /* 0x002fc800078e0a03 */
        /* <DEDUP_REMOVED lines=14> */
[----:B------:R-:W1:Y:S07]  /*2b0a0*/  I2F.RP R2, R4 ;  /* 0x0000000400027306 */ /* 0x000e6e0000209400 */
[----:B------:R-:W-:Y:S01]  /*2b0b0*/  @P0 VIADD R8, R8, 0x1 ;  /* 0x0000000108080836 */ /* 0x000fe20000000000 */
[----:B-1----:R-:W1:Y:S02]  /*2b0c0*/  MUFU.RCP R2, R2 ;  /* 0x0000000200027308 */ /* 0x002e640000001000 */
[----:B-1----:R-:W-:-:S06]  /*2b0d0*/  VIADD R2, R2, 0xffffffe ;  /* 0x0ffffffe02027836 */ /* 0x002fcc0000000000 */
[----:B------:R-:W1:Y:S02]  /*2b0e0*/  F2I.FTZ.U32.TRUNC.NTZ R3, R2 ;  /* 0x0000000200037305 */ /* 0x000e64000021f000 */
[----:B-1----:R-:W-:-:S04]  /*2b0f0*/  IMAD.MOV R2, RZ, RZ, -R3 ;  /* 0x000000ffff027224 */ /* 0x002fc800078e0a03 */
        /* <DEDUP_REMOVED lines=25> */
[----:B------:R-:W-:-:S04]  /*2b290*/  IMAD.MOV R2, RZ, RZ, -R7 ;  /* 0x000000ffff027224 */ /* 0x000fc800078e0a07 */
[C---:B------:R-:W-:Y:S02]  /*2b2a0*/  IMAD R2, R6.reuse, R2, R3 ;  /* 0x0000000206027224 */ /* 0x040fe400078e0203 */
[----:B------:R-:W-:-:S04]  /*2b2b0*/  IMAD R6, R6, 0x1000000, R7 ;  /* 0x0100000006067824 */ /* 0x000fc800078e0207 */
[----:B------:R-:W-:-:S05]  /*2b2c0*/  IMAD R2, R2, 0x10000, R6 ;  /* 0x0001000002027824 */ /* 0x000fca00078e0206 */
[----:B------:R1:W-:Y:S01]  /*2b2d0*/  STL [R1+0x8], R2 ;  /* 0x0000080201007387 */ /* 0x0003e20000100800 */
[----:B------:R-:W-:Y:S05]  /*2b2e0*/  BRA `(.L_x_1792) ;  /* 0x0000000400007947 */ /* 0x000fea0003800000 */
.L_x_1791:
[----:B-1----:R-:W2:Y:S01]  /*2b2f0*/  LDL R3, [R1+0xc] ;  /* 0x00000c0001037983 */ /* 0x002ea20000100800 */
[----:B------:R-:W2:Y:S02]  /*2b300*/  LDC.64 R6, c[0x0][0xc90] ;  /* 0x00032400ff067b82 */ /* 0x000ea40000000a00 */
[----:B--2---:R-:W-:-:S05]  /*2b310*/  IMAD.WIDE R6, R3, 0x4, R6 ;  /* 0x0000000403067825 */ /* 0x004fca00078e0206 */
[----:B------:R-:W2:Y:S02]  /*2b320*/  LDG.E R3, desc[UR46][R6.64] ;  /* 0x0000002e06037981 */ /* 0x000ea4000c1e1900 */
[----:B--2---:R-:W-:-:S05]  /*2b330*/  IMAD R9, R5, R3, RZ ;  /* 0x0000000305097224 */ /* 0x004fca00078e02ff */
[----:B------:R-:W-:-:S04]  /*2b340*/  IABS R4, R9 ;  /* 0x0000000900047213 */ /* 0x000fc80000000000 */
        /* <DEDUP_REMOVED lines=20> */
[----:B------:R-:W-:-:S05]  /*2b490*/  @P0 IADD3 R8, R8, 0x1, RZ ;  /* 0x0000000108080810 */ /* 0x000fca0007ffe0ff */
[----:B------:R-:W-:-:S04]  /*2b4a0*/  IMAD.MOV.U32 R4, RZ, RZ, R8 ;  /* 0x000000ffff047224 */ /* 0x000fc800078e0008 */
        /* <DEDUP_REMOVED lines=8> */
[----:B------:R-:W1:Y:S08]  /*2b530*/  I2F.RP R2, R8 ;  /* 0x0000000800027306 */ /* 0x000e700000209400 */
[----:B-1----:R-:W1:Y:S02]  /*2b540*/  MUFU.RCP R2, R2 ;  /* 0x0000000200027308 */ /* 0x002e640000001000 */
[----:B-1----:R-:W-:-:S06]  /*2b550*/  VIADD R2, R2, 0xffffffe ;  /* 0x0ffffffe02027836 */ /* 0x002fcc0000000000 */
[----:B------:R1:W2:Y:S02]  /*2b560*/  F2I.FTZ.U32.TRUNC.NTZ R3, R2 ;  /* 0x0000000200037305 */ /* 0x0002a4000021f000 */
[----:B-1----:R-:W-:Y:S02]  /*2b570*/  IMAD.MOV.U32 R2, RZ, RZ, RZ ;  /* 0x000000ffff027224 */ /* 0x002fe400078e00ff */
[----:B--2---:R-:W-:-:S04]  /*2b580*/  IMAD.MOV R0, RZ, RZ, -R3 ;  /* 0x000000ffff007224 */ /* 0x004fc800078e0a03 */
        /* <DEDUP_REMOVED lines=15> */
[----:B------:R-:W-:-:S04]  /*2b680*/  @P0 VIADD R2, R2, 0x1 ;  /* 0x0000000102020836 */ /* 0x000fc80000000000 */
[----:B------:R-:W-:-:S04]  /*2b690*/  IMAD.MOV.U32 R0, RZ, RZ, R2 ;  /* 0x000000ffff007224 */ /* 0x000fc800078e0002 */
[----:B------:R-:W-:Y:S01]  /*2b6a0*/  @!P2 IMAD.MOV R0, RZ, RZ, -R0 ;  /* 0x000000ffff00a224 */ /* 0x000fe200078e0a00 */
[----:B------:R-:W-:Y:S01]  /*2b6b0*/  @!P1 LOP3.LUT R0, RZ, R7, RZ, 0x33, !PT ;  /* 0x00000007ff009212 */ /* 0x000fe200078e33ff */
[----:B------:R-:W-:-:S04]  /*2b6c0*/  IMAD.MOV R7, RZ, RZ, -R7 ;  /* 0x000000ffff077224 */ /* 0x000fc800078e0a07 */
[----:B------:R-:W-:-:S05]  /*2b6d0*/  IMAD R2, R0, R7, R4 ;  /* 0x0000000700027224 */ /* 0x000fca00078e0204 */
[----:B------:R2:W-:Y:S02]  /*2b6e0*/  STL [R1+0x8], R2 ;  /* 0x0000080201007387 */ /* 0x0005e40000100800 */
.L_x_1792:
[----:B------:R-:W-:-:S05]  /*2b6f0*/  LOP3.LUT R0, RZ, R0, RZ, 0x33, !PT ;  /* 0x00000000ff007212 */ /* 0x000fca00078e33ff */
[----:B------:R-:W-:-:S05]  /*2b700*/  IMAD.IADD R0, R5, 0x1, R0 ;  /* 0x0000000105007824 */ /* 0x000fca00078e0200 */
[----:B------:R3:W-:Y:S01]  /*2b710*/  STL [R1+0x4], R0 ;  /* 0x0000040001007387 */ /* 0x0007e20000100800 */
[----:B------:R-:W-:Y:S05]  /*2b720*/  BRA `(.L_x_1793) ;  /* 0x0000000000287947 */ /* 0x000fea0003800000 */
.L_x_1785:
[----:B------:R-:W-:Y:S01]  /*2b730*/  UMOV UR4, URZ ;  /* 0x0000003f00047c82 */ /* 0x000fe20008000000 */
[----:B------:R-:W-:Y:S01]  /*2b740*/  ULDC UR6, c[0x0][0xc3c] ;  /* 0x00030f0000067ab9 */ /* 0x000fe20000000800 */
[----:B------:R-:W-:Y:S01]  /*2b750*/  UMOV UR5, URZ ;  /* 0x0000003f00057c82 */ /* 0x000fe20008000000 */
[----:B------:R1:W-:Y:S01]  /*2b760*/  STL [R1], R0 ;  /* 0x0000000001007387 */ /* 0x0003e20000100800 */
[----:B------:R-:W-:Y:S02]  /*2b770*/  IMAD.U32 R3, RZ, RZ, UR4 ;  /* 0x00000004ff037e24 */ /* 0x000fe4000f8e00ff */
[----:B------:R-:W-:-:S03]  /*2b780*/  IMAD.U32 R2, RZ, RZ, UR5 ;  /* 0x00000005ff027e24 */ /* 0x000fc6000f8e00ff */
[----:B------:R2:W-:Y:S01]  /*2b790*/  STL [R1+0x4], R3 ;  /* 0x0000040301007387 */ /* 0x0005e20000100800 */
[----:B-1----:R-:W-:-:S05]  /*2b7a0*/  IMAD.U32 R0, RZ, RZ, UR6 ;  /* 0x00000006ff007e24 */ /* 0x002fca000f8e00ff */
[----:B------:R2:W-:Y:S04]  /*2b7b0*/  STL [R1+0xc], R0 ;  /* 0x00000c0001007387 */ /* 0x0005e80000100800 */
[----:B------:R2:W-:Y:S02]  /*2b7c0*/  STL [R1+0x8], R2 ;  /* 0x0000080201007387 */ /* 0x0005e40000100800 */
.L_x_1793:
[----:B-12---:R-:W2:Y:S04]  /*2b7d0*/  LDL R2, [R1+0xc] ;  /* 0x00000c0001027983 */ /* 0x006ea80000100800 */
[----:B------:R-:W4:Y:S04]  /*2b7e0*/  LDL R3, [R1+0x8] ;  /* 0x0000080001037983 */ /* 0x000f280000100800 */
[----:B------:R-:W5:Y:S04]  /*2b7f0*/  LDL R4, [R1] ;  /* 0x0000000001047983 */ /* 0x000f680000100800 */
[----:B------:R-:W5:Y:S01]  /*2b800*/  LDL R5, [R1+0x4] ;  /* 0x0000040001057983 */ /* 0x000f620000100800 */
[----:B---3--:R-:W1:Y:S01]  /*2b810*/  S2R R0, SR_TID.X ;  /* 0x0000000000007919 */ /* 0x008e620000002100 */
[----:B------:R-:W-:Y:S05]  /*2b820*/  WARPSYNC.ALL ;  /* 0x0000000000007948 */ /* 0x000fea0003800000 */
[----:B-1----:R-:W-:Y:S01]  /*2b830*/  LOP3.LUT R0, R0, 0x1f, RZ, 0xc0, !PT ;  /* 0x0000001f00007812 */ /* 0x002fe200078ec0ff */
[----:B------:R-:W-:Y:S03]  /*2b840*/  BAR.SYNC.DEFER_BLOCKING 0x4, 0x180 ;  /* 0x0106000000007b1d */ /* 0x000fe60000010000 */
[----:B------:R-:W-:-:S13]  /*2b850*/  ISETP.NE.AND P0, PT, R0, RZ, PT ;  /* 0x000000ff0000720c */ /* 0x000fda0003f05270 */
[----:B------:R-:W1:Y:S01]  /*2b860*/  @!P0 S2R R0, SR_CgaCtaId ;  /* 0x0000000000008919 */ /* 0x000e620000008800 */
[----:B--2---:R-:W-:Y:S01]  /*2b870*/  IMAD.MOV.U32 R7, RZ, RZ, R2 ;  /* 0x000000ffff077224 */ /* 0x004fe200078e0002 */
[----:B------:R-:W-:Y:S01]  /*2b880*/  @!P0 MOV R2, 0x400 ;  /* 0x0000040000028802 */ /* 0x000fe20000000f00 */
[----:B----4-:R-:W-:-:S03]  /*2b890*/  IMAD.MOV.U32 R6, RZ, RZ, R3 ;  /* 0x000000ffff067224 */ /* 0x010fc600078e0003 */
[----:B-1----:R-:W-:-:S05]  /*2b8a0*/  @!P0 LEA R18, R0, R2, 0x18 ;  /* 0x0000000200128211 */ /* 0x002fca00078ec0ff */
[----:B-----5:R2:W-:Y:S01]  /*2b8b0*/  @!P0 STS.128 [R18+0x284d0], R4 ;  /* 0x0284d00412008388 */ /* 0x0205e20000000c00 */
[----:B------:R-:W-:Y:S06]  /*2b8c0*/  BAR.ARV 0x5, 0x180 ;  /* 0x0146000000007b1d */ /* 0x000fec0000002000 */
.L_x_1782:
[----:B------:R-:W3:Y:S01]  /*2b8d0*/  LDL R0, [R1+0xc] ;  /* 0x00000c0001007983 */ /* 0x000ee20000100800 */
[----:B------:R-:W-:Y:S02]  /*2b8e0*/  ULDC UR4, c[0x0][0xc3c] ;  /* 0x00030f0000047ab9 */ /* 0x000fe40000000800 */
[----:B---3--:R-:W-:-:S13]  /*2b8f0*/  ISETP.GE.AND P0, PT, R0, UR4, PT ;  /* 0x0000000400007c0c */ /* 0x008fda000bf06270 */
[----:B------:R-:W-:Y:S05]  /*2b900*/  @!P0 BRA `(.L_x_1794) ;  /* 0xffffff9400888947 */ /* 0x000fea000383ffff */
[----:B------:R-:W-:Y:S05]  /*2b910*/  BSYNC B7 ;  /* 0x0000000000077941 */ /* 0x000fea0003800000 */
.L_x_1664:
[----:B---3--:R-:W3:Y:S01]  /*2b920*/  LDL.LU R0, [R1+0x54] ;  /* 0x0000540001007983 */ /* 0x008ee20000300800 */
[----:B------:R-:W-:Y:S01]  /*2b930*/  BSSY B0, `(.L_x_1795) ;  /* 0x000000b000007945 */ /* 0x000fe20003800000 */
[----:B-12---:R-:W1:Y:S01]  /*2b940*/  S2R R5, SR_CgaCtaId ;  /* 0x0000000000057919 */ /* 0x006e620000008800 */
[----:B---3--:R-:W-:-:S05]  /*2b950*/  VIADD R0, R0, 0x1 ;  /* 0x0000000100007836 */ /* 0x008fca0000000000 */
[----:B0-----:R-:W-:-:S04]  /*2b960*/  LEA.HI R2, R0, R0, RZ, 0x1 ;  /* 0x0000000000027211 */ /* 0x001fc800078f08ff */
[----:B------:R-:W-:-:S05]  /*2b970*/  LOP3.LUT R3, R2, 0xfffffffe, RZ, 0xc0, !PT ;  /* 0xfffffffe02037812 */ /* 0x000fca00078ec0ff */
[----:B------:R-:W-:Y:S01]  /*2b980*/  IMAD.IADD R3, R0, 0x1, -R3 ;  /* 0x0000000100037824 */ /* 0x000fe200078e0a03 */
[----:B------:R-:W-:-:S04]  /*2b990*/  MOV R0, 0x400 ;  /* 0x0000040000007802 */ /* 0x000fc80000000f00 */
[----:B-1----:R-:W-:Y:S02]  /*2b9a0*/  LEA R0, R5, R0, 0x18 ;  /* 0x0000000005007211 */ /* 0x002fe400078ec0ff */
[----:B------:R-:W-:-:S04]  /*2b9b0*/  SHF.L.U32 R3, R3, 0x1f, RZ ;  /* 0x0000001f03037819 */ /* 0x000fc800000006ff */
[----:B------:R-:W0:Y:S02]  /*2b9c0*/  SYNCS.PHASECHK.TRANS64.TRYWAIT P0, [R0+URZ+0x28420], R3 ;  /* 0x02842003000075a7 */ /* 0x000e24000800017f */
[----:B0-----:R-:W-:Y:S05]  /*2b9d0*/  @!P0 BRA `(.L_x_1796) ;  /* 0x0000007c00048947 */ /* 0x001fea0003800000 */
.L_x_2096:
[----:B------:R-:W-:Y:S05]  /*2b9e0*/  BSYNC B0 ;  /* 0x0000000000007941 */ /* 0x000fea0003800000 */
.L_x_1795:
[----:B------:R-:W-:-:S03]  /*2b9f0*/  UMOV UR4, 0xffffffff ;  /* 0xffffffff00047882 */ /* 0x000fc60000000000 */
[----:B------:R-:W-:Y:S05]  /*2ba00*/  BRA.DIV UR4, `(.L_x_1797) ;  /* 0x0000007e040c7947 */ /* 0x000fea000b800000 */
[----:B------:R-:W1:Y:S02]  /*2ba10*/  S2R R2, SR_TID.X ;  /* 0x0000000000027919 */ /* 0x000e640000002100 */
[----:B-1----:R-:W-:-:S04]  /*2ba20*/  SHF.R.U32.HI R2, RZ, 0x5, R2 ;  /* 0x00000005ff027819 */ /* 0x002fc80000011602 */
[----:B------:R-:W-:-:S05]  /*2ba30*/  LOP3.LUT R2, R2, 0x3, RZ, 0xc0, !PT ;  /* 0x0000000302027812 */ /* 0x000fca00078ec0ff */
[----:B------:R1:W2:Y:S02]  /*2ba40*/  SHFL.IDX PT, R14, R2, RZ, 0x1f ;  /* 0x00001fff020e7589 */ /* 0x0002a400000e0000 */
.L_x_2099:
[----:B--2---:R-:W-:-:S13]  /*2ba50*/  ISETP.NE.AND P0, PT, R14, RZ, PT ;  /* 0x000000ff0e00720c */ /* 0x004fda0003f05270 */
[----:B------:R-:W-:Y:S05]  /*2ba60*/  @P0 BRA `(.L_x_1412) ;  /* 0x0000000000b00947 */ /* 0x000fea0003800000 */
[----:B------:R-:W-:-:S03]  /*2ba70*/  UMOV UR4, 0xffffffff ;  /* 0xffffffff00047882 */ /* 0x000fc60000000000 */
[----:B------:R-:W-:Y:S05]  /*2ba80*/  BRA.DIV UR4, `(.L_x_1798) ;  /* 0x0000007e04207947 */ /* 0x000fea000b800000 */
[----:B------:R-:W-:-:S13]  /*2ba90*/  ELECT P6, URZ, PT ;  /* 0x00000000003f782f */ /* 0x000fda00038c0000 */
.L_x_2102:
[----:B------:R-:W-:Y:S05]  /*2baa0*/  @!P6 BRA `(.L_x_1412) ;  /* 0x0000000000a0e947 */ /* 0x000fea0003800000 */
[----:B------:R-:W-:-:S06]  /*2bab0*/  ULOP3.LUT UR4, UR40, 0x2, URZ, 0xfc, !UPT ;  /* 0x0000000228047892 */ /* 0x000fcc000f8efc3f */
[----:B-1----:R-:W-:-:S05]  /*2bac0*/  IMAD.U32 R2, RZ, RZ, UR4 ;  /* 0x00000004ff027e24 */ /* 0x002fca000f8e00ff */
[----:B------:R-:W-:-:S13]  /*2bad0*/  ISETP.NE.AND P0, PT, R2, 0x3, PT ;  /* 0x000000030200780c */ /* 0x000fda0003f05270 */
[----:B------:R-:W-:Y:S05]  /*2bae0*/  @!P0 BRA `(.L_x_1799) ;  /* 0x0000000000048947 */ /* 0x000fea0003800000 */
[----:B------:R-:W-:Y:S01]  /*2baf0*/  BPT.TRAP 0x1 ;  /* 0x000000040000795c */ /* 0x000fe20000300000 */
.L_x_1799:
[----:B0-----:R-:W2:Y:S04]  /*2bb00*/  LDL R3, [R1+0x10] ;  /* 0x0000100001037983 */ /* 0x001ea80000100800 */
        /* <DEDUP_REMOVED lines=9> */
[----:B------:R-:W-:Y:S02]  /*2bba0*/  LOP3.LUT R4, R7, R4, RZ, 0x3c, !PT ;  /* 0x0000000407047212 */ /* 0x000fe400078e3cff */
[----:B------:R-:W-:-:S02]  /*2bbb0*/  LEA R7, R3, R2, 0x3 ;  /* 0x0000000203077211 */ /* 0x000fc400078e18ff */
[----:B------:R-:W-:Y:S01]  /*2bbc0*/  SHF.L.U32 R2, R4, 0x1f, RZ ;  /* 0x0000001f04027819 */ /* 0x000fe200000006ff */
[----:B0-----:R-:W-:Y:S06]  /*2bbd0*/  @!P1 BRA `(.L_x_1800) ;  /* 0x0000007800ec9947 */ /* 0x001fec0003800000 */
.L_x_2103:
[----:B------:R-:W1:Y:S02]  /*2bbe0*/  SYNCS.PHASECHK.TRANS64.TRYWAIT P1, [R7+URZ], R2 ;  /* 0x00000002070075a7 */ /* 0x000e64000802017f */
[----:B-1----:R-:W-:Y:S05]  /*2bbf0*/  @!P1 BRA `(.L_x_1801) ;  /* 0x0000007800f89947 */ /* 0x002fea0003800000 */
.L_x_2104:
[----:B------:R-:W-:Y:S05]  /*2bc00*/  @!P0 BRA `(.L_x_1802) ;  /* 0x0000000000048947 */ /* 0x000fea0003800000 */
[----:B------:R-:W-:Y:S01]  /*2bc10*/  BPT.TRAP 0x1 ;  /* 0x000000040000795c */ /* 0x000fe20000300000 */
.L_x_1802:
[----:B------:R-:W2:Y:S02]  /*2bc20*/  LDL.LU R4, [R1+0x10] ;  /* 0x0000100001047983 */ /* 0x000ea40000300800 */
[----:B--2---:R-:W-:-:S04]  /*2bc30*/  IMAD R4, R4, 0x8, R0 ;  /* 0x0000000804047824 */ /* 0x004fc800078e0200 */
[----:B------:R-:W2:Y:S02]  /*2bc40*/  SYNCS.PHASECHK.TRANS64.TRYWAIT P1, [R4+URZ+0x28460], R5 ;  /* 0x02846005040075a7 */ /* 0x000ea4000802017f */
[----:B--2---:R-:W-:Y:S05]  /*2bc50*/  @!P1 BRA `(.L_x_1803) ;  /* 0x0000007800f49947 */ /* 0x004fea0003800000 */
.L_x_2105:
[----:B------:R-:W-:Y:S05]  /*2bc60*/  @!P0 BRA `(.L_x_1804) ;  /* 0x0000000000048947 */ /* 0x000fea0003800000 */
[----:B------:R-:W-:Y:S01]  /*2bc70*/  BPT.TRAP 0x1 ;  /* 0x000000040000795c */ /* 0x000fe20000300000 */
.L_x_1804:
[----:B------:R-:W-:-:S04]  /*2bc80*/  IMAD R3, R3, 0x8, R0 ;  /* 0x0000000803037824 */ /* 0x000fc800078e0200 */
[----:B------:R-:W3:Y:S02]  /*2bc90*/  SYNCS.PHASECHK.TRANS64.TRYWAIT P1, [R3+URZ+0x28460], R2 ;  /* 0x02846002030075a7 */ /* 0x000ee4000802017f */
[----:B---3--:R-:W-:Y:S05]  /*2bca0*/  @!P1 BRA `(.L_x_1805) ;  /* 0x0000007800f49947 */ /* 0x008fea0003800000 */
.L_x_2106:
[----:B------:R-:W-:Y:S05]  /*2bcb0*/  @!P0 BRA `(.L_x_1806) ;  /* 0x0000000000048947 */ /* 0x000fea0003800000 */
[----:B------:R-:W-:Y:S01]  /*2bcc0*/  BPT.TRAP 0x1 ;  /* 0x000000040000795c */ /* 0x000fe20000300000 */
.L_x_1806:
[----:B------:R-:W4:Y:S02]  /*2bcd0*/  SYNCS.PHASECHK.TRANS64.TRYWAIT P0, [R4+URZ+0x28480], R5 ;  /* 0x02848005040075a7 */ /* 0x000f24000800017f */
[----:B----4-:R-:W-:Y:S05]  /*2bce0*/  @!P0 BRA `(.L_x_1807) ;  /* 0x0000007800f88947 */ /* 0x010fea0003800000 */
.L_x_1808:
[----:B------:R0:W0:Y:S02]  /*2bcf0*/  SYNCS.PHASECHK.TRANS64.TRYWAIT P0, [R3+URZ+0x28480], R2 ;  /* 0x02848002030075a7 */ /* 0x000024000800017f */
[----:B0-----:R-:W-:Y:S05]  /*2bd00*/  @!P0 NANOSLEEP.SYNCS 0x989680 ;  /* 0x009896800000895d */ /* 0x001fea0003900000 */
[----:B------:R-:W0:Y:S02]  /*2bd10*/  @!P0 SYNCS.PHASECHK.TRANS64 P0, [R3+URZ+0x28480], R2 ;  /* 0x02848002030085a7 */ /* 0x000e24000800007f */
[----:B0-----:R-:W-:Y:S05]  /*2bd20*/  @!P0 BRA `(.L_x_1808) ;  /* 0xfffffffc00f08947 */ /* 0x001fea000383ffff */
.L_x_1412:
[----:B------:R-:W-:Y:S05]  /*2bd30*/  BSYNC B8 ;  /* 0x0000000000087941 */ /* 0x000fea0003800000 */
.L_x_1409:
[----:B------:R-:W-:Y:S05]  /*2bd40*/  EXIT ;  /* 0x000000000000794d */ /* 0x000fea0003800000 */
.L_x_1440:
[----:B-1----:R1:W2:Y:S02]  /*2bd50*/  SYNCS.PHASECHK.TRANS64.TRYWAIT P6, [R91+URZ+0x28490], R92 ;  /* 0x0284905c5b0075a7 */ /* 0x0022a400080c017f */
[----:B--2---:R-:W-:Y:S05]  /*2bd60*/  @!P6 NANOSLEEP.SYNCS 0x989680 ;  /* 0x009896800000e95d */ /* 0x004fea0003900000 */
[----:B------:R-:W2:Y:S02]  /*2bd70*/  @!P6 SYNCS.PHASECHK.TRANS64 P6, [R91+URZ+0x28490], R92 ;  /* 0x0284905c5b00e5a7 */ /* 0x000ea400080c007f */
[----:B--2---:R-:W-:Y:S05]  /*2bd80*/  @!P6 BRA `(.L_x_1440) ;  /* 0xfffffffc00f0e947 */ /* 0x004fea000383ffff */
[----:B------:R-:W-:Y:S05]  /*2bd90*/  BRA `(.L_x_1809) ;  /* 0xfffffd7400607947 */ /* 0x000fea000383ffff */
.L_x_1458:
[----:B0-----:R0:W1:Y:S02]  /*2bda0*/  SYNCS.PHASECHK.TRANS64.TRYWAIT P5, [R91+URZ+0x28490], R92 ;  /* 0x0284905c5b0075a7 */ /* 0x00106400080a017f */
[----:B-1----:R-:W-:Y:S05]  /*2bdb0*/  @!P5 NANOSLEEP.SYNCS 0x989680 ;  /* 0x009896800000d95d */ /* 0x002fea0003900000 */
[----:B------:R-:W1:Y:S02]  /*2bdc0*/  @!P5 SYNCS.PHASECHK.TRANS64 P5, [R91+URZ+0x28490], R92 ;  /* 0x0284905c5b00d5a7 */ /* 0x000e6400080a007f */
[----:B-1----:R-:W-:Y:S05]  /*2bdd0*/  @!P5 BRA `(.L_x_1458) ;  /* 0xfffffffc00f0d947 */ /* 0x002fea000383ffff */
[----:B------:R-:W-:Y:S05]  /*2bde0*/  BRA `(.L_x_1810) ;  /* 0xfffffd9400307947 */ /* 0x000fea000383ffff */
.L_x_1467:
[----:B0-----:R0:W1:Y:S02]  /*2bdf0*/  SYNCS.PHASECHK.TRANS64.TRYWAIT P4, [R91+URZ+0x28490], R92 ;  /* 0x0284905c5b0075a7 */ /* 0x001064000808017f */
[----:B-1----:R-:W-:Y:S05]  /*2be00*/  @!P4 NANOSLEEP.SYNCS 0x989680 ;  /* 0x009896800000c95d */ /* 0x002fea0003900000 */
[----:B------:R-:W1:Y:S02]  /*2be10*/  @!P4 SYNCS.PHASECHK.TRANS64 P4, [R91+URZ+0x28490], R92 ;  /* 0x0284905c5b00c5a7 */ /* 0x000e64000808007f */
[----:B-1----:R-:W-:Y:S05]  /*2be20*/  @!P4 BRA `(.L_x_1467) ;  /* 0xfffffffc00f0c947 */ /* 0x002fea000383ffff */
[----:B------:R-:W-:Y:S05]  /*2be30*/  BRA `(.L_x_1811) ;  /* 0xfffffdb400207947 */ /* 0x000fea000383ffff */
.L_x_1473:
[----:B-1----:R1:W2:Y:S02]  /*2be40*/  SYNCS.PHASECHK.TRANS64.TRYWAIT P3, [R91+URZ+0x284b0], R92 ;  /* 0x0284b05c5b0075a7 */ /* 0x0022a4000806017f */
[----:B--2---:R-:W-:Y:S05]  /*2be50*/  @!P3 NANOSLEEP.SYNCS 0x989680 ;  /* 0x009896800000b95d */ /* 0x004fea0003900000 */
[----:B------:R-:W2:Y:S02]  /*2be60*/  @!P3 SYNCS.PHASECHK.TRANS64 P3, [R91+URZ+0x284b0], R92 ;  /* 0x0284b05c5b00b5a7 */ /* 0x000ea4000806007f */
[----:B--2---:R-:W-:Y:S05]  /*2be70*/  @!P3 BRA `(.L_x_1473) ;  /* 0xfffffffc00f0b947 */ /* 0x004fea000383ffff */
[----:B------:R-:W-:Y:S05]  /*2be80*/  BRA `(.L_x_1812) ;  /* 0xfffffdb400ac7947 */ /* 0x000fea000383ffff */
.L_x_1491:
[----:B------:R-:W-:Y:S01]  /*2be90*/  BSSY B0, `(.L_x_1813) ;  /* 0x0000007000007945 */ /* 0x000fe20003800000 */
[----:B------:R-:W-:Y:S02]  /*2bea0*/  IMAD.MOV.U32 R12, RZ, RZ, RZ ;  /* 0x000000ffff0c7224 */ /* 0x000fe400078e00ff */
[----:B------:R-:W-:Y:S02]  /*2beb0*/  IMAD.MOV.U32 R11, RZ, RZ, 0x1f ;  /* 0x0000001fff0b7424 */ /* 0x000fe400078e00ff */
[----:B------:R-:W-:-:S07]  /*2bec0*/  IMAD.MOV.U32 R15, RZ, RZ, -0x1 ;  /* 0xffffffffff0f7424 */ /* 0x000fce00078e00ff */
[----:B-----5:R-:W-:Y:S05]  /*2bed0*/  WARPSYNC.COLLECTIVE R15, `(.L_x_1814) ;  /* 0x000000000f087348 */ /* 0x020fea0003c00000 */
[----:B------:R0:W1:Y:S02]  /*2bee0*/  SHFL.IDX P6, R14, R13, R12, R11 ;  /* 0x0000000c0d0e7389 */ /* 0x00006400000c000b */
[----:B01---5:R-:W-:Y:S01]  /*2bef0*/  ENDCOLLECTIVE ;  /* 0x000000000000791b */ /* 0x023fe20003800000 */
.L_x_1814:
[----:B------:R-:W-:Y:S05]  /*2bf00*/  BSYNC B0 ;  /* 0x0000000000007941 */ /* 0x000fea0003800000 */
.L_x_1813:
[----:B------:R-:W-:Y:S01]  /*2bf10*/  IMAD.MOV.U32 R201, RZ, RZ, R14 ;  /* 0x000000ffffc97224 */ /* 0x000fe200078e000e */
[----:B------:R-:W-:Y:S06]  /*2bf20*/  BRA `(.L_x_1815) ;  /* 0xfffffdc400547947 */ /* 0x000fec000383ffff */
.L_x_1501:
[----:B------:R-:W-:Y:S01]  /*2bf30*/  BSSY B1, `(.L_x_1816) ;  /* 0x0000008000017945 */ /* 0x000fe20003800000 */
[----:B------:R-:W-:Y:S02]  /*2bf40*/  IMAD.MOV.U32 R13, RZ, RZ, R50 ;  /* 0x000000ffff0d7224 */ /* 0x000fe400078e0032 */
[----:B------:R-:W-:Y:S02]  /*2bf50*/  IMAD.MOV.U32 R12, RZ, RZ, RZ ;  /* 0x000000ffff0c7224 */ /* 0x000fe400078e00ff */
[----:B------:R-:W-:Y:S02]  /*2bf60*/  IMAD.MOV.U32 R11, RZ, RZ, 0x181f ;  /* 0x0000181fff0b7424 */ /* 0x000fe400078e00ff */
[----:B------:R-:W-:-:S07]  /*2bf70*/  IMAD.MOV.U32 R15, RZ, RZ, -0x1 ;  /* 0xffffffffff0f7424 */ /* 0x000fce00078e00ff */
[----:B------:R-:W-:Y:S05]  /*2bf80*/  WARPSYNC.COLLECTIVE R15, `(.L_x_1817) ;  /* 0x000000000f087348 */ /* 0x000fea0003c00000 */
[----:B------:R0:W1:Y:S02]  /*2bf90*/  SHFL.IDX P6, R14, R13, R12, R11 ;  /* 0x0000000c0d0e7389 */ /* 0x00006400000c000b */
[----:B01----:R-:W-:Y:S01]  /*2bfa0*/  ENDCOLLECTIVE ;  /* 0x000000000000791b */ /* 0x003fe20003800000 */
.L_x_1817:
[----:B------:R-:W-:Y:S05]  /*2bfb0*/  BSYNC B1 ;  /* 0x0000000000017941 */ /* 0x000fea0003800000 */
.L_x_1816:
[----:B------:R-:W-:Y:S02]  /*2bfc0*/  IMAD.MOV.U32 R13, RZ, RZ, R48 ;  /* 0x000000ffff0d7224 */ /* 0x000fe400078e0030 */
[----:B------:R-:W-:Y:S02]  /*2bfd0*/  IMAD.MOV.U32 R12, RZ, RZ, RZ ;  /* 0x000000ffff0c7224 */ /* 0x000fe400078e00ff */
[----:B------:R-:W-:Y:S02]  /*2bfe0*/  IMAD.MOV.U32 R11, RZ, RZ, 0x181f ;  /* 0x0000181fff0b7424 */ /* 0x000fe400078e00ff */
[----:B------:R-:W-:Y:S02]  /*2bff0*/  IMAD.MOV.U32 R15, RZ, RZ, -0x1 ;  /* 0xffffffffff0f7424 */ /* 0x000fe400078e00ff */
[----:B------:R-:W-:-:S07]  /*2c000*/  IMAD.MOV.U32 R3, RZ, RZ, R14 ;  /* 0x000000ffff037224 */ /* 0x000fce00078e000e */
[----:B------:R-:W-:Y:S05]  /*2c010*/  WARPSYNC.COLLECTIVE R15, `(.L_x_1818) ;  /* 0x000000000f087348 */ /* 0x000fea0003c00000 */
[----:B------:R0:W1:Y:S02]  /*2c020*/  SHFL.IDX P6, R14, R13, R12, R11 ;  /* 0x0000000c0d0e7389 */ /* 0x00006400000c000b */
[----:B01----:R-:W-:Y:S01]  /*2c030*/  ENDCOLLECTIVE ;  /* 0x000000000000791b */ /* 0x003fe20003800000 */
.L_x_1818:
[----:B------:R-:W-:Y:S02]  /*2c040*/  IMAD.MOV.U32 R13, RZ, RZ, R37 ;  /* 0x000000ffff0d7224 */ /* 0x000fe400078e0025 */
[----:B------:R-:W-:-:S07]  /*2c050*/  IMAD.MOV.U32 R5, RZ, RZ, R14 ;  /* 0x000000ffff057224 */ /* 0x000fce00078e000e */
[----:B------:R-:W-:Y:S05]  /*2c060*/  WARPSYNC.COLLECTIVE R15, `(.L_x_1819) ;  /* 0x000000000f087348 */ /* 0x000fea0003c00000 */
[----:B------:R0:W1:Y:S02]  /*2c070*/  SHFL.IDX P6, R14, R13, R12, R11 ;  /* 0x0000000c0d0e7389 */ /* 0x00006400000c000b */
[----:B01----:R-:W-:Y:S01]  /*2c080*/  ENDCOLLECTIVE ;  /* 0x000000000000791b */ /* 0x003fe20003800000 */
.L_x_1819:
[----:B------:R-:W-:Y:S02]  /*2c090*/  IMAD.MOV.U32 R13, RZ, RZ, R49 ;  /* 0x000000ffff0d7224 */ /* 0x000fe400078e0031 */
[----:B------:R-:W-:-:S07]  /*2c0a0*/  IMAD.MOV.U32 R9, RZ, RZ, R14 ;  /* 0x000000ffff097224 */ /* 0x000fce00078e000e */
[----:B------:R-:W-:Y:S05]  /*2c0b0*/  WARPSYNC.COLLECTIVE R15, `(.L_x_1820) ;  /* 0x000000000f087348 */ /* 0x000fea0003c00000 */
[----:B------:R0:W1:Y:S02]  /*2c0c0*/  SHFL.IDX P6, R14, R13, R12, R11 ;  /* 0x0000000c0d0e7389 */ /* 0x00006400000c000b */
[----:B01----:R-:W-:Y:S01]  /*2c0d0*/  ENDCOLLECTIVE ;  /* 0x000000000000791b */ /* 0x003fe20003800000 */
.L_x_1820:
[----:B------:R-:W-:Y:S05]  /*2c0e0*/  BRA `(.L_x_1821) ;  /* 0xfffffdcc00387947 */ /* 0x000fea000383ffff */
.L_x_1504:
[----:B------:R-:W-:Y:S01]  /*2c0f0*/  BSSY B1, `(.L_x_1822) ;  /* 0x0000008000017945 */ /* 0x000fe20003800000 */
[----:B------:R-:W-:Y:S02]  /*2c100*/  IMAD.MOV.U32 R13, RZ, RZ, R50 ;  /* 0x000000ffff0d7224 */ /* 0x000fe400078e0032 */
[----:B------:R-:W-:Y:S02]  /*2c110*/  IMAD.MOV.U32 R12, RZ, RZ, 0x1 ;  /* 0x00000001ff0c7424 */ /* 0x000fe400078e00ff */
[----:B-1----:R-:W-:Y:S02]  /*2c120*/  IMAD.MOV.U32 R11, RZ, RZ, 0x181f ;  /* 0x0000181fff0b7424 */ /* 0x002fe400078e00ff */
[----:B------:R-:W-:-:S07]  /*2c130*/  IMAD.MOV.U32 R15, RZ, RZ, -0x1 ;  /* 0xffffffffff0f7424 */ /* 0x000fce00078e00ff */
[----:B0-2345:R-:W-:Y:S05]  /*2c140*/  WARPSYNC.COLLECTIVE R15, `(.L_x_1823) ;  /* 0x000000000f087348 */ /* 0x03dfea0003c00000 */
[----:B----4-:R1:W4:Y:S02]  /*2c150*/  SHFL.IDX P6, R14, R13, R12, R11 ;  /* 0x0000000c0d0e7389 */ /* 0x01032400000c000b */
[----:B012345:R-:W-:Y:S01]  /*2c160*/  ENDCOLLECTIVE ;  /* 0x000000000000791b */ /* 0x03ffe20003800000 */
.L_x_1823:
[----:B------:R-:W-:Y:S05]  /*2c170*/  BSYNC B1 ;  /* 0x0000000000017941 */ /* 0x000fea0003800000 */
.L_x_1822:
        /* <DEDUP_REMOVED lines=8> */
.L_x_1824:
[----:B------:R-:W-:Y:S02]  /*2c200*/  IMAD.MOV.U32 R13, RZ, RZ, R37 ;  /* 0x000000ffff0d7224 */ /* 0x000fe400078e0025 */
[----:B------:R-:W-:-:S07]  /*2c210*/  IMAD.MOV.U32 R5, RZ, RZ, R14 ;  /* 0x000000ffff057224 */ /* 0x000fce00078e000e */
[----:B------:R-:W-:Y:S05]  /*2c220*/  WARPSYNC.COLLECTIVE R15, `(.L_x_1825) ;  /* 0x000000000f087348 */ /* 0x000fea0003c00000 */
[----:B------:R0:W1:Y:S02]  /*2c230*/  SHFL.IDX P6, R14, R13, R12, R11 ;  /* 0x0000000c0d0e7389 */ /* 0x00006400000c000b */
[----:B01----:R-:W-:Y:S01]  /*2c240*/  ENDCOLLECTIVE ;  /* 0x000000000000791b */ /* 0x003fe20003800000 */
.L_x_1825:
[----:B------:R-:W-:Y:S02]  /*2c250*/  IMAD.MOV.U32 R13, RZ, RZ, R49 ;  /* 0x000000ffff0d7224 */ /* 0x000fe400078e0031 */
[----:B------:R-:W-:-:S07]  /*2c260*/  IMAD.MOV.U32 R9, RZ, RZ, R14 ;  /* 0x000000ffff097224 */ /* 0x000fce00078e000e */
[----:B------:R-:W-:Y:S05]  /*2c270*/  WARPSYNC.COLLECTIVE R15, `(.L_x_1826) ;  /* 0x000000000f087348 */ /* 0x000fea0003c00000 */
[----:B------:R0:W1:Y:S02]  /*2c280*/  SHFL.IDX P6, R14, R13, R12, R11 ;  /* 0x0000000c0d0e7389 */ /* 0x00006400000c000b */
[----:B01----:R-:W-:Y:S01]  /*2c290*/  ENDCOLLECTIVE ;  /* 0x000000000000791b */ /* 0x003fe20003800000 */
.L_x_1826:
[----:B------:R-:W-:Y:S05]  /*2c2a0*/  BRA `(.L_x_1827) ;  /* 0xfffffdcc00547947 */ /* 0x000fea000383ffff */
.L_x_1507:
[----:B------:R-:W-:Y:S01]  /*2c2b0*/  BSSY B1, `(.L_x_1828) ;  /* 0x0000008000017945 */ /* 0x000fe20003800000 */
[----:B------:R-:W-:Y:S02]  /*2c2c0*/  IMAD.MOV.U32 R13, RZ, RZ, R50 ;  /* 0x000000ffff0d7224 */ /* 0x000fe400078e0032 */
[----:B------:R-:W-:Y:S02]  /*2c2d0*/  IMAD.MOV.U32 R12, RZ, RZ, 0x2 ;  /* 0x00000002ff0c7424 */ /* 0x000fe400078e00ff */
[----:B------:R-:W-:Y:S02]  /*2c2e0*/  IMAD.MOV.U32 R11, RZ, RZ, 0x181f ;  /* 0x0000181fff0b7424 */ /* 0x000fe400078e00ff */
[----:B------:R-:W-:-:S07]  /*2c2f0*/  IMAD.MOV.U32 R15, RZ, RZ, -0x1 ;  /* 0xffffffffff0f7424 */ /* 0x000fce00078e00ff */
[----:B012345:R-:W-:Y:S05]  /*2c300*/  WARPSYNC.COLLECTIVE R15, `(.L_x_1829) ;  /* 0x000000000f087348 */ /* 0x03ffea0003c00000 */
[----:B----4-:R4:W0:Y:S02]  /*2c310*/  SHFL.IDX P6, R14, R13, R12, R11 ;  /* 0x0000000c0d0e7389 */ /* 0x01082400000c000b */
[----:B012345:R-:W-:Y:S01]  /*2c320*/  ENDCOLLECTIVE ;  /* 0x000000000000791b */ /* 0x03ffe20003800000 */
.L_x_1829:
[----:B------:R-:W-:Y:S05]  /*2c330*/  BSYNC B1 ;  /* 0x0000000000017941 */ /* 0x000fea0003800000 */
.L_x_1828:
[----:B------:R-:W-:Y:S02]  /*2c340*/  IMAD.MOV.U32 R13, RZ, RZ, R48 ;  /* 0x000000ffff0d7224 */ /* 0x000fe400078e0030 */
[----:B------:R-:W-:Y:S02]  /*2c350*/  IMAD.MOV.U32 R12, RZ, RZ, 0x2 ;  /* 0x00000002ff0c7424 */ /* 0x000fe400078e00ff */
[----:B------:R-:W-:Y:S02]  /*2c360*/  IMAD.MOV.U32 R11, RZ, RZ, 0x181f ;  /* 0x0000181fff0b7424 */ /* 0x000fe400078e00ff */
[----:B------:R-:W-:Y:S02]  /*2c370*/  IMAD.MOV.U32 R15, RZ, RZ, -0x1 ;  /* 0xffffffffff0f7424 */ /* 0x000fe400078e00ff */
[----:B------:R-:W-:-:S07]  /*2c380*/  IMAD.MOV.U32 R3, RZ, RZ, R14 ;  /* 0x000000ffff037224 */ /* 0x000fce00078e000e */
[----:B------:R-:W-:Y:S05]  /*2c390*/  WARPSYNC.COLLECTIVE R15, `(.L_x_1830) ;  /* 0x000000000f087348 */ /* 0x000fea0003c00000 */
[----:B------:R0:W1:Y:S02]  /*2c3a0*/  SHFL.IDX P6, R14, R13, R12, R11 ;  /* 0x0000000c0d0e7389 */ /* 0x00006400000c000b */
[----:B01----:R-:W-:Y:S01]  /*2c3b0*/  ENDCOLLECTIVE ;  /* 0x000000000000791b */ /* 0x003fe20003800000 */
.L_x_1830:
[----:B------:R-:W-:Y:S02]  /*2c3c0*/  IMAD.MOV.U32 R13, RZ, RZ, R37 ;  /* 0x000000ffff0d7224 */ /* 0x000fe400078e0025 */
[----:B------:R-:W-:-:S07]  /*2c3d0*/  IMAD.MOV.U32 R5, RZ, RZ, R14 ;  /* 0x000000ffff057224 */ /* 0x000fce00078e000e */
[----:B------:R-:W-:Y:S05]  /*2c3e0*/  WARPSYNC.COLLECTIVE R15, `(.L_x_1831) ;  /* 0x000000000f087348 */ /* 0x000fea0003c00000 */
[----:B------:R0:W1:Y:S02]  /*2c3f0*/  SHFL.IDX P6, R14, R13, R12, R11 ;  /* 0x0000000c0d0e7389 */ /* 0x00006400000c000b */
[----:B01----:R-:W-:Y:S01]  /*2c400*/  ENDCOLLECTIVE ;  /* 0x000000000000791b */ /* 0x003fe20003800000 */
.L_x_1831:
[----:B------:R-:W-:Y:S02]  /*2c410*/  IMAD.MOV.U32 R13, RZ, RZ, R49 ;  /* 0x000000ffff0d7224 */ /* 0x000fe400078e0031 */
[----:B------:R-:W-:-:S07]  /*2c420*/  IMAD.MOV.U32 R9, RZ, RZ, R14 ;  /* 0x000000ffff097224 */ /* 0x000fce00078e000e */
[----:B------:R-:W-:Y:S05]  /*2c430*/  WARPSYNC.COLLECTIVE R15, `(.L_x_1832) ;  /* 0x000000000f087348 */ /* 0x000fea0003c00000 */
[----:B------:R0:W1:Y:S02]  /*2c440*/  SHFL.IDX P6, R14, R13, R12, R11 ;  /* 0x0000000c0d0e7389 */ /* 0x00006400000c000b */
[----:B01----:R-:W-:Y:S01]  /*2c450*/  ENDCOLLECTIVE ;  /* 0x000000000000791b */ /* 0x003fe20003800000 */
.L_x_1832:
[----:B------:R-:W-:Y:S05]  /*2c460*/  BRA `(.L_x_1833) ;  /* 0xfffffdcc00687947 */ /* 0x000fea000383ffff */
.L_x_1510:
[----:B------:R-:W-:Y:S01]  /*2c470*/  BSSY B1, `(.L_x_1834) ;  /* 0x0000008000017945 */ /* 0x000fe20003800000 */
[----:B------:R-:W-:Y:S02]  /*2c480*/  IMAD.MOV.U32 R13, RZ, RZ, R50 ;  /* 0x000000ffff0d7224 */ /* 0x000fe400078e0032 */
[----:B------:R-:W-:Y:S02]  /*2c490*/  IMAD.MOV.U32 R12, RZ, RZ, 0x3 ;  /* 0x00000003ff0c7424 */ /* 0x000fe400078e00ff */
[----:B------:R-:W-:Y:S02]  /*2c4a0*/  IMAD.MOV.U32 R11, RZ, RZ, 0x181f ;  /* 0x0000181fff0b7424 */ /* 0x000fe400078e00ff */
[----:B------:R-:W-:-:S07]  /*2c4b0*/  IMAD.MOV.U32 R15, RZ, RZ, -0x1 ;  /* 0xffffffffff0f7424 */ /* 0x000fce00078e00ff */
[----:B012--5:R-:W-:Y:S05]  /*2c4c0*/  WARPSYNC.COLLECTIVE R15, `(.L_x_1835) ;  /* 0x000000000f087348 */ /* 0x027fea0003c00000 */
[----:B------:R3:W4:Y:S02]  /*2c4d0*/  SHFL.IDX P6, R14, R13, R12, R11 ;  /* 0x0000000c0d0e7389 */ /* 0x00072400000c000b */
[----:B012345:R-:W-:Y:S01]  /*2c4e0*/  ENDCOLLECTIVE ;  /* 0x000000000000791b */ /* 0x03ffe20003800000 */
.L_x_1835:
[----:B------:R-:W-:Y:S05]  /*2c4f0*/  BSYNC B1 ;  /* 0x0000000000017941 */ /* 0x000fea0003800000 */
.L_x_1834:
[----:B------:R-:W-:Y:S01]  /*2c500*/  IMAD.MOV.U32 R13, RZ, RZ, R48 ;  /* 0x000000ffff0d7224 */ /* 0x000fe200078e0030 */
[----:B------:R-:W-:Y:S01]  /*2c510*/  MOV R15, 0xffffffff ;  /* 0xffffffff000f7802 */ /* 0x000fe20000000f00 */
[----:B------:R-:W-:Y:S02]  /*2c520*/  IMAD.MOV.U32 R12, RZ, RZ, 0x3 ;  /* 0x00000003ff0c7424 */ /* 0x000fe400078e00ff */
[----:B------:R-:W-:Y:S02]  /*2c530*/  IMAD.MOV.U32 R11, RZ, RZ, 0x181f ;  /* 0x0000181fff0b7424 */ /* 0x000fe400078e00ff */
[----:B------:R-:W-:-:S07]  /*2c540*/  IMAD.MOV.U32 R3, RZ, RZ, R14 ;  /* 0x000000ffff037224 */ /* 0x000fce00078e000e */
[----:B------:R-:W-:Y:S05]  /*2c550*/  WARPSYNC.COLLECTIVE R15, `(.L_x_1836) ;  /* 0x000000000f087348 */ /* 0x000fea0003c00000 */
[----:B------:R0:W1:Y:S02]  /*2c560*/  SHFL.IDX P6, R14, R13, R12, R11 ;  /* 0x0000000c0d0e7389 */ /* 0x00006400000c000b */
[----:B01----:R-:W-:Y:S01]  /*2c570*/  ENDCOLLECTIVE ;  /* 0x000000000000791b */ /* 0x003fe20003800000 */
.L_x_1836:
[----:B------:R-:W-:Y:S02]  /*2c580*/  IMAD.MOV.U32 R13, RZ, RZ, R37 ;  /* 0x000000ffff0d7224 */ /* 0x000fe400078e0025 */
[----:B------:R-:W-:-:S07]  /*2c590*/  IMAD.MOV.U32 R5, RZ, RZ, R14 ;  /* 0x000000ffff057224 */ /* 0x000fce00078e000e */
[----:B------:R-:W-:Y:S05]  /*2c5a0*/  WARPSYNC.COLLECTIVE R15, `(.L_x_1837) ;  /* 0x000000000f087348 */ /* 0x000fea0003c00000 */
[----:B------:R0:W1:Y:S02]  /*2c5b0*/  SHFL.IDX P6, R14, R13, R12, R11 ;  /* 0x0000000c0d0e7389 */ /* 0x00006400000c000b */
[----:B01----:R-:W-:Y:S01]  /*2c5c0*/  ENDCOLLECTIVE ;  /* 0x000000000000791b */ /* 0x003fe20003800000 */
.L_x_1837:
[----:B------:R-:W-:Y:S02]  /*2c5d0*/  IMAD.MOV.U32 R13, RZ, RZ, R49 ;  /* 0x000000ffff0d7224 */ /* 0x000fe400078e0031 */
[----:B------:R-:W-:-:S07]  /*2c5e0*/  IMAD.MOV.U32 R37, RZ, RZ, R14 ;  /* 0x000000ffff257224 */ /* 0x000fce00078e000e */
[----:B------:R-:W-:Y:S05]  /*2c5f0*/  WARPSYNC.COLLECTIVE R15, `(.L_x_1838) ;  /* 0x000000000f087348 */ /* 0x000fea0003c00000 */
[----:B------:R0:W1:Y:S02]  /*2c600*/  SHFL.IDX P6, R14, R13, R12, R11 ;  /* 0x0000000c0d0e7389 */ /* 0x00006400000c000b */
[----:B01----:R-:W-:Y:S01]  /*2c610*/  ENDCOLLECTIVE ;  /* 0x000000000000791b */ /* 0x003fe20003800000 */
.L_x_1838:
[----:B------:R-:W-:Y:S01]  /*2c620*/  IMAD.MOV.U32 R49, RZ, RZ, R14 ;  /* 0x000000ffff317224 */ /* 0x000fe200078e000e */
[----:B------:R-:W-:Y:S06]  /*2c630*/  BRA `(.L_x_1839) ;  /* 0xfffffdcc00807947 */ /* 0x000fec000383ffff */
.L_x_1514:
[----:B0-----:R0:W3:Y:S02]  /*2c640*/  SYNCS.PHASECHK.TRANS64.TRYWAIT P0, [R16+URZ+0x28400], R3 ;  /* 0x02840003100075a7 */ /* 0x0010e4000800017f */
[----:B---3--:R-:W-:Y:S05]  /*2c650*/  @!P0 NANOSLEEP.SYNCS 0x989680 ;  /* 0x009896800000895d */ /* 0x008fea0003900000 */
[----:B------:R-:W3:Y:S02]  /*2c660*/  @!P0 SYNCS.PHASECHK.TRANS64 P0, [R16+URZ+0x28400], R3 ;  /* 0x02840003100085a7 */ /* 0x000ee4000800007f */
[----:B---3--:R-:W-:Y:S05]  /*2c670*/  @!P0 BRA `(.L_x_1514) ;  /* 0xfffffffc00f08947 */ /* 0x008fea000383ffff */
[----:B------:R-:W-:Y:S05]  /*2c680*/  BRA `(.L_x_1840) ;  /* 0xfffffdd000007947 */ /* 0x000fea000383ffff */
.L_x_1530:
[----:B------:R-:W0:Y:S01]  /*2c690*/  LDC R52, c[0x0][0x3f4] ;  /* 0x0000fd00ff347b82 */ /* 0x000e220000000800 */
[----:B------:R-:W-:Y:S01]  /*2c6a0*/  BSSY B1, `(.L_x_1841) ;  /* 0x0000008000017945 */ /* 0x000fe20003800000 */
[----:B------:R-:W-:Y:S02]  /*2c6b0*/  IMAD.MOV.U32 R13, RZ, RZ, R37 ;  /* 0x000000ffff0d7224 */ /* 0x000fe400078e0025 */
[----:B------:R-:W-:Y:S02]  /*2c6c0*/  IMAD.MOV.U32 R12, RZ, RZ, RZ ;  /* 0x000000ffff0c7224 */ /* 0x000fe400078e00ff */
[----:B------:R-:W-:Y:S02]  /*2c6d0*/  IMAD.MOV.U32 R11, RZ, RZ, 0x181f ;  /* 0x0000181fff0b7424 */ /* 0x000fe400078e00ff */
[----:B------:R-:W-:-:S07]  /*2c6e0*/  IMAD.MOV.U32 R15, RZ, RZ, -0x1 ;  /* 0xffffffffff0f7424 */ /* 0x000fce00078e00ff */
[----:B0-----:R-:W-:Y:S05]  /*2c6f0*/  WARPSYNC.COLLECTIVE R15, `(.L_x_1842) ;  /* 0x000000000f087348 */ /* 0x001fea0003c00000 */
[----:B------:R1:W2:Y:S02]  /*2c700*/  SHFL.IDX P6, R14, R13, R12, R11 ;  /* 0x0000000c0d0e7389 */ /* 0x0002a400000c000b */
[----:B012---:R-:W-:Y:S01]  /*2c710*/  ENDCOLLECTIVE ;  /* 0x000000000000791b */ /* 0x007fe20003800000 */
.L_x_1842:
[----:B------:R-:W-:Y:S05]  /*2c720*/  BSYNC B1 ;  /* 0x0000000000017941 */ /* 0x000fea0003800000 */
.L_x_1841:
[----:B------:R-:W-:Y:S01]  /*2c730*/  IMAD.MOV.U32 R13, RZ, RZ, R53 ;  /* 0x000000ffff0d7224 */ /* 0x000fe200078e0035 */
[----:B------:R-:W-:Y:S01]  /*2c740*/  ISETP.GE.AND P0, PT, R22, R52, PT ;  /* 0x000000341600720c */ /* 0x000fe20003f06270 */
[----:B------:R-:W-:Y:S02]  /*2c750*/  IMAD.MOV.U32 R12, RZ, RZ, RZ ;  /* 0x000000ffff0c7224 */ /* 0x000fe400078e00ff */
[----:B------:R-:W-:Y:S02]  /*2c760*/  IMAD.MOV.U32 R11, RZ, RZ, 0x181f ;  /* 0x0000181fff0b7424 */ /* 0x000fe400078e00ff */
[----:B------:R-:W-:Y:S02]  /*2c770*/  IMAD.MOV.U32 R15, RZ, RZ, -0x1 ;  /* 0xffffffffff0f7424 */ /* 0x000fe400078e00ff */
[----:B------:R-:W-:Y:S02]  /*2c780*/  IMAD.MOV.U32 R4, RZ, RZ, R14 ;  /* 0x000000ffff047224 */ /* 0x000fe400078e000e */
[----:B------:R-:W-:-:S07]  /*2c790*/  IMAD R57, R195, R8, RZ ;  /* 0x00000008c3397224 */ /* 0x000fce00078e02ff */
[----:B------:R-:W-:Y:S05]  /*2c7a0*/  WARPSYNC.COLLECTIVE R15, `(.L_x_1843) ;  /* 0x000000000f087348 */ /* 0x000fea0003c00000 */
[----:B------:R0:W1:Y:S02]  /*2c7b0*/  SHFL.IDX P6, R14, R13, R12, R11 ;  /* 0x0000000c0d0e7389 */ /* 0x00006400000c000b */
[----:B01----:R-:W-:Y:S01]  /*2c7c0*/  ENDCOLLECTIVE ;  /* 0x000000000000791b */ /* 0x003fe20003800000 */
.L_x_1843:
[----:B------:R-:W-:Y:S01]  /*2c7d0*/  ISETP.GE.OR P1, PT, R0, R57, P0 ;  /* 0x000000390000720c */ /* 0x000fe20000726670 */
[----:B------:R-:W-:Y:S02]  /*2c7e0*/  IMAD.MOV.U32 R13, RZ, RZ, R54 ;  /* 0x000000ffff0d7224 */ /* 0x000fe400078e0036 */
[----:B------:R-:W-:-:S10]  /*2c7f0*/  IMAD.MOV.U32 R5, RZ, RZ, R14 ;  /* 0x000000ffff057224 */ /* 0x000fd400078e000e */
[----:B------:R-:W-:Y:S05]  /*2c800*/  WARPSYNC.COLLECTIVE R15, `(.L_x_1844) ;  /* 0x000000000f087348 */ /* 0x000fea0003c00000 */
[----:B------:R0:W1:Y:S02]  /*2c810*/  SHFL.IDX P6, R14, R13, R12, R11 ;  /* 0x0000000c0d0e7389 */ /* 0x00006400000c000b */
[----:B01----:R-:W-:Y:S01]  /*2c820*/  ENDCOLLECTIVE ;  /* 0x000000000000791b */ /* 0x003fe20003800000 */
.L_x_1844:
[----:B------:R-:W-:-:S05]  /*2c830*/  @!P1 IADD3 R7, P2, R22, R5, RZ ;  /* 0x0000000516079210 */ /* 0x000fca0007f5e0ff */
[----:B------:R-:W-:Y:S02]  /*2c840*/  @!P1 IMAD.X R5, R4, 0x1, R59, P2 ;  /* 0x0000000104059824 */ /* 0x000fe400010e063b */
[----:B------:R-:W-:Y:S02]  /*2c850*/  @!P1 IMAD.MOV.U32 R4, RZ, RZ, R7 ;  /* 0x000000ffff049224 */ /* 0x000fe400078e0007 */
[----:B------:R-:W-:Y:S02]  /*2c860*/  IMAD.MOV.U32 R13, RZ, RZ, R55 ;  /* 0x000000ffff0d7224 */ /* 0x000fe400078e0037 */
[----:B------:R-:W-:-:S07]  /*2c870*/  IMAD.MOV.U32 R6, RZ, RZ, R14 ;  /* 0x000000ffff067224 */ /* 0x000fce00078e000e */
[----:B------:R-:W-:Y:S05]  /*2c880*/  WARPSYNC.COLLECTIVE R15, `(.L_x_1845) ;  /* 0x000000000f087348 */ /* 0x000fea0003c00000 */
[----:B------:R0:W1:Y:S02]  /*2c890*/  SHFL.IDX P6, R14, R13, R12, R11 ;  /* 0x0000000c0d0e7389 */ /* 0x00006400000c000b */
[----:B01----:R-:W-:Y:S01]  /*2c8a0*/  ENDCOLLECTIVE ;  /* 0x000000000000791b */ /* 0x003fe20003800000 */
.L_x_1845:
[----:B------:R-:W-:-:S05]  /*2c8b0*/  @!P1 IADD3 R24, P3, R22, R14, RZ ;  /* 0x0000000e16189210 */ /* 0x000fca0007f7e0ff */
[----:B------:R-:W-:Y:S02]  /*2c8c0*/  @!P1 IMAD.X R25, R6, 0x1, R59, P3 ;  /* 0x0000000106199824 */ /* 0x000fe400018e063b */
[----:B------:R-:W5:Y:S04]  /*2c8d0*/  @!P1 LD.E.128 R4, desc[UR46][R4.64] ;  /* 0x0000002e04049980 */ /* 0x000f68000c101d00 */
[----:B------:R-:W5:Y:S01]  /*2c8e0*/  @!P1 LD.E.128 R24, desc[UR46][R24.64] ;  /* 0x0000002e18189980 */ /* 0x000f62000c101d00 */
[----:B------:R-:W-:Y:S01]  /*2c8f0*/  IMAD.MOV.U32 R13, RZ, RZ, R37 ;  /* 0x000000ffff0d7224 */ /* 0x000fe200078e0025 */
[----:B------:R-:W-:Y:S01]  /*2c900*/  CS2R R44, SRZ ;  /* 0x00000000002c7805 */ /* 0x000fe2000001ff00 */
[----:B------:R-:W-:Y:S01]  /*2c910*/  IMAD.MOV.U32 R12, RZ, RZ, 0x1 ;  /* 0x00000001ff0c7424 */ /* 0x000fe200078e00ff */
[----:B------:R-:W-:-:S02]  /*2c920*/  CS2R R46, SRZ ;  /* 0x00000000002e7805 */ /* 0x000fc4000001ff00 */
[----:B------:R-:W-:Y:S02]  /*2c930*/  CS2R R48, SRZ ;  /* 0x0000000000307805 */ /* 0x000fe4000001ff00 */
[----:B------:R-:W-:-:S07]  /*2c940*/  CS2R R50, SRZ ;  /* 0x0000000000327805 */ /* 0x000fce000001ff00 */
[----:B-----5:R-:W-:Y:S05]  /*2c950*/  WARPSYNC.COLLECTIVE R15, `(.L_x_1846) ;  /* 0x000000000f087348 */ /* 0x020fea0003c00000 */
[----:B------:R0:W1:Y:S02]  /*2c960*/  SHFL.IDX P6, R14, R13, R12, R11 ;  /* 0x0000000c0d0e7389 */ /* 0x00006400000c000b */
[----:B01---5:R-:W-:Y:S01]  /*2c970*/  ENDCOLLECTIVE ;  /* 0x000000000000791b */ /* 0x023fe20003800000 */
.L_x_1846:
[----:B------:R-:W-:Y:S02]  /*2c980*/  IMAD.MOV.U32 R13, RZ, RZ, R53 ;  /* 0x000000ffff0d7224 */ /* 0x000fe400078e0035 */
[----:B------:R-:W-:-:S07]  /*2c990*/  IMAD.MOV.U32 R8, RZ, RZ, R14 ;  /* 0x000000ffff087224 */ /* 0x000fce00078e000e */
[----:B------:R-:W-:Y:S05]  /*2c9a0*/  WARPSYNC.COLLECTIVE R15, `(.L_x_1847) ;  /* 0x000000000f087348 */ /* 0x000fea0003c00000 */
[----:B------:R0:W1:Y:S02]  /*2c9b0*/  SHFL.IDX P6, R14, R13, R12, R11 ;  /* 0x0000000c0d0e7389 */ /* 0x00006400000c000b */
[----:B01----:R-:W-:Y:S01]  /*2c9c0*/  ENDCOLLECTIVE ;  /* 0x000000000000791b */ /* 0x003fe20003800000 */
.L_x_1847:
[----:B------:R-:W-:Y:S01]  /*2c9d0*/  MOV R13, R54 ;  /* 0x00000036000d7202 */ /* 0x000fe20000000f00 */
[----:B------:R-:W-:-:S07]  /*2c9e0*/  IMAD.MOV.U32 R9, RZ, RZ, R14 ;  /* 0x000000ffff097224 */ /* 0x000fce00078e000e */
[----:B------:R-:W-:Y:S05]  /*2c9f0*/  WARPSYNC.COLLECTIVE R15, `(.L_x_1848) ;  /* 0x000000000f087348 */ /* 0x000fea0003c00000 */
[----:B------:R0:W1:Y:S02]  /*2ca00*/  SHFL.IDX P6, R14, R13, R12, R11 ;  /* 0x0000000c0d0e7389 */ /* 0x00006400000c000b */
[----:B01----:R-:W-:Y:S01]  /*2ca10*/  ENDCOLLECTIVE ;  /* 0x000000000000791b */ /* 0x003fe20003800000 */
.L_x_1848:
[----:B------:R-:W-:Y:S02]  /*2ca20*/  IMAD.MOV.U32 R13, RZ, RZ, R55 ;  /* 0x000000ffff0d7224 */ /* 0x000fe400078e0037 */
[----:B------:R-:W-:-:S07]  /*2ca30*/  IMAD.MOV.U32 R10, RZ, RZ, R14 ;  /* 0x000000ffff0a7224 */ /* 0x000fce00078e000e */
[----:B------:R-:W-:Y:S05]  /*2ca40*/  WARPSYNC.COLLECTIVE R15, `(.L_x_1849) ;  /* 0x000000000f087348 */ /* 0x000fea0003c00000 */
[----:B------:R0:W1:Y:S02]  /*2ca50*/  SHFL.IDX P6, R14, R13, R12, R11 ;  /* 0x0000000c0d0e7389 */ /* 0x00006400000c000b */
[----:B01----:R-:W-:Y:S01]  /*2ca60*/  ENDCOLLECTIVE ;  /* 0x000000000000791b */ /* 0x003fe20003800000 */
.L_x_1849:
[----:B------:R-:W-:Y:S02]  /*2ca70*/  @!P1 IMAD.MOV.U32 R44, RZ, RZ, R4 ;  /* 0x000000ffff2c9224 */ /* 0x000fe400078e0004 */
[----:B------:R-:W-:Y:S01]  /*2ca80*/  @!P1 IMAD.MOV.U32 R45, RZ, RZ, R5 ;  /* 0x000000ffff2d9224 */ /* 0x000fe200078e0005 */
[----:B------:R-:W-:Y:S01]  /*2ca90*/  CS2R R4, SRZ ;  /* 0x0000000000047805 */ /* 0x000fe2000001ff00 */
[----:B------:R-:W-:Y:S02]  /*2caa0*/  @!P1 IMAD.MOV.U32 R46, RZ, RZ, R6 ;  /* 0x000000ffff2e9224 */ /* 0x000fe400078e0006 */
[----:B------:R-:W-:Y:S02]  /*2cab0*/  @!P1 IMAD.MOV.U32 R47, RZ, RZ, R7 ;  /* 0x000000ffff2f9224 */ /* 0x000fe400078e0007 */
[----:B------:R-:W-:Y:S02]  /*2cac0*/  @!P1 IMAD.MOV.U32 R48, RZ, RZ, R24 ;  /* 0x000000ffff309224 */ /* 0x000fe400078e0018 */
[----:B------:R-:W-:-:S02]  /*2cad0*/  @!P1 IMAD.MOV.U32 R49, RZ, RZ, R25 ;  /* 0x000000ffff319224 */ /* 0x000fc400078e0019 */
[----:B------:R-:W-:Y:S02]  /*2cae0*/  @!P1 IMAD.MOV.U32 R50, RZ, RZ, R26 ;  /* 0x000000ffff329224 */ /* 0x000fe400078e001a */
[----:B------:R-:W-:Y:S01]  /*2caf0*/  @!P1 IMAD.MOV.U32 R51, RZ, RZ, R27 ;  /* 0x000000ffff339224 */ /* 0x000fe200078e001b */
[----:B------:R-:W-:Y:S06]  /*2cb00*/  BRA `(.L_x_1850) ;  /* 0xfffffe0c00847947 */ /* 0x000fec000383ffff */
.L_x_1533:
[----:B------:R-:W-:Y:S01]  /*2cb10*/  BSSY B1, `(.L_x_1851) ;  /* 0x0000008000017945 */ /* 0x000fe20003800000 */
[----:B------:R-:W-:Y:S02]  /*2cb20*/  IMAD.MOV.U32 R13, RZ, RZ, R37 ;  /* 0x000000ffff0d7224 */ /* 0x000fe400078e0025 */
[----:B------:R-:W-:Y:S02]  /*2cb30*/  IMAD.MOV.U32 R12, RZ, RZ, 0x2 ;  /* 0x00000002ff0c7424 */ /* 0x000fe400078e00ff */
[----:B------:R-:W-:Y:S02]  /*2cb40*/  IMAD.MOV.U32 R11, RZ, RZ, 0x181f ;  /* 0x0000181fff0b7424 */ /* 0x000fe400078e00ff */
[----:B------:R-:W-:-:S07]  /*2cb50*/  IMAD.MOV.U32 R15, RZ, RZ, -0x1 ;  /* 0xffffffffff0f7424 */ /* 0x000fce00078e00ff */
[----:B-----5:R-:W-:Y:S05]  /*2cb60*/  WARPSYNC.COLLECTIVE R15, `(.L_x_1852) ;  /* 0x000000000f087348 */ /* 0x020fea0003c00000 */
[----:B------:R0:W1:Y:S02]  /*2cb70*/  SHFL.IDX P6, R14, R13, R12, R11 ;  /* 0x0000000c0d0e7389 */ /* 0x00006400000c000b */
[----:B01---5:R-:W-:Y:S01]  /*2cb80*/  ENDCOLLECTIVE ;  /* 0x000000000000791b */ /* 0x023fe20003800000 */
.L_x_1852:
[----:B------:R-:W-:Y:S05]  /*2cb90*/  BSYNC B1 ;  /* 0x0000000000017941 */ /* 0x000fea0003800000 */
.L_x_1851:
[----:B------:R-:W-:Y:S02]  /*2cba0*/  IMAD.MOV.U32 R13, RZ, RZ, R53 ;  /* 0x000000ffff0d7224 */ /* 0x000fe400078e0035 */
[----:B------:R-:W-:Y:S02]  /*2cbb0*/  IMAD.MOV.U32 R12, RZ, RZ, 0x2 ;  /* 0x00000002ff0c7424 */ /* 0x000fe400078e00ff */
[----:B------:R-:W-:Y:S02]  /*2cbc0*/  IMAD.MOV.U32 R11, RZ, RZ, 0x181f ;  /* 0x0000181fff0b7424 */ /* 0x000fe400078e00ff */
[----:B------:R-:W-:Y:S02]  /*2cbd0*/  IMAD.MOV.U32 R15, RZ, RZ, -0x1 ;  /* 0xffffffffff0f7424 */ /* 0x000fe400078e00ff */
[----:B------:R-:W-:Y:S02]  /*2cbe0*/  IMAD.MOV.U32 R8, RZ, RZ, R14 ;  /* 0x000000ffff087224 */ /* 0x000fe400078e000e */
[----:B------:R-:W-:-:S07]  /*2cbf0*/  VIADD R20, R0, 0x40 ;  /* 0x0000004000147836 */ /* 0x000fce0000000000 */
[----:B------:R-:W-:Y:S05]  /*2cc00*/  WARPSYNC.COLLECTIVE R15, `(.L_x_1853) ;  /* 0x000000000f087348 */ /* 0x000fea0003c00000 */
[----:B------:R0:W1:Y:S02]  /*2cc10*/  SHFL.IDX P6, R14, R13, R12, R11 ;  /* 0x0000000c0d0e7389 */ /* 0x00006400000c000b */
[----:B01----:R-:W-:Y:S01]  /*2cc20*/  ENDCOLLECTIVE ;  /* 0x000000000000791b */ /* 0x003fe20003800000 */
.L_x_1853:
[----:B------:R-:W-:Y:S01]  /*2cc30*/  ISETP.GE.OR P1, PT, R20, R57, P0 ;  /* 0x000000391400720c */ /* 0x000fe20000726670 */
[----:B------:R-:W-:Y:S02]  /*2cc40*/  IMAD.MOV.U32 R13, RZ, RZ, R54 ;  /* 0x000000ffff0d7224 */ /* 0x000fe400078e0036 */
[----:B------:R-:W-:-:S10]  /*2cc50*/  IMAD.MOV.U32 R9, RZ, RZ, R14 ;  /* 0x000000ffff097224 */ /* 0x000fd400078e000e */
[----:B------:R-:W-:Y:S05]  /*2cc60*/  WARPSYNC.COLLECTIVE R15, `(.L_x_1854) ;  /* 0x000000000f087348 */ /* 0x000fea0003c00000 */
[----:B------:R0:W1:Y:S02]  /*2cc70*/  SHFL.IDX P6, R14, R13, R12, R11 ;  /* 0x0000000c0d0e7389 */ /* 0x00006400000c000b */
[----:B01----:R-:W-:Y:S01]  /*2cc80*/  ENDCOLLECTIVE ;  /* 0x000000000000791b */ /* 0x003fe20003800000 */
.L_x_1854:
[----:B------:R-:W-:-:S05]  /*2cc90*/  @!P1 IADD3 R24, P2, R22, R9, RZ ;  /* 0x0000000916189210 */ /* 0x000fca0007f5e0ff */
[----:B------:R-:W-:Y:S02]  /*2cca0*/  @!P1 IMAD.X R25, R8, 0x1, R59, P2 ;  /* 0x0000000108199824 */ /* 0x000fe400010e063b */
[----:B------:R-:W-:-:S04]  /*2ccb0*/  IMAD.MOV.U32 R13, RZ, RZ, R55 ;  /* 0x000000ffff0d7224 */ /* 0x000fc800078e0037 */
[----:B------:R-:W5:Y:S01]  /*2ccc0*/  @!P1 LD.E.128 R24, desc[UR46][R24.64] ;  /* 0x0000002e18189980 */ /* 0x000f62000c101d00 */
[----:B------:R-:W-:-:S07]  /*2ccd0*/  IMAD.MOV.U32 R10, RZ, RZ, R14 ;  /* 0x000000ffff0a7224 */ /* 0x000fce00078e000e */
[----:B-----5:R-:W-:Y:S05]  /*2cce0*/  WARPSYNC.COLLECTIVE R15, `(.L_x_1855) ;  /* 0x000000000f087348 */ /* 0x020fea0003c00000 */
[----:B------:R0:W1:Y:S02]  /*2ccf0*/  SHFL.IDX P6, R14, R13, R12, R11 ;  /* 0x0000000c0d0e7389 */ /* 0x00006400000c000b */
[----:B01---5:R-:W-:Y:S01]  /*2cd00*/  ENDCOLLECTIVE ;  /* 0x000000000000791b */ /* 0x023fe20003800000 */
.L_x_1855:
[----:B------:R-:W-:-:S05]  /*2cd10*/  @!P1 IADD3 R32, P3, R22, R14, RZ ;  /* 0x0000000e16209210 */ /* 0x000fca0007f7e0ff */
[----:B------:R-:W-:-:S06]  /*2cd20*/  @!P1 IMAD.X R33, R10, 0x1, R59, P3 ;  /* 0x000000010a219824 */ /* 0x000fcc00018e063b */
[----:B------:R-:W5:Y:S01]  /*2cd30*/  @!P1 LD.E.128 R32, desc[UR46][R32.64] ;  /* 0x0000002e20209980 */ /* 0x000f62000c101d00 */
[----:B------:R-:W-:Y:S01]  /*2cd40*/  MOV R13, R37 ;  /* 0x00000025000d7202 */ /* 0x000fe20000000f00 */
[----:B------:R-:W-:-:S07]  /*2cd50*/  IMAD.MOV.U32 R12, RZ, RZ, 0x3 ;  /* 0x00000003ff0c7424 */ /* 0x000fce00078e00ff */
[----:B-----5:R-:W-:Y:S05]  /*2cd60*/  WARPSYNC.COLLECTIVE R15, `(.L_x_1856) ;  /* 0x000000000f087348 */ /* 0x020fea0003c00000 */
[----:B------:R0:W1:Y:S02]  /*2cd70*/  SHFL.IDX P6, R14, R13, R12, R11 ;  /* 0x0000000c0d0e7389 */ /* 0x00006400000c000b */
[----:B01---5:R-:W-:Y:S01]  /*2cd80*/  ENDCOLLECTIVE ;  /* 0x000000000000791b */ /* 0x023fe20003800000 */
.L_x_1856:
[----:B------:R-:W-:Y:S02]  /*2cd90*/  IMAD.MOV.U32 R13, RZ, RZ, R53 ;  /* 0x000000ffff0d7224 */ /* 0x000fe400078e0035 */
[----:B------:R-:W-:-:S07]  /*2cda0*/  IMAD.MOV.U32 R37, RZ, RZ, R14 ;  /* 0x000000ffff257224 */ /* 0x000fce00078e000e */
[----:B------:R-:W-:Y:S05]  /*2cdb0*/  WARPSYNC.COLLECTIVE R15, `(.L_x_1857) ;  /* 0x000000000f087348 */ /* 0x000fea0003c00000 */
[----:B------:R0:W1:Y:S02]  /*2cdc0*/  SHFL.IDX P6, R14, R13, R12, R11 ;  /* 0x0000000c0d0e7389 */ /* 0x00006400000c000b */
[----:B01----:R-:W-:Y:S01]  /*2cdd0*/  ENDCOLLECTIVE ;  /* 0x000000000000791b */ /* 0x003fe20003800000 */
.L_x_1857:
[----:B------:R-:W-:Y:S02]  /*2cde0*/  IMAD.MOV.U32 R13, RZ, RZ, R54 ;  /* 0x000000ffff0d7224 */ /* 0x000fe400078e0036 */
[----:B------:R-:W-:-:S07]  /*2cdf0*/  IMAD.MOV.U32 R53, RZ, RZ, R14 ;  /* 0x000000ffff357224 */ /* 0x000fce00078e000e */
[----:B------:R-:W-:Y:S05]  /*2ce00*/  WARPSYNC.COLLECTIVE R15, `(.L_x_1858) ;  /* 0x000000000f087348 */ /* 0x000fea0003c00000 */
[----:B------:R0:W1:Y:S02]  /*2ce10*/  SHFL.IDX P6, R14, R13, R12, R11 ;  /* 0x0000000c0d0e7389 */ /* 0x00006400000c000b */
[----:B01----:R-:W-:Y:S01]  /*2ce20*/  ENDCOLLECTIVE ;  /* 0x000000000000791b */ /* 0x003fe20003800000 */
.L_x_1858:
[----:B------:R-:W-:Y:S02]  /*2ce30*/  IMAD.MOV.U32 R13, RZ, RZ, R55 ;  /* 0x000000ffff0d7224 */ /* 0x000fe400078e0037 */
[----:B------:R-:W-:-:S07]  /*2ce40*/  IMAD.MOV.U32 R54, RZ, RZ, R14 ;  /* 0x000000ffff367224 */ /* 0x000fce00078e000e */
[----:B------:R-:W-:Y:S05]  /*2ce50*/  WARPSYNC.COLLECTIVE R15, `(.L_x_1859) ;  /* 0x000000000f087348 */ /* 0x000fea0003c00000 */
[----:B------:R0:W1:Y:S02]  /*2ce60*/  SHFL.IDX P6, R14, R13, R12, R11 ;  /* 0x0000000c0d0e7389 */ /* 0x00006400000c000b */
[----:B01----:R-:W-:Y:S01]  /*2ce70*/  ENDCOLLECTIVE ;  /* 0x000000000000791b */ /* 0x003fe20003800000 */
.L_x_1859:
[----:B------:R-:W-:Y:S02]  /*2ce80*/  CS2R R20, SRZ ;  /* 0x0000000000147805 */ /* 0x000fe4000001ff00 */
[----:B------:R-:W-:Y:S02]  /*2ce90*/  CS2R R38, SRZ ;  /* 0x0000000000267805 */ /* 0x000fe4000001ff00 */
[----:B------:R-:W-:Y:S02]  /*2cea0*/  CS2R R40, SRZ ;  /* 0x0000000000287805 */ /* 0x000fe4000001ff00 */
[----:B------:R-:W-:Y:S02]  /*2ceb0*/  CS2R R42, SRZ ;  /* 0x00000000002a7805 */ /* 0x000fe4000001ff00 */
[----:B------:R-:W-:Y:S01]  /*2cec0*/  CS2R R8, SRZ ;  /* 0x0000000000087805 */ /* 0x000fe2000001ff00 */
[----:B------:R-:W-:Y:S02]  /*2ced0*/  IMAD.MOV.U32 R55, RZ, RZ, R14 ;  /* 0x000000ffff377224 */ /* 0x000fe400078e000e */
[----:B------:R-:W-:-:S02]  /*2cee0*/  @!P1 IMAD.MOV.U32 R20, RZ, RZ, R24 ;  /* 0x000000ffff149224 */ /* 0x000fc400078e0018 */
[----:B------:R-:W-:Y:S02]  /*2cef0*/  @!P1 IMAD.MOV.U32 R21, RZ, RZ, R25 ;  /* 0x000000ffff159224 */ /* 0x000fe400078e0019 */
[----:B------:R-:W-:Y:S02]  /*2cf00*/  @!P1 IMAD.MOV.U32 R38, RZ, RZ, R26 ;  /* 0x000000ffff269224 */ /* 0x000fe400078e001a */
[----:B------:R-:W-:Y:S02]  /*2cf10*/  @!P1 IMAD.MOV.U32 R39, RZ, RZ, R27 ;  /* 0x000000ffff279224 */ /* 0x000fe400078e001b */
[----:B------:R-:W-:Y:S02]  /*2cf20*/  @!P1 IMAD.MOV.U32 R40, RZ, RZ, R32 ;  /* 0x000000ffff289224 */ /* 0x000fe400078e0020 */
[----:B------:R-:W-:Y:S02]  /*2cf30*/  @!P1 IMAD.MOV.U32 R41, RZ, RZ, R33 ;  /* 0x000000ffff299224 */ /* 0x000fe400078e0021 */
[----:B------:R-:W-:-:S02]  /*2cf40*/  @!P1 IMAD.MOV.U32 R42, RZ, RZ, R34 ;  /* 0x000000ffff2a9224 */ /* 0x000fc400078e0022 */
[----:B------:R-:W-:Y:S01]  /*2cf50*/  @!P1 IMAD.MOV.U32 R43, RZ, RZ, R35 ;  /* 0x000000ffff2b9224 */ /* 0x000fe200078e0023 */
[----:B------:R-:W-:Y:S06]  /*2cf60*/  BRA `(.L_x_1860) ;  /* 0xfffffe0c00307947 */ /* 0x000fec000383ffff */
.L_x_1537:
[----:B0-----:R0:W1:Y:S02]  /*2cf70*/  SYNCS.PHASECHK.TRANS64.TRYWAIT P4, [R16+URZ+0x28400], R25 ;  /* 0x02840019100075a7 */ /* 0x001064000808017f */
[----:B-1----:R-:W-:Y:S05]  /*2cf80*/  @!P4 NANOSLEEP.SYNCS 0x989680 ;  /* 0x009896800000c95d */ /* 0x002fea0003900000 */
[----:B------:R-:W1:Y:S02]  /*2cf90*/  @!P4 SYNCS.PHASECHK.TRANS64 P4, [R16+URZ+0x28400], R25 ;  /* 0x028400191000c5a7 */ /* 0x000e64000808007f */
[----:B-1----:R-:W-:Y:S05]  /*2cfa0*/  @!P4 BRA `(.L_x_1537) ;  /* 0xfffffffc00f0c947 */ /* 0x002fea000383ffff */
[----:B------:R-:W-:Y:S05]  /*2cfb0*/  BRA `(.L_x_1861) ;  /* 0xfffffe0c00a07947 */ /* 0x000fea000383ffff */
.L_x_1547:
[----:B0-----:R0:W1:Y:S02]  /*2cfc0*/  SYNCS.PHASECHK.TRANS64.TRYWAIT P2, [R11+URZ+0x28430], R0 ;  /* 0x028430000b0075a7 */ /* 0x001064000804017f */
[----:B-1----:R-:W-:Y:S05]  /*2cfd0*/  @!P2 NANOSLEEP.SYNCS 0x989680 ;  /* 0x009896800000a95d */ /* 0x002fea0003900000 */
[----:B------:R-:W1:Y:S02]  /*2cfe0*/  @!P2 SYNCS.PHASECHK.TRANS64 P2, [R11+URZ+0x28430], R0 ;  /* 0x028430000b00a5a7 */ /* 0x000e64000804007f */
[----:B-1----:R-:W-:Y:S05]  /*2cff0*/  @!P2 BRA `(.L_x_1547) ;  /* 0xfffffffc00f0a947 */ /* 0x002fea000383ffff */
[----:B------:R-:W-:Y:S05]  /*2d000*/  BRA `(.L_x_1546) ;  /* 0xfffffe5000047947 */ /* 0x000fea000383ffff */
.L_x_1565:
[----:B-1----:R1:W2:Y:S02]  /*2d010*/  SYNCS.PHASECHK.TRANS64.TRYWAIT P5, [R6+URZ+0x28430], R7 ;  /* 0x02843007060075a7 */ /* 0x0022a400080a017f */
[----:B--2---:R-:W-:Y:S05]  /*2d020*/  @!P5 NANOSLEEP.SYNCS 0x989680 ;  /* 0x009896800000d95d */ /* 0x004fea0003900000 */
[----:B------:R-:W2:Y:S02]  /*2d030*/  @!P5 SYNCS.PHASECHK.TRANS64 P5, [R6+URZ+0x28430], R7 ;  /* 0x028430070600d5a7 */ /* 0x000ea400080a007f */
[----:B--2---:R-:W-:Y:S05]  /*2d040*/  @!P5 BRA `(.L_x_1565) ;  /* 0xfffffffc00f0d947 */ /* 0x004fea000383ffff */
[----:B------:R-:W-:Y:S05]  /*2d050*/  BRA `(.L_x_1564) ;  /* 0xfffffe7800d47947 */ /* 0x000fea000383ffff */
.L_x_1569:
[----:B-1----:R1:W2:Y:S02]  /*2d060*/  SYNCS.PHASECHK.TRANS64.TRYWAIT P4, [R7+URZ+0x28450], R6 ;  /* 0x02845006070075a7 */ /* 0x0022a4000808017f */
[----:B--2---:R-:W-:Y:S05]  /*2d070*/  @!P4 NANOSLEEP.SYNCS 0x989680 ;  /* 0x009896800000c95d */ /* 0x004fea0003900000 */
[----:B------:R-:W2:Y:S02]  /*2d080*/  @!P4 SYNCS.PHASECHK.TRANS64 P4, [R7+URZ+0x28450], R6 ;  /* 0x028450060700c5a7 */ /* 0x000ea4000808007f */
[----:B--2---:R-:W-:Y:S05]  /*2d090*/  @!P4 BRA `(.L_x_1569) ;  /* 0xfffffffc00f0c947 */ /* 0x004fea000383ffff */
[----:B------:R-:W-:Y:S05]  /*2d0a0*/  BRA `(.L_x_1566) ;  /* 0xfffffe7c00d47947 */ /* 0x000fea000383ffff */
.L_x_1589:
[----:B-1----:R1:W2:Y:S02]  /*2d0b0*/  SYNCS.PHASECHK.TRANS64.TRYWAIT P3, [R6+URZ+0x28430], R7 ;  /* 0x02843007060075a7 */ /* 0x0022a4000806017f */
[----:B--2---:R-:W-:Y:S05]  /*2d0c0*/  @!P3 NANOSLEEP.SYNCS 0x989680 ;  /* 0x009896800000b95d */ /* 0x004fea0003900000 */
[----:B------:R-:W2:Y:S02]  /*2d0d0*/  @!P3 SYNCS.PHASECHK.TRANS64 P3, [R6+URZ+0x28430], R7 ;  /* 0x028430070600b5a7 */ /* 0x000ea4000806007f */
[----:B--2---:R-:W-:Y:S05]  /*2d0e0*/  @!P3 BRA `(.L_x_1589) ;  /* 0xfffffffc00f0b947 */ /* 0x004fea000383ffff */
[----:B------:R-:W-:Y:S05]  /*2d0f0*/  BRA `(.L_x_1588) ;  /* 0xfffffea400ac7947 */ /* 0x000fea000383ffff */
.L_x_1593:
[----:B-1----:R1:W2:Y:S02]  /*2d100*/  SYNCS.PHASECHK.TRANS64.TRYWAIT P2, [R7+URZ+0x28450], R6 ;  /* 0x02845006070075a7 */ /* 0x0022a4000804017f */
[----:B--2---:R-:W-:Y:S05]  /*2d110*/  @!P2 NANOSLEEP.SYNCS 0x989680 ;  /* 0x009896800000a95d */ /* 0x004fea0003900000 */
[----:B------:R-:W2:Y:S02]  /*2d120*/  @!P2 SYNCS.PHASECHK.TRANS64 P2, [R7+URZ+0x28450], R6 ;  /* 0x028450060700a5a7 */ /* 0x000ea4000804007f */
[----:B--2---:R-:W-:Y:S05]  /*2d130*/  @!P2 BRA `(.L_x_1593) ;  /* 0xfffffffc00f0a947 */ /* 0x004fea000383ffff */
[----:B------:R-:W-:Y:S05]  /*2d140*/  BRA `(.L_x_1590) ;  /* 0xfffffea800b87947 */ /* 0x000fea000383ffff */
.L_x_1601:
[----:B-1----:R1:W2:Y:S02]  /*2d150*/  SYNCS.PHASECHK.TRANS64.TRYWAIT P3, [R6+URZ+0x28430], R7 ;  /* 0x02843007060075a7 */ /* 0x0022a4000806017f */
[----:B--2---:R-:W-:Y:S05]  /*2d160*/  @!P3 NANOSLEEP.SYNCS 0x989680 ;  /* 0x009896800000b95d */ /* 0x004fea0003900000 */
[----:B------:R-:W2:Y:S02]  /*2d170*/  @!P3 SYNCS.PHASECHK.TRANS64 P3, [R6+URZ+0x28430], R7 ;  /* 0x028430070600b5a7 */ /* 0x000ea4000806007f */
[----:B--2---:R-:W-:Y:S05]  /*2d180*/  @!P3 BRA `(.L_x_1601) ;  /* 0xfffffffc00f0b947 */ /* 0x004fea000383ffff */
[----:B------:R-:W-:Y:S05]  /*2d190*/  BRA `(.L_x_1600) ;  /* 0xfffffec4005c7947 */ /* 0x000fea000383ffff */
.L_x_1605:
[----:B-1----:R1:W2:Y:S02]  /*2d1a0*/  SYNCS.PHASECHK.TRANS64.TRYWAIT P2, [R7+URZ+0x28450], R6 ;  /* 0x02845006070075a7 */ /* 0x0022a4000804017f */
[----:B--2---:R-:W-:Y:S05]  /*2d1b0*/  @!P2 NANOSLEEP.SYNCS 0x989680 ;  /* 0x009896800000a95d */ /* 0x004fea0003900000 */
[----:B------:R-:W2:Y:S02]  /*2d1c0*/  @!P2 SYNCS.PHASECHK.TRANS64 P2, [R7+URZ+0x28450], R6 ;  /* 0x028450060700a5a7 */ /* 0x000ea4000804007f */
[----:B--2---:R-:W-:Y:S05]  /*2d1d0*/  @!P2 BRA `(.L_x_1605) ;  /* 0xfffffffc00f0a947 */ /* 0x004fea000383ffff */
[----:B------:R-:W-:Y:S05]  /*2d1e0*/  BRA `(.L_x_1602) ;  /* 0xfffffec800687947 */ /* 0x000fea000383ffff */
.L_x_1619:
[----:B-1----:R1:W2:Y:S02]  /*2d1f0*/  SYNCS.PHASECHK.TRANS64.TRYWAIT P1, [R10+URZ+0x28450], R2 ;  /* 0x028450020a0075a7 */ /* 0x0022a4000802017f */
[----:B--2---:R-:W-:Y:S05]  /*2d200*/  @!P1 NANOSLEEP.SYNCS 0x989680 ;  /* 0x009896800000995d */ /* 0x004fea0003900000 */
[----:B------:R-:W2:Y:S02]  /*2d210*/  @!P1 SYNCS.PHASECHK.TRANS64 P1, [R10+URZ+0x28450], R2 ;  /* 0x028450020a0095a7 */ /* 0x000ea4000802007f */
[----:B--2---:R-:W-:Y:S05]  /*2d220*/  @!P1 BRA `(.L_x_1619) ;  /* 0xfffffffc00f09947 */ /* 0x004fea000383ffff */
[----:B------:R-:W-:Y:S05]  /*2d230*/  BRA `(.L_x_1618) ;  /* 0xfffffeec006c7947 */ /* 0x000fea000383ffff */
.L_x_1623:
[----:B-----5:R-:W-:Y:S01]  /*2d240*/  IMAD.MOV.U32 R12, RZ, RZ, R0 ;  /* 0x000000ffff0c7224 */ /* 0x020fe200078e0000 */
[----:B---3--:R-:W-:Y:S01]  /*2d250*/  LOP3.LUT R2, R0, 0x2, RZ, 0x3c, !PT ;  /* 0x0000000200027812 */ /* 0x008fe200078e3cff */
[----:B------:R-:W-:Y:S01]  /*2d260*/  IMAD.MOV.U32 R11, RZ, RZ, 0x1c1f ;  /* 0x00001c1fff0b7424 */ /* 0x000fe200078e00ff */
[----:B------:R-:W-:Y:S01]  /*2d270*/  SEL R165, R6, R147, P0 ;  /* 0x0000009306a57207 */ /* 0x000fe20000000000 */
[----:B------:R-:W-:Y:S01]  /*2d280*/  IMAD.MOV.U32 R15, RZ, RZ, -0x1 ;  /* 0xffffffffff0f7424 */ /* 0x000fe200078e00ff */
[----:B------:R-:W-:Y:S02]  /*2d290*/  SEL R164, R147, R6, P0 ;  /* 0x0000000693a47207 */ /* 0x000fe40000000000 */
[----:B------:R-:W-:-:S07]  /*2d2a0*/  SEL R10, R7, R8, P0 ;  /* 0x00000008070a7207 */ /* 0x000fce0000000000 */
[----:B012---:R-:W-:Y:S05]  /*2d2b0*/  WARPSYNC.COLLECTIVE R15, `(.L_x_1862) ;  /* 0x000000000f087348 */ /* 0x007fea0003c00000 */
[----:B------:R3:W4:Y:S02]  /*2d2c0*/  SHFL.IDX P6, R14, R13, R12, R11 ;  /* 0x0000000c0d0e7389 */ /* 0x00072400000c000b */
[----:B01234-:R-:W-:Y:S01]  /*2d2d0*/  ENDCOLLECTIVE ;  /* 0x000000000000791b */ /* 0x01ffe20003800000 */
.L_x_1862:
        /* <DEDUP_REMOVED lines=18> */
.L_x_1863:
        /* <DEDUP_REMOVED lines=19> */
.L_x_1864:
        /* <DEDUP_REMOVED lines=18> */
.L_x_1865:
        /* <DEDUP_REMOVED lines=18> */
.L_x_1866:
        /* <DEDUP_REMOVED lines=18> */
.L_x_1867:
        /* <DEDUP_REMOVED lines=19> */
.L_x_1868:
        /* <DEDUP_REMOVED lines=18> */
.L_x_1869:
        /* <DEDUP_REMOVED lines=19> */
.L_x_1870:
        /* <DEDUP_REMOVED lines=18> */
.L_x_1871:
        /* <DEDUP_REMOVED lines=12> */
.L_x_1872:
[----:B------:R-:W-:Y:S02]  /*2ddf0*/  IMAD.MOV.U32 R13, RZ, RZ, R40 ;  /* 0x000000ffff0d7224 */ /* 0x000fe400078e0028 */
[----:B------:R-:W-:-:S07]  /*2de00*/  IMAD.MOV.U32 R25, RZ, RZ, R14 ;  /* 0x000000ffff197224 */ /* 0x000fce00078e000e */
[----:B------:R-:W-:Y:S05]  /*2de10*/  WARPSYNC.COLLECTIVE R15, `(.L_x_1873) ;  /* 0x000000000f087348 */ /* 0x000fea0003c00000 */
[----:B------:R0:W1:Y:S02]  /*2de20*/  SHFL.IDX P6, R14, R13, R12, R11 ;  /* 0x0000000c0d0e7389 */ /* 0x00006400000c000b */
[----:B01----:R-:W-:Y:S01]  /*2de30*/  ENDCOLLECTIVE ;  /* 0x000000000000791b */ /* 0x003fe20003800000 */
.L_x_1873:
[----:B------:R-:W-:Y:S02]  /*2de40*/  SEL R191, R21, R25, P0 ;  /* 0x0000001915bf7207 */ /* 0x000fe40000000000 */
[----:B------:R-:W-:Y:S01]  /*2de50*/  SEL R195, R25, R21, P0 ;  /* 0x0000001519c37207 */ /* 0x000fe20000000000 */
[----:B------:R-:W-:Y:S02]  /*2de60*/  IMAD.MOV.U32 R13, RZ, RZ, R38 ;  /* 0x000000ffff0d7224 */ /* 0x000fe400078e0026 */
[----:B------:R-:W-:Y:S02]  /*2de70*/  IMAD.MOV.U32 R12, RZ, RZ, R0 ;  /* 0x000000ffff0c7224 */ /* 0x000fe400078e0000 */
[----:B------:R-:W-:-:S07]  /*2de80*/  IMAD.MOV.U32 R24, RZ, RZ, R14 ;  /* 0x000000ffff187224 */ /* 0x000fce00078e000e */
[----:B------:R-:W-:Y:S05]  /*2de90*/  WARPSYNC.COLLECTIVE R15, `(.L_x_1874) ;  /* 0x000000000f087348 */ /* 0x000fea0003c00000 */
[----:B------:R0:W1:Y:S02]  /*2dea0*/  SHFL.IDX P6, R14, R13, R12, R11 ;  /* 0x0000000c0d0e7389 */ /* 0x00006400000c000b */
[----:B01----:R-:W-:Y:S01]  /*2deb0*/  ENDCOLLECTIVE ;  /* 0x000000000000791b */ /* 0x003fe20003800000 */
.L_x_1874:
[----:B------:R-:W-:Y:S02]  /*2dec0*/  SEL R197, R20, R24, P0 ;  /* 0x0000001814c57207 */ /* 0x000fe40000000000 */
[----:B------:R-:W-:Y:S01]  /*2ded0*/  SEL R201, R24, R20, P0 ;  /* 0x0000001418c97207 */ /* 0x000fe20000000000 */
[----:B------:R-:W-:Y:S02]  /*2dee0*/  IMAD.MOV.U32 R13, RZ, RZ, R34 ;  /* 0x000000ffff0d7224 */ /* 0x000fe400078e0022 */
[----:B------:R-:W-:-:S07]  /*2def0*/  IMAD.MOV.U32 R38, RZ, RZ, R14 ;  /* 0x000000ffff267224 */ /* 0x000fce00078e000e */
[----:B------:R-:W-:Y:S05]  /*2df00*/  WARPSYNC.COLLECTIVE R15, `(.L_x_1875) ;  /* 0x000000000f087348 */ /* 0x000fea0003c00000 */
[----:B------:R0:W1:Y:S02]  /*2df10*/  SHFL.IDX P6, R14, R13, R12, R11 ;  /* 0x0000000c0d0e7389 */ /* 0x00006400000c000b */
[----:B01----:R-:W-:Y:S01]  /*2df20*/  ENDCOLLECTIVE ;  /* 0x000000000000791b */ /* 0x003fe20003800000 */
.L_x_1875:
[----:B------:R-:W-:Y:S01]  /*2df30*/  IMAD.MOV.U32 R13, RZ, RZ, R52 ;  /* 0x000000ffff0d7224 */ /* 0x000fe200078e0034 */
[----:B------:R-:W-:Y:S01]  /*2df40*/  MOV R12, R2 ;  /* 0x00000002000c7202 */ /* 0x000fe20000000f00 */
[----:B------:R-:W-:-:S07]  /*2df50*/  IMAD.MOV.U32 R34, RZ, RZ, R14 ;  /* 0x000000ffff227224 */ /* 0x000fce00078e000e */
[----:B------:R-:W-:Y:S05]  /*2df60*/  WARPSYNC.COLLECTIVE R15, `(.L_x_1876) ;  /* 0x000000000f087348 */ /* 0x000fea0003c00000 */
[----:B------:R0:W1:Y:S02]  /*2df70*/  SHFL.IDX P6, R14, R13, R12, R11 ;  /* 0x0000000c0d0e7389 */ /* 0x00006400000c000b */
[----:B01----:R-:W-:Y:S01]  /*2df80*/  ENDCOLLECTIVE ;  /* 0x000000000000791b */ /* 0x003fe20003800000 */
.L_x_1876:
[----:B------:R-:W-:Y:S02]  /*2df90*/  IMAD.MOV.U32 R13, RZ, RZ, R31 ;  /* 0x000000ffff0d7224 */ /* 0x000fe400078e001f */
[----:B------:R-:W-:-:S07]  /*2dfa0*/  IMAD.MOV.U32 R52, RZ, RZ, R14 ;  /* 0x000000ffff347224 */ /* 0x000fce00078e000e */
[----:B------:R-:W-:Y:S05]  /*2dfb0*/  WARPSYNC.COLLECTIVE R15, `(.L_x_1877) ;  /* 0x000000000f087348 */ /* 0x000fea0003c00000 */
[----:B------:R0:W1:Y:S02]  /*2dfc0*/  SHFL.IDX P6, R14, R13, R12, R11 ;  /* 0x0000000c0d0e7389 */ /* 0x00006400000c000b */
[----:B01----:R-:W-:Y:S01]  /*2dfd0*/  ENDCOLLECTIVE ;  /* 0x000000000000791b */ /* 0x003fe20003800000 */
.L_x_1877:
        /* <DEDUP_REMOVED lines=8> */
.L_x_1878:
[----:B------:R-:W-:Y:S02]  /*2e060*/  SEL R189, R34, R31, P0 ;  /* 0x0000001f22bd7207 */ /* 0x000fe40000000000 */
[----:B------:R-:W-:Y:S01]  /*2e070*/  SEL R190, R31, R34, P0 ;  /* 0x000000221fbe7207 */ /* 0x000fe20000000000 */
[----:B------:R-:W-:Y:S02]  /*2e080*/  IMAD.MOV.U32 R13, RZ, RZ, R30 ;  /* 0x000000ffff0d7224 */ /* 0x000fe400078e001e */
[----:B------:R-:W-:-:S07]  /*2e090*/  IMAD.MOV.U32 R37, RZ, RZ, R14 ;  /* 0x000000ffff257224 */ /* 0x000fce00078e000e */
[----:B------:R-:W-:Y:S05]  /*2e0a0*/  WARPSYNC.COLLECTIVE R15, `(.L_x_1879) ;  /* 0x000000000f087348 */ /* 0x000fea0003c00000 */
[----:B------:R0:W1:Y:S02]  /*2e0b0*/  SHFL.IDX P6, R14, R13, R12, R11 ;  /* 0x0000000c0d0e7389 */ /* 0x00006400000c000b */
[----:B01----:R-:W-:Y:S01]  /*2e0c0*/  ENDCOLLECTIVE ;  /* 0x000000000000791b */ /* 0x003fe20003800000 */
.L_x_1879:
[----:B------:R-:W-:Y:S02]  /*2e0d0*/  IMAD.MOV.U32 R13, RZ, RZ, R60 ;  /* 0x000000ffff0d7224 */ /* 0x000fe400078e003c */
[----:B------:R-:W-:Y:S02]  /*2e0e0*/  IMAD.MOV.U32 R12, RZ, RZ, R2 ;  /* 0x000000ffff0c7224 */ /* 0x000fe400078e0002 */
[----:B------:R-:W-:-:S07]  /*2e0f0*/  IMAD.MOV.U32 R30, RZ, RZ, R14 ;  /* 0x000000ffff1e7224 */ /* 0x000fce00078e000e */
[----:B------:R-:W-:Y:S05]  /*2e100*/  WARPSYNC.COLLECTIVE R15, `(.L_x_1880) ;  /* 0x000000000f087348 */ /* 0x000fea0003c00000 */
[----:B------:R0:W1:Y:S02]  /*2e110*/  SHFL.IDX P6, R14, R13, R12, R11 ;  /* 0x0000000c0d0e7389 */ /* 0x00006400000c000b */
[----:B01----:R-:W-:Y:S01]  /*2e120*/  ENDCOLLECTIVE ;  /* 0x000000000000791b */ /* 0x003fe20003800000 */
.L_x_1880:
[----:B------:R-:W-:Y:S02]  /*2e130*/  IMAD.MOV.U32 R13, RZ, RZ, R29 ;  /* 0x000000ffff0d7224 */ /* 0x000fe400078e001d */
[----:B------:R-:W-:-:S07]  /*2e140*/  IMAD.MOV.U32 R60, RZ, RZ, R14 ;  /* 0x000000ffff3c7224 */ /* 0x000fce00078e000e */
[----:B------:R-:W-:Y:S05]  /*2e150*/  WARPSYNC.COLLECTIVE R15, `(.L_x_1881) ;  /* 0x000000000f087348 */ /* 0x000fea0003c00000 */
[----:B------:R0:W1:Y:S02]  /*2e160*/  SHFL.IDX P6, R14, R13, R12, R11 ;  /* 0x0000000c0d0e7389 */ /* 0x00006400000c000b */
[----:B01----:R-:W-:Y:S01]  /*2e170*/  ENDCOLLECTIVE ;  /* 0x000000000000791b */ /* 0x003fe20003800000 */
.L_x_1881:
        /* <DEDUP_REMOVED lines=8> */
.L_x_1882:
[----:B------:R-:W-:Y:S02]  /*2e200*/  SEL R185, R30, R29, P0 ;  /* 0x0000001d1eb97207 */ /* 0x000fe40000000000 */
[----:B------:R-:W-:Y:S01]  /*2e210*/  SEL R186, R29, R30, P0 ;  /* 0x0000001e1dba7207 */ /* 0x000fe20000000000 */
[----:B------:R-:W-:Y:S02]  /*2e220*/  IMAD.MOV.U32 R13, RZ, RZ, R28 ;  /* 0x000000ffff0d7224 */ /* 0x000fe400078e001c */
[----:B------:R-:W-:-:S07]  /*2e230*/  IMAD.MOV.U32 R36, RZ, RZ, R14 ;  /* 0x000000ffff247224 */ /* 0x000fce00078e000e */
[----:B------:R-:W-:Y:S05]  /*2e240*/  WARPSYNC.COLLECTIVE R15, `(.L_x_1883) ;  /* 0x000000000f087348 */ /* 0x000fea0003c00000 */
[----:B------:R0:W1:Y:S02]  /*2e250*/  SHFL.IDX P6, R14, R13, R12, R11 ;  /* 0x0000000c0d0e7389 */ /* 0x00006400000c000b */
[----:B01----:R-:W-:Y:S01]  /*2e260*/  ENDCOLLECTIVE ;  /* 0x000000000000791b */ /* 0x003fe20003800000 */
.L_x_1883:
[----:B------:R-:W-:Y:S02]  /*2e270*/  IMAD.MOV.U32 R13, RZ, RZ, R68 ;  /* 0x000000ffff0d7224 */ /* 0x000fe400078e0044 */
[----:B------:R-:W-:Y:S02]  /*2e280*/  IMAD.MOV.U32 R12, RZ, RZ, R2 ;  /* 0x000000ffff0c7224 */ /* 0x000fe400078e0002 */
[----:B------:R-:W-:-:S07]  /*2e290*/  IMAD.MOV.U32 R28, RZ, RZ, R14 ;  /* 0x000000ffff1c7224 */ /* 0x000fce00078e000e */
[----:B------:R-:W-:Y:S05]  /*2e2a0*/  WARPSYNC.COLLECTIVE R15, `(.L_x_1884) ;  /* 0x000000000f087348 */ /* 0x000fea0003c00000 */
[----:B------:R0:W1:Y:S02]  /*2e2b0*/  SHFL.IDX P6, R14, R13, R12, R11 ;  /* 0x0000000c0d0e7389 */ /* 0x00006400000c000b */
[----:B01----:R-:W-:Y:S01]  /*2e2c0*/  ENDCOLLECTIVE ;  /* 0x000000000000791b */ /* 0x003fe20003800000 */
.L_x_1884:
[----:B------:R-:W-:Y:S02]  /*2e2d0*/  IMAD.MOV.U32 R13, RZ, RZ, R27 ;  /* 0x000000ffff0d7224 */ /* 0x000fe400078e001b */
[----:B------:R-:W-:-:S07]  /*2e2e0*/  IMAD.MOV.U32 R68, RZ, RZ, R14 ;  /* 0x000000ffff447224 */ /* 0x000fce00078e000e */
[----:B------:R-:W-:Y:S05]  /*2e2f0*/  WARPSYNC.COLLECTIVE R15, `(.L_x_1885) ;  /* 0x000000000f087348 */ /* 0x000fea0003c00000 */
[----:B------:R0:W1:Y:S02]  /*2e300*/  SHFL.IDX P6, R14, R13, R12, R11 ;  /* 0x0000000c0d0e7389 */ /* 0x00006400000c000b */
[----:B01----:R-:W-:Y:S01]  /*2e310*/  ENDCOLLECTIVE ;  /* 0x000000000000791b */ /* 0x003fe20003800000 */
.L_x_1885:
        /* <DEDUP_REMOVED lines=8> */
.L_x_1886:
[----:B------:R-:W-:Y:S02]  /*2e3a0*/  SEL R182, R28, R27, P0 ;  /* 0x0000001b1cb67207 */ /* 0x000fe40000000000 */
[----:B------:R-:W-:Y:S02]  /*2e3b0*/  SEL R181, R27, R28, P0 ;  /* 0x0000001c1bb57207 */ /* 0x000fe40000000000 */
[----:B------:R-:W-:Y:S01]  /*2e3c0*/  MOV R13, R26 ;  /* 0x0000001a000d7202 */ /* 0x000fe20000000f00 */
[----:B------:R-:W-:-:S07]  /*2e3d0*/  IMAD.MOV.U32 R35, RZ, RZ, R14 ;  /* 0x000000ffff237224 */ /* 0x000fce00078e000e */
[----:B------:R-:W-:Y:S05]  /*2e3e0*/  WARPSYNC.COLLECTIVE R15, `(.L_x_1887) ;  /* 0x000000000f087348 */ /* 0x000fea0003c00000 */
[----:B------:R0:W1:Y:S02]  /*2e3f0*/  SHFL.IDX P6, R14, R13, R12, R11 ;  /* 0x0000000c0d0e7389 */ /* 0x00006400000c000b */
[----:B01----:R-:W-:Y:S01]  /*2e400*/  ENDCOLLECTIVE ;  /* 0x000000000000791b */ /* 0x003fe20003800000 */
.L_x_1887:
[----:B------:R-:W-:Y:S02]  /*2e410*/  IMAD.MOV.U32 R13, RZ, RZ, R76 ;  /* 0x000000ffff0d7224 */ /* 0x000fe400078e004c */
[----:B------:R-:W-:Y:S02]  /*2e420*/  IMAD.MOV.U32 R12, RZ, RZ, R2 ;  /* 0x000000ffff0c7224 */ /* 0x000fe400078e0002 */
[----:B------:R-:W-:-:S07]  /*2e430*/  IMAD.MOV.U32 R26, RZ, RZ, R14 ;  /* 0x000000ffff1a7224 */ /* 0x000fce00078e000e */
[----:B------:R-:W-:Y:S05]  /*2e440*/  WARPSYNC.COLLECTIVE R15, `(.L_x_1888) ;  /* 0x000000000f087348 */ /* 0x000fea0003c00000 */
[----:B------:R0:W1:Y:S02]  /*2e450*/  SHFL.IDX P6, R14, R13, R12, R11 ;  /* 0x0000000c0d0e7389 */ /* 0x00006400000c000b */
[----:B01----:R-:W-:Y:S01]  /*2e460*/  ENDCOLLECTIVE ;  /* 0x000000000000791b */ /* 0x003fe20003800000 */
.L_x_1888:
[----:B------:R-:W-:Y:S02]  /*2e470*/  IMAD.MOV.U32 R13, RZ, RZ, R72 ;  /* 0x000000ffff0d7224 */ /* 0x000fe400078e0048 */
[----:B------:R-:W-:-:S07]  /*2e480*/  IMAD.MOV.U32 R76, RZ, RZ, R14 ;  /* 0x000000ffff4c7224 */ /* 0x000fce00078e000e */
[----:B------:R-:W-:Y:S05]  /*2e490*/  WARPSYNC.COLLECTIVE R15, `(.L_x_1889) ;  /* 0x000000000f087348 */ /* 0x000fea0003c00000 */
[----:B------:R0:W1:Y:S02]  /*2e4a0*/  SHFL.IDX P6, R14, R13, R12, R11 ;  /* 0x0000000c0d0e7389 */ /* 0x00006400000c000b */
[----:B01----:R-:W-:Y:S01]  /*2e4b0*/  ENDCOLLECTIVE ;  /* 0x000000000000791b */ /* 0x003fe20003800000 */
.L_x_1889:
        /* <DEDUP_REMOVED lines=8> */
.L_x_1890:
[----:B------:R-:W-:Y:S02]  /*2e540*/  SEL R178, R26, R72, P0 ;  /* 0x000000481ab27207 */ /* 0x000fe40000000000 */
[----:B------:R-:W-:Y:S01]  /*2e550*/  SEL R177, R72, R26, P0 ;  /* 0x0000001a48b17207 */ /* 0x000fe20000000000 */
[----:B------:R-:W-:Y:S02]  /*2e560*/  IMAD.MOV.U32 R13, RZ, RZ, R39 ;  /* 0x000000ffff0d7224 */ /* 0x000fe400078e0027 */
[----:B------:R-:W-:-:S07]  /*2e570*/  IMAD.MOV.U32 R41, RZ, RZ, R14 ;  /* 0x000000ffff297224 */ /* 0x000fce00078e000e */
[----:B------:R-:W-:Y:S05]  /*2e580*/  WARPSYNC.COLLECTIVE R15, `(.L_x_1891) ;  /* 0x000000000f087348 */ /* 0x000fea0003c00000 */
[----:B------:R0:W1:Y:S02]  /*2e590*/  SHFL.IDX P6, R14, R13, R12, R11 ;  /* 0x0000000c0d0e7389 */ /* 0x00006400000c000b */
[----:B01----:R-:W-:Y:S01]  /*2e5a0*/  ENDCOLLECTIVE ;  /* 0x000000000000791b */ /* 0x003fe20003800000 */
.L_x_1891:
[----:B------:R-:W-:Y:S02]  /*2e5b0*/  IMAD.MOV.U32 R13, RZ, RZ, R84 ;  /* 0x000000ffff0d7224 */ /* 0x000fe400078e0054 */
[----:B------:R-:W-:Y:S02]  /*2e5c0*/  IMAD.MOV.U32 R12, RZ, RZ, R2 ;  /* 0x000000ffff0c7224 */ /* 0x000fe400078e0002 */
[----:B------:R-:W-:-:S07]  /*2e5d0*/  IMAD.MOV.U32 R39, RZ, RZ, R14 ;  /* 0x000000ffff277224 */ /* 0x000fce00078e000e */
[----:B------:R-:W-:Y:S05]  /*2e5e0*/  WARPSYNC.COLLECTIVE R15, `(.L_x_1892) ;  /* 0x000000000f087348 */ /* 0x000fea0003c00000 */
[----:B------:R0:W1:Y:S02]  /*2e5f0*/  SHFL.IDX P6, R14, R13, R12, R11 ;  /* 0x0000000c0d0e7389 */ /* 0x00006400000c000b */
[----:B01----:R-:W-:Y:S01]  /*2e600*/  ENDCOLLECTIVE ;  /* 0x000000000000791b */ /* 0x003fe20003800000 */
.L_x_1892:
[----:B------:R-:W-:Y:S02]  /*2e610*/  IMAD.MOV.U32 R13, RZ, RZ, R80 ;  /* 0x000000ffff0d7224 */ /* 0x000fe400078e0050 */
[----:B------:R-:W-:-:S07]  /*2e620*/  IMAD.MOV.U32 R84, RZ, RZ, R14 ;  /* 0x000000ffff547224 */ /* 0x000fce00078e000e */
[----:B------:R-:W-:Y:S05]  /*2e630*/  WARPSYNC.COLLECTIVE R15, `(.L_x_1893) ;  /* 0x000000000f087348 */ /* 0x000fea0003c00000 */
[----:B------:R0:W1:Y:S02]  /*2e640*/  SHFL.IDX P6, R14, R13, R12, R11 ;  /* 0x0000000c0d0e7389 */ /* 0x00006400000c000b */
[----:B01----:R-:W-:Y:S01]  /*2e650*/  ENDCOLLECTIVE ;  /* 0x000000000000791b */ /* 0x003fe20003800000 */
.L_x_1893:
        /* <DEDUP_REMOVED lines=8> */
.L_x_1894:
[----:B------:R-:W-:Y:S02]  /*2e6e0*/  SEL R174, R39, R80, P0 ;  /* 0x0000005027ae7207 */ /* 0x000fe40000000000 */
[----:B------:R-:W-:Y:S01]  /*2e6f0*/  SEL R173, R80, R39, P0 ;  /* 0x0000002750ad7207 */ /* 0x000fe20000000000 */
[----:B------:R-:W-:Y:S02]  /*2e700*/  IMAD.MOV.U32 R13, RZ, RZ, R42 ;  /* 0x000000ffff0d7224 */ /* 0x000fe400078e002a */
[----:B------:R-:W-:-:S07]  /*2e710*/  IMAD.MOV.U32 R43, RZ, RZ, R14 ;  /* 0x000000ffff2b7224 */ /* 0x000fce00078e000e */
[----:B------:R-:W-:Y:S05]  /*2e720*/  WARPSYNC.COLLECTIVE R15, `(.L_x_1895) ;  /* 0x000000000f087348 */ /* 0x000fea0003c00000 */
[----:B------:R0:W1:Y:S02]  /*2e730*/  SHFL.IDX P6, R14, R13, R12, R11 ;  /* 0x0000000c0d0e7389 */ /* 0x00006400000c000b */
[----:B01----:R-:W-:Y:S01]  /*2e740*/  ENDCOLLECTIVE ;  /* 0x000000000000791b */ /* 0x003fe20003800000 */
.L_x_1895:
[----:B------:R-:W-:Y:S02]  /*2e750*/  IMAD.MOV.U32 R13, RZ, RZ, R92 ;  /* 0x000000ffff0d7224 */ /* 0x000fe400078e005c */
[----:B------:R-:W-:Y:S02]  /*2e760*/  IMAD.MOV.U32 R12, RZ, RZ, R2 ;  /* 0x000000ffff0c7224 */ /* 0x000fe400078e0002 */
[----:B------:R-:W-:-:S07]  /*2e770*/  IMAD.MOV.U32 R42, RZ, RZ, R14 ;  /* 0x000000ffff2a7224 */ /* 0x000fce00078e000e */
[----:B------:R-:W-:Y:S05]  /*2e780*/  WARPSYNC.COLLECTIVE R15, `(.L_x_1896) ;  /* 0x000000000f087348 */ /* 0x000fea0003c00000 */
[----:B------:R0:W1:Y:S02]  /*2e790*/  SHFL.IDX P6, R14, R13, R12, R11 ;  /* 0x0000000c0d0e7389 */ /* 0x00006400000c000b */
[----:B01----:R-:W-:Y:S01]  /*2e7a0*/  ENDCOLLECTIVE ;  /* 0x000000000000791b */ /* 0x003fe20003800000 */
.L_x_1896:
[----:B------:R-:W-:Y:S02]  /*2e7b0*/  IMAD.MOV.U32 R13, RZ, RZ, R88 ;  /* 0x000000ffff0d7224 */ /* 0x000fe400078e0058 */
[----:B------:R-:W-:-:S07]  /*2e7c0*/  IMAD.MOV.U32 R92, RZ, RZ, R14 ;  /* 0x000000ffff5c7224 */ /* 0x000fce00078e000e */
[----:B------:R-:W-:Y:S05]  /*2e7d0*/  WARPSYNC.COLLECTIVE R15, `(.L_x_1897) ;  /* 0x000000000f087348 */ /* 0x000fea0003c00000 */
[----:B------:R0:W1:Y:S02]  /*2e7e0*/  SHFL.IDX P6, R14, R13, R12, R11 ;  /* 0x0000000c0d0e7389 */ /* 0x00006400000c000b */
[----:B01----:R-:W-:Y:S01]  /*2e7f0*/  ENDCOLLECTIVE ;  /* 0x000000000000791b */ /* 0x003fe20003800000 */
.L_x_1897:
[----:B------:R-:W-:Y:S02]  /*2e800*/  SEL R168, R43, R92, P0 ;  /* 0x0000005c2ba87207 */ /* 0x000fe40000000000 */
[----:B------:R-:W-:Y:S02]  /*2e810*/  SEL R167, R92, R43, P0 ;  /* 0x0000002b5ca77207 */ /* 0x000fe40000000000 */
[----:B------:R-:W-:Y:S01]  /*2e820*/  MOV R13, R46 ;  /* 0x0000002e000d7202 */ /* 0x000fe20000000f00 */
[----:B------:R-:W-:Y:S02]  /*2e830*/  IMAD.MOV.U32 R12, RZ, RZ, R0 ;  /* 0x000000ffff0c7224 */ /* 0x000fe400078e0000 */
[----:B------:R-:W-:-:S07]  /*2e840*/  IMAD.MOV.U32 R88, RZ, RZ, R14 ;  /* 0x000000ffff587224 */ /* 0x000fce00078e000e */
[----:B------:R-:W-:Y:S05]  /*2e850*/  WARPSYNC.COLLECTIVE R15, `(.L_x_1898) ;  /* 0x000000000f087348 */ /* 0x000fea0003c00000 */
[----:B------:R0:W1:Y:S02]  /*2e860*/  SHFL.IDX P6, R14, R13, R12, R11 ;  /* 0x0000000c0d0e7389 */ /* 0x00006400000c000b */
[----:B01----:R-:W-:Y:S01]  /*2e870*/  ENDCOLLECTIVE ;  /* 0x000000000000791b */ /* 0x003fe20003800000 */
.L_x_1898:
[----:B------:R-:W-:Y:S02]  /*2e880*/  SEL R170, R42, R88, P0 ;  /* 0x000000582aaa7207 */ /* 0x000fe40000000000 */
[----:B------:R-:W-:Y:S01]  /*2e890*/  SEL R169, R88, R42, P0 ;  /* 0x0000002a58a97207 */ /* 0x000fe20000000000 */
[----:B------:R-:W-:Y:S02]  /*2e8a0*/  IMAD.MOV.U32 R13, RZ, RZ, R45 ;  /* 0x000000ffff0d7224 */ /* 0x000fe400078e002d */
[----:B------:R-:W-:-:S07]  /*2e8b0*/  IMAD.MOV.U32 R46, RZ, RZ, R14 ;  /* 0x000000ffff2e7224 */ /* 0x000fce00078e000e */
[----:B------:R-:W-:Y:S05]  /*2e8c0*/  WARPSYNC.COLLECTIVE R15, `(.L_x_1899) ;  /* 0x000000000f087348 */ /* 0x000fea0003c00000 */
[----:B------:R0:W1:Y:S02]  /*2e8d0*/  SHFL.IDX P6, R14, R13, R12, R11 ;  /* 0x0000000c0d0e7389 */ /* 0x00006400000c000b */
[----:B01----:R-:W-:Y:S01]  /*2e8e0*/  ENDCOLLECTIVE ;  /* 0x000000000000791b */ /* 0x003fe20003800000 */
.L_x_1899:
[----:B------:R-:W-:Y:S02]  /*2e8f0*/  IMAD.MOV.U32 R13, RZ, RZ, R100 ;  /* 0x000000ffff0d7224 */ /* 0x000fe400078e0064 */
[----:B------:R-:W-:Y:S02]  /*2e900*/  IMAD.MOV.U32 R12, RZ, RZ, R2 ;  /* 0x000000ffff0c7224 */ /* 0x000fe400078e0002 */
[----:B------:R-:W-:-:S07]  /*2e910*/  IMAD.MOV.U32 R45, RZ, RZ, R14 ;  /* 0x000000ffff2d7224 */ /* 0x000fce00078e000e */
[----:B------:R-:W-:Y:S05]  /*2e920*/  WARPSYNC.COLLECTIVE R15, `(.L_x_1900) ;  /* 0x000000000f087348 */ /* 0x000fea0003c00000 */
[----:B------:R0:W1:Y:S02]  /*2e930*/  SHFL.IDX P6, R14, R13, R12, R11 ;  /* 0x0000000c0d0e7389 */ /* 0x00006400000c000b */
[----:B01----:R-:W-:Y:S01]  /*2e940*/  ENDCOLLECTIVE ;  /* 0x000000000000791b */ /* 0x003fe20003800000 */
.L_x_1900:
[----:B------:R-:W-:Y:S02]  /*2e950*/  IMAD.MOV.U32 R13, RZ, RZ, R96 ;  /* 0x000000ffff0d7224 */ /* 0x000fe400078e0060 */
[----:B------:R-:W-:-:S07]  /*2e960*/  IMAD.MOV.U32 R100, RZ, RZ, R14 ;  /* 0x000000ffff647224 */ /* 0x000fce00078e000e */
[----:B------:R-:W-:Y:S05]  /*2e970*/  WARPSYNC.COLLECTIVE R15, `(.L_x_1901) ;  /* 0x000000000f087348 */ /* 0x000fea0003c00000 */
[----:B------:R0:W1:Y:S02]  /*2e980*/  SHFL.IDX P6, R14, R13, R12, R11 ;  /* 0x0000000c0d0e7389 */ /* 0x00006400000c000b */
[----:B01----:R-:W-:Y:S01]  /*2e990*/  ENDCOLLECTIVE ;  /* 0x000000000000791b */ /* 0x003fe20003800000 */
.L_x_1901:
[----:B------:R-:W-:Y:S01]  /*2e9a0*/  SEL R147, R100, R46, P0 ;  /* 0x0000002e64937207 */ /* 0x000fe20000000000 */
[----:B------:R-:W-:Y:S02]  /*2e9b0*/  IMAD.MOV.U32 R13, RZ, RZ, R48 ;  /* 0x000000ffff0d7224 */ /* 0x000fe400078e0030 */
[----:B------:R-:W-:Y:S02]  /*2e9c0*/  IMAD.MOV.U32 R12, RZ, RZ, R0 ;  /* 0x000000ffff0c7224 */ /* 0x000fe400078e0000 */
[----:B------:R-:W-:-:S07]  /*2e9d0*/  IMAD.MOV.U32 R96, RZ, RZ, R14 ;  /* 0x000000ffff607224 */ /* 0x000fce00078e000e */
[----:B------:R-:W-:Y:S05]  /*2e9e0*/  WARPSYNC.COLLECTIVE R15, `(.L_x_1902) ;  /* 0x000000000f087348 */ /* 0x000fea0003c00000 */
[----:B------:R0:W1:Y:S02]  /*2e9f0*/  SHFL.IDX P6, R14, R13, R12, R11 ;  /* 0x0000000c0d0e7389 */ /* 0x00006400000c000b */
[----:B01----:R-:W-:Y:S01]  /*2ea00*/  ENDCOLLECTIVE ;  /* 0x000000000000791b */ /* 0x003fe20003800000 */
.L_x_1902:
[----:B------:R-:W-:Y:S01]  /*2ea10*/  SEL R166, R45, R96, P0 ;  /* 0x000000602da67207 */ /* 0x000fe20000000000 */
[----:B------:R-:W-:Y:S02]  /*2ea20*/  IMAD.MOV.U32 R13, RZ, RZ, R47 ;  /* 0x000000ffff0d7224 */ /* 0x000fe400078e002f */
[----:B------:R-:W-:-:S07]  /*2ea30*/  IMAD.MOV.U32 R48, RZ, RZ, R14 ;  /* 0x000000ffff307224 */ /* 0x000fce00078e000e */
[----:B------:R-:W-:Y:S05]  /*2ea40*/  WARPSYNC.COLLECTIVE R15, `(.L_x_1903) ;  /* 0x000000000f087348 */ /* 0x000fea0003c00000 */
[----:B------:R0:W1:Y:S02]  /*2ea50*/  SHFL.IDX P6, R14, R13, R12, R11 ;  /* 0x0000000c0d0e7389 */ /* 0x00006400000c000b */
[----:B01----:R-:W-:Y:S01]  /*2ea60*/  ENDCOLLECTIVE ;  /* 0x000000000000791b */ /* 0x003fe20003800000 */
.L_x_1903:
[----:B------:R-:W-:Y:S02]  /*2ea70*/  IMAD.MOV.U32 R13, RZ, RZ, R108 ;  /* 0x000000ffff0d7224 */ /* 0x000fe400078e006c */
[----:B------:R-:W-:Y:S02]  /*2ea80*/  IMAD.MOV.U32 R12, RZ, RZ, R2 ;  /* 0x000000ffff0c7224 */ /* 0x000fe400078e0002 */
[----:B------:R-:W-:-:S07]  /*2ea90*/  IMAD.MOV.U32 R47, RZ, RZ, R14 ;  /* 0x000000ffff2f7224 */ /* 0x000fce00078e000e */
[----:B------:R-:W-:Y:S05]  /*2eaa0*/  WARPSYNC.COLLECTIVE R15, `(.L_x_1904) ;  /* 0x000000000f087348 */ /* 0x000fea0003c00000 */
[----:B------:R0:W1:Y:S02]  /*2eab0*/  SHFL.IDX P6, R14, R13, R12, R11 ;  /* 0x0000000c0d0e7389 */ /* 0x00006400000c000b */
[----:B01----:R-:W-:Y:S01]  /*2eac0*/  ENDCOLLECTIVE ;  /* 0x000000000000791b */ /* 0x003fe20003800000 */
.L_x_1904:
[----:B------:R-:W-:Y:S02]  /*2ead0*/  IMAD.MOV.U32 R13, RZ, RZ, R104 ;  /* 0x000000ffff0d7224 */ /* 0x000fe400078e0068 */
[----:B------:R-:W-:-:S07]  /*2eae0*/  IMAD.MOV.U32 R108, RZ, RZ, R14 ;  /* 0x000000ffff6c7224 */ /* 0x000fce00078e000e */
[----:B------:R-:W-:Y:S05]  /*2eaf0*/  WARPSYNC.COLLECTIVE R15, `(.L_x_1905) ;  /* 0x000000000f087348 */ /* 0x000fea0003c00000 */
[----:B------:R0:W1:Y:S02]  /*2eb00*/  SHFL.IDX P6, R14, R13, R12, R11 ;  /* 0x0000000c0d0e7389 */ /* 0x00006400000c000b */
[----:B01----:R-:W-:Y:S01]  /*2eb10*/  ENDCOLLECTIVE ;  /* 0x000000000000791b */ /* 0x003fe20003800000 */
.L_x_1905:
[----:B------:R-:W-:Y:S02]  /*2eb20*/  IMAD.MOV.U32 R13, RZ, RZ, R53 ;  /* 0x000000ffff0d7224 */ /* 0x000fe400078e0035 */
[----:B------:R-:W-:Y:S02]  /*2eb30*/  IMAD.MOV.U32 R12, RZ, RZ, R0 ;  /* 0x000000ffff0c7224 */ /* 0x000fe400078e0000 */
[----:B------:R-:W-:-:S07]  /*2eb40*/  IMAD.MOV.U32 R104, RZ, RZ, R14 ;  /* 0x000000ffff687224 */ /* 0x000fce00078e000e */
[----:B------:R-:W-:Y:S05]  /*2eb50*/  WARPSYNC.COLLECTIVE R15, `(.L_x_1906) ;  /* 0x000000000f087348 */ /* 0x000fea0003c00000 */
[----:B------:R0:W1:Y:S02]  /*2eb60*/  SHFL.IDX P6, R14, R13, R12, R11 ;  /* 0x0000000c0d0e7389 */ /* 0x00006400000c000b */
[----:B01----:R-:W-:Y:S01]  /*2eb70*/  ENDCOLLECTIVE ;  /* 0x000000000000791b */ /* 0x003fe20003800000 */
.L_x_1906:
[----:B------:R-:W-:Y:S02]  /*2eb80*/  IMAD.MOV.U32 R13, RZ, RZ, R49 ;  /* 0x000000ffff0d7224 */ /* 0x000fe400078e0031 */
[----:B------:R-:W-:-:S07]  /*2eb90*/  IMAD.MOV.U32 R53, RZ, RZ, R14 ;  /* 0x000000ffff357224 */ /* 0x000fce00078e000e */
[----:B------:R-:W-:Y:S05]  /*2eba0*/  WARPSYNC.COLLECTIVE R15, `(.L_x_1907) ;  /* 0x000000000f087348 */ /* 0x000fea0003c00000 */
[----:B------:R0:W1:Y:S02]  /*2ebb0*/  SHFL.IDX P6, R14, R13, R12, R11 ;  /* 0x0000000c0d0e7389 */ /* 0x00006400000c000b */
[----:B01----:R-:W-:Y:S01]  /*2ebc0*/  ENDCOLLECTIVE ;  /* 0x000000000000791b */ /* 0x003fe20003800000 */
.L_x_1907:
[----:B------:R-:W-:Y:S02]  /*2ebd0*/  IMAD.MOV.U32 R13, RZ, RZ, R116 ;  /* 0x000000ffff0d7224 */ /* 0x000fe400078e0074 */
[----:B------:R-:W-:Y:S02]  /*2ebe0*/  IMAD.MOV.U32 R12, RZ, RZ, R2 ;  /* 0x000000ffff0c7224 */ /* 0x000fe400078e0002 */
[----:B------:R-:W-:-:S07]  /*2ebf0*/  IMAD.MOV.U32 R49, RZ, RZ, R14 ;  /* 0x000000ffff317224 */ /* 0x000fce00078e000e */
[----:B------:R-:W-:Y:S05]  /*2ec00*/  WARPSYNC.COLLECTIVE R15, `(.L_x_1908) ;  /* 0x000000000f087348 */ /* 0x000fea0003c00000 */
[----:B------:R0:W1:Y:S02]  /*2ec10*/  SHFL.IDX P6, R14, R13, R12, R11 ;  /* 0x0000000c0d0e7389 */ /* 0x00006400000c000b */
[----:B01----:R-:W-:Y:S01]  /*2ec20*/  ENDCOLLECTIVE ;  /* 0x000000000000791b */ /* 0x003fe20003800000 */
.L_x_1908:
[----:B------:R-:W-:Y:S01]  /*2ec30*/  IMAD.MOV.U32 R13, RZ, RZ, R112 ;  /* 0x000000ffff0d7224 */ /* 0x000fe200078e0070 */
[----:B------:R-:W-:-:S07]  /*2ec40*/  MOV R116, R14 ;  /* 0x0000000e00747202 */ /* 0x000fce0000000f00 */
[----:B------:R-:W-:Y:S05]  /*2ec50*/  WARPSYNC.COLLECTIVE R15, `(.L_x_1909) ;  /* 0x000000000f087348 */ /* 0x000fea0003c00000 */
[----:B------:R0:W1:Y:S02]  /*2ec60*/  SHFL.IDX P6, R14, R13, R12, R11 ;  /* 0x0000000c0d0e7389 */ /* 0x00006400000c000b */
[----:B01----:R-:W-:Y:S01]  /*2ec70*/  ENDCOLLECTIVE ;  /* 0x000000000000791b */ /* 0x003fe20003800000 */
.L_x_1909:
        /* <DEDUP_REMOVED lines=8> */
.L_x_1910:
[----:B------:R-:W-:Y:S02]  /*2ed00*/  SEL R92, R49, R112, P0 ;  /* 0x00000070315c7207 */ /* 0x000fe40000000000 */
[----:B------:R-:W-:Y:S01]  /*2ed10*/  SEL R112, R112, R49, P0 ;  /* 0x0000003170707207 */ /* 0x000fe20000000000 */
[----:B------:R-:W-:Y:S02]  /*2ed20*/  IMAD.MOV.U32 R13, RZ, RZ, R57 ;  /* 0x000000ffff0d7224 */ /* 0x000fe400078e0039 */
[----:B------:R-:W-:-:S07]  /*2ed30*/  IMAD.MOV.U32 R61, RZ, RZ, R14 ;  /* 0x000000ffff3d7224 */ /* 0x000fce00078e000e */
[----:B------:R-:W-:Y:S05]  /*2ed40*/  WARPSYNC.COLLECTIVE R15, `(.L_x_1911) ;  /* 0x000000000f087348 */ /* 0x000fea0003c00000 */
[----:B------:R0:W1:Y:S02]  /*2ed50*/  SHFL.IDX P6, R14, R13, R12, R11 ;  /* 0x0000000c0d0e7389 */ /* 0x00006400000c000b */
[----:B01----:R-:W-:Y:S01]  /*2ed60*/  ENDCOLLECTIVE ;  /* 0x000000000000791b */ /* 0x003fe20003800000 */
.L_x_1911:
[----:B------:R-:W-:Y:S02]  /*2ed70*/  IMAD.MOV.U32 R13, RZ, RZ, R124 ;  /* 0x000000ffff0d7224 */ /* 0x000fe400078e007c */
[----:B------:R-:W-:Y:S02]  /*2ed80*/  IMAD.MOV.U32 R12, RZ, RZ, R2 ;  /* 0x000000ffff0c7224 */ /* 0x000fe400078e0002 */
[----:B------:R-:W-:-:S07]  /*2ed90*/  IMAD.MOV.U32 R57, RZ, RZ, R14 ;  /* 0x000000ffff397224 */ /* 0x000fce00078e000e */
[----:B------:R-:W-:Y:S05]  /*2eda0*/  WARPSYNC.COLLECTIVE R15, `(.L_x_1912) ;  /* 0x000000000f087348 */ /* 0x000fea0003c00000 */
[----:B------:R0:W1:Y:S02]  /*2edb0*/  SHFL.IDX P6, R14, R13, R12, R11 ;  /* 0x0000000c0d0e7389 */ /* 0x00006400000c000b */
[----:B01----:R-:W-:Y:S01]  /*2edc0*/  ENDCOLLECTIVE ;  /* 0x000000000000791b */ /* 0x003fe20003800000 */
.L_x_1912:
[----:B------:R-:W-:Y:S02]  /*2edd0*/  IMAD.MOV.U32 R13, RZ, RZ, R120 ;  /* 0x000000ffff0d7224 */ /* 0x000fe400078e0078 */
[----:B------:R-:W-:-:S07]  /*2ede0*/  IMAD.MOV.U32 R124, RZ, RZ, R14 ;  /* 0x000000ffff7c7224 */ /* 0x000fce00078e000e */
[----:B------:R-:W-:Y:S05]  /*2edf0*/  WARPSYNC.COLLECTIVE R15, `(.L_x_1913) ;  /* 0x000000000f087348 */ /* 0x000fea0003c00000 */
[----:B------:R0:W1:Y:S02]  /*2ee00*/  SHFL.IDX P6, R14, R13, R12, R11 ;  /* 0x0000000c0d0e7389 */ /* 0x00006400000c000b */
[----:B01----:R-:W-:Y:S01]  /*2ee10*/  ENDCOLLECTIVE ;  /* 0x000000000000791b */ /* 0x003fe20003800000 */
.L_x_1913:
[----:B------:R-:W-:Y:S02]  /*2ee20*/  IMAD.MOV.U32 R13, RZ, RZ, R65 ;  /* 0x000000ffff0d7224 */ /* 0x000fe400078e0041 */
[----:B------:R-:W-:Y:S02]  /*2ee30*/  IMAD.MOV.U32 R12, RZ, RZ, R0 ;  /* 0x000000ffff0c7224 */ /* 0x000fe400078e0000 */
[----:B------:R-:W-:-:S07]  /*2ee40*/  IMAD.MOV.U32 R120, RZ, RZ, R14 ;  /* 0x000000ffff787224 */ /* 0x000fce00078e000e */
[----:B------:R-:W-:Y:S05]  /*2ee50*/  WARPSYNC.COLLECTIVE R15, `(.L_x_1914) ;  /* 0x000000000f087348 */ /* 0x000fea0003c00000 */
[----:B------:R0:W1:Y:S02]  /*2ee60*/  SHFL.IDX P6, R14, R13, R12, R11 ;  /* 0x0000000c0d0e7389 */ /* 0x00006400000c000b */
[----:B01----:R-:W-:Y:S01]  /*2ee70*/  ENDCOLLECTIVE ;  /* 0x000000000000791b */ /* 0x003fe20003800000 */
.L_x_1914:
[----:B------:R-:W-:Y:S02]  /*2ee80*/  IMAD.MOV.U32 R13, RZ, RZ, R64 ;  /* 0x000000ffff0d7224 */ /* 0x000fe400078e0040 */
[----:B------:R-:W-:-:S07]  /*2ee90*/  IMAD.MOV.U32 R65, RZ, RZ, R14 ;  /* 0x000000ffff417224 */ /* 0x000fce00078e000e */
[----:B------:R-:W-:Y:S05]  /*2eea0*/  WARPSYNC.COLLECTIVE R15, `(.L_x_1915) ;  /* 0x000000000f087348 */ /* 0x000fea0003c00000 */
[----:B------:R0:W1:Y:S02]  /*2eeb0*/  SHFL.IDX P6, R14, R13, R12, R11 ;  /* 0x0000000c0d0e7389 */ /* 0x00006400000c000b */
[----:B01----:R-:W-:Y:S01]  /*2eec0*/  ENDCOLLECTIVE ;  /* 0x000000000000791b */ /* 0x003fe20003800000 */
.L_x_1915:
[----:B------:R-:W-:Y:S02]  /*2eed0*/  IMAD.MOV.U32 R13, RZ, RZ, R132 ;  /* 0x000000ffff0d7224 */ /* 0x000fe400078e0084 */
[----:B------:R-:W-:Y:S02]  /*2eee0*/  IMAD.MOV.U32 R12, RZ, RZ, R2 ;  /* 0x000000ffff0c7224 */ /* 0x000fe400078e0002 */
[----:B------:R-:W-:-:S07]  /*2eef0*/  IMAD.MOV.U32 R64, RZ, RZ, R14 ;  /* 0x000000ffff407224 */ /* 0x000fce00078e000e */
[----:B------:R-:W-:Y:S05]  /*2ef00*/  WARPSYNC.COLLECTIVE R15, `(.L_x_1916) ;  /* 0x000000000f087348 */ /* 0x000fea0003c00000 */
[----:B------:R0:W1:Y:S02]  /*2ef10*/  SHFL.IDX P6, R14, R13, R12, R11 ;  /* 0x0000000c0d0e7389 */ /* 0x00006400000c000b */
[----:B01----:R-:W-:Y:S01]  /*2ef20*/  ENDCOLLECTIVE ;  /* 0x000000000000791b */ /* 0x003fe20003800000 */
.L_x_1916:
[----:B------:R-:W-:Y:S02]  /*2ef30*/  IMAD.MOV.U32 R13, RZ, RZ, R128 ;  /* 0x000000ffff0d7224 */ /* 0x000fe400078e0080 */
[----:B------:R-:W-:-:S07]  /*2ef40*/  IMAD.MOV.U32 R132, RZ, RZ, R14 ;  /* 0x000000ffff847224 */ /* 0x000fce00078e000e */
[----:B------:R-:W-:Y:S05]  /*2ef50*/  WARPSYNC.COLLECTIVE R15, `(.L_x_1917) ;  /* 0x000000000f087348 */ /* 0x000fea0003c00000 */
[----:B------:R0:W1:Y:S02]  /*2ef60*/  SHFL.IDX P6, R14, R13, R12, R11 ;  /* 0x0000000c0d0e7389 */ /* 0x00006400000c000b */
[----:B01----:R-:W-:Y:S01]  /*2ef70*/  ENDCOLLECTIVE ;  /* 0x000000000000791b */ /* 0x003fe20003800000 */
.L_x_1917:
[----:B------:R-:W-:Y:S02]  /*2ef80*/  IMAD.MOV.U32 R13, RZ, RZ, R73 ;  /* 0x000000ffff0d7224 */ /* 0x000fe400078e0049 */
[----:B------:R-:W-:Y:S02]  /*2ef90*/  IMAD.MOV.U32 R12, RZ, RZ, R0 ;  /* 0x000000ffff0c7224 */ /* 0x000fe400078e0000 */
[----:B------:R-:W-:-:S07]  /*2efa0*/  IMAD.MOV.U32 R128, RZ, RZ, R14 ;  /* 0x000000ffff807224 */ /* 0x000fce00078e000e */
[----:B------:R-:W-:Y:S05]  /*2efb0*/  WARPSYNC.COLLECTIVE R15, `(.L_x_1918) ;  /* 0x000000000f087348 */ /* 0x000fea0003c00000 */
[----:B------:R0:W1:Y:S02]  /*2efc0*/  SHFL.IDX P6, R14, R13, R12, R11 ;  /* 0x0000000c0d0e7389 */ /* 0x00006400000c000b */
[----:B01----:R-:W-:Y:S01]  /*2efd0*/  ENDCOLLECTIVE ;  /* 0x000000000000791b */ /* 0x003fe20003800000 */
.L_x_1918:
[----:B------:R-:W-:Y:S02]  /*2efe0*/  IMAD.MOV.U32 R13, RZ, RZ, R69 ;  /* 0x000000ffff0d7224 */ /* 0x000fe400078e0045 */
[----:B------:R-:W-:-:S07]  /*2eff0*/  IMAD.MOV.U32 R73, RZ, RZ, R14 ;  /* 0x000000ffff497224 */ /* 0x000fce00078e000e */
[----:B------:R-:W-:Y:S05]  /*2f000*/  WARPSYNC.COLLECTIVE R15, `(.L_x_1919) ;  /* 0x000000000f087348 */ /* 0x000fea0003c00000 */
[----:B------:R0:W1:Y:S02]  /*2f010*/  SHFL.IDX P6, R14, R13, R12, R11 ;  /* 0x0000000c0d0e7389 */ /* 0x00006400000c000b */
[----:B01----:R-:W-:Y:S01]  /*2f020*/  ENDCOLLECTIVE ;  /* 0x000000000000791b */ /* 0x003fe20003800000 */
.L_x_1919:
[----:B------:R-:W-:Y:S02]  /*2f030*/  IMAD.MOV.U32 R13, RZ, RZ, R140 ;  /* 0x000000ffff0d7224 */ /* 0x000fe400078e008c */
[----:B------:R-:W-:Y:S01]  /*2f040*/  IMAD.MOV.U32 R12, RZ, RZ, R2 ;  /* 0x000000ffff0c7224 */ /* 0x000fe200078e0002 */
[----:B------:R-:W-:-:S07]  /*2f050*/  MOV R69, R14 ;  /* 0x0000000e00457202 */ /* 0x000fce0000000f00 */
[----:B------:R-:W-:Y:S05]  /*2f060*/  WARPSYNC.COLLECTIVE R15, `(.L_x_1920) ;  /* 0x000000000f087348 */ /* 0x000fea0003c00000 */
[----:B------:R0:W1:Y:S02]  /*2f070*/  SHFL.IDX P6, R14, R13, R12, R11 ;  /* 0x0000000c0d0e7389 */ /* 0x00006400000c000b */
[----:B01----:R-:W-:Y:S01]  /*2f080*/  ENDCOLLECTIVE ;  /* 0x000000000000791b */ /* 0x003fe20003800000 */
.L_x_1920:
[----:B------:R-:W-:Y:S02]  /*2f090*/  IMAD.MOV.U32 R13, RZ, RZ, R136 ;  /* 0x000000ffff0d7224 */ /* 0x000fe400078e0088 */
[----:B------:R-:W-:-:S07]  /*2f0a0*/  IMAD.MOV.U32 R140, RZ, RZ, R14 ;  /* 0x000000ffff8c7224 */ /* 0x000fce00078e000e */
[----:B------:R-:W-:Y:S05]  /*2f0b0*/  WARPSYNC.COLLECTIVE R15, `(.L_x_1921) ;  /* 0x000000000f087348 */ /* 0x000fea0003c00000 */
[----:B------:R0:W1:Y:S02]  /*2f0c0*/  SHFL.IDX P6, R14, R13, R12, R11 ;  /* 0x0000000c0d0e7389 */ /* 0x00006400000c000b */
[----:B01----:R-:W-:Y:S01]  /*2f0d0*/  ENDCOLLECTIVE ;  /* 0x000000000000791b */ /* 0x003fe20003800000 */
.L_x_1921:
[----:B------:R-:W-:Y:S02]  /*2f0e0*/  IMAD.MOV.U32 R13, RZ, RZ, R81 ;  /* 0x000000ffff0d7224 */ /* 0x000fe400078e0051 */
[----:B------:R-:W-:Y:S02]  /*2f0f0*/  IMAD.MOV.U32 R12, RZ, RZ, R0 ;  /* 0x000000ffff0c7224 */ /* 0x000fe400078e0000 */
[----:B------:R-:W-:-:S07]  /*2f100*/  IMAD.MOV.U32 R136, RZ, RZ, R14 ;  /* 0x000000ffff887224 */ /* 0x000fce00078e000e */
[----:B------:R-:W-:Y:S05]  /*2f110*/  WARPSYNC.COLLECTIVE R15, `(.L_x_1922) ;  /* 0x000000000f087348 */ /* 0x000fea0003c00000 */
[----:B------:R0:W1:Y:S02]  /*2f120*/  SHFL.IDX P6, R14, R13, R12, R11 ;  /* 0x0000000c0d0e7389 */ /* 0x00006400000c000b */
[----:B01----:R-:W-:Y:S01]  /*2f130*/  ENDCOLLECTIVE ;  /* 0x000000000000791b */ /* 0x003fe20003800000 */
.L_x_1922:
[----:B------:R-:W-:Y:S02]  /*2f140*/  IMAD.MOV.U32 R13, RZ, RZ, R77 ;  /* 0x000000ffff0d7224 */ /* 0x000fe400078e004d */
[----:B------:R-:W-:-:S07]  /*2f150*/  IMAD.MOV.U32 R81, RZ, RZ, R14 ;  /* 0x000000ffff517224 */ /* 0x000fce00078e000e */
[----:B------:R-:W-:Y:S05]  /*2f160*/  WARPSYNC.COLLECTIVE R15, `(.L_x_1923) ;  /* 0x000000000f087348 */ /* 0x000fea0003c00000 */
[----:B------:R0:W1:Y:S02]  /*2f170*/  SHFL.IDX P6, R14, R13, R12, R11 ;  /* 0x0000000c0d0e7389 */ /* 0x00006400000c000b */
[----:B01----:R-:W-:Y:S01]  /*2f180*/  ENDCOLLECTIVE ;  /* 0x000000000000791b */ /* 0x003fe20003800000 */
.L_x_1923:
[----:B------:R-:W-:Y:S02]  /*2f190*/  IMAD.MOV.U32 R13, RZ, RZ, R148 ;  /* 0x000000ffff0d7224 */ /* 0x000fe400078e0094 */
[----:B------:R-:W-:Y:S02]  /*2f1a0*/  IMAD.MOV.U32 R12, RZ, RZ, R2 ;  /* 0x000000ffff0c7224 */ /* 0x000fe400078e0002 */
[----:B------:R-:W-:-:S07]  /*2f1b0*/  IMAD.MOV.U32 R77, RZ, RZ, R14 ;  /* 0x000000ffff4d7224 */ /* 0x000fce00078e000e */
[----:B------:R-:W-:Y:S05]  /*2f1c0*/  WARPSYNC.COLLECTIVE R15, `(.L_x_1924) ;  /* 0x000000000f087348 */ /* 0x000fea0003c00000 */
[----:B------:R0:W1:Y:S02]  /*2f1d0*/  SHFL.IDX P6, R14, R13, R12, R11 ;  /* 0x0000000c0d0e7389 */ /* 0x00006400000c000b */
[----:B01----:R-:W-:Y:S01]  /*2f1e0*/  ENDCOLLECTIVE ;  /* 0x000000000000791b */ /* 0x003fe20003800000 */
.L_x_1924:
[----:B------:R-:W-:Y:S02]  /*2f1f0*/  IMAD.MOV.U32 R13, RZ, RZ, R144 ;  /* 0x000000ffff0d7224 */ /* 0x000fe400078e0090 */
[----:B------:R-:W-:-:S07]  /*2f200*/  IMAD.MOV.U32 R148, RZ, RZ, R14 ;  /* 0x000000ffff947224 */ /* 0x000fce00078e000e */
[----:B------:R-:W-:Y:S05]  /*2f210*/  WARPSYNC.COLLECTIVE R15, `(.L_x_1925) ;  /* 0x000000000f087348 */ /* 0x000fea0003c00000 */
[----:B------:R0:W1:Y:S02]  /*2f220*/  SHFL.IDX P6, R14, R13, R12, R11 ;  /* 0x0000000c0d0e7389 */ /* 0x00006400000c000b */
[----:B01----:R-:W-:Y:S01]  /*2f230*/  ENDCOLLECTIVE ;  /* 0x000000000000791b */ /* 0x003fe20003800000 */
.L_x_1925:
[----:B------:R-:W-:Y:S02]  /*2f240*/  IMAD.MOV.U32 R13, RZ, RZ, R56 ;  /* 0x000000ffff0d7224 */ /* 0x000fe400078e0038 */
[----:B------:R-:W-:Y:S02]  /*2f250*/  IMAD.MOV.U32 R12, RZ, RZ, R0 ;  /* 0x000000ffff0c7224 */ /* 0x000fe400078e0000 */
[----:B------:R-:W-:-:S07]  /*2f260*/  IMAD.MOV.U32 R144, RZ, RZ, R14 ;  /* 0x000000ffff907224 */ /* 0x000fce00078e000e */
[----:B------:R-:W-:Y:S05]  /*2f270*/  WARPSYNC.COLLECTIVE R15, `(.L_x_1926) ;  /* 0x000000000f087348 */ /* 0x000fea0003c00000 */
[----:B------:R0:W1:Y:S02]  /*2f280*/  SHFL.IDX P6, R14, R13, R12, R11 ;  /* 0x0000000c0d0e7389 */ /* 0x00006400000c000b */
[----:B01----:R-:W-:Y:S01]  /*2f290*/  ENDCOLLECTIVE ;  /* 0x000000000000791b */ /* 0x003fe20003800000 */
.L_x_1926:
[----:B------:R-:W-:Y:S02]  /*2f2a0*/  IMAD.MOV.U32 R13, RZ, RZ, R85 ;  /* 0x000000ffff0d7224 */ /* 0x000fe400078e0055 */
[----:B------:R-:W-:-:S07]  /*2f2b0*/  IMAD.MOV.U32 R56, RZ, RZ, R14 ;  /* 0x000000ffff387224 */ /* 0x000fce00078e000e */
[----:B------:R-:W-:Y:S05]  /*2f2c0*/  WARPSYNC.COLLECTIVE R15, `(.L_x_1927) ;  /* 0x000000000f087348 */ /* 0x000fea0003c00000 */
[----:B------:R0:W1:Y:S02]  /*2f2d0*/  SHFL.IDX P6, R14, R13, R12, R11 ;  /* 0x0000000c0d0e7389 */ /* 0x00006400000c000b */
[----:B01----:R-:W-:Y:S01]  /*2f2e0*/  ENDCOLLECTIVE ;  /* 0x000000000000791b */ /* 0x003fe20003800000 */
.L_x_1927:
[----:B------:R-:W-:Y:S02]  /*2f2f0*/  IMAD.MOV.U32 R13, RZ, RZ, R146 ;  /* 0x000000ffff0d7224 */ /* 0x000fe400078e0092 */
[----:B------:R-:W-:Y:S02]  /*2f300*/  IMAD.MOV.U32 R12, RZ, RZ, R2 ;  /* 0x000000ffff0c7224 */ /* 0x000fe400078e0002 */
[----:B------:R-:W-:-:S07]  /*2f310*/  IMAD.MOV.U32 R85, RZ, RZ, R14 ;  /* 0x000000ffff557224 */ /* 0x000fce00078e000e */
[----:B------:R-:W-:Y:S05]  /*2f320*/  WARPSYNC.COLLECTIVE R15, `(.L_x_1928) ;  /* 0x000000000f087348 */ /* 0x000fea0003c00000 */
[----:B------:R0:W1:Y:S02]  /*2f330*/  SHFL.IDX P6, R14, R13, R12, R11 ;  /* 0x0000000c0d0e7389 */ /* 0x00006400000c000b */
[----:B01----:R-:W-:Y:S01]  /*2f340*/  ENDCOLLECTIVE ;  /* 0x000000000000791b */ /* 0x003fe20003800000 */
.L_x_1928:
[----:B------:R-:W-:Y:S02]  /*2f350*/  IMAD.MOV.U32 R13, RZ, RZ, R157 ;  /* 0x000000ffff0d7224 */ /* 0x000fe400078e009d */
[----:B------:R-:W-:-:S07]  /*2f360*/  IMAD.MOV.U32 R146, RZ, RZ, R14 ;  /* 0x000000ffff927224 */ /* 0x000fce00078e000e */
[----:B------:R-:W-:Y:S05]  /*2f370*/  WARPSYNC.COLLECTIVE R15, `(.L_x_1929) ;  /* 0x000000000f087348 */ /* 0x000fea0003c00000 */
[----:B------:R0:W1:Y:S02]  /*2f380*/  SHFL.IDX P6, R14, R13, R12, R11 ;  /* 0x0000000c0d0e7389 */ /* 0x00006400000c000b */
[----:B01----:R-:W-:Y:S01]  /*2f390*/  ENDCOLLECTIVE ;  /* 0x000000000000791b */ /* 0x003fe20003800000 */
.L_x_1929:
        /* <DEDUP_REMOVED lines=8> */
.L_x_1930:
[----:B------:R-:W-:Y:S02]  /*2f420*/  SEL R20, R85, R157, P0 ;  /* 0x0000009d55147207 */ /* 0x000fe40000000000 */
[----:B------:R-:W-:Y:S01]  /*2f430*/  SEL R85, R157, R85, P0 ;  /* 0x000000559d557207 */ /* 0x000fe20000000000 */
[----:B------:R-:W-:Y:S02]  /*2f440*/  IMAD.MOV.U32 R13, RZ, RZ, R89 ;  /* 0x000000ffff0d7224 */ /* 0x000fe400078e0059 */
[----:B------:R-:W-:-:S07]  /*2f450*/  IMAD.MOV.U32 R93, RZ, RZ, R14 ;  /* 0x000000ffff5d7224 */ /* 0x000fce00078e000e */
[----:B------:R-:W-:Y:S05]  /*2f460*/  WARPSYNC.COLLECTIVE R15, `(.L_x_1931) ;  /* 0x000000000f087348 */ /* 0x000fea0003c00000 */
[----:B------:R0:W1:Y:S02]  /*2f470*/  SHFL.IDX P6, R14, R13, R12, R11 ;  /* 0x0000000c0d0e7389 */ /* 0x00006400000c000b */
[----:B01----:R-:W-:Y:S01]  /*2f480*/  ENDCOLLECTIVE ;  /* 0x000000000000791b */ /* 0x003fe20003800000 */
.L_x_1931:
[----:B------:R-:W-:Y:S02]  /*2f490*/  IMAD.MOV.U32 R13, RZ, RZ, R154 ;  /* 0x000000ffff0d7224 */ /* 0x000fe400078e009a */
[----:B------:R-:W-:Y:S02]  /*2f4a0*/  IMAD.MOV.U32 R12, RZ, RZ, R2 ;  /* 0x000000ffff0c7224 */ /* 0x000fe400078e0002 */
[----:B------:R-:W-:-:S07]  /*2f4b0*/  IMAD.MOV.U32 R89, RZ, RZ, R14 ;  /* 0x000000ffff597224 */ /* 0x000fce00078e000e */
[----:B------:R-:W-:Y:S05]  /*2f4c0*/  WARPSYNC.COLLECTIVE R15, `(.L_x_1932) ;  /* 0x000000000f087348 */ /* 0x000fea0003c00000 */
[----:B------:R0:W1:Y:S02]  /*2f4d0*/  SHFL.IDX P6, R14, R13, R12, R11 ;  /* 0x0000000c0d0e7389 */ /* 0x00006400000c000b */
[----:B01----:R-:W-:Y:S01]  /*2f4e0*/  ENDCOLLECTIVE ;  /* 0x000000000000791b */ /* 0x003fe20003800000 */
.L_x_1932:
[----:B------:R-:W-:Y:S02]  /*2f4f0*/  IMAD.MOV.U32 R13, RZ, RZ, R153 ;  /* 0x000000ffff0d7224 */ /* 0x000fe400078e0099 */
[----:B------:R-:W-:-:S07]  /*2f500*/  IMAD.MOV.U32 R154, RZ, RZ, R14 ;  /* 0x000000ffff9a7224 */ /* 0x000fce00078e000e */
[----:B------:R-:W-:Y:S05]  /*2f510*/  WARPSYNC.COLLECTIVE R15, `(.L_x_1933) ;  /* 0x000000000f087348 */ /* 0x000fea0003c00000 */
[----:B------:R0:W1:Y:S02]  /*2f520*/  SHFL.IDX P6, R14, R13, R12, R11 ;  /* 0x0000000c0d0e7389 */ /* 0x00006400000c000b */
[----:B01----:R-:W-:Y:S01]  /*2f530*/  ENDCOLLECTIVE ;  /* 0x000000000000791b */ /* 0x003fe20003800000 */
.L_x_1933:
        /* <DEDUP_REMOVED lines=8> */
.L_x_1934:
[----:B------:R-:W-:Y:S02]  /*2f5c0*/  SEL R34, R89, R153, P0 ;  /* 0x0000009959227207 */ /* 0x000fe40000000000 */
[----:B------:R-:W-:Y:S01]  /*2f5d0*/  SEL R89, R153, R89, P0 ;  /* 0x0000005999597207 */ /* 0x000fe20000000000 */
[----:B------:R-:W-:Y:S02]  /*2f5e0*/  IMAD.MOV.U32 R13, RZ, RZ, R109 ;  /* 0x000000ffff0d7224 */ /* 0x000fe400078e006d */
[----:B------:R-:W-:-:S07]  /*2f5f0*/  IMAD.MOV.U32 R97, RZ, RZ, R14 ;  /* 0x000000ffff617224 */ /* 0x000fce00078e000e */
[----:B------:R-:W-:Y:S05]  /*2f600*/  WARPSYNC.COLLECTIVE R15, `(.L_x_1935) ;  /* 0x000000000f087348 */ /* 0x000fea0003c00000 */
[----:B------:R0:W1:Y:S02]  /*2f610*/  SHFL.IDX P6, R14, R13, R12, R11 ;  /* 0x0000000c0d0e7389 */ /* 0x00006400000c000b */
[----:B01----:R-:W-:Y:S01]  /*2f620*/  ENDCOLLECTIVE ;  /* 0x000000000000791b */ /* 0x003fe20003800000 */
.L_x_1935:
[----:B------:R-:W-:Y:S02]  /*2f630*/  IMAD.MOV.U32 R13, RZ, RZ, R156 ;  /* 0x000000ffff0d7224 */ /* 0x000fe400078e009c */
[----:B------:R-:W-:Y:S02]  /*2f640*/  IMAD.MOV.U32 R12, RZ, RZ, R2 ;  /* 0x000000ffff0c7224 */ /* 0x000fe400078e0002 */
[----:B------:R-:W-:-:S07]  /*2f650*/  IMAD.MOV.U32 R44, RZ, RZ, R14 ;  /* 0x000000ffff2c7224 */ /* 0x000fce00078e000e */
[----:B------:R-:W-:Y:S05]  /*2f660*/  WARPSYNC.COLLECTIVE R15, `(.L_x_1936) ;  /* 0x000000000f087348 */ /* 0x000fea0003c00000 */
[----:B------:R0:W1:Y:S02]  /*2f670*/  SHFL.IDX P6, R14, R13, R12, R11 ;  /* 0x0000000c0d0e7389 */ /* 0x00006400000c000b */
[----:B01----:R-:W-:Y:S01]  /*2f680*/  ENDCOLLECTIVE ;  /* 0x000000000000791b */ /* 0x003fe20003800000 */
.L_x_1936:
[----:B------:R-:W-:Y:S02]  /*2f690*/  IMAD.MOV.U32 R13, RZ, RZ, R155 ;  /* 0x000000ffff0d7224 */ /* 0x000fe400078e009b */
[----:B------:R-:W-:-:S07]  /*2f6a0*/  IMAD.MOV.U32 R156, RZ, RZ, R14 ;  /* 0x000000ffff9c7224 */ /* 0x000fce00078e000e */
[----:B------:R-:W-:Y:S05]  /*2f6b0*/  WARPSYNC.COLLECTIVE R15, `(.L_x_1937) ;  /* 0x000000000f087348 */ /* 0x000fea0003c00000 */
[----:B------:R0:W1:Y:S02]  /*2f6c0*/  SHFL.IDX P6, R14, R13, R12, R11 ;  /* 0x0000000c0d0e7389 */ /* 0x00006400000c000b */
[----:B01----:R-:W-:Y:S01]  /*2f6d0*/  ENDCOLLECTIVE ;  /* 0x000000000000791b */ /* 0x003fe20003800000 */
.L_x_1937:
        /* <DEDUP_REMOVED lines=8> */
.L_x_1938:
[----:B------:R-:W-:Y:S02]  /*2f760*/  SEL R36, R44, R40, P0 ;  /* 0x000000282c247207 */ /* 0x000fe40000000000 */
[----:B------:R-:W-:Y:S01]  /*2f770*/  SEL R40, R40, R44, P0 ;  /* 0x0000002c28287207 */ /* 0x000fe20000000000 */
[----:B------:R-:W-:Y:S02]  /*2f780*/  IMAD.MOV.U32 R13, RZ, RZ, R105 ;  /* 0x000000ffff0d7224 */ /* 0x000fe400078e0069 */
[----:B------:R-:W-:-:S07]  /*2f790*/  IMAD.MOV.U32 R50, RZ, RZ, R14 ;  /* 0x000000ffff327224 */ /* 0x000fce00078e000e */
[----:B------:R-:W-:Y:S05]  /*2f7a0*/  WARPSYNC.COLLECTIVE R15, `(.L_x_1939) ;  /* 0x000000000f087348 */ /* 0x000fea0003c00000 */
[----:B------:R0:W1:Y:S02]  /*2f7b0*/  SHFL.IDX P6, R14, R13, R12, R11 ;  /* 0x0000000c0d0e7389 */ /* 0x00006400000c000b */
[----:B01----:R-:W-:Y:S01]  /*2f7c0*/  ENDCOLLECTIVE ;  /* 0x000000000000791b */ /* 0x003fe20003800000 */
.L_x_1939:
[----:B------:R-:W-:Y:S02]  /*2f7d0*/  IMAD.MOV.U32 R13, RZ, RZ, R55 ;  /* 0x000000ffff0d7224 */ /* 0x000fe400078e0037 */
[----:B------:R-:W-:Y:S02]  /*2f7e0*/  IMAD.MOV.U32 R12, RZ, RZ, R2 ;  /* 0x000000ffff0c7224 */ /* 0x000fe400078e0002 */
[----:B------:R-:W-:-:S07]  /*2f7f0*/  IMAD.MOV.U32 R105, RZ, RZ, R14 ;  /* 0x000000ffff697224 */ /* 0x000fce00078e000e */
[----:B------:R-:W-:Y:S05]  /*2f800*/  WARPSYNC.COLLECTIVE R15, `(.L_x_1940) ;  /* 0x000000000f087348 */ /* 0x000fea0003c00000 */
[----:B------:R0:W1:Y:S02]  /*2f810*/  SHFL.IDX P6, R14, R13, R12, R11 ;  /* 0x0000000c0d0e7389 */ /* 0x00006400000c000b */
[----:B01----:R-:W-:Y:S01]  /*2f820*/  ENDCOLLECTIVE ;  /* 0x000000000000791b */ /* 0x003fe20003800000 */
.L_x_1940:
[----:B------:R-:W-:Y:S01]  /*2f830*/  MOV R13, R51 ;  /* 0x00000033000d7202 */ /* 0x000fe20000000f00 */
[----:B------:R-:W-:-:S07]  /*2f840*/  IMAD.MOV.U32 R55, RZ, RZ, R14 ;  /* 0x000000ffff377224 */ /* 0x000fce00078e000e */
[----:B------:R-:W-:Y:S05]  /*2f850*/  WARPSYNC.COLLECTIVE R15, `(.L_x_1941) ;  /* 0x000000000f087348 */ /* 0x000fea0003c00000 */
[----:B------:R0:W1:Y:S02]  /*2f860*/  SHFL.IDX P6, R14, R13, R12, R11 ;  /* 0x0000000c0d0e7389 */ /* 0x00006400000c000b */
[----:B01----:R-:W-:Y:S01]  /*2f870*/  ENDCOLLECTIVE ;  /* 0x000000000000791b */ /* 0x003fe20003800000 */
.L_x_1941:
        /* <DEDUP_REMOVED lines=8> */
.L_x_1942:
[----:B------:R-:W-:Y:S02]  /*2f900*/  SEL R38, R105, R51, P0 ;  /* 0x0000003369267207 */ /* 0x000fe40000000000 */
[----:B------:R-:W-:Y:S01]  /*2f910*/  SEL R51, R51, R105, P0 ;  /* 0x0000006933337207 */ /* 0x000fe20000000000 */
[----:B------:R-:W-:Y:S02]  /*2f920*/  IMAD.MOV.U32 R13, RZ, RZ, R54 ;  /* 0x000000ffff0d7224 */ /* 0x000fe400078e0036 */
[----:B------:R-:W-:-:S07]  /*2f930*/  IMAD.MOV.U32 R58, RZ, RZ, R14 ;  /* 0x000000ffff3a7224 */ /* 0x000fce00078e000e */
[----:B------:R-:W-:Y:S05]  /*2f940*/  WARPSYNC.COLLECTIVE R15, `(.L_x_1943) ;  /* 0x000000000f087348 */ /* 0x000fea0003c00000 */
[----:B------:R0:W1:Y:S02]  /*2f950*/  SHFL.IDX P6, R14, R13, R12, R11 ;  /* 0x0000000c0d0e7389 */ /* 0x00006400000c000b */
[----:B01----:R-:W-:Y:S01]  /*2f960*/  ENDCOLLECTIVE ;  /* 0x000000000000791b */ /* 0x003fe20003800000 */
.L_x_1943:
[----:B------:R-:W-:Y:S02]  /*2f970*/  IMAD.MOV.U32 R13, RZ, RZ, R63 ;  /* 0x000000ffff0d7224 */ /* 0x000fe400078e003f */
[----:B------:R-:W-:Y:S02]  /*2f980*/  IMAD.MOV.U32 R12, RZ, RZ, R2 ;  /* 0x000000ffff0c7224 */ /* 0x000fe400078e0002 */
[----:B------:R-:W-:-:S07]  /*2f990*/  IMAD.MOV.U32 R54, RZ, RZ, R14 ;  /* 0x000000ffff367224 */ /* 0x000fce00078e000e */
[----:B------:R-:W-:Y:S05]  /*2f9a0*/  WARPSYNC.COLLECTIVE R15, `(.L_x_1944) ;  /* 0x000000000f087348 */ /* 0x000fea0003c00000 */
[----:B------:R0:W1:Y:S02]  /*2f9b0*/  SHFL.IDX P6, R14, R13, R12, R11 ;  /* 0x0000000c0d0e7389 */ /* 0x00006400000c000b */
[----:B01----:R-:W-:Y:S01]  /*2f9c0*/  ENDCOLLECTIVE ;  /* 0x000000000000791b */ /* 0x003fe20003800000 */
.L_x_1944:
[----:B------:R-:W-:Y:S02]  /*2f9d0*/  IMAD.MOV.U32 R13, RZ, RZ, R59 ;  /* 0x000000ffff0d7224 */ /* 0x000fe400078e003b */
[----:B------:R-:W-:-:S07]  /*2f9e0*/  IMAD.MOV.U32 R63, RZ, RZ, R14 ;  /* 0x000000ffff3f7224 */ /* 0x000fce00078e000e */
[----:B------:R-:W-:Y:S05]  /*2f9f0*/  WARPSYNC.COLLECTIVE R15, `(.L_x_1945) ;  /* 0x000000000f087348 */ /* 0x000fea0003c00000 */
[----:B------:R0:W1:Y:S02]  /*2fa00*/  SHFL.IDX P6, R14, R13, R12, R11 ;  /* 0x0000000c0d0e7389 */ /* 0x00006400000c000b */
[----:B01----:R-:W-:Y:S01]  /*2fa10*/  ENDCOLLECTIVE ;  /* 0x000000000000791b */ /* 0x003fe20003800000 */
.L_x_1945:
        /* <DEDUP_REMOVED lines=8> */
.L_x_1946:
[----:B------:R-:W-:Y:S02]  /*2faa0*/  SEL R41, R54, R59, P0 ;  /* 0x0000003b36297207 */ /* 0x000fe40000000000 */
[----:B------:R-:W-:Y:S01]  /*2fab0*/  SEL R54, R59, R54, P0 ;  /* 0x000000363b367207 */ /* 0x000fe20000000000 */
[----:B------:R-:W-:Y:S02]  /*2fac0*/  IMAD.MOV.U32 R13, RZ, RZ, R62 ;  /* 0x000000ffff0d7224 */ /* 0x000fe400078e003e */
[----:B------:R-:W-:-:S07]  /*2fad0*/  IMAD.MOV.U32 R66, RZ, RZ, R14 ;  /* 0x000000ffff427224 */ /* 0x000fce00078e000e */
[----:B------:R-:W-:Y:S05]  /*2fae0*/  WARPSYNC.COLLECTIVE R15, `(.L_x_1947) ;  /* 0x000000000f087348 */ /* 0x000fea0003c00000 */
[----:B------:R0:W1:Y:S02]  /*2faf0*/  SHFL.IDX P6, R14, R13, R12, R11 ;  /* 0x0000000c0d0e7389 */ /* 0x00006400000c000b */
[----:B01----:R-:W-:Y:S01]  /*2fb00*/  ENDCOLLECTIVE ;  /* 0x000000000000791b */ /* 0x003fe20003800000 */
.L_x_1947:
[----:B------:R-:W-:Y:S02]  /*2fb10*/  IMAD.MOV.U32 R13, RZ, RZ, R71 ;  /* 0x000000ffff0d7224 */ /* 0x000fe400078e0047 */
[----:B------:R-:W-:Y:S02]  /*2fb20*/  IMAD.MOV.U32 R12, RZ, RZ, R2 ;  /* 0x000000ffff0c7224 */ /* 0x000fe400078e0002 */
[----:B------:R-:W-:-:S07]  /*2fb30*/  IMAD.MOV.U32 R62, RZ, RZ, R14 ;  /* 0x000000ffff3e7224 */ /* 0x000fce00078e000e */
[----:B------:R-:W-:Y:S05]  /*2fb40*/  WARPSYNC.COLLECTIVE R15, `(.L_x_1948) ;  /* 0x000000000f087348 */ /* 0x000fea0003c00000 */
[----:B------:R0:W1:Y:S02]  /*2fb50*/  SHFL.IDX P6, R14, R13, R12, R11 ;  /* 0x0000000c0d0e7389 */ /* 0x00006400000c000b */
[----:B01----:R-:W-:Y:S01]  /*2fb60*/  ENDCOLLECTIVE ;  /* 0x000000000000791b */ /* 0x003fe20003800000 */
.L_x_1948:
[----:B------:R-:W-:Y:S02]  /*2fb70*/  IMAD.MOV.U32 R13, RZ, RZ, R67 ;  /* 0x000000ffff0d7224 */ /* 0x000fe400078e0043 */
[----:B------:R-:W-:-:S07]  /*2fb80*/  IMAD.MOV.U32 R71, RZ, RZ, R14 ;  /* 0x000000ffff477224 */ /* 0x000fce00078e000e */
[----:B------:R-:W-:Y:S05]  /*2fb90*/  WARPSYNC.COLLECTIVE R15, `(.L_x_1949) ;  /* 0x000000000f087348 */ /* 0x000fea0003c00000 */
[----:B------:R0:W1:Y:S02]  /*2fba0*/  SHFL.IDX P6, R14, R13, R12, R11 ;  /* 0x0000000c0d0e7389 */ /* 0x00006400000c000b */
[----:B01----:R-:W-:Y:S01]  /*2fbb0*/  ENDCOLLECTIVE ;  /* 0x000000000000791b */ /* 0x003fe20003800000 */
.L_x_1949:
        /* <DEDUP_REMOVED lines=8> */
.L_x_1950:
[----:B------:R-:W-:Y:S02]  /*2fc40*/  SEL R43, R62, R67, P0 ;  /* 0x000000433e2b7207 */ /* 0x000fe40000000000 */
[----:B------:R-:W-:Y:S01]  /*2fc50*/  SEL R62, R67, R62, P0 ;  /* 0x0000003e433e7207 */ /* 0x000fe20000000000 */
[----:B------:R-:W-:Y:S02]  /*2fc60*/  IMAD.MOV.U32 R13, RZ, RZ, R70 ;  /* 0x000000ffff0d7224 */ /* 0x000fe400078e0046 */
[----:B------:R-:W-:-:S07]  /*2fc70*/  IMAD.MOV.U32 R74, RZ, RZ, R14 ;  /* 0x000000ffff4a7224 */ /* 0x000fce00078e000e */
[----:B------:R-:W-:Y:S05]  /*2fc80*/  WARPSYNC.COLLECTIVE R15, `(.L_x_1951) ;  /* 0x000000000f087348 */ /* 0x000fea0003c00000 */
[----:B------:R0:W1:Y:S02]  /*2fc90*/  SHFL.IDX P6, R14, R13, R12, R11 ;  /* 0x0000000c0d0e7389 */ /* 0x00006400000c000b */
[----:B01----:R-:W-:Y:S01]  /*2fca0*/  ENDCOLLECTIVE ;  /* 0x000000000000791b */ /* 0x003fe20003800000 */
.L_x_1951:
[----:B------:R-:W-:Y:S01]  /*2fcb0*/  MOV R13, R78 ;  /* 0x0000004e000d7202 */ /* 0x000fe20000000f00 */
[----:B------:R-:W-:Y:S02]  /*2fcc0*/  IMAD.MOV.U32 R12, RZ, RZ, R2 ;  /* 0x000000ffff0c7224 */ /* 0x000fe400078e0002 */
[----:B------:R-:W-:-:S07]  /*2fcd0*/  IMAD.MOV.U32 R109, RZ, RZ, R14 ;  /* 0x000000ffff6d7224 */ /* 0x000fce00078e000e */
[----:B------:R-:W-:Y:S05]  /*2fce0*/  WARPSYNC.COLLECTIVE R15, `(.L_x_1952) ;  /* 0x000000000f087348 */ /* 0x000fea0003c00000 */
[----:B------:R0:W1:Y:S02]  /*2fcf0*/  SHFL.IDX P6, R14, R13, R12, R11 ;  /* 0x0000000c0d0e7389 */ /* 0x00006400000c000b */
[----:B01----:R-:W-:Y:S01]  /*2fd00*/  ENDCOLLECTIVE ;  /* 0x000000000000791b */ /* 0x003fe20003800000 */
.L_x_1952:
[----:B------:R-:W-:Y:S02]  /*2fd10*/  IMAD.MOV.U32 R13, RZ, RZ, R75 ;  /* 0x000000ffff0d7224 */ /* 0x000fe400078e004b */
[----:B------:R-:W-:-:S07]  /*2fd20*/  IMAD.MOV.U32 R78, RZ, RZ, R14 ;  /* 0x000000ffff4e7224 */ /* 0x000fce00078e000e */
[----:B------:R-:W-:Y:S05]  /*2fd30*/  WARPSYNC.COLLECTIVE R15, `(.L_x_1953) ;  /* 0x000000000f087348 */ /* 0x000fea0003c00000 */
[----:B------:R0:W1:Y:S02]  /*2fd40*/  SHFL.IDX P6, R14, R13, R12, R11 ;  /* 0x0000000c0d0e7389 */ /* 0x00006400000c000b */
[----:B01----:R-:W-:Y:S01]  /*2fd50*/  ENDCOLLECTIVE ;  /* 0x000000000000791b */ /* 0x003fe20003800000 */
.L_x_1953:
[----:B------:R-:W-:Y:S02]  /*2fd60*/  IMAD.MOV.U32 R13, RZ, RZ, R79 ;  /* 0x000000ffff0d7224 */ /* 0x000fe400078e004f */
[----:B------:R-:W-:Y:S02]  /*2fd70*/  IMAD.MOV.U32 R12, RZ, RZ, R0 ;  /* 0x000000ffff0c7224 */ /* 0x000fe400078e0000 */
[----:B------:R-:W-:-:S07]  /*2fd80*/  IMAD.MOV.U32 R75, RZ, RZ, R14 ;  /* 0x000000ffff4b7224 */ /* 0x000fce00078e000e */
[----:B------:R-:W-:Y:S05]  /*2fd90*/  WARPSYNC.COLLECTIVE R15, `(.L_x_1954) ;  /* 0x000000000f087348 */ /* 0x000fea0003c00000 */
[----:B------:R0:W1:Y:S02]  /*2fda0*/  SHFL.IDX P6, R14, R13, R12, R11 ;  /* 0x0000000c0d0e7389 */ /* 0x00006400000c000b */
[----:B01----:R-:W-:Y:S01]  /*2fdb0*/  ENDCOLLECTIVE ;  /* 0x000000000000791b */ /* 0x003fe20003800000 */
.L_x_1954:
[----:B------:R-:W-:Y:S02]  /*2fdc0*/  IMAD.MOV.U32 R13, RZ, RZ, R113 ;  /* 0x000000ffff0d7224 */ /* 0x000fe400078e0071 */
[----:B------:R-:W-:-:S07]  /*2fdd0*/  IMAD.MOV.U32 R79, RZ, RZ, R14 ;  /* 0x000000ffff4f7224 */ /* 0x000fce00078e000e */
[----:B------:R-:W-:Y:S05]  /*2fde0*/  WARPSYNC.COLLECTIVE R15, `(.L_x_1955) ;  /* 0x000000000f087348 */ /* 0x000fea0003c00000 */
[----:B------:R0:W1:Y:S02]  /*2fdf0*/  SHFL.IDX P6, R14, R13, R12, R11 ;  /* 0x0000000c0d0e7389 */ /* 0x00006400000c000b */
[----:B01----:R-:W-:Y:S01]  /*2fe00*/  ENDCOLLECTIVE ;  /* 0x000000000000791b */ /* 0x003fe20003800000 */
.L_x_1955:
[----:B------:R-:W-:Y:S02]  /*2fe10*/  IMAD.MOV.U32 R13, RZ, RZ, R86 ;  /* 0x000000ffff0d7224 */ /* 0x000fe400078e0056 */
[----:B------:R-:W-:Y:S02]  /*2fe20*/  IMAD.MOV.U32 R12, RZ, RZ, R2 ;  /* 0x000000ffff0c7224 */ /* 0x000fe400078e0002 */
[----:B------:R-:W-:-:S07]  /*2fe30*/  IMAD.MOV.U32 R113, RZ, RZ, R14 ;  /* 0x000000ffff717224 */ /* 0x000fce00078e000e */
[----:B------:R-:W-:Y:S05]  /*2fe40*/  WARPSYNC.COLLECTIVE R15, `(.L_x_1956) ;  /* 0x000000000f087348 */ /* 0x000fea0003c00000 */
[----:B------:R0:W1:Y:S02]  /*2fe50*/  SHFL.IDX P6, R14, R13, R12, R11 ;  /* 0x0000000c0d0e7389 */ /* 0x00006400000c000b */
[----:B01----:R-:W-:Y:S01]  /*2fe60*/  ENDCOLLECTIVE ;  /* 0x000000000000791b */ /* 0x003fe20003800000 */
.L_x_1956:
[----:B------:R-:W-:Y:S02]  /*2fe70*/  IMAD.MOV.U32 R13, RZ, RZ, R117 ;  /* 0x000000ffff0d7224 */ /* 0x000fe400078e0075 */
[----:B------:R-:W-:-:S07]  /*2fe80*/  IMAD.MOV.U32 R86, RZ, RZ, R14 ;  /* 0x000000ffff567224 */ /* 0x000fce00078e000e */
[----:B------:R-:W-:Y:S05]  /*2fe90*/  WARPSYNC.COLLECTIVE R15, `(.L_x_1957) ;  /* 0x000000000f087348 */ /* 0x000fea0003c00000 */
[----:B------:R0:W1:Y:S02]  /*2fea0*/  SHFL.IDX P6, R14, R13, R12, R11 ;  /* 0x0000000c0d0e7389 */ /* 0x00006400000c000b */
[----:B01----:R-:W-:Y:S01]  /*2feb0*/  ENDCOLLECTIVE ;  /* 0x000000000000791b */ /* 0x003fe20003800000 */
.L_x_1957:
[----:B------:R-:W-:Y:S02]  /*2fec0*/  IMAD.MOV.U32 R13, RZ, RZ, R82 ;  /* 0x000000ffff0d7224 */ /* 0x000fe400078e0052 */
[----:B------:R-:W-:Y:S02]  /*2fed0*/  IMAD.MOV.U32 R12, RZ, RZ, R0 ;  /* 0x000000ffff0c7224 */ /* 0x000fe400078e0000 */
[----:B------:R-:W-:-:S07]  /*2fee0*/  IMAD.MOV.U32 R117, RZ, RZ, R14 ;  /* 0x000000ffff757224 */ /* 0x000fce00078e000e */
[----:B------:R-:W-:Y:S05]  /*2fef0*/  WARPSYNC.COLLECTIVE R15, `(.L_x_1958) ;  /* 0x000000000f087348 */ /* 0x000fea0003c00000 */
[----:B------:R0:W1:Y:S02]  /*2ff00*/  SHFL.IDX P6, R14, R13, R12, R11 ;  /* 0x0000000c0d0e7389 */ /* 0x00006400000c000b */
[----:B01----:R-:W-:Y:S01]  /*2ff10*/  ENDCOLLECTIVE ;  /* 0x000000000000791b */ /* 0x003fe20003800000 */
.L_x_1958:
[----:B------:R-:W-:Y:S02]  /*2ff20*/  IMAD.MOV.U32 R13, RZ, RZ, R125 ;  /* 0x000000ffff0d7224 */ /* 0x000fe400078e007d */
[----:B------:R-:W-:-:S07]  /*2ff30*/  IMAD.MOV.U32 R82, RZ, RZ, R14 ;  /* 0x000000ffff527224 */ /* 0x000fce00078e000e */
[----:B------:R-:W-:Y:S05]  /*2ff40*/  WARPSYNC.COLLECTIVE R15, `(.L_x_1959) ;  /* 0x000000000f087348 */ /* 0x000fea0003c00000 */
[----:B------:R0:W1:Y:S02]  /*2ff50*/  SHFL.IDX P6, R14, R13, R12, R11 ;  /* 0x0000000c0d0e7389 */ /* 0x00006400000c000b */
[----:B01----:R-:W-:Y:S01]  /*2ff60*/  ENDCOLLECTIVE ;  /* 0x000000000000791b */ /* 0x003fe20003800000 */
.L_x_1959:
[----:B------:R-:W-:Y:S02]  /*2ff70*/  IMAD.MOV.U32 R13, RZ, RZ, R94 ;  /* 0x000000ffff0d7224 */ /* 0x000fe400078e005e */
[----:B------:R-:W-:Y:S02]  /*2ff80*/  IMAD.MOV.U32 R12, RZ, RZ, R2 ;  /* 0x000000ffff0c7224 */ /* 0x000fe400078e0002 */
[----:B------:R-:W-:-:S07]  /*2ff90*/  IMAD.MOV.U32 R125, RZ, RZ, R14 ;  /* 0x000000ffff7d7224 */ /* 0x000fce00078e000e */
[----:B------:R-:W-:Y:S05]  /*2ffa0*/  WARPSYNC.COLLECTIVE R15, `(.L_x_1960) ;  /* 0x000000000f087348 */ /* 0x000fea0003c00000 */
[----:B------:R0:W1:Y:S02]  /*2ffb0*/  SHFL.IDX P6, R14, R13, R12, R11 ;  /* 0x0000000c0d0e7389 */ /* 0x00006400000c000b */
[----:B01----:R-:W-:Y:S01]  /*2ffc0*/  ENDCOLLECTIVE ;  /* 0x000000000000791b */ /* 0x003fe20003800000 */
.L_x_1960:
[----:B------:R-:W-:Y:S02]  /*2ffd0*/  IMAD.MOV.U32 R13, RZ, RZ, R121 ;  /* 0x000000ffff0d7224 */ /* 0x000fe400078e0079 */
[----:B------:R-:W-:-:S07]  /*2ffe0*/  IMAD.MOV.U32 R94, RZ, RZ, R14 ;  /* 0x000000ffff5e7224 */ /* 0x000fce00078e000e */
[----:B------:R-:W-:Y:S05]  /*2fff0*/  WARPSYNC.COLLECTIVE R15, `(.L_x_1961) ;  /* 0x000000000f087348 */ /* 0x000fea0003c00000 */
[----:B------:R0:W1:Y:S02]  /*30000*/  SHFL.IDX P6, R14, R13, R12, R11 ;  /* 0x0000000c0d0e7389 */ /* 0x00006400000c000b */
[----:B01----:R-:W-:Y:S01]  /*30010*/  ENDCOLLECTIVE ;  /* 0x000000000000791b */ /* 0x003fe20003800000 */
.L_x_1961:
        /* <DEDUP_REMOVED lines=8> */
.L_x_1962:
[----:B------:R-:W-:Y:S02]  /*300a0*/  SEL R49, R125, R121, P0 ;  /* 0x000000797d317207 */ /* 0x000fe40000000000 */
[----:B------:R-:W-:Y:S01]  /*300b0*/  SEL R121, R121, R125, P0 ;  /* 0x0000007d79797207 */ /* 0x000fe20000000000 */
[----:B------:R-:W-:Y:S01]  /*300c0*/  IMAD.MOV.U32 R13, RZ, RZ, R83 ;  /* 0x000000ffff0d7224 */ /* 0x000fe200078e0053 */
[----:B------:R-:W-:-:S07]  /*300d0*/  MOV R87, R14 ;  /* 0x0000000e00577202 */ /* 0x000fce0000000f00 */
[----:B------:R-:W-:Y:S05]  /*300e0*/  WARPSYNC.COLLECTIVE R15, `(.L_x_1963) ;  /* 0x000000000f087348 */ /* 0x000fea0003c00000 */
[----:B------:R0:W1:Y:S02]  /*300f0*/  SHFL.IDX P6, R14, R13, R12, R11 ;  /* 0x0000000c0d0e7389 */ /* 0x00006400000c000b */
[----:B01----:R-:W-:Y:S01]  /*30100*/  ENDCOLLECTIVE ;  /* 0x000000000000791b */ /* 0x003fe20003800000 */
.L_x_1963:
[----:B------:R-:W-:Y:S02]  /*30110*/  IMAD.MOV.U32 R13, RZ, RZ, R102 ;  /* 0x000000ffff0d7224 */ /* 0x000fe400078e0066 */
[----:B------:R-:W-:Y:S02]  /*30120*/  IMAD.MOV.U32 R12, RZ, RZ, R2 ;  /* 0x000000ffff0c7224 */ /* 0x000fe400078e0002 */
[----:B------:R-:W-:-:S07]  /*30130*/  IMAD.MOV.U32 R83, RZ, RZ, R14 ;  /* 0x000000ffff537224 */ /* 0x000fce00078e000e */
[----:B------:R-:W-:Y:S05]  /*30140*/  WARPSYNC.COLLECTIVE R15, `(.L_x_1964) ;  /* 0x000000000f087348 */ /* 0x000fea0003c00000 */
[----:B------:R0:W1:Y:S02]  /*30150*/  SHFL.IDX P6, R14, R13, R12, R11 ;  /* 0x0000000c0d0e7389 */ /* 0x00006400000c000b */
[----:B01----:R-:W-:Y:S01]  /*30160*/  ENDCOLLECTIVE ;  /* 0x000000000000791b */ /* 0x003fe20003800000 */
.L_x_1964:
[----:B------:R-:W-:Y:S02]  /*30170*/  IMAD.MOV.U32 R13, RZ, RZ, R98 ;  /* 0x000000ffff0d7224 */ /* 0x000fe400078e0062 */
[----:B------:R-:W-:-:S07]  /*30180*/  IMAD.MOV.U32 R102, RZ, RZ, R14 ;  /* 0x000000ffff667224 */ /* 0x000fce00078e000e */
[----:B------:R-:W-:Y:S05]  /*30190*/  WARPSYNC.COLLECTIVE R15, `(.L_x_1965) ;  /* 0x000000000f087348 */ /* 0x000fea0003c00000 */
[----:B------:R0:W1:Y:S02]  /*301a0*/  SHFL.IDX P6, R14, R13, R12, R11 ;  /* 0x0000000c0d0e7389 */ /* 0x00006400000c000b */
[----:B01----:R-:W-:Y:S01]  /*301b0*/  ENDCOLLECTIVE ;  /* 0x000000000000791b */ /* 0x003fe20003800000 */
.L_x_1965:
        /* <DEDUP_REMOVED lines=8> */
.L_x_1966:
[----:B------:R-:W-:Y:S02]  /*30240*/  SEL R53, R83, R98, P0 ;  /* 0x0000006253357207 */ /* 0x000fe40000000000 */
[----:B------:R-:W-:Y:S01]  /*30250*/  SEL R83, R98, R83, P0 ;  /* 0x0000005362537207 */ /* 0x000fe20000000000 */
[----:B------:R-:W-:Y:S02]  /*30260*/  IMAD.MOV.U32 R13, RZ, RZ, R129 ;  /* 0x000000ffff0d7224 */ /* 0x000fe400078e0081 */
[----:B------:R-:W-:-:S07]  /*30270*/  IMAD.MOV.U32 R90, RZ, RZ, R14 ;  /* 0x000000ffff5a7224 */ /* 0x000fce00078e000e */
[----:B------:R-:W-:Y:S05]  /*30280*/  WARPSYNC.COLLECTIVE R15, `(.L_x_1967) ;  /* 0x000000000f087348 */ /* 0x000fea0003c00000 */
[----:B------:R0:W1:Y:S02]  /*30290*/  SHFL.IDX P6, R14, R13, R12, R11 ;  /* 0x0000000c0d0e7389 */ /* 0x00006400000c000b */
[----:B01----:R-:W-:Y:S01]  /*302a0*/  ENDCOLLECTIVE ;  /* 0x000000000000791b */ /* 0x003fe20003800000 */
.L_x_1967:
[----:B------:R-:W-:Y:S02]  /*302b0*/  IMAD.MOV.U32 R13, RZ, RZ, R110 ;  /* 0x000000ffff0d7224 */ /* 0x000fe400078e006e */
[----:B------:R-:W-:Y:S02]  /*302c0*/  IMAD.MOV.U32 R12, RZ, RZ, R2 ;  /* 0x000000ffff0c7224 */ /* 0x000fe400078e0002 */
[----:B------:R-:W-:-:S07]  /*302d0*/  IMAD.MOV.U32 R106, RZ, RZ, R14 ;  /* 0x000000ffff6a7224 */ /* 0x000fce00078e000e */
[----:B------:R-:W-:Y:S05]  /*302e0*/  WARPSYNC.COLLECTIVE R15, `(.L_x_1968) ;  /* 0x000000000f087348 */ /* 0x000fea0003c00000 */
[----:B------:R0:W1:Y:S02]  /*302f0*/  SHFL.IDX P6, R14, R13, R12, R11 ;  /* 0x0000000c0d0e7389 */ /* 0x00006400000c000b */
[----:B01----:R-:W-:Y:S01]  /*30300*/  ENDCOLLECTIVE ;  /* 0x000000000000791b */ /* 0x003fe20003800000 */
.L_x_1968:
[----:B------:R-:W-:Y:S02]  /*30310*/  IMAD.MOV.U32 R13, RZ, RZ, R107 ;  /* 0x000000ffff0d7224 */ /* 0x000fe400078e006b */
[----:B------:R-:W-:-:S07]  /*30320*/  IMAD.MOV.U32 R110, RZ, RZ, R14 ;  /* 0x000000ffff6e7224 */ /* 0x000fce00078e000e */
[----:B------:R-:W-:Y:S05]  /*30330*/  WARPSYNC.COLLECTIVE R15, `(.L_x_1969) ;  /* 0x000000000f087348 */ /* 0x000fea0003c00000 */
[----:B------:R0:W1:Y:S02]  /*30340*/  SHFL.IDX P6, R14, R13, R12, R11 ;  /* 0x0000000c0d0e7389 */ /* 0x00006400000c000b */
[----:B01----:R-:W-:Y:S01]  /*30350*/  ENDCOLLECTIVE ;  /* 0x000000000000791b */ /* 0x003fe20003800000 */
.L_x_1969:
        /* <DEDUP_REMOVED lines=8> */
.L_x_1970:
[----:B------:R-:W-:Y:S02]  /*303e0*/  SEL R59, R106, R107, P0 ;  /* 0x0000006b6a3b7207 */ /* 0x000fe40000000000 */
[----:B------:R-:W-:Y:S01]  /*303f0*/  SEL R106, R107, R106, P0 ;  /* 0x0000006a6b6a7207 */ /* 0x000fe20000000000 */
[----:B------:R-:W-:Y:S02]  /*30400*/  IMAD.MOV.U32 R13, RZ, RZ, R111 ;  /* 0x000000ffff0d7224 */ /* 0x000fe400078e006f */
[----:B------:R-:W-:-:S07]  /*30410*/  IMAD.MOV.U32 R91, RZ, RZ, R14 ;  /* 0x000000ffff5b7224 */ /* 0x000fce00078e000e */
[----:B------:R-:W-:Y:S05]  /*30420*/  WARPSYNC.COLLECTIVE R15, `(.L_x_1971) ;  /* 0x000000000f087348 */ /* 0x000fea0003c00000 */
[----:B------:R0:W1:Y:S02]  /*30430*/  SHFL.IDX P6, R14, R13, R12, R11 ;  /* 0x0000000c0d0e7389 */ /* 0x00006400000c000b */
[----:B01----:R-:W-:Y:S01]  /*30440*/  ENDCOLLECTIVE ;  /* 0x000000000000791b */ /* 0x003fe20003800000 */
.L_x_1971:
[----:B------:R-:W-:Y:S02]  /*30450*/  IMAD.MOV.U32 R13, RZ, RZ, R118 ;  /* 0x000000ffff0d7224 */ /* 0x000fe400078e0076 */
[----:B------:R-:W-:Y:S02]  /*30460*/  IMAD.MOV.U32 R12, RZ, RZ, R2 ;  /* 0x000000ffff0c7224 */ /* 0x000fe400078e0002 */
[----:B------:R-:W-:-:S07]  /*30470*/  IMAD.MOV.U32 R114, RZ, RZ, R14 ;  /* 0x000000ffff727224 */ /* 0x000fce00078e000e */
[----:B------:R-:W-:Y:S05]  /*30480*/  WARPSYNC.COLLECTIVE R15, `(.L_x_1972) ;  /* 0x000000000f087348 */ /* 0x000fea0003c00000 */
[----:B------:R0:W1:Y:S02]  /*30490*/  SHFL.IDX P6, R14, R13, R12, R11 ;  /* 0x0000000c0d0e7389 */ /* 0x00006400000c000b */
[----:B01----:R-:W-:Y:S01]  /*304a0*/  ENDCOLLECTIVE ;  /* 0x000000000000791b */ /* 0x003fe20003800000 */
.L_x_1972:
[----:B------:R-:W-:Y:S02]  /*304b0*/  IMAD.MOV.U32 R13, RZ, RZ, R115 ;  /* 0x000000ffff0d7224 */ /* 0x000fe400078e0073 */
[----:B------:R-:W-:-:S07]  /*304c0*/  IMAD.MOV.U32 R118, RZ, RZ, R14 ;  /* 0x000000ffff767224 */ /* 0x000fce00078e000e */
[----:B------:R-:W-:Y:S05]  /*304d0*/  WARPSYNC.COLLECTIVE R15, `(.L_x_1973) ;  /* 0x000000000f087348 */ /* 0x000fea0003c00000 */
[----:B------:R0:W1:Y:S02]  /*304e0*/  SHFL.IDX P6, R14, R13, R12, R11 ;  /* 0x0000000c0d0e7389 */ /* 0x00006400000c000b */
[----:B01----:R-:W-:Y:S01]  /*304f0*/  ENDCOLLECTIVE ;  /* 0x000000000000791b */ /* 0x003fe20003800000 */
.L_x_1973:
        /* <DEDUP_REMOVED lines=8> */
.L_x_1974:
[----:B------:R-:W-:Y:S02]  /*30580*/  SEL R63, R114, R111, P0 ;  /* 0x0000006f723f7207 */ /* 0x000fe40000000000 */
[----:B------:R-:W-:Y:S01]  /*30590*/  SEL R111, R111, R114, P0 ;  /* 0x000000726f6f7207 */ /* 0x000fe20000000000 */
[----:B------:R-:W-:Y:S02]  /*305a0*/  IMAD.MOV.U32 R13, RZ, RZ, R119 ;  /* 0x000000ffff0d7224 */ /* 0x000fe400078e0077 */
[----:B------:R-:W-:-:S07]  /*305b0*/  IMAD.MOV.U32 R95, RZ, RZ, R14 ;  /* 0x000000ffff5f7224 */ /* 0x000fce00078e000e */
[----:B------:R-:W-:Y:S05]  /*305c0*/  WARPSYNC.COLLECTIVE R15, `(.L_x_1975) ;  /* 0x000000000f087348 */ /* 0x000fea0003c00000 */
[----:B------:R0:W1:Y:S02]  /*305d0*/  SHFL.IDX P6, R14, R13, R12, R11 ;  /* 0x0000000c0d0e7389 */ /* 0x00006400000c000b */
[----:B01----:R-:W-:Y:S01]  /*305e0*/  ENDCOLLECTIVE ;  /* 0x000000000000791b */ /* 0x003fe20003800000 */
.L_x_1975:
[----:B------:R-:W-:Y:S02]  /*305f0*/  IMAD.MOV.U32 R13, RZ, RZ, R126 ;  /* 0x000000ffff0d7224 */ /* 0x000fe400078e007e */
[----:B------:R-:W-:Y:S02]  /*30600*/  IMAD.MOV.U32 R12, RZ, RZ, R2 ;  /* 0x000000ffff0c7224 */ /* 0x000fe400078e0002 */
[----:B------:R-:W-:-:S07]  /*30610*/  IMAD.MOV.U32 R115, RZ, RZ, R14 ;  /* 0x000000ffff737224 */ /* 0x000fce00078e000e */
[----:B------:R-:W-:Y:S05]  /*30620*/  WARPSYNC.COLLECTIVE R15, `(.L_x_1976) ;  /* 0x000000000f087348 */ /* 0x000fea0003c00000 */
[----:B------:R0:W1:Y:S02]  /*30630*/  SHFL.IDX P6, R14, R13, R12, R11 ;  /* 0x0000000c0d0e7389 */ /* 0x00006400000c000b */
[----:B01----:R-:W-:Y:S01]  /*30640*/  ENDCOLLECTIVE ;  /* 0x000000000000791b */ /* 0x003fe20003800000 */
.L_x_1976:
[----:B------:R-:W-:Y:S02]  /*30650*/  IMAD.MOV.U32 R13, RZ, RZ, R122 ;  /* 0x000000ffff0d7224 */ /* 0x000fe400078e007a */
[----:B------:R-:W-:-:S07]  /*30660*/  IMAD.MOV.U32 R126, RZ, RZ, R14 ;  /* 0x000000ffff7e7224 */ /* 0x000fce00078e000e */
[----:B------:R-:W-:Y:S05]  /*30670*/  WARPSYNC.COLLECTIVE R15, `(.L_x_1977) ;  /* 0x000000000f087348 */ /* 0x000fea0003c00000 */
[----:B------:R0:W1:Y:S02]  /*30680*/  SHFL.IDX P6, R14, R13, R12, R11 ;  /* 0x0000000c0d0e7389 */ /* 0x00006400000c000b */
[----:B01----:R-:W-:Y:S01]  /*30690*/  ENDCOLLECTIVE ;  /* 0x000000000000791b */ /* 0x003fe20003800000 */
.L_x_1977:
        /* <DEDUP_REMOVED lines=8> */
.L_x_1978:
[----:B------:R-:W-:Y:S02]  /*30720*/  SEL R68, R115, R119, P0 ;  /* 0x0000007773447207 */ /* 0x000fe40000000000 */
[----:B------:R-:W-:Y:S01]  /*30730*/  SEL R115, R119, R115, P0 ;  /* 0x0000007377737207 */ /* 0x000fe20000000000 */
[----:B------:R-:W-:Y:S02]  /*30740*/  IMAD.MOV.U32 R13, RZ, RZ, R123 ;  /* 0x000000ffff0d7224 */ /* 0x000fe400078e007b */
[----:B------:R-:W-:-:S07]  /*30750*/  IMAD.MOV.U32 R99, RZ, RZ, R14 ;  /* 0x000000ffff637224 */ /* 0x000fce00078e000e */
[----:B------:R-:W-:Y:S05]  /*30760*/  WARPSYNC.COLLECTIVE R15, `(.L_x_1979) ;  /* 0x000000000f087348 */ /* 0x000fea0003c00000 */
[----:B------:R0:W1:Y:S02]  /*30770*/  SHFL.IDX P6, R14, R13, R12, R11 ;  /* 0x0000000c0d0e7389 */ /* 0x00006400000c000b */
[----:B01----:R-:W-:Y:S01]  /*30780*/  ENDCOLLECTIVE ;  /* 0x000000000000791b */ /* 0x003fe20003800000 */
.L_x_1979:
[----:B------:R-:W-:Y:S02]  /*30790*/  IMAD.MOV.U32 R13, RZ, RZ, R134 ;  /* 0x000000ffff0d7224 */ /* 0x000fe400078e0086 */
[----:B------:R-:W-:Y:S02]  /*307a0*/  IMAD.MOV.U32 R12, RZ, RZ, R2 ;  /* 0x000000ffff0c7224 */ /* 0x000fe400078e0002 */
[----:B------:R-:W-:-:S07]  /*307b0*/  IMAD.MOV.U32 R123, RZ, RZ, R14 ;  /* 0x000000ffff7b7224 */ /* 0x000fce00078e000e */
[----:B------:R-:W-:Y:S05]  /*307c0*/  WARPSYNC.COLLECTIVE R15, `(.L_x_1980) ;  /* 0x000000000f087348 */ /* 0x000fea0003c00000 */
[----:B------:R0:W1:Y:S02]  /*307d0*/  SHFL.IDX P6, R14, R13, R12, R11 ;  /* 0x0000000c0d0e7389 */ /* 0x00006400000c000b */
[----:B01----:R-:W-:Y:S01]  /*307e0*/  ENDCOLLECTIVE ;  /* 0x000000000000791b */ /* 0x003fe20003800000 */
.L_x_1980:
[----:B------:R-:W-:Y:S02]  /*307f0*/  IMAD.MOV.U32 R13, RZ, RZ, R130 ;  /* 0x000000ffff0d7224 */ /* 0x000fe400078e0082 */
[----:B------:R-:W-:-:S07]  /*30800*/  IMAD.MOV.U32 R134, RZ, RZ, R14 ;  /* 0x000000ffff867224 */ /* 0x000fce00078e000e */
[----:B------:R-:W-:Y:S05]  /*30810*/  WARPSYNC.COLLECTIVE R15, `(.L_x_1981) ;  /* 0x000000000f087348 */ /* 0x000fea0003c00000 */
[----:B------:R0:W1:Y:S02]  /*30820*/  SHFL.IDX P6, R14, R13, R12, R11 ;  /* 0x0000000c0d0e7389 */ /* 0x00006400000c000b */
[----:B01----:R-:W-:Y:S01]  /*30830*/  ENDCOLLECTIVE ;  /* 0x000000000000791b */ /* 0x003fe20003800000 */
.L_x_1981:
[----:B------:R-:W-:Y:S02]  /*30840*/  IMAD.MOV.U32 R13, RZ, RZ, R101 ;  /* 0x000000ffff0d7224 */ /* 0x000fe400078e0065 */
[----:B------:R-:W-:Y:S02]  /*30850*/  IMAD.MOV.U32 R12, RZ, RZ, R0 ;  /* 0x000000ffff0c7224 */ /* 0x000fe400078e0000 */
[----:B------:R-:W-:-:S07]  /*30860*/  IMAD.MOV.U32 R122, RZ, RZ, R14 ;  /* 0x000000ffff7a7224 */ /* 0x000fce00078e000e */
[----:B------:R-:W-:Y:S05]  /*30870*/  WARPSYNC.COLLECTIVE R15, `(.L_x_1982) ;  /* 0x000000000f087348 */ /* 0x000fea0003c00000 */
[----:B------:R0:W1:Y:S02]  /*30880*/  SHFL.IDX P6, R14, R13, R12, R11 ;  /* 0x0000000c0d0e7389 */ /* 0x00006400000c000b */
[----:B01----:R-:W-:Y:S01]  /*30890*/  ENDCOLLECTIVE ;  /* 0x000000000000791b */ /* 0x003fe20003800000 */
.L_x_1982:
[----:B------:R-:W-:Y:S02]  /*308a0*/  SEL R76, R123, R122, P0 ;  /* 0x0000007a7b4c7207 */ /* 0x000fe40000000000 */
[----:B------:R-:W-:Y:S01]  /*308b0*/  SEL R122, R122, R123, P0 ;  /* 0x0000007b7a7a7207 */ /* 0x000fe20000000000 */
[----:B------:R-:W-:Y:S02]  /*308c0*/  IMAD.MOV.U32 R13, RZ, RZ, R127 ;  /* 0x000000ffff0d7224 */ /* 0x000fe400078e007f */
[----:B------:R-:W-:-:S07]  /*308d0*/  IMAD.MOV.U32 R101, RZ, RZ, R14 ;  /* 0x000000ffff657224 */ /* 0x000fce00078e000e */
[----:B------:R-:W-:Y:S05]  /*308e0*/  WARPSYNC.COLLECTIVE R15, `(.L_x_1983) ;  /* 0x000000000f087348 */ /* 0x000fea0003c00000 */
[----:B------:R0:W1:Y:S02]  /*308f0*/  SHFL.IDX P6, R14, R13, R12, R11 ;  /* 0x0000000c0d0e7389 */ /* 0x00006400000c000b */
[----:B01----:R-:W-:Y:S01]  /*30900*/  ENDCOLLECTIVE ;  /* 0x000000000000791b */ /* 0x003fe20003800000 */
.L_x_1983:
[----:B------:R-:W-:Y:S01]  /*30910*/  IMAD.MOV.U32 R13, RZ, RZ, R142 ;  /* 0x000000ffff0d7224 */ /* 0x000fe200078e008e */
[----:B------:R-:W-:Y:S01]  /*30920*/  MOV R12, R2 ;  /* 0x00000002000c7202 */ /* 0x000fe20000000f00 */
[----:B------:R-:W-:-:S07]  /*30930*/  IMAD.MOV.U32 R127, RZ, RZ, R14 ;  /* 0x000000ffff7f7224 */ /* 0x000fce00078e000e */
[----:B------:R-:W-:Y:S05]  /*30940*/  WARPSYNC.COLLECTIVE R15, `(.L_x_1984) ;  /* 0x000000000f087348 */ /* 0x000fea0003c00000 */
[----:B------:R0:W1:Y:S02]  /*30950*/  SHFL.IDX P6, R14, R13, R12, R11 ;  /* 0x0000000c0d0e7389 */ /* 0x00006400000c000b */
[----:B01----:R-:W-:Y:S01]  /*30960*/  ENDCOLLECTIVE ;  /* 0x000000000000791b */ /* 0x003fe20003800000 */
.L_x_1984:
[----:B------:R-:W-:Y:S02]  /*30970*/  IMAD.MOV.U32 R13, RZ, RZ, R138 ;  /* 0x000000ffff0d7224 */ /* 0x000fe400078e008a */
[----:B------:R-:W-:-:S07]  /*30980*/  IMAD.MOV.U32 R142, RZ, RZ, R14 ;  /* 0x000000ffff8e7224 */ /* 0x000fce00078e000e */
[----:B------:R-:W-:Y:S05]  /*30990*/  WARPSYNC.COLLECTIVE R15, `(.L_x_1985) ;  /* 0x000000000f087348 */ /* 0x000fea0003c00000 */
[----:B------:R0:W1:Y:S02]  /*309a0*/  SHFL.IDX P6, R14, R13, R12, R11 ;  /* 0x0000000c0d0e7389 */ /* 0x00006400000c000b */
[----:B01----:R-:W-:Y:S01]  /*309b0*/  ENDCOLLECTIVE ;  /* 0x000000000000791b */ /* 0x003fe20003800000 */
.L_x_1985:
        /* <DEDUP_REMOVED lines=8> */
.L_x_1986:
[----:B------:R-:W-:Y:S02]  /*30a40*/  SEL R80, R127, R129, P0 ;  /* 0x000000817f507207 */ /* 0x000fe40000000000 */
[----:B------:R-:W-:Y:S01]  /*30a50*/  SEL R127, R129, R127, P0 ;  /* 0x0000007f817f7207 */ /* 0x000fe20000000000 */
[----:B------:R-:W-:Y:S01]  /*30a60*/  IMAD.MOV.U32 R13, RZ, RZ, R165 ;  /* 0x000000ffff0d7224 */ /* 0x000fe200078e00a5 */
[----:B------:R-:W-:Y:S02]  /*30a70*/  SEL R165, R96, R45, P0 ;  /* 0x0000002d60a57207 */ /* 0x000fe40000000000 */
[----:B------:R-:W-:Y:S02]  /*30a80*/  SEL R96, R48, R108, P0 ;  /* 0x0000006c30607207 */ /* 0x000fe40000000000 */
[----:B------:R-:W-:Y:S02]  /*30a90*/  SEL R108, R108, R48, P0 ;  /* 0x000000306c6c7207 */ /* 0x000fe40000000000 */
[----:B------:R-:W-:-:S02]  /*30aa0*/  SEL R45, R109, R75, P0 ;  /* 0x0000004b6d2d7207 */ /* 0x000fc40000000000 */
[----:B------:R-:W-:Y:S01]  /*30ab0*/  SEL R48, R79, R86, P0 ;  /* 0x000000564f307207 */ /* 0x000fe20000000000 */
[----:B------:R-:W-:Y:S01]  /*30ac0*/  IMAD.MOV.U32 R103, RZ, RZ, R14 ;  /* 0x000000ffff677224 */ /* 0x000fe200078e000e */
[----:B------:R-:W-:-:S07]  /*30ad0*/  SEL R75, R75, R109, P0 ;  /* 0x0000006d4b4b7207 */ /* 0x000fce0000000000 */
[----:B------:R-:W-:Y:S05]  /*30ae0*/  WARPSYNC.COLLECTIVE R15, `(.L_x_1987) ;  /* 0x000000000f087348 */ /* 0x000fea0003c00000 */
[----:B------:R0:W1:Y:S02]  /*30af0*/  SHFL.IDX P6, R14, R13, R12, R11 ;  /* 0x0000000c0d0e7389 */ /* 0x00006400000c000b */
[----:B01----:R-:W-:Y:S01]  /*30b00*/  ENDCOLLECTIVE ;  /* 0x000000000000791b */ /* 0x003fe20003800000 */
.L_x_1987:
[----:B------:R-:W-:Y:S01]  /*30b10*/  SEL R79, R86, R79, P0 ;  /* 0x0000004f564f7207 */ /* 0x000fe20000000000 */
[----:B------:R-:W-:Y:S02]  /*30b20*/  IMAD.MOV.U32 R13, RZ, RZ, R150 ;  /* 0x000000ffff0d7224 */ /* 0x000fe400078e0096 */
[----:B------:R-:W-:Y:S01]  /*30b30*/  IMAD.MOV.U32 R12, RZ, RZ, R2 ;  /* 0x000000ffff0c7224 */ /* 0x000fe200078e0002 */
[----:B------:R-:W-:Y:S01]  /*30b40*/  SEL R2, R5, R4, P0 ;  /* 0x0000000405027207 */ /* 0x000fe20000000000 */
[----:B------:R-:W-:-:S07]  /*30b50*/  IMAD.MOV.U32 R70, RZ, RZ, R14 ;  /* 0x000000ffff467224 */ /* 0x000fce00078e000e */
[----:B------:R-:W-:Y:S05]  /*30b60*/  WARPSYNC.COLLECTIVE R15, `(.L_x_1988) ;  /* 0x000000000f087348 */ /* 0x000fea0003c00000 */
[----:B------:R0:W1:Y:S02]  /*30b70*/  SHFL.IDX P6, R14, R13, R12, R11 ;  /* 0x0000000c0d0e7389 */ /* 0x00006400000c000b */
[----:B01----:R-:W-:Y:S01]  /*30b80*/  ENDCOLLECTIVE ;  /* 0x000000000000791b */ /* 0x003fe20003800000 */
.L_x_1988:
        /* <DEDUP_REMOVED lines=11> */
.L_x_1989:
[----:B------:R-:W-:Y:S02]  /*30c40*/  SEL R78, R99, R134, P0 ;  /* 0x00000086634e7207 */ /* 0x000fe40000000000 */
[----:B------:R-:W-:Y:S02]  /*30c50*/  SEL R113, R117, R113, P0 ;  /* 0x0000007175717207 */ /* 0x000fe40000000000 */
[----:B------:R-:W-:Y:S02]  /*30c60*/  SEL R99, R134, R99, P0 ;  /* 0x0000006386637207 */ /* 0x000fe40000000000 */
[----:B------:R-:W-:Y:S02]  /*30c70*/  SEL R11, R4, R5, P0 ;  /* 0x00000005040b7207 */ /* 0x000fe40000000000 */
[----:B------:R-:W-:Y:S02]  /*30c80*/  SEL R5, R3, R6, P0 ;  /* 0x0000000603057207 */ /* 0x000fe40000000000 */
[----:B------:R-:W-:Y:S01]  /*30c90*/  SEL R4, R6, R3, P0 ;  /* 0x0000000306047207 */ /* 0x000fe20000000000 */
[----:B------:R0:W-:Y:S01]  /*30ca0*/  STL [R1+0x24], R11 ;  /* 0x0000240b01007387 */ /* 0x0001e20000100800 */
[----:B------:R-:W-:-:S02]  /*30cb0*/  SEL R3, R9, R8, P0 ;  /* 0x0000000809037207 */ /* 0x000fc40000000000 */
[----:B------:R-:W-:Y:S01]  /*30cc0*/  SEL R6, R65, R132, P0 ;  /* 0x0000008441067207 */ /* 0x000fe20000000000 */
[----:B------:R1:W-:Y:S01]  /*30cd0*/  STL [R1+0x28], R2 ;  /* 0x0000280201007387 */ /* 0x0003e20000100800 */
[----:B------:R-:W-:Y:S01]  /*30ce0*/  IMAD.MOV.U32 R0, RZ, RZ, R14 ;  /* 0x000000ffff007224 */ /* 0x000fe200078e000e */
[----:B------:R-:W-:Y:S02]  /*30cf0*/  SEL R65, R132, R65, P0 ;  /* 0x0000004184417207 */ /* 0x000fe40000000000 */
[----:B------:R2:W-:Y:S01]  /*30d00*/  STL [R1+0x18], R5 ;  /* 0x0000180501007387 */ /* 0x0005e20000100800 */
[----:B0-----:R-:W-:-:S03]  /*30d10*/  IMAD.MOV.U32 R11, RZ, RZ, RZ ;  /* 0x000000ffff0b7224 */ /* 0x001fc600078e00ff */
[----:B------:R0:W-:Y:S01]  /*30d20*/  STL [R1+0x20], R4 ;  /* 0x0000200401007387 */ /* 0x0001e20000100800 */
[----:B-1----:R-:W-:Y:S02]  /*30d30*/  SEL R2, R8, R9, P0 ;  /* 0x0000000908027207 */ /* 0x002fe40000000000 */
[----:B------:R-:W-:Y:S02]  /*30d40*/  SEL R8, R73, R140, P0 ;  /* 0x0000008c49087207 */ /* 0x000fe40000000000 */
[----:B--2---:R-:W-:Y:S01]  /*30d50*/  SEL R5, R64, R128, P0 ;  /* 0x0000008040057207 */ /* 0x004fe20000000000 */
[----:B------:R1:W-:Y:S01]  /*30d60*/  STL [R1+0x10], R2 ;  /* 0x0000100201007387 */ /* 0x0003e20000100800 */
[----:B------:R-:W-:Y:S02]  /*30d70*/  SEL R9, R77, R144, P0 ;  /* 0x000000904d097207 */ /* 0x000fe40000000000 */
[----:B0-----:R-:W-:Y:S01]  /*30d80*/  SEL R4, R61, R124, P0 ;  /* 0x0000007c3d047207 */ /* 0x001fe20000000000 */
[----:B------:R0:W-:Y:S01]  /*30d90*/  STL [R1+0x14], R3 ;  /* 0x0000140301007387 */ /* 0x0001e20000100800 */
[----:B------:R-:W-:-:S02]  /*30da0*/  SEL R61, R124, R61, P0 ;  /* 0x0000003d7c3d7207 */ /* 0x000fc40000000000 */
[----:B------:R-:W-:Y:S02]  /*30db0*/  SEL R64, R128, R64, P0 ;  /* 0x0000004080407207 */ /* 0x000fe40000000000 */
[----:B------:R-:W-:Y:S02]  /*30dc0*/  SEL R73, R140, R73, P0 ;  /* 0x000000498c497207 */ /* 0x000fe40000000000 */
[----:B-1----:R-:W-:Y:S02]  /*30dd0*/  SEL R2, R10, R7, P0 ;  /* 0x000000070a027207 */ /* 0x002fe40000000000 */
[----:B------:R-:W-:Y:S02]  /*30de0*/  SEL R7, R69, R136, P0 ;  /* 0x0000008845077207 */ /* 0x000fe40000000000 */
[----:B0-----:R-:W-:Y:S01]  /*30df0*/  SEL R3, R57, R120, P0 ;  /* 0x0000007839037207 */ /* 0x001fe20000000000 */
[----:B------:R0:W-:Y:S01]  /*30e00*/  STL [R1+0xc], R2 ;  /* 0x00000c0201007387 */ /* 0x0001e20000100800 */
[----:B------:R-:W-:-:S02]  /*30e10*/  SEL R10, R81, R148, P0 ;  /* 0x00000094510a7207 */ /* 0x000fc40000000000 */
[----:B------:R-:W-:Y:S02]  /*30e20*/  SEL R57, R120, R57, P0 ;  /* 0x0000003978397207 */ /* 0x000fe40000000000 */
[----:B------:R-:W-:Y:S02]  /*30e30*/  SEL R69, R136, R69, P0 ;  /* 0x0000004588457207 */ /* 0x000fe40000000000 */
[----:B------:R-:W-:Y:S02]  /*30e40*/  SEL R77, R144, R77, P0 ;  /* 0x0000004d904d7207 */ /* 0x000fe40000000000 */
[----:B------:R-:W-:Y:S01]  /*30e50*/  SEL R81, R148, R81, P0 ;  /* 0x0000005194517207 */ /* 0x000fe20000000000 */
[----:B0-----:R-:W-:Y:S06]  /*30e60*/  BRA `(.L_x_1990) ;  /* 0xfffffedc00dc7947 */ /* 0x001fec000383ffff */
.L_x_1626:
[----:B------:R-:W-:Y:S02]  /*30e70*/  IMAD.MOV.U32 R13, RZ, RZ, R84 ;  /* 0x000000ffff0d7224 */ /* 0x000fe400078e0054 */
[----:B------:R-:W-:Y:S02]  /*30e80*/  IMAD.MOV.U32 R12, RZ, RZ, RZ ;  /* 0x000000ffff0c7224 */ /* 0x000fe400078e00ff */
[----:B------:R-:W-:Y:S02]  /*30e90*/  IMAD.MOV.U32 R11, RZ, RZ, 0x181f ;  /* 0x0000181fff0b7424 */ /* 0x000fe400078e00ff */
[----:B------:R-:W-:-:S07]  /*30ea0*/  IMAD.MOV.U32 R15, RZ, RZ, -0x1 ;  /* 0xffffffffff0f7424 */ /* 0x000fce00078e00ff */
[----:B-----5:R-:W-:Y:S05]  /*30eb0*/  WARPSYNC.COLLECTIVE R15, `(.L_x_1991) ;  /* 0x000000000f087348 */ /* 0x020fea0003c00000 */
[----:B------:R0:W1:Y:S02]  /*30ec0*/  SHFL.IDX P6, R14, R13, R12, R11 ;  /* 0x0000000c0d0e7389 */ /* 0x00006400000c000b */
[----:B01---5:R-:W-:Y:S01]  /*30ed0*/  ENDCOLLECTIVE ;  /* 0x000000000000791b */ /* 0x023fe20003800000 */
.L_x_1991:
[----:B------:R-:W-:Y:S02]  /*30ee0*/  IMAD.MOV.U32 R13, RZ, RZ, R20 ;  /* 0x000000ffff0d7224 */ /* 0x000fe400078e0014 */
[----:B------:R-:W-:-:S07]  /*30ef0*/  IMAD.MOV.U32 R21, RZ, RZ, R14 ;  /* 0x000000ffff157224 */ /* 0x000fce00078e000e */
[----:B------:R-:W-:Y:S05]  /*30f00*/  WARPSYNC.COLLECTIVE R15, `(.L_x_1992) ;  /* 0x000000000f087348 */ /* 0x000fea0003c00000 */
[----:B------:R0:W1:Y:S02]  /*30f10*/  SHFL.IDX P6, R14, R13, R12, R11 ;  /* 0x0000000c0d0e7389 */ /* 0x00006400000c000b */
[----:B01----:R-:W-:Y:S01]  /*30f20*/  ENDCOLLECTIVE ;  /* 0x000000000000791b */ /* 0x003fe20003800000 */
.L_x_1992:
[----:B------:R-:W-:Y:S05]  /*30f30*/  BRA `(.L_x_1993) ;  /* 0xfffffef4001c7947 */ /* 0x000fea000383ffff */
.L_x_1629:
[----:B------:R-:W-:Y:S01]  /*30f40*/  BSSY B1, `(.L_x_1994) ;  /* 0x0000008000017945 */ /* 0x000fe20003800000 */
[----:B---3--:R-:W-:Y:S02]  /*30f50*/  IMAD.MOV.U32 R13, RZ, RZ, R84 ;  /* 0x000000ffff0d7224 */ /* 0x008fe400078e0054 */
[----:B------:R-:W-:Y:S02]  /*30f60*/  IMAD.MOV.U32 R12, RZ, RZ, 0x1 ;  /* 0x00000001ff0c7424 */ /* 0x000fe400078e00ff */
[----:B------:R-:W-:Y:S02]  /*30f70*/  IMAD.MOV.U32 R11, RZ, RZ, 0x181f ;  /* 0x0000181fff0b7424 */ /* 0x000fe400078e00ff */
[----:B------:R-:W-:-:S07]  /*30f80*/  IMAD.MOV.U32 R15, RZ, RZ, -0x1 ;  /* 0xffffffffff0f7424 */ /* 0x000fce00078e00ff */
[----:B012--5:R-:W-:Y:S05]  /*30f90*/  WARPSYNC.COLLECTIVE R15, `(.L_x_1995) ;  /* 0x000000000f087348 */ /* 0x027fea0003c00000 */
[----:B--2---:R2:W3:Y:S02]  /*30fa0*/  SHFL.IDX P6, R14, R13, R12, R11 ;  /* 0x0000000c0d0e7389 */ /* 0x0044e400000c000b */
[----:B0123-5:R-:W-:Y:S01]  /*30fb0*/  ENDCOLLECTIVE ;  /* 0x000000000000791b */ /* 0x02ffe20003800000 */
.L_x_1995:
[----:B------:R-:W-:Y:S05]  /*30fc0*/  BSYNC B1 ;  /* 0x0000000000017941 */ /* 0x000fea0003800000 */
.L_x_1994:
        /* <DEDUP_REMOVED lines=8> */
.L_x_1996:
[----:B------:R-:W-:Y:S05]  /*31050*/  BRA `(.L_x_1997) ;  /* 0xfffffef400387947 */ /* 0x000fea000383ffff */
.L_x_1632:
[----:B------:R-:W-:Y:S01]  /*31060*/  BSSY B1, `(.L_x_1998) ;  /* 0x0000008000017945 */ /* 0x000fe20003800000 */
[----:B------:R-:W-:Y:S02]  /*31070*/  IMAD.MOV.U32 R13, RZ, RZ, R84 ;  /* 0x000000ffff0d7224 */ /* 0x000fe400078e0054 */
[----:B------:R-:W-:Y:S02]  /*31080*/  IMAD.MOV.U32 R12, RZ, RZ, 0x2 ;  /* 0x00000002ff0c7424 */ /* 0x000fe400078e00ff */
[----:B------:R-:W-:Y:S02]  /*31090*/  IMAD.MOV.U32 R11, RZ, RZ, 0x181f ;  /* 0x0000181fff0b7424 */ /* 0x000fe400078e00ff */
[----:B------:R-:W-:-:S07]  /*310a0*/  IMAD.MOV.U32 R15, RZ, RZ, -0x1 ;  /* 0xffffffffff0f7424 */ /* 0x000fce00078e00ff */
[----:B012345:R-:W-:Y:S05]  /*310b0*/  WARPSYNC.COLLECTIVE R15, `(.L_x_1999) ;  /* 0x000000000f087348 */ /* 0x03ffea0003c00000 */
[----:B--2---:R2:W0:Y:S02]  /*310c0*/  SHFL.IDX P6, R14, R13, R12, R11 ;  /* 0x0000000c0d0e7389 */ /* 0x00442400000c000b */
[----:B012345:R-:W-:Y:S01]  /*310d0*/  ENDCOLLECTIVE ;  /* 0x000000000000791b */ /* 0x03ffe20003800000 */
.L_x_1999:
[----:B------:R-:W-:Y:S05]  /*310e0*/  BSYNC B1 ;  /* 0x0000000000017941 */ /* 0x000fea0003800000 */
.L_x_1998:
        /* <DEDUP_REMOVED lines=8> */
.L_x_2000:
[----:B------:R-:W-:Y:S05]  /*31170*/  BRA `(.L_x_2001) ;  /* 0xfffffef400587947 */ /* 0x000fea000383ffff */
.L_x_1635:
[----:B------:R-:W-:Y:S01]  /*31180*/  BSSY B1, `(.L_x_2002) ;  /* 0x0000008000017945 */ /* 0x000fe20003800000 */
[----:B------:R-:W-:Y:S02]  /*31190*/  IMAD.MOV.U32 R13, RZ, RZ, R84 ;  /* 0x000000ffff0d7224 */ /* 0x000fe400078e0054 */
[----:B------:R-:W-:Y:S02]  /*311a0*/  IMAD.MOV.U32 R12, RZ, RZ, 0x3 ;  /* 0x00000003ff0c7424 */ /* 0x000fe400078e00ff */
[----:B------:R-:W-:Y:S02]  /*311b0*/  IMAD.MOV.U32 R11, RZ, RZ, 0x181f ;  /* 0x0000181fff0b7424 */ /* 0x000fe400078e00ff */
[----:B------:R-:W-:-:S07]  /*311c0*/  IMAD.MOV.U32 R15, RZ, RZ, -0x1 ;  /* 0xffffffffff0f7424 */ /* 0x000fce00078e00ff */
[----:B012345:R-:W-:Y:S05]  /*311d0*/  WARPSYNC.COLLECTIVE R15, `(.L_x_2003) ;  /* 0x000000000f087348 */ /* 0x03ffea0003c00000 */
[----:B0-----:R0:W0:Y:S02]  /*311e0*/  SHFL.IDX P6, R14, R13, R12, R11 ;  /* 0x0000000c0d0e7389 */ /* 0x00102400000c000b */
[----:B012345:R-:W-:Y:S01]  /*311f0*/  ENDCOLLECTIVE ;  /* 0x000000000000791b */ /* 0x03ffe20003800000 */
.L_x_2003:
[----:B------:R-:W-:Y:S05]  /*31200*/  BSYNC B1 ;  /* 0x0000000000017941 */ /* 0x000fea0003800000 */
.L_x_2002:
        /* <DEDUP_REMOVED lines=8> */
.L_x_2004:
[----:B------:R-:W-:Y:S05]  /*31290*/  BRA `(.L_x_2005) ;  /* 0xfffffef400787947 */ /* 0x000fea000383ffff */
.L_x_1637:
[----:B------:R-:W-:Y:S02]  /*312a0*/  IMAD.MOV.U32 R13, RZ, RZ, R31 ;  /* 0x000000ffff0d7224 */ /* 0x000fe400078e001f */
[----:B------:R-:W-:Y:S02]  /*312b0*/  IMAD.MOV.U32 R12, RZ, RZ, RZ ;  /* 0x000000ffff0c7224 */ /* 0x000fe400078e00ff */
[----:B------:R-:W-:Y:S02]  /*312c0*/  IMAD.MOV.U32 R11, RZ, RZ, 0x1c1f ;  /* 0x00001c1fff0b7424 */ /* 0x000fe400078e00ff */
[----:B------:R-:W-:-:S07]  /*312d0*/  IMAD.MOV.U32 R15, RZ, RZ, -0x1 ;  /* 0xffffffffff0f7424 */ /* 0x000fce00078e00ff */
[----:B------:R-:W-:Y:S05]  /*312e0*/  WARPSYNC.COLLECTIVE R15, `(.L_x_2006) ;  /* 0x000000000f087348 */ /* 0x000fea0003c00000 */
[----:B------:R0:W1:Y:S02]  /*312f0*/  SHFL.IDX P6, R14, R13, R12, R11 ;  /* 0x0000000c0d0e7389 */ /* 0x00006400000c000b */
[----:B01----:R-:W-:Y:S01]  /*31300*/  ENDCOLLECTIVE ;  /* 0x000000000000791b */ /* 0x003fe20003800000 */
.L_x_2006:
[----:B------:R-:W-:Y:S02]  /*31310*/  IMAD.MOV.U32 R13, RZ, RZ, R30 ;  /* 0x000000ffff0d7224 */ /* 0x000fe400078e001e */
[----:B------:R-:W-:-:S07]  /*31320*/  IMAD.MOV.U32 R32, RZ, RZ, R14 ;  /* 0x000000ffff207224 */ /* 0x000fce00078e000e */
[----:B------:R-:W-:Y:S05]  /*31330*/  WARPSYNC.COLLECTIVE R15, `(.L_x_2007) ;  /* 0x000000000f087348 */ /* 0x000fea0003c00000 */
[----:B------:R0:W1:Y:S02]  /*31340*/  SHFL.IDX P6, R14, R13, R12, R11 ;  /* 0x0000000c0d0e7389 */ /* 0x00006400000c000b */
[----:B01----:R-:W-:Y:S01]  /*31350*/  ENDCOLLECTIVE ;  /* 0x000000000000791b */ /* 0x003fe20003800000 */
.L_x_2007:
[----:B------:R-:W-:Y:S01]  /*31360*/  MOV R11, R14 ;  /* 0x0000000e000b7202 */ /* 0x000fe20000000f00 */
[----:B------:R-:W-:Y:S06]  /*31370*/  BRA `(.L_x_2008) ;  /* 0xfffffef800507947 */ /* 0x000fec000383ffff */
.L_x_1640:
[----:B------:R-:W-:Y:S01]  /*31380*/  BSSY B1, `(.L_x_2009) ;  /* 0x0000008000017945 */ /* 0x000fe20003800000 */
[----:B---3--:R-:W-:Y:S02]  /*31390*/  IMAD.MOV.U32 R13, RZ, RZ, R31 ;  /* 0x000000ffff0d7224 */ /* 0x008fe400078e001f */
[----:B------:R-:W-:Y:S02]  /*313a0*/  IMAD.MOV.U32 R12, RZ, RZ, 0x1 ;  /* 0x00000001ff0c7424 */ /* 0x000fe400078e00ff */
[----:B--2---:R-:W-:Y:S02]  /*313b0*/  IMAD.MOV.U32 R11, RZ, RZ, 0x1c1f ;  /* 0x00001c1fff0b7424 */ /* 0x004fe400078e00ff */
[----:B------:R-:W-:-:S07]  /*313c0*/  IMAD.MOV.U32 R15, RZ, RZ, -0x1 ;  /* 0xffffffffff0f7424 */ /* 0x000fce00078e00ff */
[----:B01----:R-:W-:Y:S05]  /*313d0*/  WARPSYNC.COLLECTIVE R15, `(.L_x_2010) ;  /* 0x000000000f087348 */ /* 0x003fea0003c00000 */
[----:B------:R2:W3:Y:S02]  /*313e0*/  SHFL.IDX P6, R14, R13, R12, R11 ;  /* 0x0000000c0d0e7389 */ /* 0x0004e400000c000b */
[----:B0123--:R-:W-:Y:S01]  /*313f0*/  ENDCOLLECTIVE ;  /* 0x000000000000791b */ /* 0x00ffe20003800000 */
.L_x_2010:
[----:B------:R-:W-:Y:S05]  /*31400*/  BSYNC B1 ;  /* 0x0000000000017941 */ /* 0x000fea0003800000 */
.L_x_2009:
        /* <DEDUP_REMOVED lines=8> */
.L_x_2011:
[----:B------:R-:W-:Y:S01]  /*31490*/  IMAD.MOV.U32 R30, RZ, RZ, R14 ;  /* 0x000000ffff1e7224 */ /* 0x000fe200078e000e */
[----:B------:R-:W-:Y:S06]  /*314a0*/  BRA `(.L_x_2012) ;  /* 0xffffff0800287947 */ /* 0x000fec000383ffff */
.L_x_1644:
[----:B------:R-:W-:Y:S02]  /*314b0*/  IMAD.MOV.U32 R13, RZ, RZ, R2 ;  /* 0x000000ffff0d7224 */ /* 0x000fe400078e0002 */
[----:B------:R-:W-:Y:S02]  /*314c0*/  IMAD.MOV.U32 R12, RZ, RZ, RZ ;  /* 0x000000ffff0c7224 */ /* 0x000fe400078e00ff */
[----:B------:R-:W-:Y:S02]  /*314d0*/  IMAD.MOV.U32 R11, RZ, RZ, 0x181f ;  /* 0x0000181fff0b7424 */ /* 0x000fe400078e00ff */
[----:B------:R-:W-:-:S07]  /*314e0*/  IMAD.MOV.U32 R15, RZ, RZ, -0x1 ;  /* 0xffffffffff0f7424 */ /* 0x000fce00078e00ff */
[----:B--2---:R-:W-:Y:S05]  /*314f0*/  WARPSYNC.COLLECTIVE R15, `(.L_x_2013) ;  /* 0x000000000f087348 */ /* 0x004fea0003c00000 */
[----:B------:R0:W1:Y:S02]  /*31500*/  SHFL.IDX P6, R14, R13, R12, R11 ;  /* 0x0000000c0d0e7389 */ /* 0x00006400000c000b */
[----:B012---:R-:W-:Y:S01]  /*31510*/  ENDCOLLECTIVE ;  /* 0x000000000000791b */ /* 0x007fe20003800000 */
.L_x_2013:
[----:B------:R-:W-:Y:S02]  /*31520*/  IMAD.MOV.U32 R13, RZ, RZ, R0 ;  /* 0x000000ffff0d7224 */ /* 0x000fe400078e0000 */
[----:B------:R-:W-:-:S07]  /*31530*/  IMAD.MOV.U32 R3, RZ, RZ, R14 ;  /* 0x000000ffff037224 */ /* 0x000fce00078e000e */
[----:B------:R-:W-:Y:S05]  /*31540*/  WARPSYNC.COLLECTIVE R15, `(.L_x_2014) ;  /* 0x000000000f087348 */ /* 0x000fea0003c00000 */
[----:B------:R0:W1:Y:S02]  /*31550*/  SHFL.IDX P6, R14, R13, R12, R11 ;  /* 0x0000000c0d0e7389 */ /* 0x00006400000c000b */
[----:B01----:R-:W-:Y:S01]  /*31560*/  ENDCOLLECTIVE ;  /* 0x000000000000791b */ /* 0x003fe20003800000 */
.L_x_2014:
[----:B------:R-:W-:Y:S05]  /*31570*/  BRA `(.L_x_2015) ;  /* 0xffffff1c00d07947 */ /* 0x000fea000383ffff */
.L_x_1647:
[----:B------:R-:W-:Y:S01]  /*31580*/  BSSY B1, `(.L_x_2016) ;  /* 0x0000008000017945 */ /* 0x000fe20003800000 */
[----:B------:R-:W-:Y:S02]  /*31590*/  IMAD.MOV.U32 R13, RZ, RZ, R2 ;  /* 0x000000ffff0d7224 */ /* 0x000fe400078e0002 */
[----:B------:R-:W-:Y:S02]  /*315a0*/  IMAD.MOV.U32 R12, RZ, RZ, 0x1 ;  /* 0x00000001ff0c7424 */ /* 0x000fe400078e00ff */
[----:B----4-:R-:W-:Y:S02]  /*315b0*/  IMAD.MOV.U32 R11, RZ, RZ, 0x181f ;  /* 0x0000181fff0b7424 */ /* 0x010fe400078e00ff */
[----:B------:R-:W-:-:S07]  /*315c0*/  IMAD.MOV.U32 R15, RZ, RZ, -0x1 ;  /* 0xffffffffff0f7424 */ /* 0x000fce00078e00ff */
[----:B0123--:R-:W-:Y:S05]  /*315d0*/  WARPSYNC.COLLECTIVE R15, `(.L_x_2017) ;  /* 0x000000000f087348 */ /* 0x00ffea0003c00000 */
[----:B---3--:R3:W4:Y:S02]  /*315e0*/  SHFL.IDX P6, R14, R13, R12, R11 ;  /* 0x0000000c0d0e7389 */ /* 0x00872400000c000b */
[----:B01234-:R-:W-:Y:S01]  /*315f0*/  ENDCOLLECTIVE ;  /* 0x000000000000791b */ /* 0x01ffe20003800000 */
.L_x_2017:
[----:B------:R-:W-:Y:S05]  /*31600*/  BSYNC B1 ;  /* 0x0000000000017941 */ /* 0x000fea0003800000 */
.L_x_2016:
        /* <DEDUP_REMOVED lines=8> */
.L_x_2018:
[----:B------:R-:W-:Y:S05]  /*31690*/  BRA `(.L_x_2019) ;  /* 0xffffff1c00f07947 */ /* 0x000fea000383ffff */
.L_x_1650:
[----:B------:R-:W-:Y:S01]  /*316a0*/  BSSY B1, `(.L_x_2020) ;  /* 0x0000008000017945 */ /* 0x000fe20003800000 */
[----:B------:R-:W-:Y:S01]  /*316b0*/  IMAD.MOV.U32 R13, RZ, RZ, R2 ;  /* 0x000000ffff0d7224 */ /* 0x000fe200078e0002 */
[----:B------:R-:W-:Y:S01]  /*316c0*/  MOV R12, 0x2 ;  /* 0x00000002000c7802 */ /* 0x000fe20000000f00 */
[----:B----4-:R-:W-:Y:S02]  /*316d0*/  IMAD.MOV.U32 R11, RZ, RZ, 0x181f ;  /* 0x0000181fff0b7424 */ /* 0x010fe400078e00ff */
[----:B------:R-:W-:-:S07]  /*316e0*/  IMAD.MOV.U32 R15, RZ, RZ, -0x1 ;  /* 0xffffffffff0f7424 */ /* 0x000fce00078e00ff */
[----:B0123--:R-:W-:Y:S05]  /*316f0*/  WARPSYNC.COLLECTIVE R15, `(.L_x_2021) ;  /* 0x000000000f087348 */ /* 0x00ffea0003c00000 */
[----:B---3--:R3:W4:Y:S02]  /*31700*/  SHFL.IDX P6, R14, R13, R12, R11 ;  /* 0x0000000c0d0e7389 */ /* 0x00872400000c000b */
[----:B01234-:R-:W-:Y:S01]  /*31710*/  ENDCOLLECTIVE ;  /* 0x000000000000791b */ /* 0x01ffe20003800000 */
.L_x_2021:
[----:B------:R-:W-:Y:S05]  /*31720*/  BSYNC B1 ;  /* 0x0000000000017941 */ /* 0x000fea0003800000 */
.L_x_2020:
        /* <DEDUP_REMOVED lines=8> */
.L_x_2022:
[----:B------:R-:W-:Y:S05]  /*317b0*/  BRA `(.L_x_2023) ;  /* 0xffffff2000107947 */ /* 0x000fea000383ffff */
.L_x_1653:
[----:B------:R-:W-:Y:S01]  /*317c0*/  BSSY B1, `(.L_x_2024) ;  /* 0x0000008000017945 */ /* 0x000fe20003800000 */
[----:B------:R-:W-:Y:S02]  /*317d0*/  IMAD.MOV.U32 R13, RZ, RZ, R2 ;  /* 0x000000ffff0d7224 */ /* 0x000fe400078e0002 */
[----:B------:R-:W-:Y:S02]  /*317e0*/  IMAD.MOV.U32 R12, RZ, RZ, 0x3 ;  /* 0x00000003ff0c7424 */ /* 0x000fe400078e00ff */
[----:B0-----:R-:W-:Y:S02]  /*317f0*/  IMAD.MOV.U32 R11, RZ, RZ, 0x181f ;  /* 0x0000181fff0b7424 */ /* 0x001fe400078e00ff */
[----:B------:R-:W-:-:S07]  /*31800*/  IMAD.MOV.U32 R15, RZ, RZ, -0x1 ;  /* 0xffffffffff0f7424 */ /* 0x000fce00078e00ff */
[----:B-1234-:R-:W-:Y:S05]  /*31810*/  WARPSYNC.COLLECTIVE R15, `(.L_x_2025) ;  /* 0x000000000f087348 */ /* 0x01efea0003c00000 */
[----:B----4-:R0:W4:Y:S02]  /*31820*/  SHFL.IDX P6, R14, R13, R12, R11 ;  /* 0x0000000c0d0e7389 */ /* 0x01012400000c000b */
[----:B01234-:R-:W-:Y:S01]  /*31830*/  ENDCOLLECTIVE ;  /* 0x000000000000791b */ /* 0x01ffe20003800000 */
.L_x_2025:
[----:B------:R-:W-:Y:S05]  /*31840*/  BSYNC B1 ;  /* 0x0000000000017941 */ /* 0x000fea0003800000 */
.L_x_2024:
        /* <DEDUP_REMOVED lines=8> */
.L_x_2026:
[----:B------:R-:W-:Y:S05]  /*318d0*/  BRA `(.L_x_2027) ;  /* 0xffffff2000307947 */ /* 0x000fea000383ffff */
.L_x_1680:
[----:B------:R-:W1:Y:S01]  /*318e0*/  S2R R6, SR_TID.X ;  /* 0x0000000000067919 */ /* 0x000e620000002100 */
[----:B------:R-:W-:Y:S01]  /*318f0*/  BSSY B1, `(.L_x_2028) ;  /* 0x000000a000017945 */ /* 0x000fe20003800000 */
[----:B------:R-:W-:Y:S02]  /*31900*/  IMAD.MOV.U32 R12, RZ, RZ, RZ ;  /* 0x000000ffff0c7224 */ /* 0x000fe400078e00ff */
[----:B------:R-:W-:Y:S02]  /*31910*/  IMAD.MOV.U32 R11, RZ, RZ, 0x1f ;  /* 0x0000001fff0b7424 */ /* 0x000fe400078e00ff */
[----:B0-----:R-:W-:Y:S01]  /*31920*/  IMAD.MOV.U32 R15, RZ, RZ, -0x1 ;  /* 0xffffffffff0f7424 */ /* 0x001fe200078e00ff */
[----:B-1----:R-:W-:-:S04]  /*31930*/  SHF.R.U32.HI R6, RZ, 0x5, R6 ;  /* 0x00000005ff067819 */ /* 0x002fc80000011606 */
[----:B------:R-:W-:-:S05]  /*31940*/  LOP3.LUT R6, R6, 0x3, RZ, 0xc0, !PT ;  /* 0x0000000306067812 */ /* 0x000fca00078ec0ff */
[----:B------:R-:W-:-:S07]  /*31950*/  IMAD.MOV.U32 R13, RZ, RZ, R6 ;  /* 0x000000ffff0d7224 */ /* 0x000fce00078e0006 */
[----:B------:R-:W-:Y:S05]  /*31960*/  WARPSYNC.COLLECTIVE R15, `(.L_x_2029) ;  /* 0x000000000f087348 */ /* 0x000fea0003c00000 */
[----:B------:R0:W1:Y:S02]  /*31970*/  SHFL.IDX P6, R14, R13, R12, R11 ;  /* 0x0000000c0d0e7389 */ /* 0x00006400000c000b */
[----:B01----:R-:W-:Y:S01]  /*31980*/  ENDCOLLECTIVE ;  /* 0x000000000000791b */ /* 0x003fe20003800000 */
.L_x_2029:
[----:B------:R-:W-:Y:S05]  /*31990*/  BSYNC B1 ;  /* 0x0000000000017941 */ /* 0x000fea0003800000 */
.L_x_2028:
[----:B------:R-:W-:Y:S05]  /*319a0*/  BRA `(.L_x_2030) ;  /* 0xffffff4000c47947 */ /* 0x000fea000383ffff */
.L_x_1682:
[----:B------:R-:W-:Y:S01]  /*319b0*/  BSSY B1, `(.L_x_2031) ;  /* 0x0000006000017945 */ /* 0x000fe20003800000 */
[----:B0-----:R-:W-:-:S07]  /*319c0*/  IMAD.MOV.U32 R15, RZ, RZ, -0x1 ;  /* 0xffffffffff0f7424 */ /* 0x001fce00078e00ff */
[----:B-1----:R-:W-:Y:S05]  /*319d0*/  WARPSYNC.COLLECTIVE R15, `(.L_x_2032) ;  /* 0x000000000f0c7348 */ /* 0x002fea0003c00000 */
[----:B------:R-:W-:Y:S02]  /*319e0*/  ELECT P6, UR62, PT ;  /* 0x00000000003e782f */ /* 0x000fe400038c0000 */
[----:B------:R-:W-:Y:S01]  /*319f0*/  MOV R14, UR62 ;  /* 0x0000003e000e7c02 */ /* 0x000fe20008000f00 */
[----:B-1----:R-:W-:Y:S10]  /*31a00*/  ENDCOLLECTIVE ;  /* 0x000000000000791b */ /* 0x002ff40003800000 */
.L_x_2032:
[----:B------:R-:W-:Y:S05]  /*31a10*/  BSYNC B1 ;  /* 0x0000000000017941 */ /* 0x000fea0003800000 */
.L_x_2031:
[----:B------:R-:W-:Y:S05]  /*31a20*/  BRA `(.L_x_1681) ;  /* 0xffffff4000bc7947 */ /* 0x000fea000383ffff */
.L_x_1684:
[----:B-1----:R1:W2:Y:S02]  /*31a30*/  SYNCS.PHASECHK.TRANS64.TRYWAIT P0, [R18+URZ+0x28420], R5 ;  /* 0x02842005120075a7 */ /* 0x0022a4000800017f */
[----:B--2---:R-:W-:Y:S05]  /*31a40*/  @!P0 NANOSLEEP.SYNCS 0x989680 ;  /* 0x009896800000895d */ /* 0x004fea0003900000 */
[----:B------:R-:W2:Y:S02]  /*31a50*/  @!P0 SYNCS.PHASECHK.TRANS64 P0, [R18+URZ+0x28420], R5 ;  /* 0x02842005120085a7 */ /* 0x000ea4000800007f */
[----:B--2---:R-:W-:Y:S05]  /*31a60*/  @!P0 BRA `(.L_x_1684) ;  /* 0xfffffffc00f08947 */ /* 0x004fea000383ffff */
[----:B------:R-:W-:Y:S05]  /*31a70*/  BRA `(.L_x_2033) ;  /* 0xffffff4000cc7947 */ /* 0x000fea000383ffff */
.L_x_1688:
[----:B--2---:R2:W3:Y:S02]  /*31a80*/  SYNCS.PHASECHK.TRANS64.TRYWAIT P0, [R8+URZ+0x284a0], R11 ;  /* 0x0284a00b080075a7 */ /* 0x0044e4000800017f */
[----:B---3--:R-:W-:Y:S05]  /*31a90*/  @!P0 NANOSLEEP.SYNCS 0x989680 ;  /* 0x009896800000895d */ /* 0x008fea0003900000 */
[----:B------:R-:W3:Y:S02]  /*31aa0*/  @!P0 SYNCS.PHASECHK.TRANS64 P0, [R8+URZ+0x284a0], R11 ;  /* 0x0284a00b080085a7 */ /* 0x000ee4000800007f */
[----:B---3--:R-:W-:Y:S05]  /*31ab0*/  @!P0 BRA `(.L_x_1688) ;  /* 0xfffffffc00f08947 */ /* 0x008fea000383ffff */
[----:B------:R-:W-:Y:S05]  /*31ac0*/  BRA `(.L_x_2034) ;  /* 0xffffff4000ec7947 */ /* 0x000fea000383ffff */
.L_x_1694:
[----:B0-----:R0:W1:Y:S02]  /*31ad0*/  SYNCS.PHASECHK.TRANS64.TRYWAIT P0, [R8+URZ+0x284c0], R11 ;  /* 0x0284c00b080075a7 */ /* 0x001064000800017f */
[----:B-1----:R-:W-:Y:S05]  /*31ae0*/  @!P0 NANOSLEEP.SYNCS 0x989680 ;  /* 0x009896800000895d */ /* 0x002fea0003900000 */
[----:B------:R-:W1:Y:S02]  /*31af0*/  @!P0 SYNCS.PHASECHK.TRANS64 P0, [R8+URZ+0x284c0], R11 ;  /* 0x0284c00b080085a7 */ /* 0x000e64000800007f */
[----:B-1----:R-:W-:Y:S05]  /*31b00*/  @!P0 BRA `(.L_x_1694) ;  /* 0xfffffffc00f08947 */ /* 0x002fea000383ffff */
[----:B------:R-:W-:Y:S05]  /*31b10*/  BRA `(.L_x_2035) ;  /* 0xffffff4400ac7947 */ /* 0x000fea000383ffff */
.L_x_1702:
[----:B0-----:R0:W1:Y:S02]  /*31b20*/  SYNCS.PHASECHK.TRANS64.TRYWAIT P1, [R9+URZ+0x284a0], R8 ;  /* 0x0284a008090075a7 */ /* 0x001064000802017f */
[----:B-1----:R-:W-:Y:S05]  /*31b30*/  @!P1 NANOSLEEP.SYNCS 0x989680 ;  /* 0x009896800000995d */ /* 0x002fea0003900000 */
[----:B------:R-:W1:Y:S02]  /*31b40*/  @!P1 SYNCS.PHASECHK.TRANS64 P1, [R9+URZ+0x284a0], R8 ;  /* 0x0284a008090095a7 */ /* 0x000e64000802007f */
[----:B-1----:R-:W-:Y:S05]  /*31b50*/  @!P1 BRA `(.L_x_1702) ;  /* 0xfffffffc00f09947 */ /* 0x002fea000383ffff */
[----:B------:R-:W-:Y:S05]  /*31b60*/  BRA `(.L_x_2036) ;  /* 0xffffff4800bc7947 */ /* 0x000fea000383ffff */
.L_x_1708:
[----:B-1----:R1:W2:Y:S02]  /*31b70*/  SYNCS.PHASECHK.TRANS64.TRYWAIT P1, [R9+URZ+0x284c0], R8 ;  /* 0x0284c008090075a7 */ /* 0x0022a4000802017f */
[----:B--2---:R-:W-:Y:S05]  /*31b80*/  @!P1 NANOSLEEP.SYNCS 0x989680 ;  /* 0x009896800000995d */ /* 0x004fea0003900000 */
[----:B------:R-:W2:Y:S02]  /*31b90*/  @!P1 SYNCS.PHASECHK.TRANS64 P1, [R9+URZ+0x284c0], R8 ;  /* 0x0284c008090095a7 */ /* 0x000ea4000802007f */
[----:B--2---:R-:W-:Y:S05]  /*31ba0*/  @!P1 BRA `(.L_x_1708) ;  /* 0xfffffffc00f09947 */ /* 0x004fea000383ffff */
[----:B------:R-:W-:Y:S05]  /*31bb0*/  BRA `(.L_x_2037) ;  /* 0xffffff4c00787947 */ /* 0x000fea000383ffff */
.L_x_1734:
[----:B------:R-:W3:Y:S01]  /*31bc0*/  S2R R0, SR_TID.X ;  /* 0x0000000000007919 */ /* 0x000ee20000002100 */
[----:B------:R-:W-:Y:S01]  /*31bd0*/  BSSY B0, `(.L_x_2038) ;  /* 0x000000a000007945 */ /* 0x000fe20003800000 */
[----:B------:R-:W-:Y:S02]  /*31be0*/  IMAD.MOV.U32 R12, RZ, RZ, RZ ;  /* 0x000000ffff0c7224 */ /* 0x000fe400078e00ff */
[----:B------:R-:W-:Y:S02]  /*31bf0*/  IMAD.MOV.U32 R11, RZ, RZ, 0x1f ;  /* 0x0000001fff0b7424 */ /* 0x000fe400078e00ff */
[----:B0-----:R-:W-:Y:S01]  /*31c00*/  IMAD.MOV.U32 R15, RZ, RZ, -0x1 ;  /* 0xffffffffff0f7424 */ /* 0x001fe200078e00ff */
[----:B---3--:R-:W-:-:S04]  /*31c10*/  SHF.R.U32.HI R0, RZ, 0x5, R0 ;  /* 0x00000005ff007819 */ /* 0x008fc80000011600 */
[----:B------:R-:W-:-:S05]  /*31c20*/  LOP3.LUT R0, R0, 0x3, RZ, 0xc0, !PT ;  /* 0x0000000300007812 */ /* 0x000fca00078ec0ff */
[----:B------:R-:W-:-:S07]  /*31c30*/  IMAD.MOV.U32 R13, RZ, RZ, R0 ;  /* 0x000000ffff0d7224 */ /* 0x000fce00078e0000 */
[----:B-12---:R-:W-:Y:S05]  /*31c40*/  WARPSYNC.COLLECTIVE R15, `(.L_x_2039) ;  /* 0x000000000f087348 */ /* 0x006fea0003c00000 */
[----:B------:R0:W3:Y:S02]  /*31c50*/  SHFL.IDX P6, R14, R13, R12, R11 ;  /* 0x0000000c0d0e7389 */ /* 0x0000e400000c000b */
[----:B0123--:R-:W-:Y:S01]  /*31c60*/  ENDCOLLECTIVE ;  /* 0x000000000000791b */ /* 0x00ffe20003800000 */
.L_x_2039:
[----:B------:R-:W-:Y:S05]  /*31c70*/  BSYNC B0 ;  /* 0x0000000000007941 */ /* 0x000fea0003800000 */
.L_x_2038:
[----:B------:R-:W-:Y:S05]  /*31c80*/  BRA `(.L_x_2040) ;  /* 0xffffff5c00e47947 */ /* 0x000fea000383ffff */
.L_x_1736:
[----:B------:R-:W-:Y:S01]  /*31c90*/  BSSY B0, `(.L_x_2041) ;  /* 0x0000006000007945 */ /* 0x000fe20003800000 */
[----:B0-----:R-:W-:-:S07]  /*31ca0*/  MOV R15, 0xffffffff ;  /* 0xffffffff000f7802 */ /* 0x001fce0000000f00 */
[----:B-123--:R-:W-:Y:S05]  /*31cb0*/  WARPSYNC.COLLECTIVE R15, `(.L_x_2042) ;  /* 0x000000000f0c7348 */ /* 0x00efea0003c00000 */
[----:B------:R-:W-:Y:S02]  /*31cc0*/  ELECT P6, UR62, PT ;  /* 0x00000000003e782f */ /* 0x000fe400038c0000 */
[----:B------:R-:W-:Y:S01]  /*31cd0*/  MOV R14, UR62 ;  /* 0x0000003e000e7c02 */ /* 0x000fe20008000f00 */
[----:B-123--:R-:W-:Y:S10]  /*31ce0*/  ENDCOLLECTIVE ;  /* 0x000000000000791b */ /* 0x00eff40003800000 */
.L_x_2042:
[----:B------:R-:W-:Y:S05]  /*31cf0*/  BSYNC B0 ;  /* 0x0000000000007941 */ /* 0x000fea0003800000 */
.L_x_2041:
[----:B------:R-:W-:Y:S05]  /*31d00*/  BRA `(.L_x_2043) ;  /* 0xffffff5c00ec7947 */ /* 0x000fea000383ffff */
.L_x_1738:
[----:B-1----:R1:W2:Y:S02]  /*31d10*/  SYNCS.PHASECHK.TRANS64.TRYWAIT P0, [R0+URZ+0x28480], R3 ;  /* 0x02848003000075a7 */ /* 0x0022a4000800017f */
[----:B--2---:R-:W-:Y:S05]  /*31d20*/  @!P0 NANOSLEEP.SYNCS 0x989680 ;  /* 0x009896800000895d */ /* 0x004fea0003900000 */
[----:B------:R-:W2:Y:S02]  /*31d30*/  @!P0 SYNCS.PHASECHK.TRANS64 P0, [R0+URZ+0x28480], R3 ;  /* 0x02848003000085a7 */ /* 0x000ea4000800007f */
[----:B--2---:R-:W-:Y:S05]  /*31d40*/  @!P0 BRA `(.L_x_1738) ;  /* 0xfffffffc00f08947 */ /* 0x004fea000383ffff */
[----:B------:R-:W-:Y:S05]  /*31d50*/  BRA `(.L_x_2044) ;  /* 0xffffff60005c7947 */ /* 0x000fea000383ffff */
.L_x_1740:
[----:B--2---:R2:W3:Y:S02]  /*31d60*/  SYNCS.PHASECHK.TRANS64.TRYWAIT P0, [R0+URZ+0x28440], R3 ;  /* 0x02844003000075a7 */ /* 0x0044e4000800017f */
[----:B---3--:R-:W-:Y:S05]  /*31d70*/  @!P0 NANOSLEEP.SYNCS 0x989680 ;  /* 0x009896800000895d */ /* 0x008fea0003900000 */
[----:B------:R-:W3:Y:S02]  /*31d80*/  @!P0 SYNCS.PHASECHK.TRANS64 P0, [R0+URZ+0x28440], R3 ;  /* 0x02844003000085a7 */ /* 0x000ee4000800007f */
[----:B---3--:R-:W-:Y:S05]  /*31d90*/  @!P0 BRA `(.L_x_1740) ;  /* 0xfffffffc00f08947 */ /* 0x008fea000383ffff */
[----:B------:R-:W-:Y:S05]  /*31da0*/  BRA `(.L_x_2045) ;  /* 0xffffff6000c87947 */ /* 0x000fea000383ffff */
.L_x_1744:
[----:B------:R-:W2:Y:S01]  /*31db0*/  LDL.LU R11, [R1+0x40] ;  /* 0x00004000010b7983 */ /* 0x000ea20000300800 */
[----:B------:R-:W-:Y:S01]  /*31dc0*/  IMAD.MOV.U32 R13, RZ, RZ, R3 ;  /* 0x000000ffff0d7224 */ /* 0x000fe200078e0003 */
[----:B------:R-:W-:Y:S01]  /*31dd0*/  LOP3.LUT R8, R8, 0x7f, RZ, 0xc0, !PT ;  /* 0x0000007f08087812 */ /* 0x000fe200078ec0ff */
[----:B------:R-:W-:Y:S02]  /*31de0*/  IMAD.MOV.U32 R12, RZ, RZ, RZ ;  /* 0x000000ffff0c7224 */ /* 0x000fe400078e00ff */
[----:B------:R-:W-:Y:S01]  /*31df0*/  IMAD.MOV.U32 R15, RZ, RZ, -0x1 ;  /* 0xffffffffff0f7424 */ /* 0x000fe200078e00ff */
[----:B------:R-:W-:-:S05]  /*31e00*/  SHF.R.U32.HI R5, RZ, 0x3, R8 ;  /* 0x00000003ff057819 */ /* 0x000fca0000011608 */
[----:B------:R-:W-:-:S04]  /*31e10*/  IMAD.IADD R0, R5, 0x1, R19 ;  /* 0x0000000105007824 */ /* 0x000fc800078e0213 */
[----:B------:R-:W-:Y:S02]  /*31e20*/  VIADD R5, R0, 0x10 ;  /* 0x0000001000057836 */ /* 0x000fe40000000000 */
[----:B--2---:R-:W-:Y:S02]  /*31e30*/  IMAD R2, R11, R7, RZ ;  /* 0x000000070b027224 */ /* 0x004fe400078e02ff */
[----:B------:R-:W-:-:S03]  /*31e40*/  IMAD.MOV.U32 R11, RZ, RZ, 0x181f ;  /* 0x0000181fff0b7424 */ /* 0x000fc600078e00ff */
[----:B------:R-:W-:-:S13]  /*31e50*/  ISETP.GE.AND P2, PT, R0, R2, PT ;  /* 0x000000020000720c */ /* 0x000fda0003f46270 */
[----:B0----5:R-:W-:Y:S05]  /*31e60*/  WARPSYNC.COLLECTIVE R15, `(.L_x_2046) ;  /* 0x000000000f087348 */ /* 0x021fea0003c00000 */
[----:B------:R1:W2:Y:S02]  /*31e70*/  SHFL.IDX P6, R14, R13, R12, R11 ;  /* 0x0000000c0d0e7389 */ /* 0x0002a400000c000b */
[----:B012--5:R-:W-:Y:S01]  /*31e80*/  ENDCOLLECTIVE ;  /* 0x000000000000791b */ /* 0x027fe20003800000 */
.L_x_2046:
[----:B------:R-:W-:Y:S02]  /*31e90*/  IMAD.MOV.U32 R13, RZ, RZ, R4 ;  /* 0x000000ffff0d7224 */ /* 0x000fe400078e0004 */
[----:B------:R-:W-:-:S07]  /*31ea0*/  IMAD.MOV.U32 R6, RZ, RZ, R14 ;  /* 0x000000ffff067224 */ /* 0x000fce00078e000e */
[----:B------:R-:W-:Y:S05]  /*31eb0*/  WARPSYNC.COLLECTIVE R15, `(.L_x_2047) ;  /* 0x000000000f087348 */ /* 0x000fea0003c00000 */
[----:B------:R0:W1:Y:S02]  /*31ec0*/  SHFL.IDX P6, R14, R13, R12, R11 ;  /* 0x0000000c0d0e7389 */ /* 0x00006400000c000b */
[----:B01----:R-:W-:Y:S01]  /*31ed0*/  ENDCOLLECTIVE ;  /* 0x000000000000791b */ /* 0x003fe20003800000 */
.L_x_2047:
[----:B------:R-:W-:Y:S02]  /*31ee0*/  IMAD.MOV.U32 R13, RZ, RZ, R3 ;  /* 0x000000ffff0d7224 */ /* 0x000fe400078e0003 */
[----:B------:R-:W-:Y:S02]  /*31ef0*/  IMAD.MOV.U32 R12, RZ, RZ, 0x1 ;  /* 0x00000001ff0c7424 */ /* 0x000fe400078e00ff */
[----:B------:R-:W-:-:S07]  /*31f00*/  IMAD.MOV.U32 R7, RZ, RZ, R14 ;  /* 0x000000ffff077224 */ /* 0x000fce00078e000e */
[----:B------:R-:W-:Y:S05]  /*31f10*/  WARPSYNC.COLLECTIVE R15, `(.L_x_2048) ;  /* 0x000000000f087348 */ /* 0x000fea0003c00000 */
[----:B------:R0:W1:Y:S02]  /*31f20*/  SHFL.IDX P6, R14, R13, R12, R11 ;  /* 0x0000000c0d0e7389 */ /* 0x00006400000c000b */
[----:B01----:R-:W-:Y:S01]  /*31f30*/  ENDCOLLECTIVE ;  /* 0x000000000000791b */ /* 0x003fe20003800000 */
.L_x_2048:
        /* <DEDUP_REMOVED lines=10> */
.L_x_2049:
        /* <DEDUP_REMOVED lines=12> */
.L_x_2050:
        /* <DEDUP_REMOVED lines=17> */
.L_x_2051:
[----:B------:R-:W-:Y:S02]  /*321b0*/  IMAD.MOV.U32 R13, RZ, RZ, R3 ;  /* 0x000000ffff0d7224 */ /* 0x000fe400078e0003 */
[----:B------:R-:W-:Y:S02]  /*321c0*/  IMAD.MOV.U32 R12, RZ, RZ, 0x3 ;  /* 0x00000003ff0c7424 */ /* 0x000fe400078e00ff */
[----:B------:R-:W-:-:S07]  /*321d0*/  IMAD.MOV.U32 R5, RZ, RZ, R14 ;  /* 0x000000ffff057224 */ /* 0x000fce00078e000e */
[----:B------:R-:W-:Y:S05]  /*321e0*/  WARPSYNC.COLLECTIVE R15, `(.L_x_2052) ;  /* 0x000000000f087348 */ /* 0x000fea0003c00000 */
[----:B------:R0:W1:Y:S02]  /*321f0*/  SHFL.IDX P6, R14, R13, R12, R11 ;  /* 0x0000000c0d0e7389 */ /* 0x00006400000c000b */
[----:B01----:R-:W-:Y:S01]  /*32200*/  ENDCOLLECTIVE ;  /* 0x000000000000791b */ /* 0x003fe20003800000 */
.L_x_2052:
[----:B------:R-:W-:-:S05]  /*32210*/  @!P2 IADD3 R5, P3, R10, R5, RZ ;  /* 0x000000050a05a210 */ /* 0x000fca0007f7e0ff */
[----:B------:R-:W-:-:S04]  /*32220*/  @!P2 IMAD.X R6, RZ, RZ, R6, P3 ;  /* 0x000000ffff06a224 */ /* 0x000fc800018e0606 */
[----:B------:R-:W-:Y:S02]  /*32230*/  @!P2 IMAD.MOV.U32 R7, RZ, RZ, R6 ;  /* 0x000000ffff07a224 */ /* 0x000fe400078e0006 */
[----:B------:R-:W-:Y:S01]  /*32240*/  @!P2 IMAD.MOV.U32 R6, RZ, RZ, R5 ;  /* 0x000000ffff06a224 */ /* 0x000fe200078e0005 */
[----:B------:R-:W-:Y:S01]  /*32250*/  IADD3 R5, R0, 0x30, RZ ;  /* 0x0000003000057810 */ /* 0x000fe20007ffe0ff */
[----:B------:R-:W-:-:S03]  /*32260*/  IMAD.MOV.U32 R13, RZ, RZ, R4 ;  /* 0x000000ffff0d7224 */ /* 0x000fc600078e0004 */
        /* <DEDUP_REMOVED lines=10> */
.L_x_2053:
[----:B------:R-:W-:Y:S02]  /*32310*/  IMAD.MOV.U32 R13, RZ, RZ, R3 ;  /* 0x000000ffff0d7224 */ /* 0x000fe400078e0003 */
[----:B------:R-:W-:Y:S02]  /*32320*/  IMAD.MOV.U32 R12, RZ, RZ, 0x4 ;  /* 0x00000004ff0c7424 */ /* 0x000fe400078e00ff */
[----:B------:R-:W-:-:S07]  /*32330*/  IMAD.MOV.U32 R5, RZ, RZ, R14 ;  /* 0x000000ffff057224 */ /* 0x000fce00078e000e */
[----:B------:R-:W-:Y:S05]  /*32340*/  WARPSYNC.COLLECTIVE R15, `(.L_x_2054) ;  /* 0x000000000f087348 */ /* 0x000fea0003c00000 */
[----:B------:R0:W1:Y:S02]  /*32350*/  SHFL.IDX P6, R14, R13, R12, R11 ;  /* 0x0000000c0d0e7389 */ /* 0x00006400000c000b */
[----:B01----:R-:W-:Y:S01]  /*32360*/  ENDCOLLECTIVE ;  /* 0x000000000000791b */ /* 0x003fe20003800000 */
.L_x_2054:
[----:B------:R-:W-:-:S05]  /*32370*/  @!P2 IADD3 R5, P3, R10, R5, RZ ;  /* 0x000000050a05a210 */ /* 0x000fca0007f7e0ff */
[----:B------:R-:W-:-:S04]  /*32380*/  @!P2 IMAD.X R6, RZ, RZ, R6, P3 ;  /* 0x000000ffff06a224 */ /* 0x000fc800018e0606 */
[----:B------:R-:W-:Y:S02]  /*32390*/  @!P2 IMAD.MOV.U32 R7, RZ, RZ, R6 ;  /* 0x000000ffff07a224 */ /* 0x000fe400078e0006 */
        /* <DEDUP_REMOVED lines=13> */
.L_x_2055:
[----:B------:R-:W-:Y:S02]  /*32470*/  IMAD.MOV.U32 R13, RZ, RZ, R3 ;  /* 0x000000ffff0d7224 */ /* 0x000fe400078e0003 */
[----:B------:R-:W-:Y:S02]  /*32480*/  IMAD.MOV.U32 R12, RZ, RZ, 0x5 ;  /* 0x00000005ff0c7424 */ /* 0x000fe400078e00ff */
[----:B------:R-:W-:-:S07]  /*32490*/  IMAD.MOV.U32 R5, RZ, RZ, R14 ;  /* 0x000000ffff057224 */ /* 0x000fce00078e000e */
[----:B------:R-:W-:Y:S05]  /*324a0*/  WARPSYNC.COLLECTIVE R15, `(.L_x_2056) ;  /* 0x000000000f087348 */ /* 0x000fea0003c00000 */
[----:B------:R0:W1:Y:S02]  /*324b0*/  SHFL.IDX P6, R14, R13, R12, R11 ;  /* 0x0000000c0d0e7389 */ /* 0x00006400000c000b */
[----:B01----:R-:W-:Y:S01]  /*324c0*/  ENDCOLLECTIVE ;  /* 0x000000000000791b */ /* 0x003fe20003800000 */
.L_x_2056:
        /* <DEDUP_REMOVED lines=16> */
.L_x_2057:
[----:B------:R-:W-:Y:S02]  /*325d0*/  IMAD.MOV.U32 R13, RZ, RZ, R3 ;  /* 0x000000ffff0d7224 */ /* 0x000fe400078e0003 */
[----:B------:R-:W-:Y:S02]  /*325e0*/  IMAD.MOV.U32 R12, RZ, RZ, 0x6 ;  /* 0x00000006ff0c7424 */ /* 0x000fe400078e00ff */
[----:B------:R-:W-:-:S07]  /*325f0*/  IMAD.MOV.U32 R5, RZ, RZ, R14 ;  /* 0x000000ffff057224 */ /* 0x000fce00078e000e */
[----:B------:R-:W-:Y:S05]  /*32600*/  WARPSYNC.COLLECTIVE R15, `(.L_x_2058) ;  /* 0x000000000f087348 */ /* 0x000fea0003c00000 */
[----:B------:R0:W1:Y:S02]  /*32610*/  SHFL.IDX P6, R14, R13, R12, R11 ;  /* 0x0000000c0d0e7389 */ /* 0x00006400000c000b */
[----:B01----:R-:W-:Y:S01]  /*32620*/  ENDCOLLECTIVE ;  /* 0x000000000000791b */ /* 0x003fe20003800000 */
.L_x_2058:
[----:B------:R-:W-:-:S05]  /*32630*/  @!P2 IADD3 R5, P3, R10, R5, RZ ;  /* 0x000000050a05a210 */ /* 0x000fca0007f7e0ff */
[----:B------:R-:W-:-:S04]  /*32640*/  @!P2 IMAD.X R6, RZ, RZ, R6, P3 ;  /* 0x000000ffff06a224 */ /* 0x000fc800018e0606 */
[----:B------:R-:W-:Y:S01]  /*32650*/  @!P2 IMAD.MOV.U32 R7, RZ, RZ, R6 ;  /* 0x000000ffff07a224 */ /* 0x000fe200078e0006 */
[----:B------:R-:W-:Y:S01]  /*32660*/  @!P2 MOV R6, R5 ;  /* 0x000000050006a202 */ /* 0x000fe20000000f00 */
[----:B------:R-:W-:-:S04]  /*32670*/  IMAD.MOV.U32 R13, RZ, RZ, R4 ;  /* 0x000000ffff0d7224 */ /* 0x000fc800078e0004 */
        /* <DEDUP_REMOVED lines=9> */
.L_x_2059:
        /* <DEDUP_REMOVED lines=8> */
.L_x_2060:
        /* <DEDUP_REMOVED lines=14> */
.L_x_2061:
[----:B------:R-:W-:Y:S01]  /*32870*/  IMAD.MOV.U32 R3, RZ, RZ, R14 ;  /* 0x000000ffff037224 */ /* 0x000fe200078e000e */
[----:B------:R-:W-:Y:S06]  /*32880*/  BRA `(.L_x_2062) ;  /* 0xffffff6400407947 */ /* 0x000fec000383ffff */
.L_x_1749:
[----:B----4-:R4:W0:Y:S02]  /*32890*/  SYNCS.PHASECHK.TRANS64.TRYWAIT P0, [R18+URZ+0x28420], R0 ;  /* 0x02842000120075a7 */ /* 0x010824000800017f */
[----:B0-----:R-:W-:Y:S05]  /*328a0*/  @!P0 NANOSLEEP.SYNCS 0x989680 ;  /* 0x009896800000895d */ /* 0x001fea0003900000 */
[----:B------:R-:W0:Y:S02]  /*328b0*/  @!P0 SYNCS.PHASECHK.TRANS64 P0, [R18+URZ+0x28420], R0 ;  /* 0x02842000120085a7 */ /* 0x000e24000800007f */
[----:B0-----:R-:W-:Y:S05]  /*328c0*/  @!P0 BRA `(.L_x_1749) ;  /* 0xfffffffc00f08947 */ /* 0x001fea000383ffff */
[----:B------:R-:W-:Y:S05]  /*328d0*/  BRA `(.L_x_2063) ;  /* 0xffffff6400ac7947 */ /* 0x000fea000383ffff */
.L_x_1755:
[----:B0-----:R0:W4:Y:S02]  /*328e0*/  SYNCS.PHASECHK.TRANS64.TRYWAIT P0, [R4+URZ+0x28480], R3 ;  /* 0x02848003040075a7 */ /* 0x001124000800017f */
[----:B----4-:R-:W-:Y:S05]  /*328f0*/  @!P0 NANOSLEEP.SYNCS 0x989680 ;  /* 0x009896800000895d */ /* 0x010fea0003900000 */
[----:B------:R-:W4:Y:S02]  /*32900*/  @!P0 SYNCS.PHASECHK.TRANS64 P0, [R4+URZ+0x28480], R3 ;  /* 0x02848003040085a7 */ /* 0x000f24000800007f */
[----:B----4-:R-:W-:Y:S05]  /*32910*/  @!P0 BRA `(.L_x_1755) ;  /* 0xfffffffc00f08947 */ /* 0x010fea000383ffff */
[----:B------:R-:W-:Y:S05]  /*32920*/  BRA `(.L_x_2064) ;  /* 0xffffff6800687947 */ /* 0x000fea000383ffff */
.L_x_1761:
[----:B--2---:R2:W3:Y:S02]  /*32930*/  SYNCS.PHASECHK.TRANS64.TRYWAIT P0, [R4+URZ+0x28440], R3 ;  /* 0x02844003040075a7 */ /* 0x0044e4000800017f */
[----:B---3--:R-:W-:Y:S05]  /*32940*/  @!P0 NANOSLEEP.SYNCS 0x989680 ;  /* 0x009896800000895d */ /* 0x008fea0003900000 */
[----:B------:R-:W3:Y:S02]  /*32950*/  @!P0 SYNCS.PHASECHK.TRANS64 P0, [R4+URZ+0x28440], R3 ;  /* 0x02844003040085a7 */ /* 0x000ee4000800007f */
[----:B---3--:R-:W-:Y:S05]  /*32960*/  @!P0 BRA `(.L_x_1761) ;  /* 0xfffffffc00f08947 */ /* 0x008fea000383ffff */
[----:B------:R-:W-:Y:S05]  /*32970*/  BRA `(.L_x_2065) ;  /* 0xffffff6c00287947 */ /* 0x000fea000383ffff */
.L_x_1768:
[----:B----4-:R4:W0:Y:S02]  /*32980*/  SYNCS.PHASECHK.TRANS64.TRYWAIT P0, [R19+URZ+0x28470], R2 ;  /* 0x02847002130075a7 */ /* 0x010824000800017f */
[----:B0-----:R-:W-:Y:S05]  /*32990*/  @!P0 NANOSLEEP.SYNCS 0x989680 ;  /* 0x009896800000895d */ /* 0x001fea0003900000 */
[----:B------:R-:W0:Y:S02]  /*329a0*/  @!P0 SYNCS.PHASECHK.TRANS64 P0, [R19+URZ+0x28470], R2 ;  /* 0x02847002130085a7 */ /* 0x000e24000800007f */
[----:B0-----:R-:W-:Y:S05]  /*329b0*/  @!P0 BRA `(.L_x_1768) ;  /* 0xfffffffc00f08947 */ /* 0x001fea000383ffff */
[----:B------:R-:W-:Y:S05]  /*329c0*/  BRA `(.L_x_2066) ;  /* 0xffffff7000007947 */ /* 0x000fea000383ffff */
.L_x_1770:
[----:B----4-:R4:W0:Y:S02]  /*329d0*/  SYNCS.PHASECHK.TRANS64.TRYWAIT P0, [R19+URZ+0x28460], R2 ;  /* 0x02846002130075a7 */ /* 0x010824000800017f */
[----:B0-----:R-:W-:Y:S05]  /*329e0*/  @!P0 NANOSLEEP.SYNCS 0x989680 ;  /* 0x009896800000895d */ /* 0x001fea0003900000 */
[----:B------:R-:W0:Y:S02]  /*329f0*/  @!P0 SYNCS.PHASECHK.TRANS64 P0, [R19+URZ+0x28460], R2 ;  /* 0x02846002130085a7 */ /* 0x000e24000800007f */
[----:B0-----:R-:W-:Y:S05]  /*32a00*/  @!P0 BRA `(.L_x_1770) ;  /* 0xfffffffc00f08947 */ /* 0x001fea000383ffff */
[----:B------:R-:W-:Y:S05]  /*32a10*/  BRA `(.L_x_2067) ;  /* 0xffffff7000087947 */ /* 0x000fea000383ffff */
.L_x_1777:
[----:B--2---:R2:W3:Y:S02]  /*32a20*/  SYNCS.PHASECHK.TRANS64.TRYWAIT P1, [R16+URZ+0x28470], R0 ;  /* 0x02847000100075a7 */ /* 0x0044e4000802017f */
[----:B---3--:R-:W-:Y:S05]  /*32a30*/  @!P1 NANOSLEEP.SYNCS 0x989680 ;  /* 0x009896800000995d */ /* 0x008fea0003900000 */
[----:B------:R-:W3:Y:S02]  /*32a40*/  @!P1 SYNCS.PHASECHK.TRANS64 P1, [R16+URZ+0x28470], R0 ;  /* 0x02847000100095a7 */ /* 0x000ee4000802007f */
[----:B---3--:R-:W-:Y:S05]  /*32a50*/  @!P1 BRA `(.L_x_1777) ;  /* 0xfffffffc00f09947 */ /* 0x008fea000383ffff */
[----:B------:R-:W-:Y:S05]  /*32a60*/  BRA `(.L_x_2068) ;  /* 0xffffff7400bc7947 */ /* 0x000fea000383ffff */
.L_x_1779:
[----:B--2---:R2:W3:Y:S02]  /*32a70*/  SYNCS.PHASECHK.TRANS64.TRYWAIT P1, [R16+URZ+0x28460], R0 ;  /* 0x02846000100075a7 */ /* 0x0044e4000802017f */
[----:B---3--:R-:W-:Y:S05]  /*32a80*/  @!P1 NANOSLEEP.SYNCS 0x989680 ;  /* 0x009896800000995d */ /* 0x008fea0003900000 */
[----:B------:R-:W3:Y:S02]  /*32a90*/  @!P1 SYNCS.PHASECHK.TRANS64 P1, [R16+URZ+0x28460], R0 ;  /* 0x02846000100095a7 */ /* 0x000ee4000802007f */
[----:B---3--:R-:W-:Y:S05]  /*32aa0*/  @!P1 BRA `(.L_x_1779) ;  /* 0xfffffffc00f09947 */ /* 0x008fea000383ffff */
[----:B------:R-:W-:Y:S05]  /*32ab0*/  BRA `(.L_x_2069) ;  /* 0xffffff7400c47947 */ /* 0x000fea000383ffff */
.L_x_1783:
[----:B------:R-:W2:Y:S01]  /*32ac0*/  LDL R3, [R1] ;  /* 0x0000000001037983 */ /* 0x000ea20000100800 */
[----:B------:R-:W-:Y:S01]  /*32ad0*/  BSSY B0, `(.L_x_2070) ;  /* 0x0000008000007945 */ /* 0x000fe20003800000 */
[----:B------:R-:W-:Y:S02]  /*32ae0*/  IMAD.MOV.U32 R12, RZ, RZ, RZ ;  /* 0x000000ffff0c7224 */ /* 0x000fe400078e00ff */
[----:B------:R-:W-:Y:S02]  /*32af0*/  IMAD.MOV.U32 R11, RZ, RZ, 0x1f ;  /* 0x0000001fff0b7424 */ /* 0x000fe400078e00ff */
[----:B0-----:R-:W-:Y:S02]  /*32b00*/  IMAD.MOV.U32 R15, RZ, RZ, -0x1 ;  /* 0xffffffffff0f7424 */ /* 0x001fe400078e00ff */
[----:B--2---:R-:W-:-:S07]  /*32b10*/  IMAD.MOV.U32 R13, RZ, RZ, R3 ;  /* 0x000000ffff0d7224 */ /* 0x004fce00078e0003 */
[----:B-1----:R-:W-:Y:S05]  /*32b20*/  WARPSYNC.COLLECTIVE R15, `(.L_x_2071) ;  /* 0x000000000f087348 */ /* 0x002fea0003c00000 */
[----:B------:R0:W2:Y:S02]  /*32b30*/  SHFL.IDX P6, R14, R13, R12, R11 ;  /* 0x0000000c0d0e7389 */ /* 0x0000a400000c000b */
[----:B012---:R-:W-:Y:S01]  /*32b40*/  ENDCOLLECTIVE ;  /* 0x000000000000791b */ /* 0x007fe20003800000 */
.L_x_2071:
[----:B------:R-:W-:Y:S05]  /*32b50*/  BSYNC B0 ;  /* 0x0000000000007941 */ /* 0x000fea0003800000 */
.L_x_2070:
[----:B------:R0:W5:Y:S01]  /*32b60*/  LDL R2, [R1+0xc] ;  /* 0x00000c0001027983 */ /* 0x0001620000100800 */
[----:B------:R-:W-:Y:S02]  /*32b70*/  IMAD.MOV.U32 R13, RZ, RZ, R3 ;  /* 0x000000ffff0d7224 */ /* 0x000fe400078e0003 */
[----:B------:R-:W-:Y:S02]  /*32b80*/  IMAD.MOV.U32 R12, RZ, RZ, 0x1 ;  /* 0x00000001ff0c7424 */ /* 0x000fe400078e00ff */
[----:B------:R-:W-:Y:S02]  /*32b90*/  IMAD.MOV.U32 R11, RZ, RZ, 0x1f ;  /* 0x0000001fff0b7424 */ /* 0x000fe400078e00ff */
[----:B------:R-:W-:Y:S02]  /*32ba0*/  IMAD.MOV.U32 R15, RZ, RZ, -0x1 ;  /* 0xffffffffff0f7424 */ /* 0x000fe400078e00ff */
[----:B0-----:R-:W-:-:S07]  /*32bb0*/  IMAD.MOV.U32 R0, RZ, RZ, R14 ;  /* 0x000000ffff007224 */ /* 0x001fce00078e000e */
[----:B-----5:R-:W-:Y:S05]  /*32bc0*/  WARPSYNC.COLLECTIVE R15, `(.L_x_2072) ;  /* 0x000000000f087348 */ /* 0x020fea0003c00000 */
[----:B------:R0:W1:Y:S02]  /*32bd0*/  SHFL.IDX P6, R14, R13, R12, R11 ;  /* 0x0000000c0d0e7389 */ /* 0x00006400000c000b */
[----:B01---5:R-:W-:Y:S01]  /*32be0*/  ENDCOLLECTIVE ;  /* 0x000000000000791b */ /* 0x023fe20003800000 */
.L_x_2072:
        /* <DEDUP_REMOVED lines=16> */
[----:B------:R-:W-:Y:S01]  /*32cf0*/  ISETP.GE.U32.AND P5, PT, R16, 0x10, PT ;  /* 0x000000101000780c */ /* 0x000fe20003fa6070 */
[----:B--2---:R-:W-:-:S02]  /*32d00*/  @!P1 IMAD.MOV.U32 R5, RZ, RZ, R6 ;  /* 0x000000ffff059224 */ /* 0x004fc400078e0006 */
[----:B------:R-:W-:Y:S02]  /*32d10*/  IMAD.MOV.U32 R6, RZ, RZ, RZ ;  /* 0x000000ffff067224 */ /* 0x000fe400078e00ff */
[----:B---3--:R-:W-:Y:S01]  /*32d20*/  @!P1 IMAD.MOV.U32 R6, RZ, RZ, R2 ;  /* 0x000000ffff069224 */ /* 0x008fe200078e0002 */
[----:B------:R-:W-:-:S03]  /*32d30*/  ISETP.NE.AND P1, PT, R16, RZ, PT ;  /* 0x000000ff1000720c */ /* 0x000fc60003f25270 */
[----:B------:R-:W-:-:S04]  /*32d40*/  IMAD R2, R6, R5, RZ ;  /* 0x0000000506027224 */ /* 0x000fc800078e02ff */
[----:B------:R-:W-:-:S07]  /*32d50*/  IMAD.MOV.U32 R13, RZ, RZ, R2 ;  /* 0x000000ffff0d7224 */ /* 0x000fce00078e0002 */
[----:B------:R-:W-:Y:S05]  /*32d60*/  WARPSYNC.COLLECTIVE R15, `(.L_x_2073) ;  /* 0x000000000f087348 */ /* 0x000fea0003c00000 */
[----:B------:R0:W1:Y:S02]  /*32d70*/  SHFL.UP P6, R14, R13, R12, R11 ;  /* 0x0400000c0d0e7389 */ /* 0x00006400000c000b */
[----:B01----:R-:W-:Y:S01]  /*32d80*/  ENDCOLLECTIVE ;  /* 0x000000000000791b */ /* 0x003fe20003800000 */
.L_x_2073:
[----:B------:R-:W-:Y:S02]  /*32d90*/  IMAD.MOV.U32 R12, RZ, RZ, 0x2 ;  /* 0x00000002ff0c7424 */ /* 0x000fe400078e00ff */
[----:B------:R-:W-:-:S05]  /*32da0*/  IMAD.MOV.U32 R3, RZ, RZ, R14 ;  /* 0x000000ffff037224 */ /* 0x000fca00078e000e */
[----:B------:R-:W-:-:S05]  /*32db0*/  SEL R3, R3, RZ, P1 ;  /* 0x000000ff03037207 */ /* 0x000fca0000800000 */
[----:B------:R-:W-:-:S04]  /*32dc0*/  IMAD.IADD R2, R2, 0x1, R3 ;  /* 0x0000000102027824 */ /* 0x000fc800078e0203 */
[----:B------:R-:W-:-:S07]  /*32dd0*/  IMAD.MOV.U32 R13, RZ, RZ, R2 ;  /* 0x000000ffff0d7224 */ /* 0x000fce00078e0002 */
[----:B------:R-:W-:Y:S05]  /*32de0*/  WARPSYNC.COLLECTIVE R15, `(.L_x_2074) ;  /* 0x000000000f087348 */ /* 0x000fea0003c00000 */
[----:B------:R0:W1:Y:S02]  /*32df0*/  SHFL.UP P6, R14, R13, R12, R11 ;  /* 0x0400000c0d0e7389 */ /* 0x00006400000c000b */
[----:B01----:R-:W-:Y:S01]  /*32e00*/  ENDCOLLECTIVE ;  /* 0x000000000000791b */ /* 0x003fe20003800000 */
.L_x_2074:
        /* <DEDUP_REMOVED lines=8> */
.L_x_2075:
        /* <DEDUP_REMOVED lines=8> */
.L_x_2076:
        /* <DEDUP_REMOVED lines=8> */
.L_x_2077:
[----:B------:R-:W-:Y:S01]  /*32f90*/  IMAD.MOV.U32 R12, RZ, RZ, 0x1f ;  /* 0x0000001fff0c7424 */ /* 0x000fe200078e00ff */
[----:B------:R-:W-:Y:S01]  /*32fa0*/  MOV R11, 0x1f ;  /* 0x0000001f000b7802 */ /* 0x000fe20000000f00 */
[----:B------:R-:W-:-:S05]  /*32fb0*/  IMAD.MOV.U32 R3, RZ, RZ, R14 ;  /* 0x000000ffff037224 */ /* 0x000fca00078e000e */
[----:B------:R-:W-:-:S05]  /*32fc0*/  SEL R3, R3, RZ, P5 ;  /* 0x000000ff03037207 */ /* 0x000fca0002800000 */
[----:B------:R-:W-:-:S04]  /*32fd0*/  IMAD.IADD R3, R2, 0x1, R3 ;  /* 0x0000000102037824 */ /* 0x000fc800078e0203 */
[----:B------:R-:W-:-:S07]  /*32fe0*/  IMAD.MOV.U32 R13, RZ, RZ, R3 ;  /* 0x000000ffff0d7224 */ /* 0x000fce00078e0003 */
[----:B------:R-:W-:Y:S05]  /*32ff0*/  WARPSYNC.COLLECTIVE R15, `(.L_x_2078) ;  /* 0x000000000f087348 */ /* 0x000fea0003c00000 */
[----:B------:R0:W1:Y:S02]  /*33000*/  SHFL.IDX P6, R14, R13, R12, R11 ;  /* 0x0000000c0d0e7389 */ /* 0x00006400000c000b */
[----:B01----:R-:W-:Y:S01]  /*33010*/  ENDCOLLECTIVE ;  /* 0x000000000000791b */ /* 0x003fe20003800000 */
.L_x_2078:
[----:B------:R-:W-:Y:S01]  /*33020*/  IMAD.MOV.U32 R9, RZ, RZ, R14 ;  /* 0x000000ffff097224 */ /* 0x000fe200078e000e */
[----:B------:R-:W-:Y:S06]  /*33030*/  BRA `(.L_x_2079) ;  /* 0xffffff78009c7947 */ /* 0x000fec000383ffff */
.L_x_1786:
[----:B------:R-:W-:Y:S01]  /*33040*/  BSSY B0, `(.L_x_2080) ;  /* 0x0000008000007945 */ /* 0x000fe20003800000 */
[----:B------:R-:W-:Y:S02]  /*33050*/  IMAD.MOV.U32 R13, RZ, RZ, R2 ;  /* 0x000000ffff0d7224 */ /* 0x000fe400078e0002 */
[----:B------:R-:W-:Y:S02]  /*33060*/  IMAD.MOV.U32 R12, RZ, RZ, 0x1 ;  /* 0x00000001ff0c7424 */ /* 0x000fe400078e00ff */
[----:B------:R-:W-:Y:S02]  /*33070*/  IMAD.MOV.U32 R11, RZ, RZ, RZ ;  /* 0x000000ffff0b7224 */ /* 0x000fe400078e00ff */
[----:B0-----:R-:W-:-:S07]  /*33080*/  IMAD.MOV.U32 R15, RZ, RZ, -0x1 ;  /* 0xffffffffff0f7424 */ /* 0x001fce00078e00ff */
[----:B------:R-:W-:Y:S05]  /*33090*/  WARPSYNC.COLLECTIVE R15, `(.L_x_2081) ;  /* 0x000000000f087348 */ /* 0x000fea0003c00000 */
[----:B------:R0:W1:Y:S02]  /*330a0*/  SHFL.UP P6, R14, R13, R12, R11 ;  /* 0x0400000c0d0e7389 */ /* 0x00006400000c000b */
[----:B01----:R-:W-:Y:S01]  /*330b0*/  ENDCOLLECTIVE ;  /* 0x000000000000791b */ /* 0x003fe20003800000 */
.L_x_2081:
[----:B------:R-:W-:Y:S05]  /*330c0*/  BSYNC B0 ;  /* 0x0000000000007941 */ /* 0x000fea0003800000 */
.L_x_2080:
[----:B------:R-:W-:Y:S02]  /*330d0*/  IMAD.MOV.U32 R3, RZ, RZ, R14 ;  /* 0x000000ffff037224 */ /* 0x000fe400078e000e */
[----:B------:R-:W-:Y:S02]  /*330e0*/  IMAD.MOV.U32 R12, RZ, RZ, 0x2 ;  /* 0x00000002ff0c7424 */ /* 0x000fe400078e00ff */
[----:B------:R-:W-:Y:S01]  /*330f0*/  IMAD.MOV.U32 R11, RZ, RZ, RZ ;  /* 0x000000ffff0b7224 */ /* 0x000fe200078e00ff */
[----:B------:R-:W-:Y:S01]  /*33100*/  SEL R3, R3, RZ, P1 ;  /* 0x000000ff03037207 */ /* 0x000fe20000800000 */
[----:B------:R-:W-:-:S04]  /*33110*/  IMAD.MOV.U32 R15, RZ, RZ, -0x1 ;  /* 0xffffffffff0f7424 */ /* 0x000fc800078e00ff */
[----:B------:R-:W-:-:S04]  /*33120*/  IMAD.IADD R2, R2, 0x1, R3 ;  /* 0x0000000102027824 */ /* 0x000fc800078e0203 */
[----:B------:R-:W-:-:S07]  /*33130*/  IMAD.MOV.U32 R13, RZ, RZ, R2 ;  /* 0x000000ffff0d7224 */ /* 0x000fce00078e0002 */
[----:B------:R-:W-:Y:S05]  /*33140*/  WARPSYNC.COLLECTIVE R15, `(.L_x_2082) ;  /* 0x000000000f087348 */ /* 0x000fea0003c00000 */
[----:B------:R0:W1:Y:S02]  /*33150*/  SHFL.UP P6, R14, R13, R12, R11 ;  /* 0x0400000c0d0e7389 */ /* 0x00006400000c000b */
[----:B01----:R-:W-:Y:S01]  /*33160*/  ENDCOLLECTIVE ;  /* 0x000000000000791b */ /* 0x003fe20003800000 */
.L_x_2082:
        /* <DEDUP_REMOVED lines=8> */
.L_x_2083:
        /* <DEDUP_REMOVED lines=8> */
.L_x_2084:
        /* <DEDUP_REMOVED lines=8> */
.L_x_2085:
        /* <DEDUP_REMOVED lines=9> */
.L_x_2086:
[----:B------:R-:W-:Y:S01]  /*33380*/  IMAD.MOV.U32 R9, RZ, RZ, R14 ;  /* 0x000000ffff097224 */ /* 0x000fe200078e000e */
[----:B------:R-:W-:Y:S06]  /*33390*/  BRA `(.L_x_2087) ;  /* 0xffffff7800747947 */ /* 0x000fec000383ffff */
.L_x_1788:
[----:B------:R-:W-:Y:S01]  /*333a0*/  BSSY B0, `(.L_x_2088) ;  /* 0x0000006000007945 */ /* 0x000fe20003800000 */
[----:B------:R-:W-:Y:S01]  /*333b0*/  PLOP3.LUT P6, PT, P6, PT, PT, 0x8, 0x0 ;  /* 0x000000000000781c */ /* 0x000fe200037ce170 */
[----:B0-----:R-:W-:-:S12]  /*333c0*/  IMAD.MOV.U32 R15, RZ, RZ, -0x1 ;  /* 0xffffffffff0f7424 */ /* 0x001fd800078e00ff */
[----:B------:R-:W-:Y:S05]  /*333d0*/  WARPSYNC.COLLECTIVE R15, `(.L_x_2089) ;  /* 0x000000000f087348 */ /* 0x000fea0003c00000 */
[----:B------:R-:W-:Y:S01]  /*333e0*/  VOTE.ANY R14, PT, P6 ;  /* 0x00000000000e7806 */ /* 0x000fe200030e0100 */
[----:B------:R-:W-:Y:S06]  /*333f0*/  ENDCOLLECTIVE ;  /* 0x000000000000791b */ /* 0x000fec0003800000 */
.L_x_2089:
[----:B------:R-:W-:Y:S05]  /*33400*/  BSYNC B0 ;  /* 0x0000000000007941 */ /* 0x000fea0003800000 */
.L_x_2088:
[----:B------:R0:W5:Y:S01]  /*33410*/  LDL.LU R10, [R1+0xc] ;  /* 0x00000c00010a7983 */ /* 0x0001620000300800 */
[----:B------:R-:W-:Y:S02]  /*33420*/  IMAD.MOV.U32 R4, RZ, RZ, R14 ;  /* 0x000000ffff047224 */ /* 0x000fe400078e000e */
[----:B------:R-:W-:Y:S02]  /*33430*/  IMAD.MOV.U32 R13, RZ, RZ, R5 ;  /* 0x000000ffff0d7224 */ /* 0x000fe400078e0005 */
[----:B------:R-:W1:Y:S01]  /*33440*/  POPC R3, R4 ;  /* 0x0000000400037309 */ /* 0x000e620000000000 */
[----:B------:R-:W-:Y:S02]  /*33450*/  IMAD.MOV.U32 R11, RZ, RZ, 0x1f ;  /* 0x0000001fff0b7424 */ /* 0x000fe400078e00ff */
[----:B------:R-:W-:Y:S02]  /*33460*/  IMAD.MOV.U32 R15, RZ, RZ, -0x1 ;  /* 0xffffffffff0f7424 */ /* 0x000fe400078e00ff */
[----:B01----:R-:W-:-:S07]  /*33470*/  IMAD.MOV.U32 R12, RZ, RZ, R3 ;  /* 0x000000ffff0c7224 */ /* 0x003fce00078e0003 */
[----:B-----5:R-:W-:Y:S05]  /*33480*/  WARPSYNC.COLLECTIVE R15, `(.L_x_2090) ;  /* 0x000000000f087348 */ /* 0x020fea0003c00000 */
[----:B------:R0:W1:Y:S02]  /*33490*/  SHFL.IDX P6, R14, R13, R12, R11 ;  /* 0x0000000c0d0e7389 */ /* 0x00006400000c000b */
[----:B01---5:R-:W-:Y:S01]  /*334a0*/  ENDCOLLECTIVE ;  /* 0x000000000000791b */ /* 0x023fe20003800000 */
.L_x_2090:
[----:B------:R-:W-:Y:S02]  /*334b0*/  IMAD.MOV.U32 R13, RZ, RZ, R6 ;  /* 0x000000ffff0d7224 */ /* 0x000fe400078e0006 */
[----:B------:R-:W-:-:S07]  /*334c0*/  IMAD.MOV.U32 R5, RZ, RZ, R14 ;  /* 0x000000ffff057224 */ /* 0x000fce00078e000e */
[----:B------:R-:W-:Y:S05]  /*334d0*/  WARPSYNC.COLLECTIVE R15, `(.L_x_2091) ;  /* 0x000000000f087348 */ /* 0x000fea0003c00000 */
[----:B------:R0:W1:Y:S02]  /*334e0*/  SHFL.IDX P6, R14, R13, R12, R11 ;  /* 0x0000000c0d0e7389 */ /* 0x00006400000c000b */
[----:B01----:R-:W-:Y:S01]  /*334f0*/  ENDCOLLECTIVE ;  /* 0x000000000000791b */ /* 0x003fe20003800000 */
.L_x_2091:
[----:B------:R-:W-:Y:S02]  /*33500*/  IMAD.MOV.U32 R6, RZ, RZ, R14 ;  /* 0x000000ffff067224 */ /* 0x000fe400078e000e */
[----:B------:R-:W-:-:S05]  /*33510*/  IMAD.IADD R10, R3, 0x1, R10 ;  /* 0x00000001030a7824 */ /* 0x000fca00078e020a */
[----:B------:R0:W-:Y:S01]  /*33520*/  STL [R1+0xc], R10 ;  /* 0x00000c0a01007387 */ /* 0x0001e20000100800 */
[----:B------:R-:W-:Y:S05]  /*33530*/  BRA `(.L_x_2092) ;  /* 0xffffff7800587947 */ /* 0x000fea000383ffff */
.L_x_1790:
[----:B------:R-:W-:Y:S01]  /*33540*/  BSSY B0, `(.L_x_2093) ;  /* 0x0000008000007945 */ /* 0x000fe20003800000 */
[----:B------:R-:W-:Y:S02]  /*33550*/  IMAD.MOV.U32 R13, RZ, RZ, R7 ;  /* 0x000000ffff0d7224 */ /* 0x000fe400078e0007 */
[----:B------:R-:W-:Y:S02]  /*33560*/  IMAD.MOV.U32 R12, RZ, RZ, R3 ;  /* 0x000000ffff0c7224 */ /* 0x000fe400078e0003 */
[----:B------:R-:W-:Y:S02]  /*33570*/  IMAD.MOV.U32 R11, RZ, RZ, 0x1f ;  /* 0x0000001fff0b7424 */ /* 0x000fe400078e00ff */
[----:B0-----:R-:W-:-:S07]  /*33580*/  IMAD.MOV.U32 R15, RZ, RZ, -0x1 ;  /* 0xffffffffff0f7424 */ /* 0x001fce00078e00ff */
[----:B------:R-:W-:Y:S05]  /*33590*/  WARPSYNC.COLLECTIVE R15, `(.L_x_2094) ;  /* 0x000000000f087348 */ /* 0x000fea0003c00000 */
[----:B------:R0:W1:Y:S02]  /*335a0*/  SHFL.IDX P6, R14, R13, R12, R11 ;  /* 0x0000000c0d0e7389 */ /* 0x00006400000c000b */
[----:B01----:R-:W-:Y:S01]  /*335b0*/  ENDCOLLECTIVE ;  /* 0x000000000000791b */ /* 0x003fe20003800000 */
.L_x_2094:
[----:B------:R-:W-:Y:S05]  /*335c0*/  BSYNC B0 ;  /* 0x0000000000007941 */ /* 0x000fea0003800000 */
.L_x_2093:
[----:B------:R-:W-:Y:S01]  /*335d0*/  IMAD.MOV.U32 R3, RZ, RZ, R14 ;  /* 0x000000ffff037224 */ /* 0x000fe200078e000e */
[----:B------:R-:W-:Y:S06]  /*335e0*/  BRA `(.L_x_2095) ;  /* 0xffffff7800447947 */ /* 0x000fec000383ffff */
.L_x_1796:
[----:B0-----:R0:W1:Y:S02]  /*335f0*/  SYNCS.PHASECHK.TRANS64.TRYWAIT P0, [R0+URZ+0x28420], R3 ;  /* 0x02842003000075a7 */ /* 0x001064000800017f */
[----:B-1----:R-:W-:Y:S05]  /*33600*/  @!P0 NANOSLEEP.SYNCS 0x989680 ;  /* 0x009896800000895d */ /* 0x002fea0003900000 */
[----:B------:R-:W1:Y:S02]  /*33610*/  @!P0 SYNCS.PHASECHK.TRANS64 P0, [R0+URZ+0x28420], R3 ;  /* 0x02842003000085a7 */ /* 0x000e64000800007f */
[----:B-1----:R-:W-:Y:S05]  /*33620*/  @!P0 BRA `(.L_x_1796) ;  /* 0xfffffffc00f08947 */ /* 0x002fea000383ffff */
[----:B------:R-:W-:Y:S05]  /*33630*/  BRA `(.L_x_2096) ;  /* 0xffffff8000e87947 */ /* 0x000fea000383ffff */
.L_x_1797:
        /* <DEDUP_REMOVED lines=11> */
.L_x_2098:
[----:B------:R-:W-:Y:S05]  /*336f0*/  BSYNC B0 ;  /* 0x0000000000007941 */ /* 0x000fea0003800000 */
.L_x_2097:
[----:B------:R-:W-:Y:S05]  /*33700*/  BRA `(.L_x_2099) ;  /* 0xffffff8000d07947 */ /* 0x000fea000383ffff */
.L_x_1798:
[----:B------:R-:W-:Y:S01]  /*33710*/  BSSY B0, `(.L_x_2100) ;  /* 0x0000006000007945 */ /* 0x000fe20003800000 */
[----:B------:R-:W-:-:S07]  /*33720*/  IMAD.MOV.U32 R15, RZ, RZ, -0x1 ;  /* 0xffffffffff0f7424 */ /* 0x000fce00078e00ff */
[----:B01----:R-:W-:Y:S05]  /*33730*/  WARPSYNC.COLLECTIVE R15, `(.L_x_2101) ;  /* 0x000000000f0c7348 */ /* 0x003fea0003c00000 */
[----:B------:R-:W-:Y:S02]  /*33740*/  ELECT P6, UR62, PT ;  /* 0x00000000003e782f */ /* 0x000fe400038c0000 */
[----:B------:R-:W-:Y:S01]  /*33750*/  MOV R14, UR62 ;  /* 0x0000003e000e7c02 */ /* 0x000fe20008000f00 */
[----:B01----:R-:W-:Y:S10]  /*33760*/  ENDCOLLECTIVE ;  /* 0x000000000000791b */ /* 0x003ff40003800000 */
.L_x_2101:
[----:B------:R-:W-:Y:S05]  /*33770*/  BSYNC B0 ;  /* 0x0000000000007941 */ /* 0x000fea0003800000 */
.L_x_2100:
[----:B------:R-:W-:Y:S05]  /*33780*/  BRA `(.L_x_2102) ;  /* 0xffffff8000c47947 */ /* 0x000fea000383ffff */
.L_x_1800:
[----:B0-----:R0:W1:Y:S02]  /*33790*/  SYNCS.PHASECHK.TRANS64.TRYWAIT P1, [R6+URZ], R5 ;  /* 0x00000005060075a7 */ /* 0x001064000802017f */
[----:B-1----:R-:W-:Y:S05]  /*337a0*/  @!P1 NANOSLEEP.SYNCS 0x989680 ;  /* 0x009896800000995d */ /* 0x002fea0003900000 */
[----:B------:R-:W1:Y:S02]  /*337b0*/  @!P1 SYNCS.PHASECHK.TRANS64 P1, [R6+URZ], R5 ;  /* 0x00000005060095a7 */ /* 0x000e64000802007f */
[----:B-1----:R-:W-:Y:S05]  /*337c0*/  @!P1 BRA `(.L_x_1800) ;  /* 0xfffffffc00f09947 */ /* 0x002fea000383ffff */
[----:B------:R-:W-:Y:S05]  /*337d0*/  BRA `(.L_x_2103) ;  /* 0xffffff8400007947 */ /* 0x000fea000383ffff */
.L_x_1801:
[----:B-1----:R1:W2:Y:S02]  /*337e0*/  SYNCS.PHASECHK.TRANS64.TRYWAIT P1, [R7+URZ], R2 ;  /* 0x00000002070075a7 */ /* 0x0022a4000802017f */
[----:B--2---:R-:W-:Y:S05]  /*337f0*/  @!P1 NANOSLEEP.SYNCS 0x989680 ;  /* 0x009896800000995d */ /* 0x004fea0003900000 */
[----:B------:R-:W2:Y:S02]  /*33800*/  @!P1 SYNCS.PHASECHK.TRANS64 P1, [R7+URZ], R2 ;  /* 0x00000002070095a7 */ /* 0x000ea4000802007f */
[----:B--2---:R-:W-:Y:S05]  /*33810*/  @!P1 BRA `(.L_x_1801) ;  /* 0xfffffffc00f09947 */ /* 0x004fea000383ffff */
[----:B------:R-:W-:Y:S05]  /*33820*/  BRA `(.L_x_2104) ;  /* 0xffffff8000f47947 */ /* 0x000fea000383ffff */
.L_x_1803:
[----:B--2---:R2:W3:Y:S02]  /*33830*/  SYNCS.PHASECHK.TRANS64.TRYWAIT P1, [R4+URZ+0x28460], R5 ;  /* 0x02846005040075a7 */ /* 0x0044e4000802017f */
[----:B---3--:R-:W-:Y:S05]  /*33840*/  @!P1 NANOSLEEP.SYNCS 0x989680 ;  /* 0x009896800000995d */ /* 0x008fea0003900000 */
[----:B------:R-:W3:Y:S02]  /*33850*/  @!P1 SYNCS.PHASECHK.TRANS64 P1, [R4+URZ+0x28460], R5 ;  /* 0x02846005040095a7 */ /* 0x000ee4000802007f */
[----:B---3--:R-:W-:Y:S05]  /*33860*/  @!P1 BRA `(.L_x_1803) ;  /* 0xfffffffc00f09947 */ /* 0x008fea000383ffff */
[----:B------:R-:W-:Y:S05]  /*33870*/  BRA `(.L_x_2105) ;  /* 0xffffff8000f87947 */ /* 0x000fea000383ffff */
.L_x_1805:
[----:B---3--:R3:W4:Y:S02]  /*33880*/  SYNCS.PHASECHK.TRANS64.TRYWAIT P1, [R3+URZ+0x28460], R2 ;  /* 0x02846002030075a7 */ /* 0x008724000802017f */
[----:B----4-:R-:W-:Y:S05]  /*33890*/  @!P1 NANOSLEEP.SYNCS 0x989680 ;  /* 0x009896800000995d */ /* 0x010fea0003900000 */
[----:B------:R-:W4:Y:S02]  /*338a0*/  @!P1 SYNCS.PHASECHK.TRANS64 P1, [R3+URZ+0x28460], R2 ;  /* 0x02846002030095a7 */ /* 0x000f24000802007f */
[----:B----4-:R-:W-:Y:S05]  /*338b0*/  @!P1 BRA `(.L_x_1805) ;  /* 0xfffffffc00f09947 */ /* 0x010fea000383ffff */
[----:B------:R-:W-:Y:S05]  /*338c0*/  BRA `(.L_x_2106) ;  /* 0xffffff8000f87947 */ /* 0x000fea000383ffff */
.L_x_1807:
[----:B----4-:R4:W0:Y:S02]  /*338d0*/  SYNCS.PHASECHK.TRANS64.TRYWAIT P0, [R4+URZ+0x28480], R5 ;  /* 0x02848005040075a7 */ /* 0x010824000800017f */
[----:B0-----:R-:W-:Y:S05]  /*338e0*/  @!P0 NANOSLEEP.SYNCS 0x989680 ;  /* 0x009896800000895d */ /* 0x001fea0003900000 */
[----:B------:R-:W0:Y:S02]  /*338f0*/  @!P0 SYNCS.PHASECHK.TRANS64 P0, [R4+URZ+0x28480], R5 ;  /* 0x02848005040085a7 */ /* 0x000e24000800007f */
[----:B0-----:R-:W-:Y:S05]  /*33900*/  @!P0 BRA `(.L_x_1807) ;  /* 0xfffffffc00f08947 */ /* 0x001fea000383ffff */
[----:B------:R-:W-:Y:S05]  /*33910*/  BRA `(.L_x_1808) ;  /* 0xffffff8000f47947 */ /* 0x000fea000383ffff */
.L_x_2107:
        /* <DEDUP_REMOVED lines=14> */
.L_x_3139:


//--------------------- .text._ZN7cutlass13device_kernelIN5flash11enable_sm90INS1_16FlashAttnFwdSm90INS1_25CollectiveMainloopFwdSm90ILi2EN4cute5tupleIJNS5_1CILi1EEES8_S8_EEENS6_IJNS7_ILi128EEESA_NS7_ILi256EEEEEELi256ENS_12float_e4m3_tEfNS_4arch4Sm90ELb1ELb0ELb1ELb0ELb0ELb0ELb0ELb1ELb1ELb1ELb1ELb0EEENS1_21CollectiveEpilogueFwdINS6_IJSA_SB_SA_EEES9_NS_10bfloat16_tESF_Li256ELb0ELb1ELb1ELb1EEENS1_19SingleTileSchedulerILb0ELb1ELb1ELi128EEEEEEEEEvNT_6ParamsE --------------------------
	.section	.text._ZN7cutlass13device_kernelIN5flash11enable_sm90INS1_16FlashAttnFwdSm90INS1_25CollectiveMainloopFwdSm90ILi2EN4cute5tupleIJNS5_1CILi1EEES8_S8_EEENS6_IJNS7_ILi128EEESA_NS7_ILi256EEEEEELi256ENS_12float_e4m3_tEfNS_4arch4Sm90ELb1ELb0ELb1ELb0ELb0ELb0ELb0ELb1ELb1ELb1ELb1ELb0EEENS1_21CollectiveEpilogueFwdINS6_IJSA_SB_SA_EEES9_NS_10bfloat16_tESF_Li256ELb0ELb1ELb1ELb1EEENS1_19SingleTileSchedulerILb0ELb1ELb1ELi128EEEEEEEEEvNT_6ParamsE,"ax",@progbits
	.align	128
.text._ZN7cutlass13device_kernelIN5flash11enable_sm90INS1_16FlashAttnFwdSm90INS1_25CollectiveMainloopFwdSm90ILi2EN4cute5tupleIJNS5_1CILi1EEES8_S8_EEENS6_IJNS7_ILi128EEESA_NS7_ILi256EEEEEELi256ENS_12float_e4m3_tEfNS_4arch4Sm90ELb1ELb0ELb1ELb0ELb0ELb0ELb0ELb1ELb1ELb1ELb1ELb0EEENS1_21CollectiveEpilogueFwdINS6_IJSA_SB_SA_EEES9_NS_10bfloat16_tESF_Li256ELb0ELb1ELb1ELb1EEENS1_19SingleTileSchedulerILb0ELb1ELb1ELi128EEEEEEEEEvNT_6ParamsE:
        .type           _ZN7cutlass13device_kernelIN5flash11enable_sm90INS1_16FlashAttnFwdSm90INS1_25CollectiveMainloopFwdSm90ILi2EN4cute5tupleIJNS5_1CILi1EEES8_S8_EEENS6_IJNS7_ILi128EEESA_NS7_ILi256EEEEEELi256ENS_12float_e4m3_tEfNS_4arch4Sm90ELb1ELb0ELb1ELb0ELb0ELb0ELb0ELb1ELb1ELb1ELb1ELb0EEENS1_21CollectiveEpilogueFwdINS6_IJSA_SB_SA_EEES9_NS_10bfloat16_tESF_Li256ELb0ELb1ELb1ELb1EEENS1_19SingleTileSchedulerILb0ELb1ELb1ELi128EEEEEEEEEvNT_6ParamsE,@function
        .size           _ZN7cutlass13device_kernelIN5flash11enable_sm90INS1_16FlashAttnFwdSm90INS1_25CollectiveMainloopFwdSm90ILi2EN4cute5tupleIJNS5_1CILi1EEES8_S8_EEENS6_IJNS7_ILi128EEESA_NS7_ILi256EEEEEELi256ENS_12float_e4m3_tEfNS_4arch4Sm90ELb1ELb0ELb1ELb0ELb0ELb0ELb0ELb1ELb1ELb1ELb1ELb0EEENS1_21CollectiveEpilogueFwdINS6_IJSA_SB_SA_EEES9_NS_10bfloat16_tESF_Li256ELb0ELb1ELb1ELb1EEENS1_19SingleTileSchedulerILb0ELb1ELb1ELi128EEEEEEEEEvNT_6ParamsE,(.L_x_3140 - _ZN7cutlass13device_kernelIN5flash11enable_sm90INS1_16FlashAttnFwdSm90INS1_25CollectiveMainloopFwdSm90ILi2EN4cute5tupleIJNS5_1CILi1EEES8_S8_EEENS6_IJNS7_ILi128EEESA_NS7_ILi256EEEEEELi256ENS_12float_e4m3_tEfNS_4arch4Sm90ELb1ELb0ELb1ELb0ELb0ELb0ELb0ELb1ELb1ELb1ELb1ELb0EEENS1_21CollectiveEpilogueFwdINS6_IJSA_SB_SA_EEES9_NS_10bfloat16_tESF_Li256ELb0ELb1ELb1ELb1EEENS1_19SingleTileSchedulerILb0ELb1ELb1ELi128EEEEEEEEEvNT_6ParamsE)
        .other          _ZN7cutlass13device_kernelIN5flash11enable_sm90INS1_16FlashAttnFwdSm90INS1_25CollectiveMainloopFwdSm90ILi2EN4cute5tupleIJNS5_1CILi1EEES8_S8_EEENS6_IJNS7_ILi128EEESA_NS7_ILi256EEEEEELi256ENS_12float_e4m3_tEfNS_4arch4Sm90ELb1ELb0ELb1ELb0ELb0ELb0ELb0ELb1ELb1ELb1ELb1ELb0EEENS1_21CollectiveEpilogueFwdINS6_IJSA_SB_SA_EEES9_NS_10bfloat16_tESF_Li256ELb0ELb1ELb1ELb1EEENS1_19SingleTileSchedulerILb0ELb1ELb1ELi128EEEEEEEEEvNT_6ParamsE,@"STO_CUDA_ENTRY STV_DEFAULT"
_ZN7cutlass13device_kernelIN5flash11enable_sm90INS1_16FlashAttnFwdSm90INS1_25CollectiveMainloopFwdSm90ILi2EN4cute5tupleIJNS5_1CILi1EEES8_S8_EEENS6_IJNS7_ILi128EEESA_NS7_ILi256EEEEEELi256ENS_12float_e4m3_tEfNS_4arch4Sm90ELb1ELb0ELb1ELb0ELb0ELb0ELb0ELb1ELb1ELb1ELb1ELb0EEENS1_21CollectiveEpilogueFwdINS6_IJSA_SB_SA_EEES9_NS_10bfloat16_tESF_Li256ELb0ELb1ELb1ELb1EEENS1_19SingleTileSchedulerILb0ELb1ELb1ELi128EEEEEEEEEvNT_6ParamsE:
        /* <DEDUP_REMOVED lines=17> */
.L_x_2109:
[----:B------:R-:W-:Y:S05]  /*0110*/  BSYNC B0 ;  /* 0x0000000000007941 */ /* 0x000fea0003800000 */
.L_x_2108:
        /* <DEDUP_REMOVED lines=40> */
.L_x_2110:
        /* <DEDUP_REMOVED lines=22> */
.L_x_2111:
        /* <DEDUP_REMOVED lines=18> */
.L_x_2112:
        /* <DEDUP_REMOVED lines=22> */
.L_x_2113:
        /* <DEDUP_REMOVED lines=22> */
.L_x_2114:
        /* <DEDUP_REMOVED lines=9> */
.L_x_2117:
[----:B------:R-:W-:-:S08]  /*0970*/  NOP ;  /* 0x0000000000007918 */ /* 0x000fd00000000000 */
[----:B------:R-:W0:Y:S02]  /*0980*/  USETMAXREG.TRY_ALLOC.CTAPOOL UP0, 0xf0 ;  /* 0x000000f0000079c8 */ /* 0x000e240008000600 */
[----:B0-----:R-:W-:-:S13]  /*0990*/  PLOP3.LUT P0, PT, PT, PT, UP0, 0x80, 0x0 ;  /* 0x000000000000781c */ /* 0x001fda0003f0f008 */
[----:B------:R-:W-:Y:S05]  /*09a0*/  @!P0 BRA `(.L_x_2117) ;  /* 0xfffffffc00f08947 */ /* 0x000fea000383ffff */
[----:B--2---:R-:W0:Y:S01]  /*09b0*/  LDC R2, c[0x0][0xc50] ;  /* 0x00031400ff027b82 */ /* 0x004e220000000800 */
[----:B------:R-:W1:Y:S07]  /*09c0*/  S2R R12, SR_TID.X ;  /* 0x00000000000c7919 */ /* 0x000e6e0000002100 */
[----:B------:R-:W2:Y:S08]  /*09d0*/  S2UR UR4, SR_CTAID.Y ;  /* 0x00000000000479c3 */ /* 0x000eb00000002600 */
[----:B------:R-:W3:Y:S08]  /*09e0*/  S2UR UR39, SR_CTAID.Z ;  /* 0x00000000002779c3 */ /* 0x000ef00000002700 */
[----:B------:R-:W-:Y:S06]  /*09f0*/  BAR.ARV 0x8, 0x180 ;  /* 0x0206000000007b1d */ /* 0x000fec0000002000 */
[----:B0-----:R-:W-:Y:S01]  /*0a00*/  ISETP.NE.AND P1, PT, R2, 0x1, PT ;  /* 0x000000010200780c */ /* 0x001fe20003f25270 */
[----:B--2---:R-:W-:Y:S01]  /*0a10*/  IMAD.U32 R17, RZ, RZ, UR4 ;  /* 0x00000004ff117e24 */ /* 0x004fe2000f8e00ff */
[----:B-1----:R-:W-:-:S11]  /*0a20*/  LOP3.LUT R4, R12, 0xffffff80, RZ, 0xc0, !PT ;  /* 0xffffff800c047812 */ /* 0x002fd600078ec0ff */
[----:B------:R-:W0:Y:S01]  /*0a30*/  @P1 LDC R0, c[0x0][0xc54] ;  /* 0x00031500ff001b82 */ /* 0x000e220000000800 */
[----:B------:R-:W-:-:S07]  /*0a40*/  ISETP.NE.AND P0, PT, R4, 0x80, PT ;  /* 0x000000800400780c */ /* 0x000fce0003f05270 */
[----:B------:R-:W1:Y:S08]  /*0a50*/  @P1 LDC R3, c[0x0][0xc58] ;  /* 0x00031600ff031b82 */ /* 0x000e700000000800 */
[----:B------:R-:W-:Y:S06]  /*0a60*/  @!P0 BAR.ARV 0x9, 0x100 ;  /* 0x0244000000008b1d */ /* 0x000fec0000002000 */
[----:B---3--:R-:W-:Y:S01]  /*0a70*/  ISETP.LE.AND P0, PT, RZ, UR39, PT ;  /* 0x00000027ff007c0c */ /* 0x008fe2000bf03270 */
[----:B0-----:R-:W-:-:S05]  /*0a80*/  @P1 IMAD.HI.U32 R0, R0, UR4, RZ ;  /* 0x0000000400001c27 */ /* 0x001fca000f8e00ff */
[----:B-1----:R-:W-:-:S05]  /*0a90*/  @P1 SHF.R.U32.HI R17, RZ, R3, R0 ;  /* 0x00000003ff111219 */ /* 0x002fca0000011600 */
[----:B------:R-:W-:-:S04]  /*0aa0*/  IMAD.MOV R3, RZ, RZ, -R17 ;  /* 0x000000ffff037224 */ /* 0x000fc800078e0a11 */
[----:B------:R-:W-:Y:S01]  /*0ab0*/  IMAD R18, R2, R3, UR4 ;  /* 0x0000000402127e24 */ /* 0x000fe2000f8e0203 */
[----:B------:R-:W-:Y:S06]  /*0ac0*/  @!P0 BRA `(.L_x_2118) ;  /* 0x00000128009c8947 */ /* 0x000fec0003800000 */
[----:B------:R-:W0:Y:S01]  /*0ad0*/  LDC R0, c[0x0][0x448] ;  /* 0x00011200ff007b82 */ /* 0x000e220000000800 */
[----:B------:R-:W1:Y:S01]  /*0ae0*/  S2R R22, SR_CTAID.X ;  /* 0x0000000000167919 */ /* 0x000e620000002500 */
[----:B------:R-:W-:Y:S01]  /*0af0*/  SHF.R.U32.HI R4, RZ, 0x10, R18 ;  /* 0x00000010ff047819 */ /* 0x000fe20000011612 */
[----:B------:R-:W-:Y:S01]  /*0b00*/  IMAD.MOV.U32 R23, RZ, RZ, RZ ;  /* 0x000000ffff177224 */ /* 0x000fe200078e00ff */
[----:B------:R-:W-:-:S04]  /*0b10*/  LOP3.LUT R18, R18, 0xffff, RZ, 0xc0, !PT ;  /* 0x0000ffff12127812 */ /* 0x000fc800078ec0ff */
[----:B------:R-:W2:Y:S08]  /*0b20*/  LDC.64 R10, c[0x0][0x418] ;  /* 0x00010600ff0a7b82 */ /* 0x000eb00000000a00 */
[----:B------:R-:W3:Y:S01]  /*0b30*/  LDC R3, c[0x0][0x288] ;  /* 0x0000a200ff037b82 */ /* 0x000ee20000000800 */
[----:B0-----:R-:W-:-:S07]  /*0b40*/  ISETP.NE.AND P1, PT, R0, 0x1, PT ;  /* 0x000000010000780c */ /* 0x001fce0003f25270 */
[----:B------:R-:W0:Y:S01]  /*0b50*/  LDC R16, c[0x0][0x424] ;  /* 0x00010900ff107b82 */ /* 0x000e220000000800 */
[----:B--2---:R-:W-:-:S07]  /*0b60*/  ISETP.NE.U32.AND P0, PT, R10, RZ, PT ;  /* 0x000000ff0a00720c */ /* 0x004fce0003f05070 */
[----:B------:R-:W2:Y:S01]  /*0b70*/  LDC R9, c[0x0][0x2f0] ;  /* 0x0000bc00ff097b82 */ /* 0x000ea20000000800 */
[----:B-1----:R-:W-:Y:S01]  /*0b80*/  IMAD.SHL.U32 R22, R22, 0x80, RZ ;  /* 0x0000008016167824 */ /* 0x002fe200078e00ff */
[----:B------:R-:W-:-:S03]  /*0b90*/  ISETP.NE.AND.EX P0, PT, R11, RZ, PT, P0 ;  /* 0x000000ff0b00720c */ /* 0x000fc60003f05300 */
[----:B------:R-:W-:Y:S01]  /*0ba0*/  @P1 VIADD R0, R22, 0x7f ;  /* 0x0000007f16001836 */ /* 0x000fe20000000000 */
[----:B---3--:R-:W-:Y:S02]  /*0bb0*/  IADD3 R3, -R3, 0x80, RZ ;  /* 0x0000008003037810 */ /* 0x008fe40007ffe1ff */
[----:B------:R-:W1:Y:S08]  /*0bc0*/  @P1 LDC R5, c[0x0][0x44c] ;  /* 0x00011300ff051b82 */ /* 0x000e700000000800 */
[----:B------:R-:W3:Y:S01]  /*0bd0*/  @P1 LDC R7, c[0x0][0x450] ;  /* 0x00011400ff071b82 */ /* 0x000ee20000000800 */
[----:B0-----:R-:W-:-:S02]  /*0be0*/  SEL R16, R16, 0x1, P0 ;  /* 0x0000000110107807 */ /* 0x001fc40000000000 */
[----:B------:R-:W-:-:S03]  /*0bf0*/  ISETP.NE.AND P0, PT, R4, RZ, PT ;  /* 0x000000ff0400720c */ /* 0x000fc60003f05270 */
[----:B--2---:R-:W-:Y:S02]  /*0c00*/  IMAD R3, R16, R9, R3 ;  /* 0x0000000910037224 */ /* 0x004fe400078e0203 */
[----:B-1----:R-:W-:-:S08]  /*0c10*/  @P1 IMAD.HI.U32 R2, R0, R5, RZ ;  /* 0x0000000500021227 */ /* 0x002fd000078e00ff */
[----:B------:R-:W0:Y:S01]  /*0c20*/  @!P0 LDC R4, c[0x0][0x9f0] ;  /* 0x00027c00ff048b82 */ /* 0x000e220000000800 */
[----:B------:R-:W-:Y:S01]  /*0c30*/  VIADD R0, R22, 0x7f ;  /* 0x0000007f16007836 */ /* 0x000fe20000000000 */
[----:B---3--:R-:W-:Y:S01]  /*0c40*/  @P1 SHF.R.U32.HI R0, RZ, R7, R2 ;  /* 0x00000007ff001219 */ /* 0x008fe20000011602 */
[----:B------:R-:W-:-:S04]  /*0c50*/  IMAD R2, R16, R9, 0x7f ;  /* 0x0000007f10027424 */ /* 0x000fc800078e0209 */
[----:B------:R-:W-:Y:S01]  /*0c60*/  IMAD.IADD R0, R3, 0x1, R0 ;  /* 0x0000000103007824 */ /* 0x000fe200078e0200 */
[----:B------:R-:W-:-:S04]  /*0c70*/  SHF.R.S32.HI R3, RZ, 0x1f, R2 ;  /* 0x0000001fff037819 */ /* 0x000fc80000011402 */
[----:B------:R-:W-:Y:S02]  /*0c80*/  SHF.R.S32.HI R5, RZ, 0x1f, R0 ;  /* 0x0000001fff057819 */ /* 0x000fe40000011400 */
[----:B------:R-:W-:Y:S02]  /*0c90*/  LEA.HI R3, R3, R2, RZ, 0x7 ;  /* 0x0000000203037211 */ /* 0x000fe400078f38ff */
[----:B------:R-:W-:Y:S02]  /*0ca0*/  LEA.HI R5, R5, R0, RZ, 0x7 ;  /* 0x0000000005057211 */ /* 0x000fe400078f38ff */
[----:B------:R-:W-:Y:S02]  /*0cb0*/  SHF.R.S32.HI R3, RZ, 0x7, R3 ;  /* 0x00000007ff037819 */ /* 0x000fe40000011403 */
[----:B------:R-:W-:-:S04]  /*0cc0*/  SHF.R.S32.HI R0, RZ, 0x7, R5 ;  /* 0x00000007ff007819 */ /* 0x000fc80000011405 */
[----:B------:R-:W-:-:S04]  /*0cd0*/  VIMNMX R11, R3, R0, PT ;  /* 0x00000000030b7248 */ /* 0x000fc80003fe0100 */
[----:B------:R-:W-:-:S13]  /*0ce0*/  ISETP.GE.AND P1, PT, R11, 0x1, PT ;  /* 0x000000010b00780c */ /* 0x000fda0003f26270 */
[----:B------:R-:W-:Y:S05]  /*0cf0*/  @!P1 BRA `(.L_x_2119) ;  /* 0x00000000006c9947 */ /* 0x000fea0003800000 */
        /* <DEDUP_REMOVED lines=25> */
[----:B------:R-:W-:-:S05]  /*0e90*/  @!P1 LOP3.LUT R3, RZ, R4, RZ, 0x33, !PT ;  /* 0x00000004ff039212 */ /* 0x000fca00078e33ff */
[----:B------:R-:W-:-:S07]  /*0ea0*/  IMAD.MOV.U32 R23, RZ, RZ, R3 ;  /* 0x000000ffff177224 */ /* 0x000fce00078e0003 */
.L_x_2119:
[-C--:B------:R-:W-:Y:S01]  /*0eb0*/  IMAD R18, R18, R23.reuse, RZ ;  /* 0x0000001712127224 */ /* 0x080fe200078e02ff */
[----:B------:R-:W-:Y:S01]  /*0ec0*/  USHF.R.S32.HI UR38, URZ, 0x1f, UR39 ;  /* 0x0000001f3f267899 */ /* 0x000fe20008011427 */
[----:B------:R-:W-:Y:S01]  /*0ed0*/  VIADD R146, R12, 0xffffff80 ;  /* 0xffffff800c927836 */ /* 0x000fe20000000000 */
[----:B------:R-:W-:Y:S02]  /*0ee0*/  PLOP3.LUT P0, PT, PT, PT, PT, 0x80, 0x0 ;  /* 0x000000000000781c */ /* 0x000fe40003f0f070 */
[----:B------:R-:W-:Y:S02]  /*0ef0*/  CS2R R28, SRZ ;  /* 0x00000000001c7805 */ /* 0x000fe4000001ff00 */
[----:B------:R-:W-:Y:S01]  /*0f00*/  VIADDMNMX R23, R18, R23, R11, PT ;  /* 0x0000001712177246 */ /* 0x000fe2000380010b */
[----:B------:R-:W-:Y:S01]  /*0f10*/  IMAD.MOV.U32 R2, RZ, RZ, RZ ;  /* 0x000000ffff027224 */ /* 0x000fe200078e00ff */
[----:B------:R-:W-:Y:S01]  /*0f20*/  CS2R R24, SRZ ;  /* 0x0000000000187805 */ /* 0x000fe2000001ff00 */
[----:B------:R-:W-:Y:S01]  /*0f30*/  IMAD.MOV.U32 R0, RZ, RZ, RZ ;  /* 0x000000ffff007224 */ /* 0x000fe200078e00ff */
[----:B------:R-:W-:-:S02]  /*0f40*/  ISETP.GT.AND P1, PT, R23, R18, PT ;  /* 0x000000121700720c */ /* 0x000fc40003f24270 */
        /* <DEDUP_REMOVED lines=61> */
[----:B------:R-:W-:Y:S02]  /*1320*/  IMAD.MOV.U32 R8, RZ, RZ, RZ ;  /* 0x000000ffff087224 */ /* 0x000fe400078e00ff */
[----:B------:R-:W-:Y:S01]  /*1330*/  IMAD.MOV.U32 R147, RZ, RZ, RZ ;  /* 0x000000ffff937224 */ /* 0x000fe200078e00ff */
[----:B------:R-:W-:Y:S06]  /*1340*/  @!P1 BRA `(.L_x_2120) ;  /* 0x000000a400609947 */ /* 0x000fec0003800000 */
[----:B------:R-:W-:Y:S01]  /*1350*/  SHF.R.S32.HI R89, RZ, 0x1f, R146 ;  /* 0x0000001fff597819 */ /* 0x000fe20000011492 */
[----:B------:R-:W1:Y:S01]  /*1360*/  S2UR UR5, SR_CgaCtaId ;  /* 0x00000000000579c3 */ /* 0x000e620000008800 */
[----:B------:R-:W-:Y:S02]  /*1370*/  UMOV UR36, 0x400 ;  /* 0x0000040000247882 */ /* 0x000fe40000000000 */
[----:B------:R-:W-:-:S04]  /*1380*/  LEA.HI R88, R89, R146, RZ, 0x7 ;  /* 0x0000009259587211 */ /* 0x000fc800078f38ff */
[----:B------:R-:W-:-:S05]  /*1390*/  SHF.R.S32.HI R90, RZ, 0x7, R88 ;  /* 0x00000007ff5a7819 */ /* 0x000fca0000011458 */
[----:B------:R-:W2:Y:S01]  /*13a0*/  SHFL.IDX PT, R0, R90, RZ, 0x1f ;  /* 0x00001fff5a007589 */ /* 0x000ea200000e0000 */
[----:B-1----:R-:W-:-:S04]  /*13b0*/  ULEA UR36, UR5, UR36, 0x18 ;  /* 0x0000002405247291 */ /* 0x002fc8000f8ec03f */
[----:B------:R-:W-:-:S04]  /*13c0*/  UIADD3 UR5, UR36, 0x20400, URZ ;  /* 0x0002040024057890 */ /* 0x000fc8000fffe03f */
[----:B------:R-:W-:Y:S01]  /*13d0*/  ULOP3.LUT UP0, URZ, UR5, 0x3ff, URZ, 0xc0, !UPT ;  /* 0x000003ff053f7892 */ /* 0x000fe2000f80c03f */
[----:B--2---:R-:W-:-:S05]  /*13e0*/  R2UR UR37, R0 ;  /* 0x00000000002572ca */ /* 0x004fca00000e0000 */
        /* <DEDUP_REMOVED lines=11> */
[----:B0-----:R-:W-:Y:S01]  /*14a0*/  IMAD.U32 R4, RZ, RZ, UR4 ;  /* 0x00000004ff047e24 */ /* 0x001fe2000f8e00ff */
        /* <DEDUP_REMOVED lines=12> */
.L_x_2121:
[----:B------:R-:W1:Y:S01]  /*1570*/  LDC.64 R12, c[0x0][0x990] ;  /* 0x00026400ff0c7b82 */ /* 0x000e620000000a00 */
[----:B------:R-:W2:Y:S01]  /*1580*/  LDL.LU R26, [R1+0x24] ;  /* 0x00002400011a7983 */ /* 0x000ea20000300800 */
[----:B------:R-:W-:-:S06]  /*1590*/  ULDC UR4, c[0x0][0x9d8] ;  /* 0x0002760000047ab9 */ /* 0x000fcc0000000800 */
[----:B------:R-:W3:Y:S01]  /*15a0*/  LDC.64 R20, c[0x0][0x998] ;  /* 0x00026600ff147b82 */ /* 0x000ee20000000a00 */
[----:B-1----:R-:W-:-:S04]  /*15b0*/  ISETP.NE.U32.AND P0, PT, R12, RZ, PT ;  /* 0x000000ff0c00720c */ /* 0x002fc80003f05070 */
[----:B------:R-:W-:Y:S02]  /*15c0*/  ISETP.NE.AND.EX P0, PT, R13, RZ, PT, P0 ;  /* 0x000000ff0d00720c */ /* 0x000fe40003f05300 */
[----:B---3--:R-:W-:-:S04]  /*15d0*/  ISETP.NE.U32.AND P1, PT, R20, RZ, PT ;  /* 0x000000ff1400720c */ /* 0x008fc80003f25070 */
[----:B------:R-:W-:-:S07]  /*15e0*/  ISETP.NE.AND.EX P1, PT, R21, RZ, PT, P1 ;  /* 0x000000ff1500720c */ /* 0x000fce0003f25310 */
[----:B------:R-:W1:Y:S01]  /*15f0*/  @P0 LDC.64 R8, c[0x0][0x9a8] ;  /* 0x00026a00ff080b82 */ /* 0x000e620000000a00 */
[----:B------:R-:W-:-:S07]  /*1600*/  @P0 SHF.R.S32.HI R7, RZ, 0x1f, R17 ;  /* 0x0000001fff070819 */ /* 0x000fce0000011411 */
[----:B------:R-:W0:Y:S08]  /*1610*/  @P1 LDC.64 R10, c[0x0][0x9b8] ;  /* 0x00026e00ff0a1b82 */ /* 0x000e300000000a00 */
[----:B------:R-:W3:Y:S08]  /*1620*/  @P1 LDC.64 R24, c[0x0][0x9c0] ;  /* 0x00027000ff181b82 */ /* 0x000ef00000000a00 */
[----:B------:R-:W4:Y:S01]  /*1630*/  @P0 LDC.64 R14, c[0x0][0x9b0] ;  /* 0x00026c00ff0e0b82 */ /* 0x000f220000000a00 */
[----:B-1----:R-:W-:-:S02]  /*1640*/  @P0 IMAD R0, R8, UR38, RZ ;  /* 0x0000002608000c24 */ /* 0x002fc4000f8e02ff */
[----:B------:R-:W-:-:S04]  /*1650*/  @P0 IMAD.WIDE.U32 R2, R8, UR39, RZ ;  /* 0x0000002708020c25 */ /* 0x000fc8000f8e00ff */
[----:B------:R-:W-:Y:S02]  /*1660*/  @P0 IMAD R9, R9, UR39, R0 ;  /* 0x0000002709090c24 */ /* 0x000fe4000f8e0200 */
[C---:B0-----:R-:W-:Y:S02]  /*1670*/  @P1 IMAD R4, R10.reuse, UR38, RZ ;  /* 0x000000260a041c24 */ /* 0x041fe4000f8e02ff */
[----:B------:R-:W-:Y:S01]  /*1680*/  @P0 IMAD.IADD R3, R3, 0x1, R9 ;  /* 0x0000000103030824 */ /* 0x000fe200078e0209 */
[----:B------:R-:W-:Y:S01]  /*1690*/  @P1 SHF.R.S32.HI R9, RZ, 0x1f, R17 ;  /* 0x0000001fff091819 */ /* 0x000fe20000011411 */
[----:B------:R-:W-:Y:S02]  /*16a0*/  @P1 IMAD R11, R11, UR39, R4 ;  /* 0x000000270b0b1c24 */ /* 0x000fe4000f8e0204 */
[----:B------:R-:W-:-:S04]  /*16b0*/  @P1 IMAD.WIDE.U32 R4, R10, UR39, RZ ;  /* 0x000000270a041c25 */ /* 0x000fc8000f8e00ff */
[----:B---3--:R-:W-:Y:S02]  /*16c0*/  @P1 IMAD R6, R9, R24, RZ ;  /* 0x0000001809061224 */ /* 0x008fe400078e02ff */
[----:B------:R-:W-:Y:S02]  /*16d0*/  @P1 IMAD.IADD R5, R5, 0x1, R11 ;  /* 0x0000000105051824 */ /* 0x000fe400078e020b */
[----:B------:R-:W-:Y:S02]  /*16e0*/  @P1 IMAD R11, R17, R25, R6 ;  /* 0x00000019110b1224 */ /* 0x000fe400078e0206 */
[-C--:B----4-:R-:W-:Y:S02]  /*16f0*/  @P0 IMAD R0, R7, R14.reuse, RZ ;  /* 0x0000000e07000224 */ /* 0x090fe400078e02ff */
[----:B------:R-:W-:-:S04]  /*1700*/  @P0 IMAD.WIDE.U32 R2, R17, R14, R2 ;  /* 0x0000000e11020225 */ /* 0x000fc800078e0002 */
        /* <DEDUP_REMOVED lines=19> */
.L_x_2216:
[----:B------:R-:W-:Y:S05]  /*1840*/  @!P1 BRA `(.L_x_2123) ;  /* 0x0000000000049947 */ /* 0x000fea0003800000 */
[----:B------:R-:W-:Y:S01]  /*1850*/  BPT.TRAP 0x1 ;  /* 0x000000040000795c */ /* 0x000fe20000300000 */
.L_x_2123:
[----:B------:R1:W2:Y:S01]  /*1860*/  SYNCS.PHASECHK.TRANS64.TRYWAIT P2, [UR36+0x38830], R7 ;  /* 0x03883007ff0075a7 */ /* 0x0002a20008040164 */
[----:B------:R-:W-:Y:S05]  /*1870*/  @!P1 BRA `(.L_x_2124) ;  /* 0x0000000000049947 */ /* 0x000fea0003800000 */
[----:B------:R-:W-:Y:S01]  /*1880*/  BPT.TRAP 0x1 ;  /* 0x000000040000795c */ /* 0x000fe20000300000 */
.L_x_2124:
[----:B0-----:R-:W0:Y:S01]  /*1890*/  S2R R2, SR_TID.X ;  /* 0x0000000000027919 */ /* 0x001e220000002100 */
[----:B------:R-:W-:-:S05]  /*18a0*/  IMAD.U32 R6, RZ, RZ, UR42 ;  /* 0x0000002aff067e24 */ /* 0x000fca000f8e00ff */
[----:B------:R-:W-:Y:S02]  /*18b0*/  LOP3.LUT R6, R6, 0x10000, RZ, 0xfc, !PT ;  /* 0x0001000006067812 */ /* 0x000fe400078efcff */
[----:B0-----:R-:W-:-:S04]  /*18c0*/  LOP3.LUT R2, R2, 0x7f, RZ, 0xc0, !PT ;  /* 0x0000007f02027812 */ /* 0x001fc800078ec0ff */
[----:B------:R-:W-:Y:S01]  /*18d0*/  ISETP.NE.AND P0, PT, R2, RZ, PT ;  /* 0x000000ff0200720c */ /* 0x000fe20003f05270 */
[----:B--2---:R-:W-:-:S12]  /*18e0*/  @P2 BRA `(.L_x_2125) ;  /* 0x0000000000082947 */ /* 0x004fd80003800000 */
[----:B------:R-:W0:Y:S02]  /*18f0*/  SYNCS.PHASECHK.TRANS64.TRYWAIT P2, [UR36+0x38830], R7 ;  /* 0x03883007ff0075a7 */ /* 0x000e240008040164 */
[----:B0-----:R-:W-:Y:S05]  /*1900*/  @!P2 BRA `(.L_x_2126) ;  /* 0x0000011c002ca947 */ /* 0x001fea0003800000 */
.L_x_2125:
[----:B------:R-:W-:Y:S05]  /*1910*/  WARPSYNC.ALL ;  /* 0x0000000000007948 */ /* 0x000fea0003800000 */
[----:B01----:R-:W-:Y:S01]  /*1920*/  IMAD.MOV.U32 R7, RZ, RZ, 0x40000040 ;  /* 0x40000040ff077424 */ /* 0x003fe200078e00ff */
        /* <DEDUP_REMOVED lines=9> */
[----:B------:R-:W0:Y:S01]  /*19c0*/  LDC R2, c[0x0][0x448] ;  /* 0x00011200ff027b82 */ /* 0x000e220000000800 */
[----:B------:R-:W-:Y:S01]  /*19d0*/  UMOV UR15, 0x40000040 ;  /* 0x40000040000f7882 */ /* 0x000fe20000000000 */
[----:B------:R-:W-:Y:S01]  /*19e0*/  UMOV UR17, 0x40000040 ;  /* 0x4000004000117882 */ /* 0x000fe20000000000 */
[----:B------:R-:W-:Y:S01]  /*19f0*/  ULOP3.LUT UR6, UR4, 0x10000, URZ, 0xfc, !UPT ;  /* 0x0001000004067892 */ /* 0x000fe2000f8efc3f */
[----:B------:R-:W-:Y:S01]  /*1a00*/  LOP3.LUT R3, R88, 0xffffff80, RZ, 0xc0, !PT ;  /* 0xffffff8058037812 */ /* 0x000fe200078ec0ff */
[----:B------:R-:W-:Y:S01]  /*1a10*/  UMOV UR19, 0x40000040 ;  /* 0x4000004000137882 */ /* 0x000fe20000000000 */
[----:B------:R-:W-:Y:S01]  /*1a20*/  UMOV UR21, 0x40000040 ;  /* 0x4000004000157882 */ /* 0x000fe20000000000 */
[----:B------:R-:W-:Y:S01]  /*1a30*/  UIADD3 UR14, UR6, 0x4, URZ ;  /* 0x00000004060e7890 */ /* 0x000fe2000fffe03f */
[----:B------:R-:W-:Y:S01]  /*1a40*/  LEA.HI R89, R89, R146, RZ, 0x2 ;  /* 0x0000009259597211 */ /* 0x000fe200078f10ff */
[----:B------:R-:W-:Y:S01]  /*1a50*/  UIADD3 UR12, UR32, 0x4, URZ ;  /* 0x00000004200c7890 */ /* 0x000fe2000fffe03f */
[C---:B------:R-:W-:Y:S01]  /*1a60*/  IMAD.IADD R8, R146.reuse, 0x1, -R3 ;  /* 0x0000000192087824 */ /* 0x040fe200078e0a03 */
[----:B------:R-:W-:Y:S01]  /*1a70*/  UMOV UR10, UR6 ;  /* 0x00000006000a7c82 */ /* 0x000fe20008000000 */
[----:B------:R-:W-:Y:S01]  /*1a80*/  UIADD3 UR16, UR32, 0x6, URZ ;  /* 0x0000000620107890 */ /* 0x000fe2000fffe03f */
[----:B------:R-:W-:Y:S01]  /*1a90*/  QGMMA.64x128x32.F32.E4M3.E4M3 R24, gdesc[UR8], RZ, !UPT, gsb0 ;  /* 0x01e00000081879f3 */ /* 0x000fe2000c0008ff */
[----:B------:R-:W-:Y:S01]  /*1aa0*/  UIADD3 UR8, UR32, 0x2, URZ ;  /* 0x0000000220087890 */ /* 0x000fe2000fffe03f */
[----:B------:R-:W-:Y:S01]  /*1ab0*/  SHF.R.S32.HI R3, RZ, 0x1f, R8 ;  /* 0x0000001fff037819 */ /* 0x000fe20000011408 */
[----:B------:R-:W-:Y:S01]  /*1ac0*/  UIADD3 UR10, UR6, 0x2, URZ ;  /* 0x00000002060a7890 */ /* 0x000fe2000fffe03f */
[----:B------:R-:W-:Y:S01]  /*1ad0*/  LOP3.LUT R89, R89, 0xfffffffc, RZ, 0xc0, !PT ;  /* 0xfffffffc59597812 */ /* 0x000fe200078ec0ff */
[----:B------:R-:W-:Y:S01]  /*1ae0*/  UMOV UR9, 0x40000040 ;  /* 0x4000004000097882 */ /* 0x000fe20000000000 */
[----:B------:R-:W-:Y:S01]  /*1af0*/  UMOV UR11, 0x40000040 ;  /* 0x40000040000b7882 */ /* 0x000fe20000000000 */
[----:B------:R-:W-:Y:S01]  /*1b00*/  UIADD3 UR18, UR6, 0x6, URZ ;  /* 0x0000000606127890 */ /* 0x000fe2000fffe03f */
[C---:B------:R-:W-:Y:S01]  /*1b10*/  LEA.HI R4, R3.reuse, R8, RZ, 0x5 ;  /* 0x0000000803047211 */ /* 0x040fe200078f28ff */
[----:B------:R-:W-:Y:S01]  /*1b20*/  UIADD3 UR20, UR32, 0x400, URZ ;  /* 0x0000040020147890 */ /* 0x000fe2000fffe03f */
[----:B------:R-:W-:Y:S01]  /*1b30*/  IMAD.IADD R89, R146, 0x1, -R89 ;  /* 0x0000000192597824 */ /* 0x000fe200078e0a59 */
[----:B------:R-:W-:Y:S01]  /*1b40*/  UIADD3 UR22, UR6, 0x400, URZ ;  /* 0x0000040006167890 */ /* 0x000fe2000fffe03f */
[----:B0-----:R-:W-:Y:S01]  /*1b50*/  ISETP.NE.AND P2, PT, R2, 0x1, PT ;  /* 0x000000010200780c */ /* 0x001fe20003f45270 */
[----:B------:R-:W-:Y:S01]  /*1b60*/  UMOV UR23, 0x40000040 ;  /* 0x4000004000177882 */ /* 0x000fe20000000000 */
[----:B------:R-:W-:Y:S01]  /*1b70*/  UIADD3 UR24, UR32, 0x402, URZ ;  /* 0x0000040220187890 */ /* 0x000fe2000fffe03f */
[----:B------:R-:W-:Y:S01]  /*1b80*/  LEA.HI R2, R90, R90, RZ, 0x1 ;  /* 0x0000005a5a027211 */ /* 0x000fe200078f08ff */
[----:B------:R-:W-:Y:S01]  /*1b90*/  UIADD3 UR26, UR6, 0x402, URZ ;  /* 0x00000402061a7890 */ /* 0x000fe2000fffe03f */
[----:B------:R-:W-:Y:S01]  /*1ba0*/  SHF.R.S32.HI R5, RZ, 0x5, R4 ;  /* 0x00000005ff057819 */ /* 0x000fe20000011404 */
[----:B------:R-:W-:Y:S01]  /*1bb0*/  UMOV UR25, 0x40000040 ;  /* 0x4000004000197882 */ /* 0x000fe20000000000 */
[----:B------:R-:W-:Y:S01]  /*1bc0*/  UMOV UR27, 0x40000040 ;  /* 0x40000040001b7882 */ /* 0x000fe20000000000 */
[----:B------:R-:W-:Y:S01]  /*1bd0*/  UIADD3 UR28, UR32, 0x404, URZ ;  /* 0x00000404201c7890 */ /* 0x000fe2000fffe03f */
[----:B------:R-:W-:Y:S01]  /*1be0*/  LOP3.LUT R9, R2, 0x3fffffe, RZ, 0xc0, !PT ;  /* 0x03fffffe02097812 */ /* 0x000fe200078ec0ff */
[----:B------:R-:W-:Y:S01]  /*1bf0*/  UIADD3 UR30, UR6, 0x404, URZ ;  /* 0x00000404061e7890 */ /* 0x000fe2000fffe03f */
[----:B------:R-:W-:Y:S01]  /*1c00*/  LEA.HI R2, R3, R8, RZ, 0x2 ;  /* 0x0000000803027211 */ /* 0x000fe200078f10ff */
[----:B------:R-:W-:Y:S01]  /*1c10*/  UMOV UR29, 0x40000040 ;  /* 0x40000040001d7882 */ /* 0x000fe20000000000 */
[----:B------:R-:W-:Y:S01]  /*1c20*/  UMOV UR31, 0x40000040 ;  /* 0x40000040001f7882 */ /* 0x000fe20000000000 */
[----:B------:R-:W-:Y:S01]  /*1c30*/  UIADD3 UR32, UR32, 0x406, URZ ;  /* 0x0000040620207890 */ /* 0x000fe2000fffe03f */
[--C-:B------:R-:W-:Y:S01]  /*1c40*/  SHF.R.S32.HI R3, RZ, 0x2, R2.reuse ;  /* 0x00000002ff037819 */ /* 0x100fe20000011402 */
[----:B------:R-:W-:Y:S01]  /*1c50*/  UIADD3 UR34, UR6, 0x406, URZ ;  /* 0x0000040606227890 */ /* 0x000fe2000fffe03f */
[----:B------:R-:W-:Y:S01]  /*1c60*/  SHF.R.S32.HI R10, RZ, 0x1f, R2 ;  /* 0x0000001fff0a7819 */ /* 0x000fe20000011402 */
[----:B------:R-:W-:Y:S01]  /*1c70*/  UMOV UR33, 0x40000040 ;  /* 0x4000004000217882 */ /* 0x000fe20000000000 */
[----:B------:R-:W-:Y:S01]  /*1c80*/  UMOV UR35, 0x40000040 ;  /* 0x4000004000237882 */ /* 0x000fe20000000000 */
[----:B------:R-:W0:Y:S01]  /*1c90*/  @P2 LDC R12, c[0x0][0x44c] ;  /* 0x00011300ff0c2b82 */ /* 0x000e220000000800 */
[----:B------:R-:W-:Y:S01]  /*1ca0*/  LEA.HI R10, R10, R3, RZ, 0x3 ;  /* 0x000000030a0a7211 */ /* 0x000fe200078f18ff */
[----:B------:R-:W-:Y:S01]  /*1cb0*/  IMAD R5, R5, 0x10, R22 ;  /* 0x0000001005057824 */ /* 0x000fe200078e0216 */
[----:B------:R-:W-:Y:S01]  /*1cc0*/  LEA.HI R4, R89, R89, RZ, 0x1 ;  /* 0x0000005959047211 */ /* 0x000fe200078f08ff */
[----:B------:R-:W-:Y:S01]  /*1cd0*/  IMAD.IADD R9, R90, 0x1, -R9 ;  /* 0x000000015a097824 */ /* 0x000fe200078e0a09 */
[----:B------:R-:W-:Y:S01]  /*1ce0*/  LOP3.LUT R10, R10, 0xfffffff8, RZ, 0xc0, !PT ;  /* 0xfffffff80a0a7812 */ /* 0x000fe200078ec0ff */
[----:B------:R-:W-:Y:S01]  /*1cf0*/  ULDC UR4, c[0x0][0x2f0] ;  /* 0x0000bc0000047ab9 */ /* 0x000fe20000000800 */
[----:B------:R-:W-:Y:S01]  /*1d00*/  LOP3.LUT R4, R4, 0x1ffffffe, RZ, 0xc0, !PT ;  /* 0x1ffffffe04047812 */ /* 0x000fe200078ec0ff */
[----:B------:R-:W-:Y:S01]  /*1d10*/  ULDC UR5, c[0x0][0x988] ;  /* 0x0002620000057ab9 */ /* 0x000fe20000000800 */
[----:B------:R-:W-:-:S02]  /*1d20*/  IADD3 R10, R5, R3, -R10 ;  /* 0x00000003050a7210 */ /* 0x000fc40007ffe80a */
[----:B------:R-:W-:Y:S02]  /*1d30*/  CS2R R120, SRZ ;  /* 0x0000000000787805 */ /* 0x000fe4000001ff00 */
[----:B------:R-:W-:Y:S01]  /*1d40*/  CS2R R122, SRZ ;  /* 0x00000000007a7805 */ /* 0x000fe2000001ff00 */
[----:B------:R-:W-:Y:S01]  /*1d50*/  IMAD.IADD R4, R89, 0x1, -R4 ;  /* 0x0000000159047824 */ /* 0x000fe200078e0a04 */
[----:B------:R-:W-:Y:S01]  /*1d60*/  CS2R R124, SRZ ;  /* 0x00000000007c7805 */ /* 0x000fe2000001ff00 */
[----:B------:R-:W-:Y:S01]  /*1d70*/  IMAD R5, R9, 0x40, R10 ;  /* 0x0000004009057824 */ /* 0x000fe200078e020a */
[----:B------:R-:W-:Y:S01]  /*1d80*/  LOP3.LUT R9, R2, 0x7ffffffc, RZ, 0xc0, !PT ;  /* 0x7ffffffc02097812 */ /* 0x000fe200078ec0ff */
[----:B------:R-:W-:Y:S01]  /*1d90*/  IMAD.MOV.U32 R10, RZ, RZ, -0x80 ;  /* 0xffffff80ff0a7424 */ /* 0x000fe200078e00ff */
[----:B------:R-:W-:Y:S01]  /*1da0*/  CS2R R126, SRZ ;  /* 0x00000000007e7805 */ /* 0x000fe2000001ff00 */
[----:B------:R-:W-:Y:S01]  /*1db0*/  IMAD R5, R4, 0x8, R5 ;  /* 0x0000000804057824 */ /* 0x000fe200078e0205 */
[----:B------:R-:W-:Y:S01]  /*1dc0*/  CS2R R128, SRZ ;  /* 0x0000000000807805 */ /* 0x000fe2000001ff00 */
[----:B------:R-:W-:Y:S01]  /*1dd0*/  IMAD R11, R23, R10, 0x80 ;  /* 0x00000080170b7424 */ /* 0x000fe200078e020a */
[----:B------:R-:W-:Y:S01]  /*1de0*/  CS2R R130, SRZ ;  /* 0x0000000000827805 */ /* 0x000fe2000001ff00 */
[----:B------:R-:W-:Y:S01]  /*1df0*/  IMAD.MOV.U32 R4, RZ, RZ, R5 ;  /* 0x000000ffff047224 */ /* 0x000fe200078e0005 */
[----:B------:R-:W-:Y:S01]  /*1e00*/  CS2R R132, SRZ ;  /* 0x0000000000847805 */ /* 0x000fe2000001ff00 */
[----:B0-----:R-:W-:Y:S01]  /*1e10*/  @P2 IMAD.HI.U32 R3, R5, R12, RZ ;  /* 0x0000000c05032227 */ /* 0x001fe200078e00ff */
[----:B------:R-:W-:-:S02]  /*1e20*/  CS2R R134, SRZ ;  /* 0x0000000000867805 */ /* 0x000fc4000001ff00 */
[----:B------:R-:W-:Y:S02]  /*1e30*/  CS2R R136, SRZ ;  /* 0x0000000000887805 */ /* 0x000fe4000001ff00 */
[----:B------:R-:W-:Y:S01]  /*1e40*/  CS2R R138, SRZ ;  /* 0x00000000008a7805 */ /* 0x000fe2000001ff00 */
[----:B------:R-:W-:Y:S01]  /*1e50*/  IMAD.IADD R8, R8, 0x1, -R9 ;  /* 0x0000000108087824 */ /* 0x000fe200078e0a09 */
[----:B------:R-:W-:Y:S01]  /*1e60*/  CS2R R140, SRZ ;  /* 0x00000000008c7805 */ /* 0x000fe2000001ff00 */
[----:B------:R-:W-:Y:S01]  /*1e70*/  VIADD R9, R11, 0x1 ;  /* 0x000000010b097836 */ /* 0x000fe20000000000 */
[----:B------:R-:W-:Y:S01]  /*1e80*/  CS2R R142, SRZ ;  /* 0x00000000008e7805 */ /* 0x000fe2000001ff00 */
[----:B------:R-:W-:Y:S01]  /*1e90*/  IMAD R11, R16, UR4, R11 ;  /* 0x00000004100b7c24 */ /* 0x000fe2000f8e020b */
[----:B------:R-:W-:Y:S01]  /*1ea0*/  CS2R R144, SRZ ;  /* 0x0000000000907805 */ /* 0x000fe2000001ff00 */
[C---:B------:R-:W-:Y:S01]  /*1eb0*/  IMAD R9, R8.reuse, -0x2, R9 ;  /* 0xfffffffe08097824 */ /* 0x040fe200078e0209 */
[----:B------:R-:W-:Y:S01]  /*1ec0*/  CS2R R146, SRZ ;  /* 0x0000000000927805 */ /* 0x000fe2000001ff00 */
[----:B------:R-:W-:Y:S01]  /*1ed0*/  IMAD R11, R8, -0x2, R11 ;  /* 0xfffffffe080b7824 */ /* 0x000fe200078e020b */
[----:B------:R-:W-:Y:S01]  /*1ee0*/  CS2R R148, SRZ ;  /* 0x0000000000947805 */ /* 0x000fe2000001ff00 */
[----:B------:R-:W-:Y:S01]  /*1ef0*/  IMAD R10, R16, UR4, R9 ;  /* 0x00000004100a7c24 */ /* 0x000fe2000f8e0209 */
[----:B------:R-:W-:Y:S01]  /*1f00*/  CS2R R150, SRZ ;  /* 0x0000000000967805 */ /* 0x000fe2000001ff00 */
[----:B------:R-:W-:-:S02]  /*1f10*/  WARPGROUP.DEPBAR.LE gsb0, 0x0 ;  /* 0x00008000000079c5 */ /* 0x000fc40000010000 */
        /* <DEDUP_REMOVED lines=34> */
[----:B0-----:R-:W0:Y:S01]  /*2140*/  @P2 LDC R56, c[0x0][0x450] ;  /* 0x00011400ff382b82 */ /* 0x001e220000000800 */
[C---:B------:R-:W-:Y:S01]  /*2150*/  FMUL.FTZ R72, R0.reuse, R72 ;  /* 0x0000004800487220 */ /* 0x040fe20000410000 */
[C---:B------:R-:W-:Y:S01]  /*2160*/  FMUL.FTZ R41, R0.reuse, R41 ;  /* 0x0000002900297220 */ /* 0x040fe20000410000 */
[C---:B------:R-:W-:Y:S01]  /*2170*/  FMUL.FTZ R76, R0.reuse, R76 ;  /* 0x0000004c004c7220 */ /* 0x040fe20000410000 */
[C---:B------:R-:W-:Y:S01]  /*2180*/  FMUL.FTZ R44, R0.reuse, R44 ;  /* 0x0000002c002c7220 */ /* 0x040fe20000410000 */
        /* <DEDUP_REMOVED lines=9> */
[C---:B------:R-:W-:Y:S01]  /*2220*/  FMUL.FTZ R64, R0.reuse, R64 ;  /* 0x0000004000407220 */ /* 0x040fe20000410000 */
[----:B------:R-:W3:Y:S01]  /*2230*/  MUFU.TANH R14, R28 ;  /* 0x0000001c000e7308 */ /* 0x000ee20000002400 */
[C---:B------:R-:W-:Y:S01]  /*2240*/  FMUL.FTZ R60, R0.reuse, R60 ;  /* 0x0000003c003c7220 */ /* 0x040fe20000410000 */
[C---:B------:R-:W-:Y:S01]  /*2250*/  FMUL.FTZ R61, R0.reuse, R61 ;  /* 0x0000003d003d7220 */ /* 0x040fe20000410000 */
[C---:B------:R-:W-:Y:S01]  /*2260*/  FMUL.FTZ R65, R0.reuse, R65 ;  /* 0x0000004100417220 */ /* 0x040fe20000410000 */
[C---:B------:R-:W-:Y:S01]  /*2270*/  FMUL.FTZ R69, R0.reuse, R69 ;  /* 0x0000004500457220 */ /* 0x040fe20000410000 */
[C---:B------:R-:W-:Y:S01]  /*2280*/  FMUL.FTZ R73, R0.reuse, R73 ;  /* 0x0000004900497220 */ /* 0x040fe20000410000 */
[C---:B------:R-:W-:Y:S01]  /*2290*/  FMUL.FTZ R30, R0.reuse, R30 ;  /* 0x0000001e001e7220 */ /* 0x040fe20000410000 */
[C---:B------:R-:W-:Y:S01]  /*22a0*/  FMUL.FTZ R34, R0.reuse, R34 ;  /* 0x0000002200227220 */ /* 0x040fe20000410000 */
[----:B------:R-:W4:Y:S01]  /*22b0*/  MUFU.TANH R29, R29 ;  /* 0x0000001d001d7308 */ /* 0x000f220000002400 */
[----:B0-----:R-:W-:Y:S01]  /*22c0*/  @P2 SHF.R.U32.HI R4, RZ, R56, R3 ;  /* 0x00000038ff042219 */ /* 0x001fe20000011603 */
[C---:B------:R-:W-:Y:S01]  /*22d0*/  FMUL.FTZ R77, R0.reuse, R77 ;  /* 0x0000004d004d7220 */ /* 0x040fe20000410000 */
[----:B------:R-:W0:Y:S01]  /*22e0*/  LDC R3, c[0x0][0x288] ;  /* 0x0000a200ff037b82 */ /* 0x000e220000000800 */
[C---:B------:R-:W-:Y:S01]  /*22f0*/  FMUL.FTZ R50, R0.reuse, R50 ;  /* 0x0000003200327220 */ /* 0x040fe20000410000 */
[C---:B------:R-:W-:Y:S01]  /*2300*/  FMUL.FTZ R38, R0.reuse, R38 ;  /* 0x0000002600267220 */ /* 0x040fe20000410000 */
[----:B------:R-:W5:Y:S01]  /*2310*/  SHFL.IDX PT, R12, R4, RZ, 0x1c1f ;  /* 0x001c1fff040c7589 */ /* 0x000f6200000e0000 */
[C---:B------:R-:W-:Y:S01]  /*2320*/  FMUL.FTZ R81, R0.reuse, R81 ;  /* 0x0000005100517220 */ /* 0x040fe20000410000 */
[----:B------:R-:W4:Y:S01]  /*2330*/  MUFU.TANH R32, R32 ;  /* 0x0000002000207308 */ /* 0x000f220000002400 */
[C---:B------:R-:W-:Y:S01]  /*2340*/  FMUL.FTZ R85, R0.reuse, R85 ;  /* 0x0000005500557220 */ /* 0x040fe20000410000 */
[C---:B------:R-:W-:Y:S01]  /*2350*/  FMUL.FTZ R46, R0.reuse, R46 ;  /* 0x0000002e002e7220 */ /* 0x040fe20000410000 */
[C---:B------:R-:W-:Y:S01]  /*2360*/  FMUL.FTZ R42, R0.reuse, R42 ;  /* 0x0000002a002a7220 */ /* 0x040fe20000410000 */
[C---:B------:R-:W-:Y:S01]  /*2370*/  FMUL.FTZ R26, R0.reuse, R26 ;  /* 0x0000001a001a7220 */ /* 0x040fe20000410000 */
[----:B------:R-:W4:Y:S01]  /*2380*/  SHFL.IDX PT, R4, R4, 0x1, 0x1c1f ;  /* 0x003c1f0004047f89 */ /* 0x000f2200000e0000 */
        /* <DEDUP_REMOVED lines=12> */
[----:B------:R-:W-:Y:S01]  /*2450*/  FMUL.FTZ R47, R0, R47 ;  /* 0x0000002f002f7220 */ /* 0x000fe20000410000 */
[----:B0-----:R-:W-:-:S02]  /*2460*/  IMAD.IADD R2, R10, 0x1, -R3 ;  /* 0x000000010a027824 */ /* 0x001fc400078e0a03 */
[C---:B------:R-:W-:Y:S01]  /*2470*/  FMUL.FTZ R74, R0.reuse, R74 ;  /* 0x0000004a004a7220 */ /* 0x040fe20000410000 */
[C---:B------:R-:W-:Y:S01]  /*2480*/  FMUL.FTZ R51, R0.reuse, R51 ;  /* 0x0000003300337220 */ /* 0x040fe20000410000 */
[C---:B------:R-:W-:Y:S01]  /*2490*/  FMUL.FTZ R78, R0.reuse, R78 ;  /* 0x0000004e004e7220 */ /* 0x040fe20000410000 */
[----:B------:R-:W-:Y:S01]  /*24a0*/  FMUL.FTZ R55, R0, R55 ;  /* 0x0000003700377220 */ /* 0x000fe20000410000 */
[----:B-----5:R-:W-:Y:S01]  /*24b0*/  VIADDMNMX R2, R12, R2, R11, PT ;  /* 0x000000020c027246 */ /* 0x020fe2000380010b */
[----:B------:R-:W-:Y:S01]  /*24c0*/  MUFU.TANH R37, R37 ;  /* 0x0000002500257308 */ /* 0x000fe20000002400 */
[C---:B------:R-:W-:Y:S01]  /*24d0*/  FMUL.FTZ R82, R0.reuse, R82 ;  /* 0x0000005200527220 */ /* 0x040fe20000410000 */
[----:B------:R-:W-:Y:S01]  /*24e0*/  FMUL.FTZ R59, R0, R59 ;  /* 0x0000003b003b7220 */ /* 0x000fe20000410000 */
[----:B------:R-:W-:Y:S01]  /*24f0*/  ISETP.GT.AND P3, PT, R2, RZ, PT ;  /* 0x000000ff0200720c */ /* 0x000fe20003f64270 */
[----:B------:R-:W-:Y:S01]  /*2500*/  FMUL.FTZ R86, R0, R86 ;  /* 0x0000005600567220 */ /* 0x000fe20000410000 */
[----:B------:R-:W-:Y:S01]  /*2510*/  ISETP.GT.AND P4, PT, R2, 0x1, PT ;  /* 0x000000010200780c */ /* 0x000fe20003f84270 */
[----:B------:R-:W-:Y:S01]  /*2520*/  FMUL.FTZ R63, R0, R63 ;  /* 0x0000003f003f7220 */ /* 0x000fe20000410000 */
[----:B------:R-:W-:Y:S01]  /*2530*/  ISETP.GT.AND P5, PT, R2, 0x8, PT ;  /* 0x000000080200780c */ /* 0x000fe20003fa4270 */
[----:B------:R4:W-:Y:S01]  /*2540*/  MUFU.TANH R97, R68 ;  /* 0x0000004400617308 */ /* 0x0009e20000002400 */
[----:B-1----:R-:W-:Y:S01]  /*2550*/  FSEL R12, R24, -INF , P3 ;  /* 0xff800000180c7808 */ /* 0x002fe20001800000 */
[C---:B------:R-:W-:Y:S01]  /*2560*/  FMUL.FTZ R67, R0.reuse, R67 ;  /* 0x0000004300437220 */ /* 0x040fe20000410000 */
[----:B--2---:R-:W-:Y:S01]  /*2570*/  FSEL R9, R25, -INF , P4 ;  /* 0xff80000019097808 */ /* 0x004fe20002000000 */
[----:B------:R-:W-:Y:S01]  /*2580*/  FMUL.FTZ R71, R0, R71 ;  /* 0x0000004700477220 */ /* 0x000fe20000410000 */
[----:B------:R-:W-:Y:S01]  /*2590*/  ISETP.GT.AND P3, PT, R2, 0x9, PT ;  /* 0x000000090200780c */ /* 0x000fe20003f64270 */
[----:B------:R-:W-:Y:S01]  /*25a0*/  FMUL.FTZ R75, R0, R75 ;  /* 0x0000004b004b7220 */ /* 0x000fe20000410000 */
[----:B---3--:R-:W-:Y:S01]  /*25b0*/  FSEL R14, R14, -INF , P5 ;  /* 0xff8000000e0e7808 */ /* 0x008fe20002800000 */
[----:B------:R-:W0:Y:S01]  /*25c0*/  MUFU.TANH R40, R40 ;  /* 0x0000002800287308 */ /* 0x000e220000002400 */
[----:B------:R-:W-:Y:S01]  /*25d0*/  FMNMX.FTZ R13, R12, R9, !PT ;  /* 0x000000090c0d7209 */ /* 0x000fe20007810000 */
[----:B------:R-:W-:Y:S01]  /*25e0*/  FMUL.FTZ R79, R0, R79 ;  /* 0x0000004f004f7220 */ /* 0x000fe20000410000 */
[----:B------:R-:W-:Y:S01]  /*25f0*/  ISETP.GT.AND P4, PT, R2, 0x10, PT ;  /* 0x000000100200780c */ /* 0x000fe20003f84270 */
[C---:B------:R-:W-:Y:S01]  /*2600*/  FMUL.FTZ R83, R0.reuse, R83 ;  /* 0x0000005300537220 */ /* 0x040fe20000410000 */
[----:B----4-:R-:W-:Y:S01]  /*2610*/  FSEL R68, R29, -INF , P3 ;  /* 0xff8000001d447808 */ /* 0x010fe20001800000 */
[----:B------:R-:W-:Y:S01]  /*2620*/  FMUL.FTZ R87, R0, R87 ;  /* 0x0000005700577220 */ /* 0x000fe20000410000 */
[----:B------:R-:W-:Y:S01]  /*2630*/  FMNMX.FTZ R13, R14, R13, !PT ;  /* 0x0000000d0e0d7209 */ /* 0x000fe20007810000 */
[----:B------:R1:W-:Y:S01]  /*2640*/  MUFU.TANH R98, R72 ;  /* 0x0000004800627308 */ /* 0x0003e20000002400 */
[----:B------:R-:W-:-:S02]  /*2650*/  ISETP.GT.AND P3, PT, R2, 0x11, PT ;  /* 0x000000110200780c */ /* 0x000fc40003f64270 */
[----:B------:R-:W-:Y:S02]  /*2660*/  FMNMX.FTZ R13, R68, R13, !PT ;  /* 0x0000000d440d7209 */ /* 0x000fe40007810000 */
[----:B------:R-:W-:-:S03]  /*2670*/  IADD3 R4, R4, -R3, R10 ;  /* 0x8000000304047210 */ /* 0x000fc60007ffe00a */
[----:B------:R-:W-:Y:S01]  /*2680*/  MUFU.TANH R20, R41 ;  /* 0x0000002900147308 */ /* 0x000fe20000002400 */
[----:B-1----:R-:W-:Y:S02]  /*2690*/  FSEL R72, R32, -INF , P4 ;  /* 0xff80000020487808 */ /* 0x002fe40002000000 */
[----:B------:R-:W-:Y:S02]  /*26a0*/  ISETP.GT.AND P4, PT, R2, 0x18, PT ;  /* 0x000000180200780c */ /* 0x000fe40003f84270 */
[----:B------:R-:W-:Y:S02]  /*26b0*/  FMNMX.FTZ R13, R72, R13, !PT ;  /* 0x0000000d480d7209 */ /* 0x000fe40007810000 */
[----:B------:R-:W-:Y:S01]  /*26c0*/  VIMNMX R25, R11, R4, PT ;  /* 0x000000040b197248 */ /* 0x000fe20003fe0100 */
[----:B------:R1:W-:Y:S03]  /*26d0*/  MUFU.TANH R99, R76 ;  /* 0x0000004c00637308 */ /* 0x0003e60000002400 */
[----:B------:R-:W-:-:S05]  /*26e0*/  ISETP.GT.AND P5, PT, R25, 0x8, PT ;  /* 0x000000081900780c */ /* 0x000fca0003fa4270 */
[----:B------:R-:W2:Y:S01]  /*26f0*/  MUFU.TANH R44, R44 ;  /* 0x0000002c002c7308 */ /* 0x000ea20000002400 */
[----:B-1----:R-:W-:Y:S02]  /*2700*/  FSEL R76, R33, -INF , P3 ;  /* 0xff800000214c7808 */ /* 0x002fe40001800000 */
[----:B------:R-:W-:Y:S02]  /*2710*/  ISETP.GT.AND P3, PT, R2, 0x19, PT ;  /* 0x000000190200780c */ /* 0x000fe40003f64270 */
[----:B------:R-:W-:-:S03]  /*2720*/  FMNMX.FTZ R13, R76, R13, !PT ;  /* 0x0000000d4c0d7209 */ /* 0x000fc60007810000 */
[----:B------:R1:W-:Y:S08]  /*2730*/  MUFU.TANH R100, R80 ;  /* 0x0000005000647308 */ /* 0x0003f00000002400 */
[----:B------:R-:W3:Y:S01]  /*2740*/  MUFU.TANH R94, R45 ;  /* 0x0000002d005e7308 */ /* 0x000ee20000002400 */
[----:B-1----:R-:W-:Y:S02]  /*2750*/  FSEL R80, R36, -INF , P4 ;  /* 0xff80000024507808 */ /* 0x002fe40002000000 */
[----:B------:R-:W-:-:S02]  /*2760*/  ISETP.GT.AND P4, PT, R2, 0x20, PT ;  /* 0x000000200200780c */ /* 0x000fc40003f84270 */
[----:B------:R-:W-:Y:S02]  /*2770*/  FMNMX.FTZ R13, R80, R13, !PT ;  /* 0x0000000d500d7209 */ /* 0x000fe40007810000 */
[----:B0-----:R-:W-:Y:S01]  /*2780*/  FSEL R88, R40, -INF , P4 ;  /* 0xff80000028587808 */ /* 0x001fe20002000000 */
[----:B------:R0:W-:Y:S01]  /*2790*/  MUFU.TANH R89, R84 ;  /* 0x0000005400597308 */ /* 0x0001e20000002400 */
[----:B------:R-:W-:-:S04]  /*27a0*/  ISETP.GT.AND P4, PT, R2, 0x28, PT ;  /* 0x000000280200780c */ /* 0x000fc80003f84270 */
[----:B--2---:R-:W-:Y:S02]  /*27b0*/  FSEL R92, R44, -INF , P4 ;  /* 0xff8000002c5c7808 */ /* 0x004fe40002000000 */
[C---:B------:R-:W-:Y:S01]  /*27c0*/  ISETP.GT.AND P4, PT, R2.reuse, 0x30, PT ;  /* 0x000000300200780c */ /* 0x040fe20003f84270 */
[----:B------:R-:W1:Y:S01]  /*27d0*/  MUFU.TANH R48, R48 ;  /* 0x0000003000307308 */ /* 0x000e620000002400 */
[----:B0-----:R-:W-:Y:S02]  /*27e0*/  FSEL R84, R37, -INF , P3 ;  /* 0xff80000025547808 */ /* 0x001fe40001800000 */
[----:B------:R-:W-:Y:S02]  /*27f0*/  ISETP.GT.AND P3, PT, R2, 0x21, PT ;  /* 0x000000210200780c */ /* 0x000fe40003f64270 */
[----:B------:R-:W-:Y:S02]  /*2800*/  FMNMX.FTZ R13, R84, R13, !PT ;  /* 0x0000000d540d7209 */ /* 0x000fe40007810000 */
[----:B------:R-:W-:Y:S01]  /*2810*/  FSEL R90, R20, -INF , P3 ;  /* 0xff800000145a7808 */ /* 0x000fe20001800000 */
[----:B------:R-:W0:Y:S01]  /*2820*/  MUFU.TANH R28, R49 ;  /* 0x00000031001c7308 */ /* 0x000e220000002400 */
[----:B------:R-:W-:-:S02]  /*2830*/  FMNMX.FTZ R13, R88, R13, !PT ;  /* 0x0000000d580d7209 */ /* 0x000fc40007810000 */
[----:B------:R-:W-:Y:S02]  /*2840*/  ISETP.GT.AND P3, PT, R2, 0x29, PT ;  /* 0x000000290200780c */ /* 0x000fe40003f64270 */
[----:B------:R-:W-:Y:S02]  /*2850*/  FMNMX.FTZ R13, R90, R13, !PT ;  /* 0x0000000d5a0d7209 */ /* 0x000fe40007810000 */
[----:B---3--:R-:W-:Y:S01]  /*2860*/  FSEL R94, R94, -INF , P3 ;  /* 0xff8000005e5e7808 */ /* 0x008fe20001800000 */
[----:B------:R-:W-:Y:S01]  /*2870*/  MUFU.TANH R52, R52 ;  /* 0x0000003400347308 */ /* 0x000fe20000002400 */
[----:B------:R-:W-:Y:S02]  /*2880*/  FMNMX.FTZ R13, R92, R13, !PT ;  /* 0x0000000d5c0d7209 */ /* 0x000fe40007810000 */
[----:B------:R-:W-:Y:S02]  /*2890*/  ISETP.GT.AND P3, PT, R2, 0x31, PT ;  /* 0x000000310200780c */ /* 0x000fe40003f64270 */
[----:B-1----:R-:W-:-:S02]  /*28a0*/  FSEL R96, R48, -INF , P4 ;  /* 0xff80000030607808 */ /* 0x002fc40002000000 */
[----:B------:R-:W-:Y:S01]  /*28b0*/  FMNMX.FTZ R13, R94, R13, !PT ;  /* 0x0000000d5e0d7209 */ /* 0x000fe20007810000 */
[----:B------:R-:W1:Y:S01]  /*28c0*/  MUFU.TANH R53, R53 ;  /* 0x0000003500357308 */ /* 0x000e620000002400 */
[----:B------:R-:W-:Y:S02]  /*28d0*/  ISETP.GT.AND P4, PT, R2, 0x38, PT ;  /* 0x000000380200780c */ /* 0x000fe40003f84270 */
[----:B------:R-:W-:-:S05]  /*28e0*/  FMNMX.FTZ R13, R96, R13, !PT ;  /* 0x0000000d600d7209 */ /* 0x000fca0007810000 */
[----:B------:R-:W2:Y:S08]  /*28f0*/  MUFU.TANH R57, R57 ;  /* 0x0000003900397308 */ /* 0x000eb00000002400 */
[----:B------:R0:W-:Y:S08]  /*2900*/  MUFU.TANH R95, R64 ;  /* 0x00000040005f7308 */ /* 0x0001f00000002400 */
[----:B------:R3:W4:Y:S01]  /*2910*/  MUFU.TANH R93, R60 ;  /* 0x0000003c005d7308 */ /* 0x0007220000002400 */
[----:B0-----:R-:W-:-:S02]  /*2920*/  FSEL R64, R28, -INF , P3 ;  /* 0xff8000001c407808 */ /* 0x001fc40001800000 */
[----:B------:R-:W-:Y:S02]  /*2930*/  ISETP.GT.AND P3, PT, R2, 0x39, PT ;  /* 0x000000390200780c */ /* 0x000fe40003f64270 */
[----:B------:R-:W-:Y:S02]  /*2940*/  FMNMX.FTZ R13, R64, R13, !PT ;  /* 0x0000000d400d7209 */ /* 0x000fe40007810000 */
[----:B-1----:R-:W-:Y:S01]  /*2950*/  FSEL R56, R53, -INF , P3 ;  /* 0xff80000035387808 */ /* 0x002fe20001800000 */
[----:B------:R-:W0:Y:S01]  /*2960*/  MUFU.TANH R61, R61 ;  /* 0x0000003d003d7308 */ /* 0x000e220000002400 */
[----:B---3--:R-:W-:Y:S02]  /*2970*/  FSEL R60, R52, -INF , P4 ;  /* 0xff800000343c7808 */ /* 0x008fe40002000000 */
[----:B------:R-:W-:Y:S02]  /*2980*/  ISETP.GT.AND P4, PT, R2, 0x40, PT ;  /* 0x000000400200780c */ /* 0x000fe40003f84270 */
[----:B------:R-:W-:-:S02]  /*2990*/  FMNMX.FTZ R13, R60, R13, !PT ;  /* 0x0000000d3c0d7209 */ /* 0x000fc40007810000 */
[----:B------:R-:W-:Y:S01]  /*29a0*/  ISETP.GT.AND P3, PT, R2, 0x41, PT ;  /* 0x000000410200780c */ /* 0x000fe20003f64270 */
[----:B------:R-:W1:Y:S01]  /*29b0*/  MUFU.TANH R65, R65 ;  /* 0x0000004100417308 */ /* 0x000e620000002400 */
[----:B------:R-:W-:Y:S02]  /*29c0*/  FSEL R52, R91, -INF , P4 ;  /* 0xff8000005b347808 */ /* 0x000fe40002000000 */
[----:B------:R-:W-:Y:S02]  /*29d0*/  FMNMX.FTZ R13, R56, R13, !PT ;  /* 0x0000000d380d7209 */ /* 0x000fe40007810000 */
[----:B------:R-:W-:Y:S02]  /*29e0*/  ISETP.GT.AND P4, PT, R2, 0x48, PT ;  /* 0x000000480200780c */ /* 0x000fe40003f84270 */
[----:B--2---:R-:W-:Y:S01]  /*29f0*/  FSEL R32, R57, -INF , P3 ;  /* 0xff80000039207808 */ /* 0x004fe20001800000 */
[----:B------:R-:W2:Y:S01]  /*2a00*/  MUFU.TANH R69, R69 ;  /* 0x0000004500457308 */ /* 0x000ea20000002400 */
[----:B------:R-:W-:-:S02]  /*2a10*/  FMNMX.FTZ R13, R52, R13, !PT ;  /* 0x0000000d340d7209 */ /* 0x000fc40007810000 */
[----:B------:R-:W-:Y:S02]  /*2a20*/  ISETP.GT.AND P3, PT, R2, 0x49, PT ;  /* 0x000000490200780c */ /* 0x000fe40003f64270 */
[----:B----4-:R-:W-:Y:S02]  /*2a30*/  FSEL R20, R93, -INF , P4 ;  /* 0xff8000005d147808 */ /* 0x010fe40002000000 */
[----:B------:R-:W-:Y:S01]  /*2a40*/  FMNMX.FTZ R13, R32, R13, !PT ;  /* 0x0000000d200d7209 */ /* 0x000fe20007810000 */
[----:B------:R-:W3:Y:S01]  /*2a50*/  MUFU.TANH R73, R73 ;  /* 0x0000004900497308 */ /* 0x000ee20000002400 */
[----:B------:R-:W-:Y:S02]  /*2a60*/  ISETP.GT.AND P4, PT, R2, 0x50, PT ;  /* 0x000000500200780c */ /* 0x000fe40003f84270 */
[----:B0-----:R-:W-:Y:S02]  /*2a70*/  FSEL R28, R61, -INF , P3 ;  /* 0xff8000003d1c7808 */ /* 0x001fe40001800000 */
[----:B------:R-:W-:-:S02]  /*2a80*/  FMNMX.FTZ R13, R20, R13, !PT ;  /* 0x0000000d140d7209 */ /* 0x000fc40007810000 */
[----:B------:R-:W-:Y:S01]  /*2a90*/  ISETP.GT.AND P3, PT, R2, 0x51, PT ;  /* 0x000000510200780c */ /* 0x000fe20003f64270 */
[----:B------:R1:W-:Y:S01]  /*2aa0*/  MUFU.TANH R21, R30 ;  /* 0x0000001e00157308 */ /* 0x0003e20000002400 */
[----:B------:R-:W-:Y:S02]  /*2ab0*/  FSEL R24, R95, -INF , P4 ;  /* 0xff8000005f187808 */ /* 0x000fe40002000000 */
[----:B------:R-:W-:Y:S02]  /*2ac0*/  FMNMX.FTZ R13, R28, R13, !PT ;  /* 0x0000000d1c0d7209 */ /* 0x000fe40007810000 */
[----:B------:R-:W-:Y:S02]  /*2ad0*/  ISETP.GT.AND P4, PT, R2, 0x58, PT ;  /* 0x000000580200780c */ /* 0x000fe40003f84270 */
[----:B------:R-:W-:Y:S01]  /*2ae0*/  FMNMX.FTZ R13, R24, R13, !PT ;  /* 0x0000000d180d7209 */ /* 0x000fe20007810000 */
[----:B------:R0:W-:Y:S01]  /*2af0*/  MUFU.TANH R41, R34 ;  /* 0x0000002200297308 */ /* 0x0001e20000002400 */
[----:B-1----:R-:W-:-:S02]  /*2b00*/  FSEL R30, R65, -INF , P3 ;  /* 0xff800000411e7808 */ /* 0x002fc40001800000 */
[----:B------:R-:W-:Y:S02]  /*2b10*/  ISETP.GT.AND P3, PT, R2, 0x59, PT ;  /* 0x000000590200780c */ /* 0x000fe40003f64270 */
[----:B------:R-:W-:-:S03]  /*2b20*/  FMNMX.FTZ R13, R30, R13, !PT ;  /* 0x0000000d1e0d7209 */ /* 0x000fc60007810000 */
[----:B------:R-:W1:Y:S01]  /*2b30*/  MUFU.TANH R77, R77 ;  /* 0x0000004d004d7308 */ /* 0x000e620000002400 */
[----:B0-----:R-:W-:Y:S02]  /*2b40*/  FSEL R34, R97, -INF , P4 ;  /* 0xff80000061227808 */ /* 0x001fe40002000000 */
[----:B------:R-:W-:Y:S02]  /*2b50*/  ISETP.GT.AND P4, PT, R2, 0x60, PT ;  /* 0x000000600200780c */ /* 0x000fe40003f84270 */
[----:B------:R-:W-:-:S03]  /*2b60*/  FMNMX.FTZ R13, R34, R13, !PT ;  /* 0x0000000d220d7209 */ /* 0x000fc60007810000 */
[----:B------:R2:W-:Y:S08]  /*2b70*/  MUFU.TANH R53, R50 ;  /* 0x0000003200357308 */ /* 0x0005f00000002400 */
[----:B------:R0:W-:Y:S01]  /*2b80*/  MUFU.TANH R29, R38 ;  /* 0x00000026001d7308 */ /* 0x0001e20000002400 */
[----:B--2---:R-:W-:Y:S02]  /*2b90*/  FSEL R50, R69, -INF , P3 ;  /* 0xff80000045327808 */ /* 0x004fe40001800000 */
[----:B------:R-:W-:-:S02]  /*2ba0*/  ISETP.GT.AND P3, PT, R2, 0x61, PT ;  /* 0x000000610200780c */ /* 0x000fc40003f64270 */
[----:B------:R-:W-:Y:S02]  /*2bb0*/  FMNMX.FTZ R13, R50, R13, !PT ;  /* 0x0000000d320d7209 */ /* 0x000fe40007810000 */
[----:B---3--:R-:W-:Y:S01]  /*2bc0*/  FSEL R36, R73, -INF , P3 ;  /* 0xff80000049247808 */ /* 0x008fe20001800000 */
[----:B------:R-:W2:Y:S01]  /*2bd0*/  MUFU.TANH R81, R81 ;  /* 0x0000005100517308 */ /* 0x000ea20000002400 */
[----:B0-----:R-:W-:Y:S02]  /*2be0*/  FSEL R38, R98, -INF , P4 ;  /* 0xff80000062267808 */ /* 0x001fe40002000000 */
[----:B------:R-:W-:Y:S02]  /*2bf0*/  ISETP.GT.AND P4, PT, R2, 0x68, PT ;  /* 0x000000680200780c */ /* 0x000fe40003f84270 */
[----:B------:R-:W-:Y:S02]  /*2c00*/  FMNMX.FTZ R13, R38, R13, !PT ;  /* 0x0000000d260d7209 */ /* 0x000fe40007810000 */
[----:B------:R-:W-:Y:S01]  /*2c10*/  ISETP.GT.AND P3, PT, R2, 0x69, PT ;  /* 0x000000690200780c */ /* 0x000fe20003f64270 */
[----:B------:R-:W0:Y:S01]  /*2c20*/  MUFU.TANH R85, R85 ;  /* 0x0000005500557308 */ /* 0x000e220000002400 */
[----:B------:R-:W-:-:S02]  /*2c30*/  FSEL R48, R99, -INF , P4 ;  /* 0xff80000063307808 */ /* 0x000fc40002000000 */
[----:B------:R-:W-:Y:S02]  /*2c40*/  FMNMX.FTZ R13, R36, R13, !PT ;  /* 0x0000000d240d7209 */ /* 0x000fe40007810000 */
[----:B------:R-:W-:Y:S02]  /*2c50*/  ISETP.GT.AND P4, PT, R2, 0x70, PT ;  /* 0x000000700200780c */ /* 0x000fe40003f84270 */
[----:B------:R-:W-:Y:S01]  /*2c60*/  FMNMX.FTZ R13, R48, R13, !PT ;  /* 0x0000000d300d7209 */ /* 0x000fe20007810000 */
[----:B------:R1:W-:Y:S01]  /*2c70*/  MUFU.TANH R49, R46 ;  /* 0x0000002e00317308 */ /* 0x0003e20000002400 */
[----:B------:R-:W-:Y:S02]  /*2c80*/  FSEL R44, R100, -INF , P4 ;  /* 0xff800000642c7808 */ /* 0x000fe40002000000 */
[----:B------:R-:W-:-:S04]  /*2c90*/  ISETP.GT.AND P4, PT, R2, 0x78, PT ;  /* 0x000000780200780c */ /* 0x000fc80003f84270 */
[----:B------:R-:W-:Y:S01]  /*2ca0*/  FSEL R40, R89, -INF , P4 ;  /* 0xff80000059287808 */ /* 0x000fe20002000000 */
[----:B------:R2:W-:Y:S01]  /*2cb0*/  MUFU.TANH R33, R42 ;  /* 0x0000002a00217308 */ /* 0x0005e20000002400 */
[----:B-1----:R-:W-:Y:S02]  /*2cc0*/  FSEL R46, R77, -INF , P3 ;  /* 0xff8000004d2e7808 */ /* 0x002fe40001800000 */
[----:B------:R-:W-:Y:S02]  /*2cd0*/  ISETP.GT.AND P3, PT, R2, 0x71, PT ;  /* 0x000000710200780c */ /* 0x000fe40003f64270 */
[----:B------:R-:W-:Y:S02]  /*2ce0*/  FMNMX.FTZ R13, R46, R13, !PT ;  /* 0x0000000d2e0d7209 */ /* 0x000fe40007810000 */
[----:B------:R-:W-:Y:S01]  /*2cf0*/  ISETP.GT.AND P4, PT, R25, 0x1, PT ;  /* 0x000000011900780c */ /* 0x000fe20003f84270 */
[----:B------:R0:W-:Y:S01]  /*2d00*/  MUFU.TANH R15, R26 ;  /* 0x0000001a000f7308 */ /* 0x0001e20000002400 */
[----:B--2---:R-:W-:-:S02]  /*2d10*/  FSEL R42, R81, -INF , P3 ;  /* 0xff800000512a7808 */ /* 0x004fc40001800000 */
[----:B------:R-:W-:Y:S02]  /*2d20*/  FMNMX.FTZ R13, R44, R13, !PT ;  /* 0x0000000d2c0d7209 */ /* 0x000fe40007810000 */
[----:B------:R-:W-:Y:S02]  /*2d30*/  ISETP.GT.AND P3, PT, R2, 0x79, PT ;  /* 0x000000790200780c */ /* 0x000fe40003f64270 */
[----:B------:R-:W-:Y:S01]  /*2d40*/  FMNMX.FTZ R13, R42, R13, !PT ;  /* 0x0000000d2a0d7209 */ /* 0x000fe20007810000 */
[----:B------:R-:W1:Y:S01]  /*2d50*/  MUFU.TANH R27, R27 ;  /* 0x0000001b001b7308 */ /* 0x000e620000002400 */
[----:B0-----:R-:W-:Y:S02]  /*2d60*/  FSEL R26, R85, -INF , P3 ;  /* 0xff800000551a7808 */ /* 0x001fe40001800000 */
[----:B------:R-:W-:-:S04]  /*2d70*/  FMNMX.FTZ R13, R40, R13, !PT ;  /* 0x0000000d280d7209 */ /* 0x000fc80007810000 */
[----:B------:R-:W-:Y:S01]  /*2d80*/  FMNMX.FTZ R13, R26, R13, !PT ;  /* 0x0000000d1a0d7209 */ /* 0x000fe20007810000 */
[----:B------:R-:W0:Y:S04]  /*2d90*/  MUFU.TANH R31, R31 ;  /* 0x0000001f001f7308 */ /* 0x000e280000002400 */
[----:B------:R-:W2:Y:S04]  /*2da0*/  SHFL.BFLY PT, R2, R13, 0x2, 0x1f ;  /* 0x0c401f000d027f89 */ /* 0x000ea800000e0000 */
[----:B------:R1:W3:Y:S08]  /*2db0*/  MUFU.TANH R45, R35 ;  /* 0x00000023002d7308 */ /* 0x0002f00000002400 */
[----:B------:R-:W-:Y:S01]  /*2dc0*/  MUFU.TANH R57, R54 ;  /* 0x0000003600397308 */ /* 0x000fe20000002400 */
[----:B-1----:R-:W-:-:S02]  /*2dd0*/  FSEL R35, R27, -INF , P4 ;  /* 0xff8000001b237808 */ /* 0x002fc40002000000 */
[----:B------:R-:W-:-:S05]  /*2de0*/  ISETP.GT.AND P4, PT, R25, 0x10, PT ;  /* 0x000000101900780c */ /* 0x000fca0003f84270 */
[----:B------:R1:W-:Y:S01]  /*2df0*/  MUFU.TANH R61, R58 ;  /* 0x0000003a003d7308 */ /* 0x0003e20000002400 */
[----:B--2---:R-:W-:-:S07]  /*2e00*/  FMNMX.FTZ R2, R13, R2, !PT ;  /* 0x000000020d027209 */ /* 0x004fce0007810000 */
[----:B------:R-:W2:Y:S01]  /*2e10*/  MUFU.TANH R39, R39 ;  /* 0x0000002700277308 */ /* 0x000ea20000002400 */
[----:B------:R-:W4:Y:S01]  /*2e20*/  SHFL.BFLY PT, R13, R2, 0x1, 0x1f ;  /* 0x0c201f00020d7f89 */ /* 0x000f2200000e0000 */
[----:B-1----:R-:W-:-:S06]  /*2e30*/  FSEL R58, R21, -INF , P5 ;  /* 0xff800000153a7808 */ /* 0x002fcc0002800000 */
[----:B------:R-:W-:Y:S08]  /*2e40*/  MUFU.TANH R98, R62 ;  /* 0x0000003e00627308 */ /* 0x000ff00000002400 */
[----:B------:R1:W-:Y:S08]  /*2e50*/  MUFU.TANH R100, R66 ;  /* 0x0000004200647308 */ /* 0x0003f00000002400 */
[----:B------:R-:W5:Y:S01]  /*2e60*/  MUFU.TANH R43, R43 ;  /* 0x0000002b002b7308 */ /* 0x000f620000002400 */
[----:B----4-:R-:W-:Y:S01]  /*2e70*/  FMNMX.FTZ R170, R2, R13, !PT ;  /* 0x0000000d02aa7209 */ /* 0x010fe20007810000 */
[----:B------:R-:W-:Y:S01]  /*2e80*/  IMAD.U32 R13, RZ, RZ, UR5 ;  /* 0x00000005ff0d7e24 */ /* 0x000fe2000f8e00ff */
[----:B-1----:R-:W-:Y:S01]  /*2e90*/  FSEL R66, R41, -INF , P4 ;  /* 0xff80000029427808 */ /* 0x002fe20002000000 */
[----:B------:R-:W1:Y:S01]  /*2ea0*/  S2UR UR5, SR_CgaCtaId ;  /* 0x00000000000579c3 */ /* 0x000e620000008800 */
[C---:B------:R-:W-:Y:S01]  /*2eb0*/  FSETP.NEU.FTZ.AND P3, PT, R170.reuse, -INF , PT ;  /* 0xff800000aa00780b */ /* 0x040fe20003f7d000 */
[----:B------:R-:W-:Y:S01]  /*2ec0*/  FFMA.FTZ R2, R170, R13, -8 ;  /* 0xc1000000aa027423 */ /* 0x000fe2000001000d */
[----:B------:R-:W-:Y:S01]  /*2ed0*/  ISETP.GT.AND P4, PT, R25, 0x18, PT ;  /* 0x000000181900780c */ /* 0x000fe20003f84270 */
[----:B------:R4:W-:Y:S03]  /*2ee0*/  MUFU.TANH R102, R70 ;  /* 0x0000004600667308 */ /* 0x0009e60000002400 */
[----:B------:R-:W-:-:S02]  /*2ef0*/  FSEL R37, R2, RZ, P3 ;  /* 0x000000ff02257208 */ /* 0x000fc40001800000 */
[----:B------:R-:W-:-:S03]  /*2f00*/  ISETP.GT.AND P3, PT, R25, RZ, PT ;  /* 0x000000ff1900720c */ /* 0x000fc60003f64270 */
[-CC-:B------:R-:W-:Y:S01]  /*2f10*/  FFMA.FTZ R11, R68, R13.reuse, -R37.reuse ;  /* 0x0000000d440b7223 */ /* 0x180fe20000010825 */
[----:B------:R-:W-:Y:S01]  /*2f20*/  FSEL R54, R15, -INF , P3 ;  /* 0xff8000000f367808 */ /* 0x000fe20001800000 */
[----:B------:R-:W1:Y:S01]  /*2f30*/  MUFU.TANH R47, R47 ;  /* 0x0000002f002f7308 */ /* 0x000e620000002400 */
[----:B------:R-:W-:Y:S01]  /*2f40*/  ISETP.GT.AND P3, PT, R25, 0x9, PT ;  /* 0x000000091900780c */ /* 0x000fe20003f64270 */
[--C-:B------:R-:W-:Y:S01]  /*2f50*/  FFMA.FTZ R10, R72, R13, -R37.reuse ;  /* 0x0000000d480a7223 */ /* 0x100fe20000010825 */
[----:B------:R-:W-:Y:S01]  /*2f60*/  FMNMX.FTZ R15, R54, R35, !PT ;  /* 0x00000023360f7209 */ /* 0x000fe20007810000 */
[-CC-:B------:R-:W-:Y:S01]  /*2f70*/  FFMA.FTZ R4, R14, R13.reuse, -R37.reuse ;  /* 0x0000000d0e047223 */ /* 0x180fe20000010825 */
[----:B0-----:R-:W-:Y:S01]  /*2f80*/  FSEL R62, R31, -INF , P3 ;  /* 0xff8000001f3e7808 */ /* 0x001fe20001800000 */
[--C-:B------:R-:W-:Y:S01]  /*2f90*/  FFMA.FTZ R14, R76, R13, -R37.reuse ;  /* 0x0000000d4c0e7223 */ /* 0x100fe20000010825 */
[----:B------:R-:W-:Y:S01]  /*2fa0*/  FMNMX.FTZ R15, R58, R15, !PT ;  /* 0x0000000f3a0f7209 */ /* 0x000fe20007810000 */
[----:B------:R0:W-:Y:S01]  /*2fb0*/  MUFU.TANH R104, R74 ;  /* 0x0000004a00687308 */ /* 0x0001e20000002400 */
[----:B------:R-:W-:Y:S01]  /*2fc0*/  ISETP.GT.AND P3, PT, R25, 0x11, PT ;  /* 0x000000111900780c */ /* 0x000fe20003f64270 */
[--C-:B------:R-:W-:Y:S01]  /*2fd0*/  FFMA.FTZ R2, R12, R13, -R37.reuse ;  /* 0x0000000d0c027223 */ /* 0x100fe20000010825 */
[----:B------:R-:W-:Y:S01]  /*2fe0*/  FMNMX.FTZ R15, R62, R15, !PT ;  /* 0x0000000f3e0f7209 */ /* 0x000fe20007810000 */
[-CC-:B------:R-:W-:Y:S01]  /*2ff0*/  FFMA.FTZ R12, R80, R13.reuse, -R37.reuse ;  /* 0x0000000d500c7223 */ /* 0x180fe20000010825 */
[----:B---3--:R-:W-:Y:S01]  /*3000*/  FSEL R68, R45, -INF , P3 ;  /* 0xff8000002d447808 */ /* 0x008fe20001800000 */
[--C-:B------:R-:W-:Y:S01]  /*3010*/  FFMA.FTZ R31, R92, R13, -R37.reuse ;  /* 0x0000000d5c1f7223 */ /* 0x100fe20000010825 */
[----:B------:R-:W-:Y:S01]  /*3020*/  FMNMX.FTZ R15, R66, R15, !PT ;  /* 0x0000000f420f7209 */ /* 0x000fe20007810000 */
[----:B------:R-:W3:Y:S01]  /*3030*/  MUFU.TANH R51, R51 ;  /* 0x0000003300337308 */ /* 0x000ee20000002400 */
[----:B------:R-:W-:Y:S01]  /*3040*/  ISETP.GT.AND P3, PT, R25, 0x19, PT ;  /* 0x000000191900780c */ /* 0x000fe20003f64270 */
[-CC-:B------:R-:W-:Y:S01]  /*3050*/  FFMA.FTZ R226, R96, R13.reuse, -R37.reuse ;  /* 0x0000000d60e27223 */ /* 0x180fe20000010825 */
[----:B----4-:R-:W-:Y:S01]  /*3060*/  FSEL R70, R29, -INF , P4 ;  /* 0xff8000001d467808 */ /* 0x010fe20002000000 */
[--C-:B------:R-:W-:Y:S01]  /*3070*/  FFMA.FTZ R29, R84, R13, -R37.reuse ;  /* 0x0000000d541d7223 */ /* 0x100fe20000010825 */
[----:B------:R-:W-:Y:S01]  /*3080*/  FMNMX.FTZ R21, R68, R15, !PT ;  /* 0x0000000f44157209 */ /* 0x000fe20007810000 */
[-CC-:B------:R-:W-:Y:S01]  /*3090*/  FFMA.FTZ R41, R56, R13.reuse, -R37.reuse ;  /* 0x0000000d38297223 */ /* 0x180fe20000010825 */
[----:B------:R-:W-:Y:S01]  /*30a0*/  ISETP.GT.AND P4, PT, R25, 0x20, PT ;  /* 0x000000201900780c */ /* 0x000fe20003f84270 */
[----:B------:R4:W-:Y:S01]  /*30b0*/  MUFU.TANH R106, R78 ;  /* 0x0000004e006a7308 */ /* 0x0009e20000002400 */
[----:B--2---:R-:W-:Y:S01]  /*30c0*/  FSEL R72, R39, -INF , P3 ;  /* 0xff80000027487808 */ /* 0x004fe20001800000 */
[--C-:B------:R-:W-:Y:S01]  /*30d0*/  FFMA.FTZ R39, R60, R13, -R37.reuse ;  /* 0x0000000d3c277223 */ /* 0x100fe20000010825 */
[----:B------:R-:W-:Y:S01]  /*30e0*/  FMNMX.FTZ R21, R70, R21, !PT ;  /* 0x0000001546157209 */ /* 0x000fe20007810000 */
[-CC-:B------:R-:W-:Y:S01]  /*30f0*/  FFMA.FTZ R45, R24, R13.reuse, -R37.reuse ;  /* 0x0000000d182d7223 */ /* 0x180fe20000010825 */
[----:B------:R-:W-:Y:S01]  /*3100*/  ISETP.GT.AND P3, PT, R25, 0x21, PT ;  /* 0x000000211900780c */ /* 0x000fe20003f64270 */
[--C-:B------:R-:W-:Y:S01]  /*3110*/  FFMA.FTZ R36, R36, R13, -R37.reuse ;  /* 0x0000000d24247223 */ /* 0x100fe20000010825 */
[----:B0-----:R-:W-:Y:S01]  /*3120*/  FSEL R74, R33, -INF , P4 ;  /* 0xff800000214a7808 */ /* 0x001fe20002000000 */
[----:B------:R-:W0:Y:S01]  /*3130*/  MUFU.TANH R55, R55 ;  /* 0x0000003700377308 */ /* 0x000e220000002400 */
[----:B------:R-:W-:Y:S01]  /*3140*/  FMNMX.FTZ R21, R72, R21, !PT ;  /* 0x0000001548157209 */ /* 0x000fe20007810000 */
[-CC-:B------:R-:W-:Y:S01]  /*3150*/  FFMA.FTZ R33, R90, R13.reuse, -R37.reuse ;  /* 0x0000000d5a217223 */ /* 0x180fe20000010825 */
[----:B------:R-:W-:Y:S01]  /*3160*/  ISETP.GT.AND P4, PT, R25, 0x28, PT ;  /* 0x000000281900780c */ /* 0x000fe20003f84270 */
[-CC-:B------:R-:W-:Y:S01]  /*3170*/  FFMA.FTZ R28, R28, R13.reuse, -R37.reuse ;  /* 0x0000000d1c1c7223 */ /* 0x180fe20000010825 */
[----:B-----5:R-:W-:Y:S01]  /*3180*/  FSEL R76, R43, -INF , P3 ;  /* 0xff8000002b4c7808 */ /* 0x020fe20001800000 */
[--C-:B------:R-:W-:Y:S01]  /*3190*/  FFMA.FTZ R43, R52, R13, -R37.reuse ;  /* 0x0000000d342b7223 */ /* 0x100fe20000010825 */
[----:B------:R-:W-:Y:S01]  /*31a0*/  FMNMX.FTZ R21, R74, R21, !PT ;  /* 0x000000154a157209 */ /* 0x000fe20007810000 */
[----:B------:R2:W-:Y:S01]  /*31b0*/  MUFU.TANH R108, R82 ;  /* 0x00000052006c7308 */ /* 0x0005e20000002400 */
[----:B------:R-:W-:Y:S01]  /*31c0*/  ISETP.GT.AND P3, PT, R25, 0x29, PT ;  /* 0x000000291900780c */ /* 0x000fe20003f64270 */
[-CC-:B------:R-:W-:Y:S01]  /*31d0*/  FFMA.FTZ R9, R9, R13.reuse, -R37.reuse ;  /* 0x0000000d09097223 */ /* 0x180fe20000010825 */
[----:B----4-:R-:W-:Y:S01]  /*31e0*/  FSEL R78, R49, -INF , P4 ;  /* 0xff800000314e7808 */ /* 0x010fe20002000000 */
[--C-:B------:R-:W-:Y:S01]  /*31f0*/  FFMA.FTZ R30, R30, R13, -R37.reuse ;  /* 0x0000000d1e1e7223 */ /* 0x100fe20000010825 */
[----:B------:R-:W-:Y:S01]  /*3200*/  FMNMX.FTZ R21, R76, R21, !PT ;  /* 0x000000154c157209 */ /* 0x000fe20007810000 */
[-CC-:B------:R-:W-:Y:S01]  /*3210*/  FFMA.FTZ R34, R34, R13.reuse, -R37.reuse ;  /* 0x0000000d22227223 */ /* 0x180fe20000010825 */
[----:B------:R-:W-:Y:S01]  /*3220*/  ISETP.GT.AND P4, PT, R25, 0x30, PT ;  /* 0x000000301900780c */ /* 0x000fe20003f84270 */
[----:B------:R-:W4:Y:S01]  /*3230*/  MUFU.TANH R59, R59 ;  /* 0x0000003b003b7308 */ /* 0x000f220000002400 */
[----:B-1----:R-:W-:Y:S01]  /*3240*/  FSEL R80, R47, -INF , P3 ;  /* 0xff8000002f507808 */ /* 0x002fe20001800000 */
[--C-:B------:R-:W-:Y:S01]  /*3250*/  FFMA.FTZ R50, R50, R13, -R37.reuse ;  /* 0x0000000d32327223 */ /* 0x100fe20000010825 */
[----:B------:R-:W-:Y:S01]  /*3260*/  FMNMX.FTZ R21, R78, R21, !PT ;  /* 0x000000154e157209 */ /* 0x000fe20007810000 */
[-CC-:B------:R-:W-:Y:S01]  /*3270*/  FFMA.FTZ R38, R38, R13.reuse, -R37.reuse ;  /* 0x0000000d26267223 */ /* 0x180fe20000010825 */
[----:B------:R-:W-:Y:S01]  /*3280*/  ISETP.GT.AND P3, PT, R25, 0x31, PT ;  /* 0x000000311900780c */ /* 0x000fe20003f64270 */
[--C-:B------:R-:W-:Y:S01]  /*3290*/  FFMA.FTZ R48, R48, R13, -R37.reuse ;  /* 0x0000000d30307223 */ /* 0x100fe20000010825 */
[----:B--2---:R-:W-:Y:S01]  /*32a0*/  FSEL R82, R53, -INF , P4 ;  /* 0xff80000035527808 */ /* 0x004fe20002000000 */
[----:B------:R1:W-:Y:S01]  /*32b0*/  MUFU.TANH R110, R86 ;  /* 0x00000056006e7308 */ /* 0x0003e20000002400 */
[----:B------:R-:W-:Y:S01]  /*32c0*/  FMNMX.FTZ R21, R80, R21, !PT ;  /* 0x0000001550157209 */ /* 0x000fe20007810000 */
[----:B------:R-:W-:Y:S01]  /*32d0*/  FFMA.FTZ R42, R42, R13, -R37 ;  /* 0x0000000d2a2a7223 */ /* 0x000fe20000010825 */
[----:B------:R-:W-:-:S02]  /*32e0*/  ISETP.GT.AND P4, PT, R25, 0x38, PT ;  /* 0x000000381900780c */ /* 0x000fc40003f84270 */
[----:B---3--:R-:W-:Y:S02]  /*32f0*/  FSEL R84, R51, -INF , P3 ;  /* 0xff80000033547808 */ /* 0x008fe40001800000 */
[----:B------:R-:W-:Y:S01]  /*3300*/  FMNMX.FTZ R21, R82, R21, !PT ;  /* 0x0000001552157209 */ /* 0x000fe20007810000 */
[----:B------:R2:W-:Y:S01]  /*3310*/  MUFU.EX2 R15, R14 ;  /* 0x0000000e000f7308 */ /* 0x0005e20000000800 */
[----:B------:R-:W-:Y:S02]  /*3320*/  ISETP.GT.AND P3, PT, R25, 0x39, PT ;  /* 0x000000391900780c */ /* 0x000fe40003f64270 */
[----:B-1----:R-:W-:Y:S02]  /*3330*/  FSEL R86, R57, -INF , P4 ;  /* 0xff80000039567808 */ /* 0x002fe40002000000 */
[----:B------:R-:W-:Y:S02]  /*3340*/  FMNMX.FTZ R27, R84, R21, !PT ;  /* 0x00000015541b7209 */ /* 0x000fe40007810000 */
[----:B------:R-:W-:Y:S01]  /*3350*/  ISETP.GT.AND P4, PT, R25, 0x40, PT ;  /* 0x000000401900780c */ /* 0x000fe20003f84270 */
[----:B------:R-:W1:Y:S01]  /*3360*/  MUFU.TANH R63, R63 ;  /* 0x0000003f003f7308 */ /* 0x000e620000002400 */
[----:B--2---:R-:W-:Y:S01]  /*3370*/  FFMA.FTZ R14, R88, R13, -R37 ;  /* 0x0000000d580e7223 */ /* 0x004fe20000010825 */
[----:B0-----:R-:W-:-:S02]  /*3380*/  FSEL R88, R55, -INF , P3 ;  /* 0xff80000037587808 */ /* 0x001fc40001800000 */
[----:B------:R-:W-:Y:S02]  /*3390*/  FMNMX.FTZ R27, R86, R27, !PT ;  /* 0x0000001b561b7209 */ /* 0x000fe40007810000 */
[----:B------:R-:W-:Y:S02]  /*33a0*/  ISETP.GT.AND P3, PT, R25, 0x41, PT ;  /* 0x000000411900780c */ /* 0x000fe40003f64270 */
[----:B------:R-:W-:Y:S01]  /*33b0*/  FSEL R90, R61, -INF , P4 ;  /* 0xff8000003d5a7808 */ /* 0x000fe20002000000 */
[----:B------:R-:W0:Y:S01]  /*33c0*/  MUFU.TANH R67, R67 ;  /* 0x0000004300437308 */ /* 0x000e220000002400 */
[----:B------:R-:W-:Y:S02]  /*33d0*/  FMNMX.FTZ R27, R88, R27, !PT ;  /* 0x0000001b581b7209 */ /* 0x000fe40007810000 */
[----:B------:R-:W-:Y:S02]  /*33e0*/  ISETP.GT.AND P4, PT, R25, 0x48, PT ;  /* 0x000000481900780c */ /* 0x000fe40003f84270 */
[----:B----4-:R-:W-:-:S02]  /*33f0*/  FSEL R92, R59, -INF , P3 ;  /* 0xff8000003b5c7808 */ /* 0x010fc40001800000 */
[----:B------:R-:W-:Y:S01]  /*3400*/  FMNMX.FTZ R27, R90, R27, !PT ;  /* 0x0000001b5a1b7209 */ /* 0x000fe20007810000 */
[----:B------:R2:W-:Y:S01]  /*3410*/  MUFU.EX2 R21, R33 ;  /* 0x0000002100157308 */ /* 0x0005e20000000800 */
[C---:B------:R-:W-:Y:S02]  /*3420*/  ISETP.GT.AND P3, PT, R25.reuse, 0x49, PT ;  /* 0x000000491900780c */ /* 0x040fe40003f64270 */
[----:B------:R-:W-:Y:S02]  /*3430*/  FSEL R98, R98, -INF , P4 ;  /* 0xff80000062627808 */ /* 0x000fe40002000000 */
[----:B------:R-:W-:Y:S02]  /*3440*/  FMNMX.FTZ R27, R92, R27, !PT ;  /* 0x0000001b5c1b7209 */ /* 0x000fe40007810000 */
[----:B------:R-:W-:Y:S01]  /*3450*/  ISETP.GT.AND P4, PT, R25, 0x50, PT ;  /* 0x000000501900780c */ /* 0x000fe20003f84270 */
[----:B------:R-:W3:Y:S01]  /*3460*/  MUFU.TANH R71, R71 ;  /* 0x0000004700477308 */ /* 0x000ee20000002400 */
[----:B--2---:R-:W-:Y:S01]  /*3470*/  FFMA.FTZ R33, R94, R13, -R37 ;  /* 0x0000000d5e217223 */ /* 0x004fe20000010825 */
[----:B-1----:R-:W-:-:S02]  /*3480*/  FSEL R94, R63, -INF , P3 ;  /* 0xff8000003f5e7808 */ /* 0x002fc40001800000 */
[----:B------:R-:W-:Y:S02]  /*3490*/  FMNMX.FTZ R27, R98, R27, !PT ;  /* 0x0000001b621b7209 */ /* 0x000fe40007810000 */
[C---:B------:R-:W-:Y:S02]  /*34a0*/  ISETP.GT.AND P3, PT, R25.reuse, 0x51, PT ;  /* 0x000000511900780c */ /* 0x040fe40003f64270 */
[----:B------:R-:W-:Y:S01]  /*34b0*/  FSEL R100, R100, -INF , P4 ;  /* 0xff80000064647808 */ /* 0x000fe20002000000 */
[----:B------:R-:W1:Y:S01]  /*34c0*/  MUFU.TANH R75, R75 ;  /* 0x0000004b004b7308 */ /* 0x000e620000002400 */
[----:B------:R-:W-:Y:S02]  /*34d0*/  FMNMX.FTZ R27, R94, R27, !PT ;  /* 0x0000001b5e1b7209 */ /* 0x000fe40007810000 */
[----:B------:R-:W-:Y:S02]  /*34e0*/  ISETP.GT.AND P4, PT, R25, 0x58, PT ;  /* 0x000000581900780c */ /* 0x000fe40003f84270 */
[----:B0-----:R-:W-:-:S02]  /*34f0*/  FSEL R96, R67, -INF , P3 ;  /* 0xff80000043607808 */ /* 0x001fc40001800000 */
[----:B------:R-:W-:Y:S01]  /*3500*/  FMNMX.FTZ R27, R100, R27, !PT ;  /* 0x0000001b641b7209 */ /* 0x000fe20007810000 */
[----:B------:R0:W-:Y:S01]  /*3510*/  MUFU.EX2 R112, R33 ;  /* 0x0000002100707308 */ /* 0x0001e20000000800 */
[C---:B------:R-:W-:Y:S02]  /*3520*/  ISETP.GT.AND P3, PT, R25.reuse, 0x59, PT ;  /* 0x000000591900780c */ /* 0x040fe40003f64270 */
[----:B------:R-:W-:Y:S02]  /*3530*/  FSEL R102, R102, -INF , P4 ;  /* 0xff80000066667808 */ /* 0x000fe40002000000 */
[----:B------:R-:W-:Y:S02]  /*3540*/  FMNMX.FTZ R27, R96, R27, !PT ;  /* 0x0000001b601b7209 */ /* 0x000fe40007810000 */
[----:B------:R-:W-:Y:S01]  /*3550*/  ISETP.GT.AND P4, PT, R25, 0x60, PT ;  /* 0x000000601900780c */ /* 0x000fe20003f84270 */
[----:B------:R-:W2:Y:S01]  /*3560*/  MUFU.TANH R79, R79 ;  /* 0x0000004f004f7308 */ /* 0x000ea20000002400 */
[----:B0-----:R-:W-:Y:S01]  /*3570*/  FFMA.FTZ R33, R64, R13, -R37 ;  /* 0x0000000d40217223 */ /* 0x001fe20000010825 */
[----:B---3--:R-:W-:-:S02]  /*3580*/  FSEL R64, R71, -INF , P3 ;  /* 0xff80000047407808 */ /* 0x008fc40001800000 */
[----:B------:R-:W-:Y:S02]  /*3590*/  FMNMX.FTZ R27, R102, R27, !PT ;  /* 0x0000001b661b7209 */ /* 0x000fe40007810000 */
[C---:B------:R-:W-:Y:S02]  /*35a0*/  ISETP.GT.AND P3, PT, R25.reuse, 0x61, PT ;  /* 0x000000611900780c */ /* 0x040fe40003f64270 */
[----:B------:R-:W-:Y:S01]  /*35b0*/  FSEL R104, R104, -INF , P4 ;  /* 0xff80000068687808 */ /* 0x000fe20002000000 */
[----:B------:R-:W0:Y:S01]  /*35c0*/  MUFU.TANH R83, R83 ;  /* 0x0000005300537308 */ /* 0x000e220000002400 */
[----:B------:R-:W-:Y:S02]  /*35d0*/  FMNMX.FTZ R27, R64, R27, !PT ;  /* 0x0000001b401b7209 */ /* 0x000fe40007810000 */
[----:B------:R-:W-:Y:S02]  /*35e0*/  ISETP.GT.AND P4, PT, R25, 0x68, PT ;  /* 0x000000681900780c */ /* 0x000fe40003f84270 */
[----:B-1----:R-:W-:-:S02]  /*35f0*/  FSEL R60, R75, -INF , P3 ;  /* 0xff8000004b3c7808 */ /* 0x002fc40001800000 */
[----:B------:R-:W-:Y:S01]  /*3600*/  FMNMX.FTZ R27, R104, R27, !PT ;  /* 0x0000001b681b7209 */ /* 0x000fe20007810000 */
[----:B------:R-:W1:Y:S01]  /*3610*/  MUFU.TANH R87, R87 ;  /* 0x0000005700577308 */ /* 0x000e620000002400 */
[C---:B------:R-:W-:Y:S02]  /*3620*/  ISETP.GT.AND P3, PT, R25.reuse, 0x69, PT ;  /* 0x000000691900780c */ /* 0x040fe40003f64270 */
[----:B------:R-:W-:Y:S02]  /*3630*/  FSEL R106, R106, -INF , P4 ;  /* 0xff8000006a6a7808 */ /* 0x000fe40002000000 */
[----:B------:R-:W-:Y:S02]  /*3640*/  FMNMX.FTZ R27, R60, R27, !PT ;  /* 0x0000001b3c1b7209 */ /* 0x000fe40007810000 */
[----:B------:R-:W-:Y:S01]  /*3650*/  ISETP.GT.AND P4, PT, R25, 0x70, PT ;  /* 0x000000701900780c */ /* 0x000fe20003f84270 */
[----:B------:R3:W-:Y:S01]  /*3660*/  MUFU.EX2 R114, R41 ;  /* 0x0000002900727308 */ /* 0x0007e20000000800 */
[----:B--2---:R-:W-:-:S02]  /*3670*/  FSEL R56, R79, -INF , P3 ;  /* 0xff8000004f387808 */ /* 0x004fc40001800000 */
[----:B------:R-:W-:Y:S02]  /*3680*/  FMNMX.FTZ R27, R106, R27, !PT ;  /* 0x0000001b6a1b7209 */ /* 0x000fe40007810000 */
[C---:B------:R-:W-:Y:S02]  /*3690*/  ISETP.GT.AND P3, PT, R25.reuse, 0x71, PT ;  /* 0x000000711900780c */ /* 0x040fe40003f64270 */
[----:B------:R-:W-:Y:S01]  /*36a0*/  FSEL R108, R108, -INF , P4 ;  /* 0xff8000006c6c7808 */ /* 0x000fe20002000000 */
[----:B------:R-:W-:Y:S01]  /*36b0*/  MUFU.EX2 R49, R36 ;  /* 0x0000002400317308 */ /* 0x000fe20000000800 */
[----:B------:R-:W-:Y:S01]  /*36c0*/  FMNMX.FTZ R27, R56, R27, !PT ;  /* 0x0000001b381b7209 */ /* 0x000fe20007810000 */
[----:B---3--:R-:W-:Y:S01]  /*36d0*/  FFMA.FTZ R41, R20, R13, -R37 ;  /* 0x0000000d14297223 */ /* 0x008fe20000010825 */
[----:B------:R-:W-:Y:S02]  /*36e0*/  ISETP.GT.AND P4, PT, R25, 0x78, PT ;  /* 0x000000781900780c */ /* 0x000fe40003f84270 */
[----:B0-----:R-:W-:-:S02]  /*36f0*/  FSEL R52, R83, -INF , P3 ;  /* 0xff80000053347808 */ /* 0x001fc40001800000 */
[----:B------:R-:W-:Y:S01]  /*3700*/  FMNMX.FTZ R27, R108, R27, !PT ;  /* 0x0000001b6c1b7209 */ /* 0x000fe20007810000 */
[----:B------:R0:W-:Y:S01]  /*3710*/  MUFU.EX2 R118, R28 ;  /* 0x0000001c00767308 */ /* 0x0001e20000000800 */
[----:B------:R-:W-:Y:S01]  /*3720*/  ISETP.GT.AND P3, PT, R25, 0x79, PT ;  /* 0x000000791900780c */ /* 0x000fe20003f64270 */
[--C-:B------:R-:W-:Y:S01]  /*3730*/  FFMA.FTZ R25, R32, R13, -R37.reuse ;  /* 0x0000000d20197223 */ /* 0x100fe20000010825 */
[----:B------:R-:W-:Y:S02]  /*3740*/  FSEL R110, R110, -INF , P4 ;  /* 0xff8000006e6e7808 */ /* 0x000fe40002000000 */
[----:B------:R-:W-:Y:S02]  /*3750*/  FMNMX.FTZ R27, R52, R27, !PT ;  /* 0x0000001b341b7209 */ /* 0x000fe40007810000 */
[----:B-1----:R-:W-:Y:S01]  /*3760*/  FSEL R32, R87, -INF , P3 ;  /* 0xff80000057207808 */ /* 0x002fe20001800000 */
[----:B------:R-:W-:Y:S01]  /*3770*/  MUFU.EX2 R116, R25 ;  /* 0x0000001900747308 */ /* 0x000fe20000000800 */
[----:B------:R-:W-:Y:S01]  /*3780*/  FMNMX.FTZ R27, R110, R27, !PT ;  /* 0x0000001b6e1b7209 */ /* 0x000fe20007810000 */
[----:B0-----:R-:W-:-:S03]  /*3790*/  FFMA.FTZ R28, R46, R13, -R37 ;  /* 0x0000000d2e1c7223 */ /* 0x001fc60000010825 */
[----:B------:R-:W-:-:S03]  /*37a0*/  FMNMX.FTZ R27, R32, R27, !PT ;  /* 0x0000001b201b7209 */ /* 0x000fc60007810000 */
[----:B------:R-:W-:Y:S02]  /*37b0*/  MUFU.EX2 R2, R2 ;  /* 0x0000000200027308 */ /* 0x000fe40000000800 */
[----:B------:R-:W0:Y:S06]  /*37c0*/  SHFL.BFLY PT, R20, R27, 0x2, 0x1f ;  /* 0x0c401f001b147f89 */ /* 0x000e2c00000e0000 */
[----:B------:R-:W1:Y:S08]  /*37d0*/  MUFU.EX2 R9, R9 ;  /* 0x0000000900097308 */ /* 0x000e700000000800 */
[----:B------:R-:W-:Y:S08]  /*37e0*/  MUFU.EX2 R4, R4 ;  /* 0x0000000400047308 */ /* 0x000ff00000000800 */
[----:B------:R-:W2:Y:S01]  /*37f0*/  MUFU.EX2 R11, R11 ;  /* 0x0000000b000b7308 */ /* 0x000ea20000000800 */
[----:B-1----:R-:W-:Y:S01]  /*3800*/  FADD.FTZ R67, R2, R9 ;  /* 0x0000000902437221 */ /* 0x002fe20000010000 */
[----:B0-----:R-:W-:Y:S01]  /*3810*/  FMNMX.FTZ R24, R27, R20, !PT ;  /* 0x000000141b187209 */ /* 0x001fe20007810000 */
[-CC-:B------:R-:W-:Y:S01]  /*3820*/  FFMA.FTZ R20, R44, R13.reuse, -R37.reuse ;  /* 0x0000000d2c147223 */ /* 0x180fe20000010825 */
[----:B------:R-:W-:Y:S01]  /*3830*/  FFMA.FTZ R27, R26, R13, -R37 ;  /* 0x0000000d1a1b7223 */ /* 0x000fe20000010825 */
[----:B------:R-:W-:-:S02]  /*3840*/  IMAD.U32 R26, RZ, RZ, UR36 ;  /* 0x00000024ff1a7e24 */ /* 0x000fc4000f8e00ff */
[----:B------:R-:W0:Y:S01]  /*3850*/  SHFL.BFLY PT, R25, R24, 0x1, 0x1f ;  /* 0x0c201f0018197f89 */ /* 0x000e2200000e0000 */
[----:B------:R-:W1:Y:S01]  /*3860*/  MUFU.EX2 R10, R10 ;  /* 0x0000000a000a7308 */ /* 0x000e620000000800 */
[----:B------:R-:W-:-:S05]  /*3870*/  @!P0 VIADD R26, R26, 0x38840 ;  /* 0x000388401a1a8836 */ /* 0x000fca0000000000 */
[----:B------:R-:W-:Y:S02]  /*3880*/  @!P0 PRMT R26, RZ, 0x654, R26 ;  /* 0x00000654ff1a8816 */ /* 0x000fe4000000001a */
[----:B------:R-:W-:Y:S01]  /*3890*/  MUFU.EX2 R12, R12 ;  /* 0x0000000c000c7308 */ /* 0x000fe20000000800 */
[----:B--2---:R-:W-:Y:S01]  /*38a0*/  F2FP.SATFINITE.E4M3.F32.PACK_AB_MERGE_C R228, R11, R4, RZ ;  /* 0x000000040be4723e */ /* 0x004fe200048070ff */
[----:B------:R2:W-:Y:S03]  /*38b0*/  @!P0 SYNCS.ARRIVE.TRANS64.RED.A1T0 RZ, [R26+URZ], RZ ;  /* 0x000000ff1aff89a7 */ /* 0x0005e6000810043f */
[----:B------:R-:W-:-:S03]  /*38c0*/  F2FP.SATFINITE.E4M3.F32.PACK_AB_MERGE_C R228, R9, R2, R228 ;  /* 0x0000000209e4723e */ /* 0x000fc600048070e4 */
[----:B------:R-:W3:Y:S01]  /*38d0*/  MUFU.EX2 R29, R29 ;  /* 0x0000001d001d7308 */ /* 0x000ee20000000800 */
[----:B--2---:R-:W-:-:S04]  /*38e0*/  FADD.FTZ R26, R4, R67 ;  /* 0x00000043041a7221 */ /* 0x004fc80000010000 */
[----:B------:R-:W-:Y:S01]  /*38f0*/  FADD.FTZ R71, R11, R26 ;  /* 0x0000001a0b477221 */ /* 0x000fe20000010000 */
[----:B0-----:R-:W-:Y:S01]  /*3900*/  FMNMX.FTZ R180, R24, R25, !PT ;  /* 0x0000001918b47209 */ /* 0x001fe20007810000 */
[-C--:B------:R-:W-:Y:S01]  /*3910*/  FFMA.FTZ R24, R40, R13.reuse, -R37 ;  /* 0x0000000d28187223 */ /* 0x080fe20000010825 */
[----:B------:R-:W0:Y:S02]  /*3920*/  MUFU.EX2 R14, R14 ;  /* 0x0000000e000e7308 */ /* 0x000e240000000800 */
[C---:B------:R-:W-:Y:S01]  /*3930*/  FSETP.NEU.FTZ.AND P3, PT, R180.reuse, -INF , PT ;  /* 0xff800000b400780b */ /* 0x040fe20003f7d000 */
[----:B------:R-:W-:-:S05]  /*3940*/  FFMA.FTZ R36, R180, R13, -8 ;  /* 0xc1000000b4247423 */ /* 0x000fca000001000d */
[----:B------:R-:W-:Y:S01]  /*3950*/  FSEL R37, R36, RZ, P3 ;  /* 0x000000ff24257208 */ /* 0x000fe20001800000 */
[----:B-1----:R-:W-:Y:S01]  /*3960*/  FADD.FTZ R36, R10, R71 ;  /* 0x000000470a247221 */ /* 0x002fe20000010000 */
[----:B------:R-:W-:Y:S01]  /*3970*/  MUFU.EX2 R31, R31 ;  /* 0x0000001f001f7308 */ /* 0x000fe20000000800 */
[----:B---3--:R-:W-:Y:S02]  /*3980*/  F2FP.SATFINITE.E4M3.F32.PACK_AB_MERGE_C R230, R29, R12, RZ ;  /* 0x0000000c1de6723e */ /* 0x008fe400048070ff */
[-CC-:B------:R-:W-:Y:S01]  /*3990*/  FFMA.FTZ R54, R54, R13.reuse, -R37.reuse ;  /* 0x0000000d36367223 */ /* 0x180fe20000010825 */
[-CC-:B------:R-:W-:Y:S01]  /*39a0*/  FFMA.FTZ R35, R35, R13.reuse, -R37.reuse ;  /* 0x0000000d23237223 */ /* 0x180fe20000010825 */
[-CC-:B------:R-:W-:Y:S01]  /*39b0*/  FFMA.FTZ R58, R58, R13.reuse, -R37.reuse ;  /* 0x0000000d3a3a7223 */ /* 0x180fe20000010825 */
[-CC-:B------:R-:W-:Y:S01]  /*39c0*/  FFMA.FTZ R62, R62, R13.reuse, -R37.reuse ;  /* 0x0000000d3e3e7223 */ /* 0x180fe20000010825 */
[-CC-:B------:R-:W-:Y:S01]  /*39d0*/  FFMA.FTZ R66, R66, R13.reuse, -R37.reuse ;  /* 0x0000000d42427223 */ /* 0x180fe20000010825 */
[-CC-:B------:R-:W-:Y:S01]  /*39e0*/  FFMA.FTZ R68, R68, R13.reuse, -R37.reuse ;  /* 0x0000000d44447223 */ /* 0x180fe20000010825 */
[----:B------:R-:W-:Y:S01]  /*39f0*/  MUFU.EX2 R54, R54 ;  /* 0x0000003600367308 */ /* 0x000fe20000000800 */
[-CC-:B------:R-:W-:Y:S01]  /*3a00*/  FFMA.FTZ R70, R70, R13.reuse, -R37.reuse ;  /* 0x0000000d46467223 */ /* 0x180fe20000010825 */
[-CC-:B------:R-:W-:Y:S01]  /*3a10*/  FFMA.FTZ R72, R72, R13.reuse, -R37.reuse ;  /* 0x0000000d48487223 */ /* 0x180fe20000010825 */
[-CC-:B------:R-:W-:Y:S01]  /*3a20*/  FFMA.FTZ R74, R74, R13.reuse, -R37.reuse ;  /* 0x0000000d4a4a7223 */ /* 0x180fe20000010825 */
[-CC-:B------:R-:W-:Y:S01]  /*3a30*/  FFMA.FTZ R76, R76, R13.reuse, -R37.reuse ;  /* 0x0000000d4c4c7223 */ /* 0x180fe20000010825 */
[----:B------:R-:W-:Y:S01]  /*3a40*/  FADD.FTZ R71, R15, R36 ;  /* 0x000000240f477221 */ /* 0x000fe20000010000 */
[-CC-:B------:R-:W-:Y:S01]  /*3a50*/  FFMA.FTZ R78, R78, R13.reuse, -R37.reuse ;  /* 0x0000000d4e4e7223 */ /* 0x180fe20000010825 */
[-C--:B------:R-:W-:Y:S01]  /*3a60*/  FFMA.FTZ R80, R80, R13.reuse, -R37 ;  /* 0x0000000d50507223 */ /* 0x080fe20000010825 */
[----:B------:R-:W1:Y:S01]  /*3a70*/  MUFU.EX2 R35, R35 ;  /* 0x0000002300237308 */ /* 0x000e620000000800 */
[----:B------:R-:W-:Y:S01]  /*3a80*/  FADD.FTZ R36, R12, R71 ;  /* 0x000000470c247221 */ /* 0x000fe20000010000 */
[-CC-:B------:R-:W-:Y:S01]  /*3a90*/  FFMA.FTZ R82, R82, R13.reuse, -R37.reuse ;  /* 0x0000000d52527223 */ /* 0x180fe20000010825 */
[-CC-:B------:R-:W-:Y:S01]  /*3aa0*/  FFMA.FTZ R84, R84, R13.reuse, -R37.reuse ;  /* 0x0000000d54547223 */ /* 0x180fe20000010825 */
[-CC-:B------:R-:W-:Y:S01]  /*3ab0*/  FFMA.FTZ R86, R86, R13.reuse, -R37.reuse ;  /* 0x0000000d56567223 */ /* 0x180fe20000010825 */
[----:B------:R-:W-:Y:S01]  /*3ac0*/  FADD.FTZ R73, R29, R36 ;  /* 0x000000241d497221 */ /* 0x000fe20000010000 */
[-CC-:B------:R-:W-:Y:S01]  /*3ad0*/  FFMA.FTZ R88, R88, R13.reuse, -R37.reuse ;  /* 0x0000000d58587223 */ /* 0x180fe20000010825 */
[-C--:B------:R-:W-:Y:S01]  /*3ae0*/  FFMA.FTZ R90, R90, R13.reuse, -R37 ;  /* 0x0000000d5a5a7223 */ /* 0x080fe20000010825 */
[----:B------:R-:W2:Y:S01]  /*3af0*/  MUFU.EX2 R58, R58 ;  /* 0x0000003a003a7308 */ /* 0x000ea20000000800 */
[----:B0-----:R-:W-:Y:S01]  /*3b00*/  FADD.FTZ R36, R14, R73 ;  /* 0x000000490e247221 */ /* 0x001fe20000010000 */
[-CC-:B------:R-:W-:Y:S01]  /*3b10*/  FFMA.FTZ R92, R92, R13.reuse, -R37.reuse ;  /* 0x0000000d5c5c7223 */ /* 0x180fe20000010825 */
[-CC-:B------:R-:W-:Y:S01]  /*3b20*/  FFMA.FTZ R98, R98, R13.reuse, -R37.reuse ;  /* 0x0000000d62627223 */ /* 0x180fe20000010825 */
[-CC-:B------:R-:W-:Y:S01]  /*3b30*/  FFMA.FTZ R94, R94, R13.reuse, -R37.reuse ;  /* 0x0000000d5e5e7223 */ /* 0x180fe20000010825 */
[----:B------:R-:W-:Y:S01]  /*3b40*/  FADD.FTZ R36, R21, R36 ;  /* 0x0000002415247221 */ /* 0x000fe20000010000 */
[-CC-:B------:R-:W-:Y:S01]  /*3b50*/  FFMA.FTZ R100, R100, R13.reuse, -R37.reuse ;  /* 0x0000000d64647223 */ /* 0x180fe20000010825 */
[-C--:B------:R-:W-:Y:S01]  /*3b60*/  FFMA.FTZ R96, R96, R13.reuse, -R37 ;  /* 0x0000000d60607223 */ /* 0x080fe20000010825 */
[----:B------:R-:W0:Y:S01]  /*3b70*/  MUFU.EX2 R53, R62 ;  /* 0x0000003e00357308 */ /* 0x000e220000000800 */
[----:B-1----:R-:W-:Y:S01]  /*3b80*/  FADD.FTZ R69, R54, R35 ;  /* 0x0000002336457221 */ /* 0x002fe20000010000 */
[-CC-:B------:R-:W-:Y:S01]  /*3b90*/  FFMA.FTZ R102, R102, R13.reuse, -R37.reuse ;  /* 0x0000000d66667223 */ /* 0x180fe20000010825 */
[-CC-:B------:R-:W-:Y:S01]  /*3ba0*/  FFMA.FTZ R64, R64, R13.reuse, -R37.reuse ;  /* 0x0000000d40407223 */ /* 0x180fe20000010825 */
[-CC-:B------:R-:W-:Y:S01]  /*3bb0*/  FFMA.FTZ R104, R104, R13.reuse, -R37.reuse ;  /* 0x0000000d68687223 */ /* 0x180fe20000010825 */
[-CC-:B------:R-:W-:Y:S01]  /*3bc0*/  FFMA.FTZ R60, R60, R13.reuse, -R37.reuse ;  /* 0x0000000d3c3c7223 */ /* 0x180fe20000010825 */
[-CC-:B------:R-:W-:Y:S01]  /*3bd0*/  FFMA.FTZ R106, R106, R13.reuse, -R37.reuse ;  /* 0x0000000d6a6a7223 */ /* 0x180fe20000010825 */
[-C--:B------:R-:W-:Y:S01]  /*3be0*/  FFMA.FTZ R56, R56, R13.reuse, -R37 ;  /* 0x0000000d38387223 */ /* 0x080fe20000010825 */
[----:B------:R-:W1:Y:S01]  /*3bf0*/  MUFU.EX2 R66, R66 ;  /* 0x0000004200427308 */ /* 0x000e620000000800 */
[----:B--2---:R-:W-:Y:S01]  /*3c00*/  FADD.FTZ R26, R58, R69 ;  /* 0x000000453a1a7221 */ /* 0x004fe20000010000 */
[-CC-:B------:R-:W-:Y:S01]  /*3c10*/  FFMA.FTZ R108, R108, R13.reuse, -R37.reuse ;  /* 0x0000000d6c6c7223 */ /* 0x180fe20000010825 */
[-CC-:B------:R-:W-:Y:S01]  /*3c20*/  FFMA.FTZ R52, R52, R13.reuse, -R37.reuse ;  /* 0x0000000d34347223 */ /* 0x180fe20000010825 */
[-CC-:B------:R-:W-:Y:S01]  /*3c30*/  FFMA.FTZ R110, R110, R13.reuse, -R37.reuse ;  /* 0x0000000d6e6e7223 */ /* 0x180fe20000010825 */
[----:B------:R-:W-:Y:S01]  /*3c40*/  FFMA.FTZ R32, R32, R13, -R37 ;  /* 0x0000000d20207223 */ /* 0x000fe20000010825 */
[----:B------:R-:W-:-:S02]  /*3c50*/  F2FP.SATFINITE.E4M3.F32.PACK_AB_MERGE_C R230, R15, R10, R230 ;  /* 0x0000000a0fe6723e */ /* 0x000fc400048070e6 */
[----:B------:R-:W2:Y:S01]  /*3c60*/  MUFU.EX2 R231, R68 ;  /* 0x0000004400e77308 */ /* 0x000ea20000000800 */
[C---:B0-----:R-:W-:Y:S01]  /*3c70*/  FADD.FTZ R69, R53.reuse, R26 ;  /* 0x0000001a35457221 */ /* 0x041fe20000010000 */
[----:B------:R-:W-:Y:S02]  /*3c80*/  F2FP.SATFINITE.E4M3.F32.PACK_AB_MERGE_C R224, R112, R31, RZ ;  /* 0x0000001f70e0723e */ /* 0x000fe400048070ff */
[----:B------:R-:W-:Y:S02]  /*3c90*/  F2FP.SATFINITE.E4M3.F32.PACK_AB_MERGE_C R229, R53, R58, RZ ;  /* 0x0000003a35e5723e */ /* 0x000fe400048070ff */
[----:B------:R-:W-:Y:S02]  /*3ca0*/  F2FP.SATFINITE.E4M3.F32.PACK_AB_MERGE_C R224, R21, R14, R224 ;  /* 0x0000000e15e0723e */ /* 0x000fe400048070e0 */
[----:B------:R-:W0:Y:S01]  /*3cb0*/  MUFU.EX2 R70, R70 ;  /* 0x0000004600467308 */ /* 0x000e220000000800 */
[----:B-1----:R-:W-:Y:S01]  /*3cc0*/  FADD.FTZ R26, R66, R69 ;  /* 0x00000045421a7221 */ /* 0x002fe20000010000 */
[----:B------:R-:W-:-:S06]  /*3cd0*/  F2FP.SATFINITE.E4M3.F32.PACK_AB_MERGE_C R229, R35, R54, R229 ;  /* 0x0000003623e5723e */ /* 0x000fcc00048070e5 */
[----:B------:R1:W3:Y:S01]  /*3ce0*/  MUFU.EX2 R55, R72 ;  /* 0x0000004800377308 */ /* 0x0002e20000000800 */
[----:B--2---:R-:W-:-:S07]  /*3cf0*/  FADD.FTZ R71, R231, R26 ;  /* 0x0000001ae7477221 */ /* 0x004fce0000010000 */
[----:B------:R-:W2:Y:S01]  /*3d00*/  MUFU.EX2 R74, R74 ;  /* 0x0000004a004a7308 */ /* 0x000ea20000000800 */
[----:B0-----:R-:W-:Y:S01]  /*3d10*/  FADD.FTZ R26, R70, R71 ;  /* 0x00000047461a7221 */ /* 0x001fe20000010000 */
[----:B-1----:R-:W-:-:S06]  /*3d20*/  CS2R R72, SRZ ;  /* 0x0000000000487805 */ /* 0x002fcc000001ff00 */
[----:B------:R0:W1:Y:S01]  /*3d30*/  MUFU.EX2 R57, R76 ;  /* 0x0000004c00397308 */ /* 0x0000620000000800 */
[C---:B---3--:R-:W-:Y:S01]  /*3d40*/  FADD.FTZ R71, R55.reuse, R26 ;  /* 0x0000001a37477221 */ /* 0x048fe20000010000 */
[----:B------:R-:W-:-:S04]  /*3d50*/  F2FP.SATFINITE.E4M3.F32.PACK_AB_MERGE_C R55, R55, R70, RZ ;  /* 0x000000463737723e */ /* 0x000fc800048070ff */
[----:B------:R-:W-:Y:S02]  /*3d60*/  F2FP.SATFINITE.E4M3.F32.PACK_AB_MERGE_C R231, R231, R66, R55 ;  /* 0x00000042e7e7723e */ /* 0x000fe40004807037 */
[----:B------:R-:W-:Y:S01]  /*3d70*/  CS2R R54, SRZ ;  /* 0x0000000000367805 */ /* 0x000fe2000001ff00 */
[----:B------:R-:W3:Y:S01]  /*3d80*/  MUFU.EX2 R78, R78 ;  /* 0x0000004e004e7308 */ /* 0x000ee20000000800 */
[----:B--2---:R-:W-:Y:S01]  /*3d90*/  FADD.FTZ R26, R74, R71 ;  /* 0x000000474a1a7221 */ /* 0x004fe20000010000 */
[----:B------:R-:W-:Y:S01]  /*3da0*/  FADD.FTZ R71, R31, R36 ;  /* 0x000000241f477221 */ /* 0x000fe20000010000 */
[----:B0-----:R-:W-:Y:S01]  /*3db0*/  CS2R R76, SRZ ;  /* 0x00000000004c7805 */ /* 0x001fe2000001ff00 */
[----:B------:R-:W0:Y:S02]  /*3dc0*/  @P2 LDC R31, c[0x0][0x44c] ;  /* 0x00011300ff1f2b82 */ /* 0x000e240000000800 */
[----:B------:R-:W-:Y:S01]  /*3dd0*/  FADD.FTZ R71, R112, R71 ;  /* 0x0000004770477221 */ /* 0x000fe20000010000 */
[----:B------:R-:W-:Y:S01]  /*3de0*/  CS2R R112, SRZ ;  /* 0x0000000000707805 */ /* 0x000fe2000001ff00 */
[----:B------:R-:W2:Y:S01]  /*3df0*/  MUFU.EX2 R226, R226 ;  /* 0x000000e200e27308 */ /* 0x000ea20000000800 */
[----:B-1----:R-:W-:-:S07]  /*3e00*/  FADD.FTZ R37, R57, R26 ;  /* 0x0000001a39257221 */ /* 0x002fce0000010000 */
[----:B------:R1:W4:Y:S01]  /*3e10*/  MUFU.EX2 R59, R80 ;  /* 0x00000050003b7308 */ /* 0x0003220000000800 */
[----:B---3--:R-:W-:Y:S01]  /*3e20*/  FADD.FTZ R4, R78, R37 ;  /* 0x000000254e047221 */ /* 0x008fe20000010000 */
[----:B------:R-:W-:-:S06]  /*3e30*/  CS2R R36, SRZ ;  /* 0x0000000000247805 */ /* 0x000fcc000001ff00 */
[----:B------:R-:W3:Y:S01]  /*3e40*/  MUFU.EX2 R33, R33 ;  /* 0x0000002100217308 */ /* 0x000ee20000000800 */
[----:B--2---:R-:W-:Y:S01]  /*3e50*/  FADD.FTZ R12, R226, R71 ;  /* 0x00000047e20c7221 */ /* 0x004fe20000010000 */
[----:B------:R-:W-:Y:S02]  /*3e60*/  CS2R R70, SRZ ;  /* 0x0000000000467805 */ /* 0x000fe4000001ff00 */
[----:B-1----:R-:W-:Y:S01]  /*3e70*/  CS2R R80, SRZ ;  /* 0x0000000000507805 */ /* 0x002fe2000001ff00 */
[----:B0-----:R-:W-:-:S03]  /*3e80*/  @P2 IMAD.HI.U32 R10, R22, R31, RZ ;  /* 0x0000001f160a2227 */ /* 0x001fc600078e00ff */
[----:B------:R-:W0:Y:S01]  /*3e90*/  MUFU.EX2 R82, R82 ;  /* 0x0000005200527308 */ /* 0x000e220000000800 */
[C---:B----4-:R-:W-:Y:S01]  /*3ea0*/  FADD.FTZ R9, R59.reuse, R4 ;  /* 0x000000043b097221 */ /* 0x050fe20000010000 */
[----:B------:R-:W-:Y:S02]  /*3eb0*/  F2FP.SATFINITE.E4M3.F32.PACK_AB_MERGE_C R59, R59, R78, RZ ;  /* 0x0000004e3b3b723e */ /* 0x000fe400048070ff */
[----:B------:R-:W-:Y:S02]  /*3ec0*/  CS2R R78, SRZ ;  /* 0x00000000004e7805 */ /* 0x000fe4000001ff00 */
[----:B------:R-:W-:Y:S02]  /*3ed0*/  F2FP.SATFINITE.E4M3.F32.PACK_AB_MERGE_C R225, R57, R74, R59 ;  /* 0x0000004a39e1723e */ /* 0x000fe4000480703b */
[----:B------:R-:W-:Y:S01]  /*3ee0*/  CS2R R58, SRZ ;  /* 0x00000000003a7805 */ /* 0x000fe2000001ff00 */
[----:B------:R-:W1:Y:S01]  /*3ef0*/  MUFU.EX2 R39, R39 ;  /* 0x0000002700277308 */ /* 0x000e620000000800 */
[----:B---3--:R-:W-:Y:S01]  /*3f00*/  FADD.FTZ R12, R33, R12 ;  /* 0x0000000c210c7221 */ /* 0x008fe20000010000 */
[----:B------:R-:W-:-:S06]  /*3f10*/  CS2R R74, SRZ ;  /* 0x00000000004a7805 */ /* 0x000fcc000001ff00 */
[----:B------:R2:W3:Y:S01]  /*3f20*/  MUFU.EX2 R61, R84 ;  /* 0x00000054003d7308 */ /* 0x0004e20000000800 */
[----:B0-----:R-:W-:-:S07]  /*3f30*/  FADD.FTZ R2, R82, R9 ;  /* 0x0000000952027221 */ /* 0x001fce0000010000 */
[----:B------:R-:W0:Y:S01]  /*3f40*/  MUFU.EX2 R86, R86 ;  /* 0x0000005600567308 */ /* 0x000e220000000800 */
[----:B-1----:R-:W-:Y:S01]  /*3f50*/  FADD.FTZ R9, R39, R12 ;  /* 0x0000000c27097221 */ /* 0x002fe20000010000 */
[C---:B------:R-:W-:Y:S01]  /*3f60*/  F2FP.SATFINITE.E4M3.F32.PACK_AB_MERGE_C R39, R114.reuse, R39, RZ ;  /* 0x000000277227723e */ /* 0x040fe200048070ff */
[----:B------:R-:W-:Y:S01]  /*3f70*/  VIADD R12, R23, 0xfffffffe ;  /* 0xfffffffe170c7836 */ /* 0x000fe20000000000 */
[----:B--2---:R-:W-:Y:S01]  /*3f80*/  CS2R R84, SRZ ;  /* 0x0000000000547805 */ /* 0x004fe2000001ff00 */
[----:B------:R-:W-:Y:S01]  /*3f90*/  FADD.FTZ R114, R114, R9 ;  /* 0x0000000972727221 */ /* 0x000fe20000010000 */
[----:B------:R-:W-:Y:S02]  /*3fa0*/  F2FP.SATFINITE.E4M3.F32.PACK_AB_MERGE_C R226, R33, R226, R39 ;  /* 0x000000e221e2723e */ /* 0x000fe40004807027 */
[----:B------:R-:W1:Y:S01]  /*3fb0*/  MUFU.EX2 R41, R41 ;  /* 0x0000002900297308 */ /* 0x000e620000000800 */
[----:B---3--:R-:W-:Y:S01]  /*3fc0*/  FADD.FTZ R15, R61, R2 ;  /* 0x000000023d0f7221 */ /* 0x008fe20000010000 */
[----:B------:R-:W2:Y:S06]  /*3fd0*/  @P2 LDC R33, c[0x0][0x450] ;  /* 0x00011400ff212b82 */ /* 0x000eac0000000800 */
[----:B------:R-:W3:Y:S01]  /*3fe0*/  MUFU.EX2 R43, R43 ;  /* 0x0000002b002b7308 */ /* 0x000ee20000000800 */
[----:B0-----:R-:W-:-:S07]  /*3ff0*/  FADD.FTZ R2, R86, R15 ;  /* 0x0000000f56027221 */ /* 0x001fce0000010000 */
[----:B------:R0:W4:Y:S01]  /*4000*/  MUFU.EX2 R63, R88 ;  /* 0x00000058003f7308 */ /* 0x0001220000000800 */
[----:B-1----:R-:W-:-:S07]  /*4010*/  F2FP.SATFINITE.E4M3.F32.PACK_AB_MERGE_C R220, R118, R41, RZ ;  /* 0x0000002976dc723e */ /* 0x002fce00048070ff */
[----:B------:R-:W1:Y:S01]  /*4020*/  MUFU.EX2 R90, R90 ;  /* 0x0000005a005a7308 */ /* 0x000e620000000800 */
[----:B---3--:R-:W-:Y:S01]  /*4030*/  FADD.FTZ R21, R43, R114 ;  /* 0x000000722b157221 */ /* 0x008fe20000010000 */
[C---:B------:R-:W-:Y:S02]  /*4040*/  F2FP.SATFINITE.E4M3.F32.PACK_AB_MERGE_C R220, R116.reuse, R43, R220 ;  /* 0x0000002b74dc723e */ /* 0x040fe400048070dc */
[----:B0-----:R-:W-:Y:S02]  /*4050*/  CS2R R88, SRZ ;  /* 0x0000000000587805 */ /* 0x001fe4000001ff00 */
[----:B--2---:R-:W-:Y:S01]  /*4060*/  @P2 SHF.R.U32.HI R22, RZ, R33, R10 ;  /* 0x00000021ff162219 */ /* 0x004fe2000001160a */
[----:B------:R-:W-:Y:S01]  /*4070*/  FADD.FTZ R116, R116, R21 ;  /* 0x0000001574747221 */ /* 0x000fe20000010000 */
[----:B------:R-:W-:Y:S01]  /*4080*/  CS2R R114, SRZ ;  /* 0x0000000000727805 */ /* 0x000fe2000001ff00 */
[----:B------:R0:W2:Y:S01]  /*4090*/  MUFU.EX2 R65, R92 ;  /* 0x0000005c00417308 */ /* 0x0000a20000000800 */
[----:B----4-:R-:W-:Y:S01]  /*40a0*/  FADD.FTZ R15, R63, R2 ;  /* 0x000000023f0f7221 */ /* 0x010fe20000010000 */
[----:B------:R-:W-:Y:S01]  /*40b0*/  FADD.FTZ R41, R41, R116 ;  /* 0x0000007429297221 */ /* 0x000fe20000010000 */
[----:B------:R-:W-:-:S02]  /*40c0*/  F2FP.SATFINITE.E4M3.F32.PACK_AB_MERGE_C R63, R63, R86, RZ ;  /* 0x000000563f3f723e */ /* 0x000fc400048070ff */
[----:B------:R-:W-:Y:S02]  /*40d0*/  CS2R R86, SRZ ;  /* 0x0000000000567805 */ /* 0x000fe4000001ff00 */
[----:B------:R-:W-:Y:S01]  /*40e0*/  CS2R R116, SRZ ;  /* 0x0000000000747805 */ /* 0x000fe2000001ff00 */
[----:B------:R-:W-:Y:S01]  /*40f0*/  FADD.FTZ R118, R118, R41 ;  /* 0x0000002976767221 */ /* 0x000fe20000010000 */
[----:B------:R-:W-:Y:S01]  /*4100*/  F2FP.SATFINITE.E4M3.F32.PACK_AB_MERGE_C R227, R61, R82, R63 ;  /* 0x000000523de3723e */ /* 0x000fe2000480703f */
[----:B------:R-:W3:Y:S01]  /*4110*/  MUFU.EX2 R98, R98 ;  /* 0x0000006200627308 */ /* 0x000ee20000000800 */
[----:B-1----:R-:W-:Y:S01]  /*4120*/  FADD.FTZ R2, R90, R15 ;  /* 0x0000000f5a027221 */ /* 0x002fe20000010000 */
[----:B------:R-:W-:Y:S02]  /*4130*/  CS2R R40, SRZ ;  /* 0x0000000000287805 */ /* 0x000fe4000001ff00 */
[----:B------:R-:W-:Y:S02]  /*4140*/  CS2R R62, SRZ ;  /* 0x00000000003e7805 */ /* 0x000fe4000001ff00 */
[----:B------:R-:W-:-:S02]  /*4150*/  CS2R R82, SRZ ;  /* 0x0000000000527805 */ /* 0x000fc4000001ff00 */
[----:B0-----:R-:W-:Y:S01]  /*4160*/  CS2R R92, SRZ ;  /* 0x00000000005c7805 */ /* 0x001fe2000001ff00 */
[----:B------:R-:W0:Y:S01]  /*4170*/  MUFU.EX2 R45, R45 ;  /* 0x0000002d002d7308 */ /* 0x000e220000000800 */
[----:B--2---:R-:W-:-:S07]  /*4180*/  FADD.FTZ R21, R65, R2 ;  /* 0x0000000241157221 */ /* 0x004fce0000010000 */
[----:B------:R1:W2:Y:S01]  /*4190*/  MUFU.EX2 R67, R94 ;  /* 0x0000005e00437308 */ /* 0x0002a20000000800 */
[----:B---3--:R-:W-:-:S07]  /*41a0*/  FADD.FTZ R2, R98, R21 ;  /* 0x0000001562027221 */ /* 0x008fce0000010000 */
[----:B------:R-:W3:Y:S01]  /*41b0*/  MUFU.EX2 R30, R30 ;  /* 0x0000001e001e7308 */ /* 0x000ee20000000800 */
[----:B0-----:R-:W-:Y:S01]  /*41c0*/  FADD.FTZ R29, R45, R118 ;  /* 0x000000762d1d7221 */ /* 0x001fe20000010000 */
[----:B-1----:R-:W-:Y:S02]  /*41d0*/  CS2R R94, SRZ ;  /* 0x00000000005e7805 */ /* 0x002fe4000001ff00 */
[----:B------:R-:W-:-:S04]  /*41e0*/  CS2R R118, SRZ ;  /* 0x0000000000767805 */ /* 0x000fc8000001ff00 */
[----:B------:R-:W0:Y:S01]  /*41f0*/  MUFU.EX2 R100, R100 ;  /* 0x0000006400647308 */ /* 0x000e220000000800 */
[C---:B--2---:R-:W-:Y:S01]  /*4200*/  FADD.FTZ R21, R67.reuse, R2 ;  /* 0x0000000243157221 */ /* 0x044fe20000010000 */
[----:B------:R-:W-:Y:S02]  /*4210*/  F2FP.SATFINITE.E4M3.F32.PACK_AB_MERGE_C R67, R67, R98, RZ ;  /* 0x000000624343723e */ /* 0x000fe400048070ff */
[----:B------:R-:W-:Y:S02]  /*4220*/  CS2R R98, SRZ ;  /* 0x0000000000627805 */ /* 0x000fe4000001ff00 */
[----:B------:R-:W-:Y:S02]  /*4230*/  F2FP.SATFINITE.E4M3.F32.PACK_AB_MERGE_C R221, R65, R90, R67 ;  /* 0x0000005a41dd723e */ /* 0x000fe40004807043 */
[----:B------:R-:W-:Y:S01]  /*4240*/  CS2R R66, SRZ ;  /* 0x0000000000427805 */ /* 0x000fe2000001ff00 */
[----:B------:R-:W-:Y:S01]  /*4250*/  MUFU.EX2 R34, R34 ;  /* 0x0000002200227308 */ /* 0x000fe20000000800 */
[----:B---3--:R-:W-:Y:S01]  /*4260*/  FADD.FTZ R29, R30, R29 ;  /* 0x0000001d1e1d7221 */ /* 0x008fe20000010000 */
[----:B------:R-:W-:-:S06]  /*4270*/  CS2R R90, SRZ ;  /* 0x00000000005a7805 */ /* 0x000fcc000001ff00 */
[----:B------:R-:W1:Y:S01]  /*4280*/  MUFU.EX2 R47, R50 ;  /* 0x00000032002f7308 */ /* 0x000e620000000800 */
[----:B0-----:R-:W-:-:S07]  /*4290*/  FADD.FTZ R2, R100, R21 ;  /* 0x0000001564027221 */ /* 0x001fce0000010000 */
[----:B------:R0:W2:Y:S08]  /*42a0*/  MUFU.EX2 R69, R96 ;  /* 0x0000006000457308 */ /* 0x0000b00000000800 */
[----:B------:R-:W3:Y:S01]  /*42b0*/  MUFU.EX2 R102, R102 ;  /* 0x0000006600667308 */ /* 0x000ee20000000800 */
[----:B-1----:R-:W-:Y:S01]  /*42c0*/  F2FP.SATFINITE.E4M3.F32.PACK_AB_MERGE_C R222, R47, R34, RZ ;  /* 0x000000222fde723e */ /* 0x002fe200048070ff */
[----:B------:R-:W-:Y:S01]  /*42d0*/  FADD.FTZ R34, R34, R29 ;  /* 0x0000001d22227221 */ /* 0x000fe20000010000 */
[----:B0-----:R-:W-:-:S02]  /*42e0*/  CS2R R96, SRZ ;  /* 0x0000000000607805 */ /* 0x001fc4000001ff00 */
[----:B------:R-:W-:Y:S01]  /*42f0*/  F2FP.SATFINITE.E4M3.F32.PACK_AB_MERGE_C R222, R30, R45, R222 ;  /* 0x0000002d1ede723e */ /* 0x000fe200048070de */
[----:B------:R-:W-:Y:S01]  /*4300*/  FADD.FTZ R47, R47, R34 ;  /* 0x000000222f2f7221 */ /* 0x000fe20000010000 */
[----:B------:R-:W-:Y:S01]  /*4310*/  CS2R R30, SRZ ;  /* 0x00000000001e7805 */ /* 0x000fe2000001ff00 */
[----:B------:R0:W1:Y:S01]  /*4320*/  MUFU.EX2 R11, R64 ;  /* 0x00000040000b7308 */ /* 0x0000620000000800 */
[----:B--2---:R-:W-:Y:S01]  /*4330*/  FADD.FTZ R29, R69, R2 ;  /* 0x00000002451d7221 */ /* 0x004fe20000010000 */
[----:B------:R-:W-:Y:S02]  /*4340*/  CS2R R34, SRZ ;  /* 0x0000000000227805 */ /* 0x000fe4000001ff00 */
[----:B------:R-:W-:-:S04]  /*4350*/  CS2R R44, SRZ ;  /* 0x00000000002c7805 */ /* 0x000fc8000001ff00 */
[----:B------:R-:W2:Y:S01]  /*4360*/  MUFU.EX2 R104, R104 ;  /* 0x0000006800687308 */ /* 0x000ea20000000800 */
[----:B---3--:R-:W-:Y:S01]  /*4370*/  FADD.FTZ R2, R102, R29 ;  /* 0x0000001d66027221 */ /* 0x008fe20000010000 */
[----:B0-----:R-:W-:-:S06]  /*4380*/  CS2R R64, SRZ ;  /* 0x0000000000407805 */ /* 0x001fcc000001ff00 */
[----:B------:R0:W3:Y:S01]  /*4390*/  MUFU.EX2 R9, R60 ;  /* 0x0000003c00097308 */ /* 0x0000e20000000800 */
[C---:B-1----:R-:W-:Y:S01]  /*43a0*/  F2FP.SATFINITE.E4M3.F32.PACK_AB_MERGE_C R102, R11.reuse, R102, RZ ;  /* 0x000000660b66723e */ /* 0x042fe200048070ff */
[----:B------:R-:W-:-:S03]  /*43b0*/  FADD.FTZ R11, R11, R2 ;  /* 0x000000020b0b7221 */ /* 0x000fc60000010000 */
[----:B------:R-:W-:Y:S02]  /*43c0*/  F2FP.SATFINITE.E4M3.F32.PACK_AB_MERGE_C R223, R69, R100, R102 ;  /* 0x0000006445df723e */ /* 0x000fe40004807066 */
[----:B------:R-:W-:Y:S02]  /*43d0*/  CS2R R68, SRZ ;  /* 0x0000000000447805 */ /* 0x000fe4000001ff00 */
[----:B------:R-:W-:Y:S01]  /*43e0*/  CS2R R100, SRZ ;  /* 0x0000000000647805 */ /* 0x000fe2000001ff00 */
[----:B------:R-:W1:Y:S01]  /*43f0*/  MUFU.EX2 R106, R106 ;  /* 0x0000006a006a7308 */ /* 0x000e620000000800 */
[----:B--2---:R-:W-:Y:S01]  /*4400*/  FADD.FTZ R2, R104, R11 ;  /* 0x0000000b68027221 */ /* 0x004fe20000010000 */
[----:B0-----:R-:W-:Y:S02]  /*4410*/  CS2R R60, SRZ ;  /* 0x00000000003c7805 */ /* 0x001fe4000001ff00 */
[----:B------:R-:W-:-:S04]  /*4420*/  CS2R R102, SRZ ;  /* 0x0000000000667805 */ /* 0x000fc8000001ff00 */
[----:B------:R0:W2:Y:S01]  /*4430*/  MUFU.EX2 R15, R56 ;  /* 0x00000038000f7308 */ /* 0x0000a20000000800 */
[----:B---3--:R-:W-:-:S07]  /*4440*/  FADD.FTZ R29, R9, R2 ;  /* 0x00000002091d7221 */ /* 0x008fce0000010000 */
[----:B------:R-:W3:Y:S01]  /*4450*/  MUFU.EX2 R108, R108 ;  /* 0x0000006c006c7308 */ /* 0x000ee20000000800 */
[----:B-1----:R-:W-:Y:S01]  /*4460*/  FADD.FTZ R2, R106, R29 ;  /* 0x0000001d6a027221 */ /* 0x002fe20000010000 */
[----:B------:R-:W-:Y:S01]  /*4470*/  IMAD R29, R16, UR4, -R3 ;  /* 0x00000004101d7c24 */ /* 0x000fe2000f8e0a03 */
[----:B------:R-:W-:Y:S01]  /*4480*/  UMOV UR4, URZ ;  /* 0x0000003f00047c82 */ /* 0x000fe20008000000 */
[----:B0-----:R-:W-:Y:S02]  /*4490*/  CS2R R56, SRZ ;  /* 0x0000000000387805 */ /* 0x001fe4000001ff00 */
[----:B------:R-:W-:Y:S02]  /*44a0*/  IMAD.IADD R29, R29, 0x1, R22 ;  /* 0x000000011d1d7824 */ /* 0x000fe400078e0216 */
[----:B------:R-:W-:Y:S01]  /*44b0*/  MUFU.EX2 R51, R48 ;  /* 0x0000003000337308 */ /* 0x000fe20000000800 */
[C---:B--2---:R-:W-:Y:S01]  /*44c0*/  F2FP.SATFINITE.E4M3.F32.PACK_AB_MERGE_C R106, R15.reuse, R106, RZ ;  /* 0x0000006a0f6a723e */ /* 0x044fe200048070ff */
[----:B------:R-:W-:Y:S01]  /*44d0*/  FADD.FTZ R15, R15, R2 ;  /* 0x000000020f0f7221 */ /* 0x000fe20000010000 */
[----:B------:R-:W-:-:S02]  /*44e0*/  SHF.R.S32.HI R10, RZ, 0x1f, R29 ;  /* 0x0000001fff0a7819 */ /* 0x000fc4000001141d */
[----:B------:R-:W-:Y:S02]  /*44f0*/  F2FP.SATFINITE.E4M3.F32.PACK_AB_MERGE_C R217, R9, R104, R106 ;  /* 0x0000006809d9723e */ /* 0x000fe4000480706a */
[----:B------:R-:W-:Y:S02]  /*4500*/  CS2R R104, SRZ ;  /* 0x0000000000687805 */ /* 0x000fe4000001ff00 */
[----:B------:R-:W-:Y:S01]  /*4510*/  LEA.HI R10, R10, R29, RZ, 0x7 ;  /* 0x0000001d0a0a7211 */ /* 0x000fe200078f38ff */
[----:B------:R-:W0:Y:S01]  /*4520*/  MUFU.EX2 R28, R28 ;  /* 0x0000001c001c7308 */ /* 0x000e220000000800 */
[----:B---3--:R-:W-:Y:S01]  /*4530*/  FADD.FTZ R2, R108, R15 ;  /* 0x0000000f6c027221 */ /* 0x008fe20000010000 */
[----:B------:R-:W-:-:S06]  /*4540*/  CS2R R106, SRZ ;  /* 0x00000000006a7805 */ /* 0x000fcc000001ff00 */
[----:B------:R1:W2:Y:S08]  /*4550*/  MUFU.EX2 R21, R52 ;  /* 0x0000003400157308 */ /* 0x0002b00000000800 */
[----:B------:R-:W3:Y:S01]  /*4560*/  MUFU.EX2 R38, R38 ;  /* 0x0000002600267308 */ /* 0x000ee20000000800 */
[----:B0-----:R-:W-:Y:S02]  /*4570*/  F2FP.SATFINITE.E4M3.F32.PACK_AB_MERGE_C R4, R28, R51, RZ ;  /* 0x000000331c04723e */ /* 0x001fe400048070ff */
[----:B-1----:R-:W-:-:S05]  /*4580*/  CS2R R52, SRZ ;  /* 0x0000000000347805 */ /* 0x002fca000001ff00 */
[----:B------:R-:W-:Y:S01]  /*4590*/  MUFU.EX2 R110, R110 ;  /* 0x0000006e006e7308 */ /* 0x000fe20000000800 */
[----:B--2---:R-:W-:-:S07]  /*45a0*/  FADD.FTZ R3, R21, R2 ;  /* 0x0000000215037221 */ /* 0x004fce0000010000 */
[----:B------:R0:W1:Y:S01]  /*45b0*/  MUFU.EX2 R11, R32 ;  /* 0x00000020000b7308 */ /* 0x0000620000000800 */
[----:B---3--:R-:W-:Y:S01]  /*45c0*/  F2FP.SATFINITE.E4M3.F32.PACK_AB_MERGE_C R216, R49, R38, R4 ;  /* 0x0000002631d8723e */ /* 0x008fe20004807004 */
[----:B------:R-:W-:Y:S01]  /*45d0*/  FADD.FTZ R38, R38, R47 ;  /* 0x0000002f26267221 */ /* 0x000fe20000010000 */
[----:B------:R-:W-:-:S03]  /*45e0*/  CS2R R46, SRZ ;  /* 0x00000000002e7805 */ /* 0x000fc6000001ff00 */
[----:B------:R-:W-:Y:S01]  /*45f0*/  FADD.FTZ R38, R49, R38 ;  /* 0x0000002631267221 */ /* 0x000fe20000010000 */
[----:B------:R-:W-:Y:S01]  /*4600*/  CS2R R48, SRZ ;  /* 0x0000000000307805 */ /* 0x000fe2000001ff00 */
[----:B------:R-:W-:Y:S01]  /*4610*/  MUFU.EX2 R24, R24 ;  /* 0x0000001800187308 */ /* 0x000fe20000000800 */
[----:B0-----:R-:W-:Y:S01]  /*4620*/  CS2R R32, SRZ ;  /* 0x0000000000207805 */ /* 0x001fe2000001ff00 */
[----:B------:R-:W-:Y:S01]  /*4630*/  FADD.FTZ R51, R51, R38 ;  /* 0x0000002633337221 */ /* 0x000fe20000010000 */
[----:B------:R-:W-:-:S03]  /*4640*/  CS2R R38, SRZ ;  /* 0x0000000000267805 */ /* 0x000fc6000001ff00 */
[----:B------:R-:W-:Y:S01]  /*4650*/  FADD.FTZ R51, R28, R51 ;  /* 0x000000331c337221 */ /* 0x000fe20000010000 */
[----:B------:R-:W-:Y:S01]  /*4660*/  CS2R R28, SRZ ;  /* 0x00000000001c7805 */ /* 0x000fe2000001ff00 */
[----:B------:R-:W0:Y:S01]  /*4670*/  MUFU.EX2 R27, R27 ;  /* 0x0000001b001b7308 */ /* 0x000e220000000800 */
[----:B-1----:R-:W-:Y:S01]  /*4680*/  F2FP.SATFINITE.E4M3.F32.PACK_AB_MERGE_C R2, R11, R110, RZ ;  /* 0x0000006e0b02723e */ /* 0x002fe200048070ff */
[----:B------:R-:W-:-:S03]  /*4690*/  FADD.FTZ R110, R110, R3 ;  /* 0x000000036e6e7221 */ /* 0x000fc60000010000 */
[----:B------:R-:W-:Y:S01]  /*46a0*/  F2FP.SATFINITE.E4M3.F32.PACK_AB_MERGE_C R219, R21, R108, R2 ;  /* 0x0000006c15db723e */ /* 0x000fe20004807002 */
[----:B------:R-:W-:Y:S01]  /*46b0*/  FADD.FTZ R3, R11, R110 ;  /* 0x0000006e0b037221 */ /* 0x000fe20000010000 */
[----:B------:R-:W-:Y:S01]  /*46c0*/  SHF.R.S32.HI R11, RZ, 0x7, R10 ;  /* 0x00000007ff0b7819 */ /* 0x000fe2000001140a */
[----:B------:R-:W-:Y:S01]  /*46d0*/  MUFU.EX2 R20, R20 ;  /* 0x0000001400147308 */ /* 0x000fe20000000800 */
[----:B------:R-:W-:Y:S01]  /*46e0*/  IMAD.MOV.U32 R2, RZ, RZ, RZ ;  /* 0x000000ffff027224 */ /* 0x000fe200078e00ff */
[----:B------:R-:W-:Y:S02]  /*46f0*/  CS2R R108, SRZ ;  /* 0x00000000006c7805 */ /* 0x000fe4000001ff00 */
[----:B------:R-:W-:Y:S02]  /*4700*/  VIMNMX R11, R18, R11, !PT ;  /* 0x0000000b120b7248 */ /* 0x000fe40007fe0100 */
[----:B------:R-:W-:Y:S02]  /*4710*/  CS2R R110, SRZ ;  /* 0x00000000006e7805 */ /* 0x000fe4000001ff00 */
[----:B------:R-:W-:Y:S01]  /*4720*/  ISETP.GE.AND P3, PT, R12, R11, PT ;  /* 0x0000000b0c00720c */ /* 0x000fe20003f66270 */
[----:B------:R1:W2:Y:S01]  /*4730*/  MUFU.EX2 R25, R42 ;  /* 0x0000002a00197308 */ /* 0x0002a20000000800 */
[----:B0-----:R-:W-:-:S02]  /*4740*/  F2FP.SATFINITE.E4M3.F32.PACK_AB_MERGE_C R4, R27, R24, RZ ;  /* 0x000000181b04723e */ /* 0x001fc400048070ff */
[----:B-1----:R-:W-:Y:S02]  /*4750*/  CS2R R42, SRZ ;  /* 0x00000000002a7805 */ /* 0x002fe4000001ff00 */
[----:B--2---:R-:W-:Y:S01]  /*4760*/  F2FP.SATFINITE.E4M3.F32.PACK_AB_MERGE_C R218, R25, R20, R4 ;  /* 0x0000001419da723e */ /* 0x004fe20004807004 */
[----:B------:R-:W-:Y:S01]  /*4770*/  FADD.FTZ R20, R20, R51 ;  /* 0x0000003314147221 */ /* 0x000fe20000010000 */
[----:B------:R-:W-:-:S03]  /*4780*/  CS2R R50, SRZ ;  /* 0x0000000000327805 */ /* 0x000fc6000001ff00 */
[----:B------:R-:W-:-:S04]  /*4790*/  FADD.FTZ R25, R25, R20 ;  /* 0x0000001419197221 */ /* 0x000fc80000010000 */
[----:B------:R-:W-:Y:S01]  /*47a0*/  FADD.FTZ R4, R24, R25 ;  /* 0x0000001918047221 */ /* 0x000fe20000010000 */
[----:B------:R-:W-:-:S03]  /*47b0*/  CS2R R24, SRZ ;  /* 0x0000000000187805 */ /* 0x000fc6000001ff00 */
[----:B------:R-:W-:Y:S01]  /*47c0*/  FADD.FTZ R4, R27, R4 ;  /* 0x000000041b047221 */ /* 0x000fe20000010000 */
[----:B------:R-:W-:Y:S01]  /*47d0*/  CS2R R26, SRZ ;  /* 0x00000000001a7805 */ /* 0x000fe2000001ff00 */
[----:B------:R-:W-:Y:S06]  /*47e0*/  @!P3 BRA `(.L_x_2127) ;  /* 0x000000380014b947 */ /* 0x000fec0003800000 */
        /* <DEDUP_REMOVED lines=68> */
[----:B------:R-:W-:Y:S01]  /*4c30*/  ULDC UR42, c[0x0][0x288] ;  /* 0x0000a200002a7ab9 */ /* 0x000fe20000000800 */
[----:B------:R-:W-:-:S05]  /*4c40*/  ULDC UR43, c[0x0][0x2f0] ;  /* 0x0000bc00002b7ab9 */ /* 0x000fca0000000800 */
.L_x_2137:
[----:B------:R-:W-:Y:S01]  /*4c50*/  ISETP.NE.AND P4, PT, RZ, UR37, PT ;  /* 0x00000025ff007c0c */ /* 0x000fe2000bf85270 */
[----:B------:R-:W-:-:S04]  /*4c60*/  UISETP.NE.AND UP0, UPT, UR4, 0x1, UPT ;  /* 0x000000010400788c */ /* 0x000fc8000bf05270 */
[----:B------:R-:W-:-:S06]  /*4c70*/  USEL UR7, URZ, 0x1, UP0 ;  /* 0x000000013f077887 */ /* 0x000fcc0008000000 */
[----:B------:R-:W-:Y:S02]  /*4c80*/  LOP3.LUT R2, R14, UR7, RZ, 0x3c, !PT ;  /* 0x000000070e027c12 */ /* 0x000fe4000f8e3cff */
[----:B------:R-:W-:Y:S05]  /*4c90*/  @P4 BRA `(.L_x_2128) ;  /* 0x0000000000344947 */ /* 0x000fea0003800000 */
[----:B------:R-:W-:Y:S05]  /*4ca0*/  @!P1 BRA `(.L_x_2129) ;  /* 0x0000000000049947 */ /* 0x000fea0003800000 */
[----:B------:R-:W-:Y:S01]  /*4cb0*/  BPT.TRAP 0x1 ;  /* 0x000000040000795c */ /* 0x000fe20000300000 */
.L_x_2129:
        /* <DEDUP_REMOVED lines=8> */
.L_x_2130:
[----:B-1----:R-:W-:Y:S05]  /*4d40*/  @P3 BRA `(.L_x_2128) ;  /* 0x0000000000083947 */ /* 0x002fea0003800000 */
[----:B------:R-:W1:Y:S02]  /*4d50*/  SYNCS.PHASECHK.TRANS64.TRYWAIT P3, [UR7+0x38830], R13 ;  /* 0x0388300dff0075a7 */ /* 0x000e640008060147 */
[----:B-1----:R-:W-:Y:S05]  /*4d60*/  @!P3 BRA `(.L_x_2131) ;  /* 0x000000e8002cb947 */ /* 0x002fea0003800000 */
.L_x_2128:
        /* <DEDUP_REMOVED lines=50> */
.L_x_2133:
[----:B------:R-:W-:Y:S01]  /*5090*/  ULEA UR10, UR4, UR36, 0x3 ;  /* 0x00000024040a7291 */ /* 0x000fe2000f8e183f */
[----:B------:R-:W-:-:S08]  /*50a0*/  SHF.L.U32 R13, R14, 0x1f, RZ ;  /* 0x0000001f0e0d7819 */ /* 0x000fd000000006ff */
[----:B------:R0:W1:Y:S01]  /*50b0*/  SYNCS.PHASECHK.TRANS64.TRYWAIT P3, [UR10+0x38850], R13 ;  /* 0x0388500dff0075a7 */ /* 0x000062000806014a */
[----:B------:R-:W-:Y:S05]  /*50c0*/  @!P1 BRA `(.L_x_2134) ;  /* 0x0000000000049947 */ /* 0x000fea0003800000 */
[----:B------:R-:W-:Y:S01]  /*50d0*/  BPT.TRAP 0x1 ;  /* 0x000000040000795c */ /* 0x000fe20000300000 */
.L_x_2134:
[----:B-1----:R-:W-:Y:S05]  /*50e0*/  @P3 BRA `(.L_x_2132) ;  /* 0x0000000000083947 */ /* 0x002fea0003800000 */
[----:B------:R-:W1:Y:S02]  /*50f0*/  SYNCS.PHASECHK.TRANS64.TRYWAIT P3, [UR10+0x38850], R13 ;  /* 0x0388500dff0075a7 */ /* 0x000e64000806014a */
[----:B-1----:R-:W-:Y:S05]  /*5100*/  @!P3 BRA `(.L_x_2135) ;  /* 0x000000e4005cb947 */ /* 0x002fea0003800000 */
.L_x_2132:
[----:B------:R-:W-:Y:S01]  /*5110*/  UIADD3 UR10, UR36, 0x400, URZ ;  /* 0x00000400240a7890 */ /* 0x000fe2000fffe03f */
[----:B------:R-:W-:Y:S01]  /*5120*/  WARPGROUP.ARRIVE ;  /* 0x00000000000079c5 */ /* 0x000fe20000000000 */
[----:B------:R-:W-:Y:S01]  /*5130*/  UMOV UR11, 0x40000040 ;  /* 0x40000040000b7882 */ /* 0x000fe20000000000 */
[----:B------:R-:W-:Y:S01]  /*5140*/  UMOV UR15, 0x40000040 ;  /* 0x40000040000f7882 */ /* 0x000fe20000000000 */
[----:B------:R-:W-:Y:S01]  /*5150*/  USHF.R.U32.HI UR10, URZ, 0x4, UR10 ;  /* 0x000000043f0a7899 */ /* 0x000fe2000801160a */
[C---:B------:R-:W-:Y:S01]  /*5160*/  FMUL.FTZ R15, R0.reuse, R154 ;  /* 0x0000009a000f7220 */ /* 0x040fe20000410000 */
[C---:B------:R-:W-:Y:S01]  /*5170*/  FMUL.FTZ R154, R0.reuse, R161 ;  /* 0x000000a1009a7220 */ /* 0x040fe20000410000 */
[C---:B------:R-:W-:Y:S01]  /*5180*/  FMUL.FTZ R161, R0.reuse, R168 ;  /* 0x000000a800a17220 */ /* 0x040fe20000410000 */
[----:B------:R-:W-:Y:S01]  /*5190*/  ULOP3.LUT UR10, UR10, 0x3fff, URZ, 0xc0, !UPT ;  /* 0x00003fff0a0a7892 */ /* 0x000fe2000f8ec03f */
[C---:B------:R-:W-:Y:S01]  /*51a0*/  FMUL.FTZ R168, R0.reuse, R175 ;  /* 0x000000af00a87220 */ /* 0x040fe20000410000 */
[C---:B------:R-:W-:Y:S01]  /*51b0*/  FMUL.FTZ R175, R0.reuse, R182 ;  /* 0x000000b600af7220 */ /* 0x040fe20000410000 */
[C---:B------:R-:W-:Y:S01]  /*51c0*/  FMUL.FTZ R20, R0.reuse, R155 ;  /* 0x0000009b00147220 */ /* 0x040fe20000410000 */
[----:B------:R-:W-:Y:S01]  /*51d0*/  ULOP3.LUT UR10, UR10, 0x10000, URZ, 0xfc, !UPT ;  /* 0x000100000a0a7892 */ /* 0x000fe2000f8efc3f */
[----:B------:R-:W2:Y:S01]  /*51e0*/  @P2 LDC R182, c[0x0][0x44c] ;  /* 0x00011300ffb62b82 */ /* 0x000ea20000000800 */
[C---:B------:R-:W-:Y:S01]  /*51f0*/  FMUL.FTZ R155, R0.reuse, R162 ;  /* 0x000000a2009b7220 */ /* 0x040fe20000410000 */
[C---:B------:R-:W-:Y:S01]  /*5200*/  FMUL.FTZ R162, R0.reuse, R169 ;  /* 0x000000a900a27220 */ /* 0x040fe20000410000 */
[----:B------:R-:W-:Y:S01]  /*5210*/  ULEA UR10, UR4, UR10, 0xb ;  /* 0x0000000a040a7291 */ /* 0x000fe2000f8e583f */
[C---:B------:R-:W-:Y:S01]  /*5220*/  FMUL.FTZ R169, R0.reuse, R176 ;  /* 0x000000b000a97220 */ /* 0x040fe20000410000 */
[C---:B------:R-:W-:Y:S01]  /*5230*/  FMUL.FTZ R176, R0.reuse, R183 ;  /* 0x000000b700b07220 */ /* 0x040fe20000410000 */
[C---:B------:R-:W-:Y:S01]  /*5240*/  FMUL.FTZ R23, R0.reuse, R158 ;  /* 0x0000009e00177220 */ /* 0x040fe20000410000 */
[----:B------:R-:W-:Y:S01]  /*5250*/  UIADD3 UR14, UR10, 0x2, URZ ;  /* 0x000000020a0e7890 */ /* 0x000fe2000fffe03f */
[----:B------:R-:W3:Y:S01]  /*5260*/  @P2 LDC R183, c[0x0][0x450] ;  /* 0x00011400ffb72b82 */ /* 0x000ee20000000800 */
[C---:B------:R-:W-:Y:S01]  /*5270*/  FMUL.FTZ R158, R0.reuse, R165 ;  /* 0x000000a5009e7220 */ /* 0x040fe20000410000 */
[C---:B------:R-:W-:Y:S01]  /*5280*/  FMUL.FTZ R165, R0.reuse, R172 ;  /* 0x000000ac00a57220 */ /* 0x040fe20000410000 */
[----:B------:R-:W-:Y:S01]  /*5290*/  FMUL.FTZ R172, R0, R179 ;  /* 0x000000b300ac7220 */ /* 0x000fe20000410000 */
[----:B------:R-:W-:Y:S01]  /*52a0*/  QGMMA.64x256x32.F32.E4M3.E4M3 R24, R228, gdesc[UR8], R24, gsb0 ;  /* 0x03e00008e4187df3 */ /* 0x000fe20008000818 */
[----:B------:R-:W-:-:S02]  /*52b0*/  IMAD.MOV.U32 R179, RZ, RZ, R5 ;  /* 0x000000ffffb37224 */ /* 0x000fc400078e0005 */
[C---:B-1----:R-:W-:Y:S01]  /*52c0*/  FMUL.FTZ R14, R0.reuse, R153 ;  /* 0x00000099000e7220 */ /* 0x042fe20000410000 */
[C---:B------:R-:W-:Y:S01]  /*52d0*/  FMUL.FTZ R153, R0.reuse, R160 ;  /* 0x000000a000997220 */ /* 0x040fe20000410000 */
[C---:B------:R-:W-:Y:S01]  /*52e0*/  FMUL.FTZ R160, R0.reuse, R167 ;  /* 0x000000a700a07220 */ /* 0x040fe20000410000 */
[C---:B------:R-:W-:Y:S01]  /*52f0*/  FMUL.FTZ R167, R0.reuse, R174 ;  /* 0x000000ae00a77220 */ /* 0x040fe20000410000 */
[C---:B------:R-:W-:Y:S01]  /*5300*/  FMUL.FTZ R174, R0.reuse, R181 ;  /* 0x000000b500ae7220 */ /* 0x040fe20000410000 */
[C---:B------:R-:W-:Y:S01]  /*5310*/  FMUL.FTZ R181, R0.reuse, R187 ;  /* 0x000000bb00b57220 */ /* 0x040fe20000410000 */
[----:B------:R-:W-:Y:S02]  /*5320*/  IMAD.MOV.U32 R187, RZ, RZ, -0x80 ;  /* 0xffffff80ffbb7424 */ /* 0x000fe400078e00ff */
[C---:B0-----:R-:W-:Y:S01]  /*5330*/  FMUL.FTZ R13, R0.reuse, R152 ;  /* 0x00000098000d7220 */ /* 0x041fe20000410000 */
[C---:B------:R-:W-:Y:S01]  /*5340*/  FMUL.FTZ R21, R0.reuse, R156 ;  /* 0x0000009c00157220 */ /* 0x040fe20000410000 */
[----:B------:R-:W-:Y:S01]  /*5350*/  FMUL.FTZ R156, R0, R163 ;  /* 0x000000a3009c7220 */ /* 0x000fe20000410000 */
[----:B--2---:R-:W-:-:S04]  /*5360*/  @P2 IMAD.HI.U32 R182, R5, R182, RZ ;  /* 0x000000b605b62227 */ /* 0x004fc800078e00ff */
[C---:B------:R-:W-:Y:S01]  /*5370*/  FMUL.FTZ R163, R0.reuse, R170 ;  /* 0x000000aa00a37220 */ /* 0x040fe20000410000 */
[----:B------:R-:W-:Y:S01]  /*5380*/  FMUL.FTZ R170, R0, R177 ;  /* 0x000000b100aa7220 */ /* 0x000fe20000410000 */
[----:B------:R-:W0:Y:S01]  /*5390*/  MUFU.TANH R13, R13 ;  /* 0x0000000d000d7308 */ /* 0x000e220000002400 */
[----:B------:R-:W-:Y:S02]  /*53a0*/  IMAD R187, R12, R187, 0x1 ;  /* 0x000000010cbb7424 */ /* 0x000fe400078e02bb */
[C---:B------:R-:W-:Y:S01]  /*53b0*/  FMUL.FTZ R177, R0.reuse, R184 ;  /* 0x000000b800b17220 */ /* 0x040fe20000410000 */
[C---:B------:R-:W-:Y:S01]  /*53c0*/  FMUL.FTZ R22, R0.reuse, R157 ;  /* 0x0000009d00167220 */ /* 0x040fe20000410000 */
[----:B------:R-:W-:Y:S01]  /*53d0*/  FMUL.FTZ R157, R0, R164 ;  /* 0x000000a4009d7220 */ /* 0x000fe20000410000 */
[----:B---3--:R-:W-:Y:S01]  /*53e0*/  @P2 SHF.R.U32.HI R179, RZ, R183, R182 ;  /* 0x000000b7ffb32219 */ /* 0x008fe200000116b6 */
[----:B------:R-:W-:Y:S02]  /*53f0*/  IMAD R187, R8, -0x2, R187 ;  /* 0xfffffffe08bb7824 */ /* 0x000fe400078e02bb */
[C---:B------:R-:W-:Y:S01]  /*5400*/  FMUL.FTZ R164, R0.reuse, R171 ;  /* 0x000000ab00a47220 */ /* 0x040fe20000410000 */
[----:B------:R-:W1:Y:S01]  /*5410*/  MUFU.TANH R14, R14 ;  /* 0x0000000e000e7308 */ /* 0x000e620000002400 */
[----:B------:R-:W-:Y:S01]  /*5420*/  FMUL.FTZ R171, R0, R178 ;  /* 0x000000b200ab7220 */ /* 0x000fe20000410000 */
[----:B------:R-:W-:-:S02]  /*5430*/  IMAD R184, R16, UR43, R187 ;  /* 0x0000002b10b87c24 */ /* 0x000fc4000f8e02bb */
        /* <DEDUP_REMOVED lines=19> */
[----:B------:R-:W-:Y:S01]  /*5570*/  FMUL.FTZ R191, R0, R191 ;  /* 0x000000bf00bf7220 */ /* 0x000fe20000410000 */
[----:B------:R-:W-:Y:S01]  /*5580*/  UMOV UR11, 0x40000040 ;  /* 0x40000040000b7882 */ /* 0x000fe20000000000 */
[----:B------:R-:W4:Y:S08]  /*5590*/  MUFU.TANH R153, R153 ;  /* 0x0000009900997308 */ /* 0x000f300000002400 */
[----:B------:R-:W5:Y:S08]  /*55a0*/  MUFU.TANH R154, R154 ;  /* 0x0000009a009a7308 */ /* 0x000f700000002400 */
        /* <DEDUP_REMOVED lines=27> */
[----:B------:R-:W-:Y:S01]  /*5760*/  WARPGROUP.ARRIVE ;  /* 0x00000000000079c5 */ /* 0x000fe20000000000 */
[C---:B------:R-:W-:Y:S01]  /*5770*/  FMUL.FTZ R228, R0.reuse, R200 ;  /* 0x000000c800e47220 */ /* 0x040fe20000410000 */
[----:B------:R-:W-:-:S03]  /*5780*/  FMUL.FTZ R230, R0, R204 ;  /* 0x000000cc00e67220 */ /* 0x000fc60000410000 */
[----:B------:R-:W-:Y:S01]  /*5790*/  MUFU.TANH R164, R164 ;  /* 0x000000a400a47308 */ /* 0x000fe20000002400 */
[----:B------:R-:W-:Y:S01]  /*57a0*/  QGMMA.64x256x32.F32.E4M3.E4M3 R24, R224, gdesc[UR12], R24, gsb0 ;  /* 0x03e0000ce0187df3 */ /* 0x000fe20008000818 */
[----:B------:R-:W-:Y:S01]  /*57b0*/  UIADD3 UR14, UR10, 0x4, URZ ;  /* 0x000000040a0e7890 */ /* 0x000fe2000fffe03f */
[----:B------:R-:W-:Y:S01]  /*57c0*/  UMOV UR15, 0x40000040 ;  /* 0x40000040000f7882 */ /* 0x000fe20000000000 */
[----:B------:R-:W-:-:S04]  /*57d0*/  UIADD3 UR10, UR10, 0x6, URZ ;  /* 0x000000060a0a7890 */ /* 0x000fc8000fffe03f */
        /* <DEDUP_REMOVED lines=13> */
[----:B------:R-:W0:Y:S01]  /*58b0*/  SHFL.IDX PT, R225, R179, RZ, 0x1c1f ;  /* 0x001c1fffb3e17589 */ /* 0x000e2200000e0000 */
[----:B------:R-:W-:Y:S01]  /*58c0*/  WARPGROUP.ARRIVE ;  /* 0x00000000000079c5 */ /* 0x000fe20000000000 */
[C---:B------:R-:W-:Y:S01]  /*58d0*/  FMUL.FTZ R224, R0.reuse, R201 ;  /* 0x000000c900e07220 */ /* 0x040fe20000410000 */
[----:B------:R-:W-:Y:S02]  /*58e0*/  FMUL.FTZ R226, R0, R205 ;  /* 0x000000cd00e27220 */ /* 0x000fe40000410000 */
[----:B------:R-:W5:Y:S02]  /*58f0*/  SHFL.IDX PT, R205, R179, 0x1, 0x1c1f ;  /* 0x003c1f00b3cd7f89 */ /* 0x000f6400000e0000 */
[----:B------:R-:W-:Y:S01]  /*5900*/  QGMMA.64x256x32.F32.E4M3.E4M3 R24, R220, gdesc[UR12], R24, gsb0 ;  /* 0x03e0000cdc187df3 */ /* 0x000fe20008000818 */
[----:B------:R-:W-:Y:S08]  /*5910*/  MUFU.TANH R224, R224 ;  /* 0x000000e000e07308 */ /* 0x000ff00000002400 */
[----:B------:R-:W-:Y:S01]  /*5920*/  MUFU.TANH R226, R226 ;  /* 0x000000e200e27308 */ /* 0x000fe20000002400 */
[----:B0-----:R-:W-:-:S04]  /*5930*/  IADD3 R186, R225, -UR42, R184 ;  /* 0x8000002ae1ba7c10 */ /* 0x001fc8000fffe0b8 */
[C---:B------:R-:W-:Y:S02]  /*5940*/  ISETP.GT.AND P3, PT, R186.reuse, RZ, PT ;  /* 0x000000ffba00720c */ /* 0x040fe40003f64270 */
[C---:B------:R-:W-:Y:S02]  /*5950*/  ISETP.GT.AND P4, PT, R186.reuse, 0x1, PT ;  /* 0x00000001ba00780c */ /* 0x040fe40003f84270 */
[----:B------:R-:W-:Y:S02]  /*5960*/  FSEL R188, R13, -INF , P3 ;  /* 0xff8000000dbc7808 */ /* 0x000fe40001800000 */
[----:B------:R-:W-:Y:S01]  /*5970*/  ISETP.GT.AND P3, PT, R186, 0x8, PT ;  /* 0x00000008ba00780c */ /* 0x000fe20003f64270 */
[----:B------:R0:W5:Y:S01]  /*5980*/  MUFU.TANH R13, R193 ;  /* 0x000000c1000d7308 */ /* 0x0001620000002400 */
[----:B-1----:R-:W-:Y:S02]  /*5990*/  FSEL R14, R14, -INF , P4 ;  /* 0xff8000000e0e7808 */ /* 0x002fe40002000000 */
[----:B------:R-:W-:-:S02]  /*59a0*/  FMNMX.FTZ R189, R188, R9, !PT ;  /* 0x00000009bcbd7209 */ /* 0x000fc40007810000 */
[----:B------:R-:W-:Y:S02]  /*59b0*/  ISETP.GT.AND P4, PT, R186, 0x9, PT ;  /* 0x00000009ba00780c */ /* 0x000fe40003f84270 */
[----:B--2---:R-:W-:Y:S02]  /*59c0*/  FSEL R21, R21, -INF , P3 ;  /* 0xff80000015157808 */ /* 0x004fe40001800000 */
[----:B------:R-:W-:Y:S01]  /*59d0*/  FMNMX.FTZ R190, R14, R189, !PT ;  /* 0x000000bd0ebe7209 */ /* 0x000fe20007810000 */
[----:B0-----:R-:W-:Y:S01]  /*59e0*/  FMUL.FTZ R193, R0, R203 ;  /* 0x000000cb00c17220 */ /* 0x001fe20000410000 */
[----:B------:R-:W-:Y:S01]  /*59f0*/  ISETP.GT.AND P3, PT, R186, 0x10, PT ;  /* 0x00000010ba00780c */ /* 0x000fe20003f64270 */
[----:B------:R-:W-:Y:S01]  /*5a00*/  FMUL.FTZ R203, R0, R215 ;  /* 0x000000d700cb7220 */ /* 0x000fe20000410000 */
[----:B---3--:R-:W-:Y:S02]  /*5a10*/  FSEL R22, R22, -INF , P4 ;  /* 0xff80000016167808 */ /* 0x008fe40002000000 */
[----:B------:R-:W-:Y:S01]  /*5a20*/  FMNMX.FTZ R189, R21, R190, !PT ;  /* 0x000000be15bd7209 */ /* 0x000fe20007810000 */
[----:B------:R-:W-:Y:S01]  /*5a30*/  MUFU.TANH R193, R193 ;  /* 0x000000c100c17308 */ /* 0x000fe20000002400 */
[----:B------:R-:W-:-:S02]  /*5a40*/  ISETP.GT.AND P4, PT, R186, 0x11, PT ;  /* 0x00000011ba00780c */ /* 0x000fc40003f84270 */
[----:B----4-:R-:W-:Y:S02]  /*5a50*/  FSEL R153, R153, -INF , P3 ;  /* 0xff80000099997808 */ /* 0x010fe40001800000 */
[----:B------:R-:W-:Y:S02]  /*5a60*/  FMNMX.FTZ R190, R22, R189, !PT ;  /* 0x000000bd16be7209 */ /* 0x000fe40007810000 */
[----:B------:R-:W-:Y:S01]  /*5a70*/  ISETP.GT.AND P3, PT, R186, 0x18, PT ;  /* 0x00000018ba00780c */ /* 0x000fe20003f64270 */
[----:B------:R-:W-:Y:S01]  /*5a80*/  MUFU.TANH R203, R203 ;  /* 0x000000cb00cb7308 */ /* 0x000fe20000002400 */
[----:B-----5:R-:W-:Y:S02]  /*5a90*/  FSEL R154, R154, -INF , P4 ;  /* 0xff8000009a9a7808 */ /* 0x020fe40002000000 */
[----:B------:R-:W-:Y:S02]  /*5aa0*/  FMNMX.FTZ R189, R153, R190, !PT ;  /* 0x000000be99bd7209 */ /* 0x000fe40007810000 */
[----:B------:R-:W-:-:S02]  /*5ab0*/  ISETP.GT.AND P4, PT, R186, 0x19, PT ;  /* 0x00000019ba00780c */ /* 0x000fc40003f84270 */
[----:B------:R-:W-:Y:S02]  /*5ac0*/  FSEL R157, R157, -INF , P3 ;  /* 0xff8000009d9d7808 */ /* 0x000fe40001800000 */
[----:B------:R-:W-:Y:S02]  /*5ad0*/  FMNMX.FTZ R190, R154, R189, !PT ;  /* 0x000000bd9abe7209 */ /* 0x000fe40007810000 */
[----:B------:R-:W-:Y:S02]  /*5ae0*/  ISETP.GT.AND P3, PT, R186, 0x20, PT ;  /* 0x00000020ba00780c */ /* 0x000fe40003f64270 */
[----:B------:R-:W-:Y:S02]  /*5af0*/  FSEL R158, R158, -INF , P4 ;  /* 0xff8000009e9e7808 */ /* 0x000fe40002000000 */
        /* <DEDUP_REMOVED lines=15> */
[----:B------:R-:W-:Y:S01]  /*5bf0*/  FMNMX.FTZ R189, R166, R189, !PT ;  /* 0x000000bda6bd7209 */ /* 0x000fe20007810000 */
[----:B------:R0:W1:Y:S01]  /*5c00*/  MUFU.TANH R169, R208 ;  /* 0x000000d000a97308 */ /* 0x0000620000002400 */
[----:B------:R-:W-:Y:S02]  /*5c10*/  ISETP.GT.AND P3, PT, R186, 0x38, PT ;  /* 0x00000038ba00780c */ /* 0x000fe40003f64270 */
[----:B------:R-:W-:Y:S01]  /*5c20*/  FSEL R192, R170, -INF , P4 ;  /* 0xff800000aac07808 */ /* 0x000fe20002000000 */
[----:B------:R-:W-:Y:S01]  /*5c30*/  FMUL.FTZ R170, R0, R212 ;  /* 0x000000d400aa7220 */ /* 0x000fe20000410000 */
[----:B------:R-:W-:Y:S02]  /*5c40*/  FMNMX.FTZ R189, R190, R189, !PT ;  /* 0x000000bdbebd7209 */ /* 0x000fe40007810000 */
[----:B------:R-:W-:-:S02]  /*5c50*/  ISETP.GT.AND P4, PT, R186, 0x39, PT ;  /* 0x00000039ba00780c */ /* 0x000fc40003f84270 */
[----:B------:R-:W-:Y:S02]  /*5c60*/  FSEL R196, R173, -INF , P3 ;  /* 0xff800000adc47808 */ /* 0x000fe40001800000 */
[----:B------:R-:W-:Y:S01]  /*5c70*/  FMNMX.FTZ R189, R192, R189, !PT ;  /* 0x000000bdc0bd7209 */ /* 0x000fe20007810000 */
[----:B------:R-:W2:Y:S01]  /*5c80*/  MUFU.TANH R173, R209 ;  /* 0x000000d100ad7308 */ /* 0x000ea20000002400 */
[----:B------:R-:W-:Y:S02]  /*5c90*/  ISETP.GT.AND P3, PT, R186, 0x40, PT ;  /* 0x00000040ba00780c */ /* 0x000fe40003f64270 */
[----:B------:R-:W-:Y:S02]  /*5ca0*/  FSEL R174, R174, -INF , P4 ;  /* 0xff800000aeae7808 */ /* 0x000fe40002000000 */
[----:B------:R-:W-:Y:S02]  /*5cb0*/  FMNMX.FTZ R189, R196, R189, !PT ;  /* 0x000000bdc4bd7209 */ /* 0x000fe40007810000 */
[----:B------:R-:W-:-:S02]  /*5cc0*/  ISETP.GT.AND P4, PT, R186, 0x41, PT ;  /* 0x00000041ba00780c */ /* 0x000fc40003f84270 */
[----:B------:R-:W-:Y:S02]  /*5cd0*/  FSEL R200, R177, -INF , P3 ;  /* 0xff800000b1c87808 */ /* 0x000fe40001800000 */
[----:B------:R-:W-:Y:S01]  /*5ce0*/  FMNMX.FTZ R189, R174, R189, !PT ;  /* 0x000000bdaebd7209 */ /* 0x000fe20007810000 */
[----:B------:R-:W-:Y:S01]  /*5cf0*/  MUFU.TANH R177, R213 ;  /* 0x000000d500b17308 */ /* 0x000fe20000002400 */
[----:B------:R-:W-:Y:S02]  /*5d00*/  ISETP.GT.AND P5, PT, R186, 0x48, PT ;  /* 0x00000048ba00780c */ /* 0x000fe40003fa4270 */
[----:B------:R-:W-:Y:S02]  /*5d10*/  FSEL R180, R180, -INF , P4 ;  /* 0xff800000b4b47808 */ /* 0x000fe40002000000 */
[----:B------:R-:W-:Y:S02]  /*5d20*/  FMNMX.FTZ R189, R200, R189, !PT ;  /* 0x000000bdc8bd7209 */ /* 0x000fe40007810000 */
[----:B------:R-:W-:-:S02]  /*5d30*/  ISETP.GT.AND P3, PT, R186, 0x49, PT ;  /* 0x00000049ba00780c */ /* 0x000fc40003f64270 */
[----:B------:R-:W-:Y:S01]  /*5d40*/  FSEL R204, R183, -INF , P5 ;  /* 0xff800000b7cc7808 */ /* 0x000fe20002800000 */
[----:B------:R-:W-:Y:S01]  /*5d50*/  FMUL.FTZ R183, R0, R194 ;  /* 0x000000c200b77220 */ /* 0x000fe20000410000 */
[----:B------:R-:W-:Y:S02]  /*5d60*/  FMNMX.FTZ R189, R180, R189, !PT ;  /* 0x000000bdb4bd7209 */ /* 0x000fe40007810000 */
[----:B------:R-:W-:Y:S02]  /*5d70*/  ISETP.GT.AND P4, PT, R186, 0x50, PT ;  /* 0x00000050ba00780c */ /* 0x000fe40003f84270 */
[----:B0-----:R-:W-:Y:S01]  /*5d80*/  FSEL R208, R185, -INF , P3 ;  /* 0xff800000b9d07808 */ /* 0x001fe20001800000 */
[----:B------:R-:W-:Y:S01]  /*5d90*/  FMUL.FTZ R185, R0, R195 ;  /* 0x000000c300b97220 */ /* 0x000fe20000410000 */
[----:B------:R-:W-:Y:S01]  /*5da0*/  FMNMX.FTZ R189, R204, R189, !PT ;  /* 0x000000bdccbd7209 */ /* 0x000fe20007810000 */
[----:B------:R-:W-:Y:S01]  /*5db0*/  FMUL.FTZ R195, R0, R206 ;  /* 0x000000ce00c37220 */ /* 0x000fe20000410000 */
[----:B------:R-:W-:Y:S01]  /*5dc0*/  ISETP.GT.AND P5, PT, R186, 0x51, PT ;  /* 0x00000051ba00780c */ /* 0x000fe20003fa4270 */
[----:B------:R-:W-:Y:S01]  /*5dd0*/  MUFU.TANH R183, R183 ;  /* 0x000000b700b77308 */ /* 0x000fe20000002400 */
[----:B------:R-:W-:Y:S01]  /*5de0*/  FSEL R212, R187, -INF , P4 ;  /* 0xff800000bbd47808 */ /* 0x000fe20002000000 */
[----:B------:R-:W-:Y:S01]  /*5df0*/  FMUL.FTZ R187, R0, R198 ;  /* 0x000000c600bb7220 */ /* 0x000fe20000410000 */
[----:B------:R-:W-:Y:S01]  /*5e00*/  FMNMX.FTZ R189, R208, R189, !PT ;  /* 0x000000bdd0bd7209 */ /* 0x000fe20007810000 */
[----:B------:R-:W-:Y:S01]  /*5e10*/  FMUL.FTZ R198, R0, R210 ;  /* 0x000000d200c67220 */ /* 0x000fe20000410000 */
[----:B------:R-:W-:-:S02]  /*5e20*/  ISETP.GT.AND P6, PT, R186, 0x58, PT ;  /* 0x00000058ba00780c */ /* 0x000fc40003fc4270 */
[----:B------:R-:W-:Y:S01]  /*5e30*/  FSEL R234, R13, -INF , P5 ;  /* 0xff8000000dea7808 */ /* 0x000fe20002800000 */
[----:B------:R-:W-:Y:S01]  /*5e40*/  MUFU.TANH R185, R185 ;  /* 0x000000b900b97308 */ /* 0x000fe20000002400 */
[----:B------:R-:W-:Y:S02]  /*5e50*/  FMNMX.FTZ R189, R212, R189, !PT ;  /* 0x000000bdd4bd7209 */ /* 0x000fe40007810000 */
[----:B------:R-:W-:Y:S02]  /*5e60*/  ISETP.GT.AND P3, PT, R186, 0x59, PT ;  /* 0x00000059ba00780c */ /* 0x000fe40003f64270 */
[----:B------:R-:W-:Y:S02]  /*5e70*/  FSEL R236, R236, -INF , P6 ;  /* 0xff800000ecec7808 */ /* 0x000fe40003000000 */
[----:B------:R-:W-:Y:S01]  /*5e80*/  FMNMX.FTZ R189, R234, R189, !PT ;  /* 0x000000bdeabd7209 */ /* 0x000fe20007810000 */
[----:B------:R0:W3:Y:S01]  /*5e90*/  MUFU.TANH R13, R170 ;  /* 0x000000aa000d7308 */ /* 0x0000e20000002400 */
[----:B------:R-:W-:-:S02]  /*5ea0*/  ISETP.GT.AND P4, PT, R186, 0x60, PT ;  /* 0x00000060ba00780c */ /* 0x000fc40003f84270 */
[----:B------:R-:W-:Y:S02]  /*5eb0*/  FSEL R232, R232, -INF , P3 ;  /* 0xff800000e8e87808 */ /* 0x000fe40001800000 */
[----:B------:R-:W-:Y:S02]  /*5ec0*/  FMNMX.FTZ R189, R236, R189, !PT ;  /* 0x000000bdecbd7209 */ /* 0x000fe40007810000 */
[----:B------:R-:W-:Y:S01]  /*5ed0*/  ISETP.GT.AND P5, PT, R186, 0x61, PT ;  /* 0x00000061ba00780c */ /* 0x000fe20003fa4270 */
[----:B------:R-:W-:Y:S01]  /*5ee0*/  MUFU.TANH R187, R187 ;  /* 0x000000bb00bb7308 */ /* 0x000fe20000002400 */
[----:B------:R-:W-:Y:S02]  /*5ef0*/  FSEL R228, R228, -INF , P4 ;  /* 0xff800000e4e47808 */ /* 0x000fe40002000000 */
[----:B------:R-:W-:Y:S02]  /*5f00*/  FMNMX.FTZ R189, R232, R189, !PT ;  /* 0x000000bde8bd7209 */ /* 0x000fe40007810000 */
[----:B------:R-:W-:-:S02]  /*5f10*/  ISETP.GT.AND P6, PT, R186, 0x68, PT ;  /* 0x00000068ba00780c */ /* 0x000fc40003fc4270 */
[----:B------:R-:W-:Y:S01]  /*5f20*/  FSEL R224, R224, -INF , P5 ;  /* 0xff800000e0e07808 */ /* 0x000fe20002800000 */
[----:B------:R-:W-:Y:S01]  /*5f30*/  MUFU.TANH R195, R195 ;  /* 0x000000c300c37308 */ /* 0x000fe20000002400 */
[----:B------:R-:W-:Y:S02]  /*5f40*/  FMNMX.FTZ R189, R228, R189, !PT ;  /* 0x000000bde4bd7209 */ /* 0x000fe40007810000 */
[----:B------:R-:W-:Y:S02]  /*5f50*/  ISETP.GT.AND P3, PT, R186, 0x69, PT ;  /* 0x00000069ba00780c */ /* 0x000fe40003f64270 */
[----:B------:R-:W-:Y:S02]  /*5f60*/  FSEL R230, R230, -INF , P6 ;  /* 0xff800000e6e67808 */ /* 0x000fe40003000000 */
[----:B------:R-:W-:Y:S01]  /*5f70*/  FMNMX.FTZ R189, R224, R189, !PT ;  /* 0x000000bde0bd7209 */ /* 0x000fe20007810000 */
[----:B------:R-:W-:Y:S01]  /*5f80*/  MUFU.TANH R198, R198 ;  /* 0x000000c600c67308 */ /* 0x000fe20000002400 */
[----:B------:R-:W-:-:S02]  /*5f90*/  ISETP.GT.AND P4, PT, R186, 0x70, PT ;  /* 0x00000070ba00780c */ /* 0x000fc40003f84270 */
[----:B------:R-:W-:Y:S02]  /*5fa0*/  FSEL R226, R226, -INF , P3 ;  /* 0xff800000e2e27808 */ /* 0x000fe40001800000 */
[----:B------:R-:W-:Y:S02]  /*5fb0*/  FMNMX.FTZ R189, R230, R189, !PT ;  /* 0x000000bde6bd7209 */ /* 0x000fe40007810000 */
[C---:B------:R-:W-:Y:S02]  /*5fc0*/  ISETP.GT.AND P5, PT, R186.reuse, 0x71, PT ;  /* 0x00000071ba00780c */ /* 0x040fe40003fa4270 */
[C---:B------:R-:W-:Y:S02]  /*5fd0*/  ISETP.GT.AND P6, PT, R186.reuse, 0x78, PT ;  /* 0x00000078ba00780c */ /* 0x040fe40003fc4270 */
[----:B------:R-:W-:Y:S02]  /*5fe0*/  ISETP.GT.AND P3, PT, R186, 0x79, PT ;  /* 0x00000079ba00780c */ /* 0x000fe40003f64270 */
[----:B-1----:R-:W-:-:S02]  /*5ff0*/  FSEL R186, R169, -INF , P4 ;  /* 0xff800000a9ba7808 */ /* 0x002fc40002000000 */
[----:B------:R-:W-:Y:S01]  /*6000*/  FMNMX.FTZ R189, R226, R189, !PT ;  /* 0x000000bde2bd7209 */ /* 0x000fe20007810000 */
[----:B------:R1:W4:Y:S01]  /*6010*/  MUFU.TANH R169, R191 ;  /* 0x000000bf00a97308 */ /* 0x0003220000002400 */
[----:B--2---:R-:W-:Y:S02]  /*6020*/  FSEL R173, R173, -INF , P5 ;  /* 0xff800000adad7808 */ /* 0x004fe40002800000 */
[----:B0-----:R-:W-:Y:S01]  /*6030*/  FMNMX.FTZ R170, R186, R189, !PT ;  /* 0x000000bdbaaa7209 */ /* 0x001fe20007810000 */
[C---:B------:R-:W-:Y:S01]  /*6040*/  FMUL.FTZ R189, R0.reuse, R199 ;  /* 0x000000c700bd7220 */ /* 0x040fe20000410000 */
[----:B---3--:R-:W-:Y:S01]  /*6050*/  FSEL R194, R13, -INF , P6 ;  /* 0xff8000000dc27808 */ /* 0x008fe20003000000 */
[C---:B------:R-:W-:Y:S01]  /*6060*/  FMUL.FTZ R199, R0.reuse, R211 ;  /* 0x000000d300c77220 */ /* 0x040fe20000410000 */
[----:B------:R-:W-:Y:S02]  /*6070*/  FMNMX.FTZ R13, R173, R170, !PT ;  /* 0x000000aaad0d7209 */ /* 0x000fe40007810000 */
[----:B------:R-:W-:Y:S01]  /*6080*/  FSEL R177, R177, -INF , P3 ;  /* 0xff800000b1b17808 */ /* 0x000fe20001800000 */
[----:B-1----:R-:W-:Y:S01]  /*6090*/  FMUL.FTZ R191, R0, R202 ;  /* 0x000000ca00bf7220 */ /* 0x002fe20000410000 */
[----:B------:R-:W-:Y:S01]  /*60a0*/  FMNMX.FTZ R170, R194, R13, !PT ;  /* 0x0000000dc2aa7209 */ /* 0x000fe20007810000 */
[----:B------:R-:W-:Y:S01]  /*60b0*/  FMUL.FTZ R202, R0, R214 ;  /* 0x000000d600ca7220 */ /* 0x000fe20000410000 */
[----:B------:R-:W-:Y:S01]  /*60c0*/  IADD3 R184, R205, -UR42, R184 ;  /* 0x8000002acdb87c10 */ /* 0x000fe2000fffe0b8 */
[----:B------:R-:W0:Y:S01]  /*60d0*/  MUFU.TANH R189, R189 ;  /* 0x000000bd00bd7308 */ /* 0x000e220000002400 */
[----:B------:R-:W-:-:S02]  /*60e0*/  FMNMX.FTZ R170, R177, R170, !PT ;  /* 0x000000aab1aa7209 */ /* 0x000fc40007810000 */
[C---:B------:R-:W-:Y:S02]  /*60f0*/  ISETP.GT.AND P4, PT, R184.reuse, RZ, PT ;  /* 0x000000ffb800720c */ /* 0x040fe40003f84270 */
[C---:B------:R-:W-:Y:S01]  /*6100*/  ISETP.GT.AND P5, PT, R184.reuse, 0x1, PT ;  /* 0x00000001b800780c */ /* 0x040fe20003fa4270 */
[----:B------:R-:W1:Y:S01]  /*6110*/  SHFL.BFLY PT, R13, R170, 0x2, 0x1f ;  /* 0x0c401f00aa0d7f89 */ /* 0x000e6200000e0000 */
[----:B------:R-:W-:Y:S01]  /*6120*/  FSEL R15, R15, -INF , P4 ;  /* 0xff8000000f0f7808 */ /* 0x000fe20002000000 */
[----:B------:R-:W2:Y:S01]  /*6130*/  MUFU.TANH R191, R191 ;  /* 0x000000bf00bf7308 */ /* 0x000ea20000002400 */
[----:B------:R-:W-:-:S04]  /*6140*/  ISETP.GT.AND P4, PT, R184, 0x8, PT ;  /* 0x00000008b800780c */ /* 0x000fc80003f84270 */
[----:B------:R-:W-:Y:S02]  /*6150*/  FSEL R206, R23, -INF , P4 ;  /* 0xff80000017ce7808 */ /* 0x000fe40002000000 */
[----:B------:R-:W-:Y:S01]  /*6160*/  ISETP.GT.AND P4, PT, R184, 0x10, PT ;  /* 0x00000010b800780c */ /* 0x000fe20003f84270 */
[----:B------:R-:W3:Y:S08]  /*6170*/  MUFU.TANH R199, R199 ;  /* 0x000000c700c77308 */ /* 0x000ef00000002400 */
[----:B------:R-:W5:Y:S01]  /*6180*/  MUFU.TANH R202, R202 ;  /* 0x000000ca00ca7308 */ /* 0x000f620000002400 */
[----:B-1----:R-:W-:-:S02]  /*6190*/  FMNMX.FTZ R201, R170, R13, !PT ;  /* 0x0000000daac97209 */ /* 0x002fc40007810000 */
[----:B------:R-:W1:Y:S03]  /*61a0*/  LDC R13, c[0x0][0x988] ;  /* 0x00026200ff0d7b82 */ /* 0x000e660000000800 */
[----:B------:R-:W4:Y:S01]  /*61b0*/  SHFL.BFLY PT, R170, R201, 0x1, 0x1f ;  /* 0x0c201f00c9aa7f89 */ /* 0x000f2200000e0000 */
[----:B------:R-:W-:Y:S02]  /*61c0*/  WARPGROUP.DEPBAR.LE gsb0, 0x0 ;  /* 0x00008000000079c5 */ /* 0x000fe40000010000 */
[----:B----4-:R-:W-:Y:S01]  /*61d0*/  FMNMX.FTZ R170, R201, R170, !PT ;  /* 0x000000aac9aa7209 */ /* 0x010fe20007810000 */
[----:B------:R-:W-:-:S03]  /*61e0*/  WARPGROUP.ARRIVE ;  /* 0x00000000000079c5 */ /* 0x000fc60000000000 */
[C---:B------:R-:W-:Y:S01]  /*61f0*/  FSETP.NEU.FTZ.AND P3, PT, R170.reuse, -INF , PT ;  /* 0xff800000aa00780b */ /* 0x040fe20003f7d000 */
[----:B-1----:R-:W-:-:S02]  /*6200*/  FFMA.FTZ R201, R170, R13, -8 ;  /* 0xc1000000aac97423 */ /* 0x002fc4000001000d */
[----:B------:R-:W-:Y:S03]  /*6210*/  QGMMA.64x256x32.F32.E4M3.E4M3 R24, R216, gdesc[UR8], R24, gsb0 ;  /* 0x03e00008d8187df3 */ /* 0x000fe60008000818 */
[----:B------:R-:W-:-:S05]  /*6220*/  FSEL R201, R201, RZ, P3 ;  /* 0x000000ffc9c97208 */ /* 0x000fca0001800000 */
[-CC-:B------:R-:W-:Y:S01]  /*6230*/  FFMA.FTZ R188, R188, R13.reuse, -R201.reuse ;  /* 0x0000000dbcbc7223 */ /* 0x180fe200000108c9 */
[----:B------:R-:W-:-:S01]  /*6240*/  FFMA.FTZ R205, R21, R13, -R201 ;  /* 0x0000000d15cd7223 */ /* 0x000fc200000108c9 */
[----:B------:R-:W-:Y:S01]  /*6250*/  FMNMX.FTZ R21, R15, R10, !PT ;  /* 0x0000000a0f157209 */ /* 0x000fe20007810000 */
[----:B------:R-:W-:-:S01]  /*6260*/  FFMA.FTZ R207, R22, R13, -R201 ;  /* 0x0000000d16cf7223 */ /* 0x000fc200000108c9 */
[----:B------:R1:W-:Y:S01]  /*6270*/  MUFU.EX2 R179, R188 ;  /* 0x000000bc00b37308 */ /* 0x0003e20000000800 */
[----:B------:R-:W-:Y:S01]  /*6280*/  FSEL R22, R155, -INF , P4 ;  /* 0xff8000009b167808 */ /* 0x000fe20002000000 */
[-CC-:B------:R-:W-:Y:S01]  /*6290*/  FFMA.FTZ R155, R153, R13.reuse, -R201.reuse ;  /* 0x0000000d999b7223 */ /* 0x180fe200000108c9 */
[----:B------:R-:W-:Y:S01]  /*62a0*/  ISETP.GT.AND P4, PT, R184, 0x18, PT ;  /* 0x00000018b800780c */ /* 0x000fe20003f84270 */
[-CC-:B------:R-:W-:Y:S01]  /*62b0*/  FFMA.FTZ R157, R157, R13.reuse, -R201.reuse ;  /* 0x0000000d9d9d7223 */ /* 0x180fe200000108c9 */
[----:B------:R-:W-:-:S01]  /*62c0*/  FFMA.FTZ R161, R161, R13, -R201 ;  /* 0x0000000da1a17223 */ /* 0x000fc200000108c9 */
[-CC-:B------:R-:W-:Y:S01]  /*62d0*/  FFMA.FTZ R165, R165, R13.reuse, -R201.reuse ;  /* 0x0000000da5a57223 */ /* 0x180fe200000108c9 */
[----:B------:R-:W-:Y:S01]  /*62e0*/  FSEL R210, R159, -INF , P4 ;  /* 0xff8000009fd27808 */ /* 0x000fe20002000000 */
[-CC-:B------:R-:W-:Y:S01]  /*62f0*/  FFMA.FTZ R14, R14, R13.reuse, -R201.reuse ;  /* 0x0000000d0e0e7223 */ /* 0x180fe200000108c9 */
[----:B-1----:R-:W-:Y:S01]  /*6300*/  FSEL R188, R20, -INF , P5 ;  /* 0xff80000014bc7808 */ /* 0x002fe20002800000 */
[-CC-:B------:R-:W-:Y:S01]  /*6310*/  FFMA.FTZ R154, R154, R13.reuse, -R201.reuse ;  /* 0x0000000d9a9a7223 */ /* 0x180fe200000108c9 */
[----:B------:R-:W-:Y:S01]  /*6320*/  ISETP.GT.AND P5, PT, R184, 0x9, PT ;  /* 0x00000009b800780c */ /* 0x000fe20003fa4270 */
[--C-:B------:R-:W-:Y:S01]  /*6330*/  FFMA.FTZ R158, R158, R13, -R201.reuse ;  /* 0x0000000d9e9e7223 */ /* 0x100fe200000108c9 */
[----:B------:R-:W-:Y:S01]  /*6340*/  FMNMX.FTZ R23, R188, R21, !PT ;  /* 0x00000015bc177209 */ /* 0x000fe20007810000 */
[----:B------:R-:W-:Y:S01]  /*6350*/  MUFU.EX2 R14, R14 ;  /* 0x0000000e000e7308 */ /* 0x000fe20000000800 */
[----:B------:R-:W-:Y:S01]  /*6360*/  FSEL R152, R152, -INF , P5 ;  /* 0xff80000098987808 */ /* 0x000fe20002800000 */
[--C-:B------:R-:W-:Y:S01]  /*6370*/  FFMA.FTZ R162, R162, R13, -R201.reuse ;  /* 0x0000000da2a27223 */ /* 0x100fe200000108c9 */
[----:B------:R-:W-:Y:S01]  /*6380*/  FMNMX.FTZ R23, R206, R23, !PT ;  /* 0x00000017ce177209 */ /* 0x000fe20007810000 */
[-CC-:B------:R-:W-:Y:S01]  /*6390*/  FFMA.FTZ R166, R166, R13.reuse, -R201.reuse ;  /* 0x0000000da6a67223 */ /* 0x180fe200000108c9 */
[----:B------:R-:W-:Y:S01]  /*63a0*/  ISETP.GT.AND P5, PT, R184, 0x11, PT ;  /* 0x00000011b800780c */ /* 0x000fe20003fa4270 */
[--C-:B------:R-:W-:Y:S01]  /*63b0*/  FFMA.FTZ R192, R192, R13, -R201.reuse ;  /* 0x0000000dc0c07223 */ /* 0x100fe200000108c9 */
[----:B------:R-:W-:Y:S01]  /*63c0*/  FMNMX.FTZ R153, R152, R23, !PT ;  /* 0x0000001798997209 */ /* 0x000fe20007810000 */
[--C-:B------:R-:W-:Y:S01]  /*63d0*/  FFMA.FTZ R224, R224, R13, -R201.reuse ;  /* 0x0000000de0e07223 */ /* 0x100fe200000108c9 */
[----:B------:R-:W-:Y:S01]  /*63e0*/  FSEL R156, R156, -INF , P5 ;  /* 0xff8000009c9c7808 */ /* 0x000fe20002800000 */
[----:B------:R1:W-:Y:S01]  /*63f0*/  MUFU.EX2 R23, R155 ;  /* 0x0000009b00177308 */ /* 0x0003e20000000800 */
[----:B------:R-:W-:Y:S01]  /*6400*/  FMNMX.FTZ R153, R22, R153, !PT ;  /* 0x0000009916997209 */ /* 0x000fe20007810000 */
[-CC-:B------:R-:W-:Y:S01]  /*6410*/  FFMA.FTZ R226, R226, R13.reuse, -R201.reuse ;  /* 0x0000000de2e27223 */ /* 0x180fe200000108c9 */
[----:B------:R-:W-:Y:S01]  /*6420*/  ISETP.GT.AND P5, PT, R184, 0x19, PT ;  /* 0x00000019b800780c */ /* 0x000fe20003fa4270 */
[--C-:B------:R-:W-:Y:S01]  /*6430*/  FFMA.FTZ R186, R186, R13, -R201.reuse ;  /* 0x0000000dbaba7223 */ /* 0x100fe200000108c9 */
[----:B------:R-:W-:Y:S01]  /*6440*/  FMNMX.FTZ R153, R156, R153, !PT ;  /* 0x000000999c997209 */ /* 0x000fe20007810000 */
[-CC-:B------:R-:W-:Y:S01]  /*6450*/  FFMA.FTZ R173, R173, R13.reuse, -R201.reuse ;  /* 0x0000000dadad7223 */ /* 0x180fe200000108c9 */
[----:B------:R-:W-:Y:S01]  /*6460*/  ISETP.GT.AND P4, PT, R184, 0x20, PT ;  /* 0x00000020b800780c */ /* 0x000fe20003f84270 */
[-CC-:B------:R-:W-:Y:S01]  /*6470*/  FFMA.FTZ R194, R194, R13.reuse, -R201.reuse ;  /* 0x0000000dc2c27223 */ /* 0x180fe200000108c9 */
[----:B------:R-:W-:Y:S01]  /*6480*/  FSEL R160, R160, -INF , P5 ;  /* 0xff800000a0a07808 */ /* 0x000fe20002800000 */
[----:B------:R-:W-:Y:S01]  /*6490*/  FFMA.FTZ R177, R177, R13, -R201 ;  /* 0x0000000db1b17223 */ /* 0x000fe200000108c9 */
[----:B------:R-:W-:Y:S01]  /*64a0*/  FMNMX.FTZ R153, R210, R153, !PT ;  /* 0x00000099d2997209 */ /* 0x000fe20007810000 */
[----:B------:R-:W-:Y:S01]  /*64b0*/  MUFU.EX2 R20, R205 ;  /* 0x000000cd00147308 */ /* 0x000fe20000000800 */
[----:B------:R-:W-:-:S02]  /*64c0*/  ISETP.GT.AND P5, PT, R184, 0x21, PT ;  /* 0x00000021b800780c */ /* 0x000fc40003fa4270 */
[----:B------:R-:W-:Y:S01]  /*64d0*/  FSEL R214, R163, -INF , P4 ;  /* 0xff800000a3d67808 */ /* 0x000fe20002000000 */
[----:B------:R-:W-:-:S01]  /*64e0*/  FFMA.FTZ R163, R190, R13, -R201 ;  /* 0x0000000dbea37223 */ /* 0x000fc200000108c9 */
[----:B-1----:R-:W-:Y:S02]  /*64f0*/  FMNMX.FTZ R155, R160, R153, !PT ;  /* 0x00000099a09b7209 */ /* 0x002fe40007810000 */
[----:B------:R-:W-:Y:S01]  /*6500*/  ISETP.GT.AND P4, PT, R184, 0x28, PT ;  /* 0x00000028b800780c */ /* 0x000fe20003f84270 */
[----:B------:R1:W-:Y:S01]  /*6510*/  MUFU.EX2 R153, R157 ;  /* 0x0000009d00997308 */ /* 0x0003e20000000800 */
[----:B------:R-:W-:Y:S02]  /*6520*/  FSEL R164, R164, -INF , P5 ;  /* 0xff800000a4a47808 */ /* 0x000fe40002800000 */
[----:B------:R-:W-:Y:S02]  /*6530*/  FMNMX.FTZ R155, R214, R155, !PT ;  /* 0x0000009bd69b7209 */ /* 0x000fe40007810000 */
[----:B------:R-:W-:-:S02]  /*6540*/  ISETP.GT.AND P5, PT, R184, 0x29, PT ;  /* 0x00000029b800780c */ /* 0x000fc40003fa4270 */
[----:B------:R-:W-:Y:S01]  /*6550*/  FSEL R220, R167, -INF , P4 ;  /* 0xff800000a7dc7808 */ /* 0x000fe20002000000 */
[----:B------:R-:W-:-:S01]  /*6560*/  FFMA.FTZ R167, R196, R13, -R201 ;  /* 0x0000000dc4a77223 */ /* 0x000fc200000108c9 */
[----:B------:R-:W-:Y:S01]  /*6570*/  FMNMX.FTZ R155, R164, R155, !PT ;  /* 0x0000009ba49b7209 */ /* 0x000fe20007810000 */
[----:B------:R-:W-:Y:S01]  /*6580*/  MUFU.EX2 R21, R207 ;  /* 0x000000cf00157308 */ /* 0x000fe20000000800 */
[----:B------:R-:W-:Y:S02]  /*6590*/  ISETP.GT.AND P4, PT, R184, 0x30, PT ;  /* 0x00000030b800780c */ /* 0x000fe40003f84270 */
[----:B------:R-:W-:Y:S02]  /*65a0*/  FSEL R168, R168, -INF , P5 ;  /* 0xff800000a8a87808 */ /* 0x000fe40002800000 */
[----:B------:R-:W-:Y:S02]  /*65b0*/  FMNMX.FTZ R155, R220, R155, !PT ;  /* 0x0000009bdc9b7209 */ /* 0x000fe40007810000 */
[----:B------:R-:W-:Y:S01]  /*65c0*/  ISETP.GT.AND P5, PT, R184, 0x31, PT ;  /* 0x00000031b800780c */ /* 0x000fe20003fa4270 */
[----:B------:R-:W-:Y:S01]  /*65d0*/  MUFU.EX2 R154, R154 ;  /* 0x0000009a009a7308 */ /* 0x000fe20000000800 */
[----:B------:R-:W-:Y:S01]  /*65e0*/  FSEL R222, R171, -INF , P4 ;  /* 0xff800000abde7808 */ /* 0x000fe20002000000 */
[----:B------:R-:W-:Y:S01]  /*65f0*/  FFMA.FTZ R171, R174, R13, -R201 ;  /* 0x0000000daeab7223 */ /* 0x000fe200000108c9 */
[----:B-1----:R-:W-:-:S02]  /*6600*/  FMNMX.FTZ R157, R168, R155, !PT ;  /* 0x0000009ba89d7209 */ /* 0x002fc40007810000 */
[----:B------:R-:W-:Y:S02]  /*6610*/  ISETP.GT.AND P4, PT, R184, 0x38, PT ;  /* 0x00000038b800780c */ /* 0x000fe40003f84270 */
[----:B------:R-:W-:Y:S01]  /*6620*/  FSEL R172, R172, -INF , P5 ;  /* 0xff800000acac7808 */ /* 0x000fe20002800000 */
[----:B------:R1:W-:Y:S01]  /*6630*/  MUFU.EX2 R155, R161 ;  /* 0x000000a1009b7308 */ /* 0x0003e20000000800 */
[----:B------:R-:W-:Y:S02]  /*6640*/  FMNMX.FTZ R157, R222, R157, !PT ;  /* 0x0000009dde9d7209 */ /* 0x000fe40007810000 */
[----:B------:R-:W-:Y:S02]  /*6650*/  ISETP.GT.AND P5, PT, R184, 0x39, PT ;  /* 0x00000039b800780c */ /* 0x000fe40003fa4270 */
[----:B------:R-:W-:Y:S02]  /*6660*/  FSEL R175, R175, -INF , P4 ;  /* 0xff800000afaf7808 */ /* 0x000fe40002000000 */
[----:B------:R-:W-:Y:S01]  /*6670*/  FMNMX.FTZ R157, R172, R157, !PT ;  /* 0x0000009dac9d7209 */ /* 0x000fe20007810000 */
[----:B------:R-:W-:Y:S01]  /*6680*/  MUFU.EX2 R158, R158 ;  /* 0x0000009e009e7308 */ /* 0x000fe20000000800 */
[----:B------:R-:W-:-:S02]  /*6690*/  ISETP.GT.AND P4, PT, R184, 0x40, PT ;  /* 0x00000040b800780c */ /* 0x000fc40003f84270 */
[----:B------:R-:W-:Y:S02]  /*66a0*/  FSEL R176, R176, -INF , P5 ;  /* 0xff800000b0b07808 */ /* 0x000fe40002800000 */
[----:B------:R-:W-:Y:S02]  /*66b0*/  FMNMX.FTZ R157, R175, R157, !PT ;  /* 0x0000009daf9d7209 */ /* 0x000fe40007810000 */
[----:B------:R-:W-:Y:S01]  /*66c0*/  ISETP.GT.AND P5, PT, R184, 0x41, PT ;  /* 0x00000041b800780c */ /* 0x000fe20003fa4270 */
[----:B------:R-:W-:Y:S01]  /*66d0*/  MUFU.EX2 R162, R162 ;  /* 0x000000a200a27308 */ /* 0x000fe20000000800 */
[----:B------:R-:W-:Y:S02]  /*66e0*/  FSEL R178, R178, -INF , P4 ;  /* 0xff800000b2b27808 */ /* 0x000fe40002000000 */
[----:B------:R-:W-:Y:S02]  /*66f0*/  FMNMX.FTZ R159, R176, R157, !PT ;  /* 0x0000009db09f7209 */ /* 0x000fe40007810000 */
[----:B------:R-:W-:-:S02]  /*6700*/  ISETP.GT.AND P4, PT, R184, 0x48, PT ;  /* 0x00000048b800780c */ /* 0x000fc40003f84270 */
[----:B------:R-:W-:Y:S01]  /*6710*/  FSEL R181, R181, -INF , P5 ;  /* 0xff800000b5b57808 */ /* 0x000fe20002800000 */
[----:B------:R-:W-:Y:S01]  /*6720*/  MUFU.EX2 R157, R165 ;  /* 0x000000a5009d7308 */ /* 0x000fe20000000800 */
        /* <DEDUP_REMOVED lines=8> */
[C---:B------:R-:W-:Y:S01]  /*67b0*/  ISETP.GT.AND P5, PT, R184.reuse, 0x51, PT ;  /* 0x00000051b800780c */ /* 0x040fe20003fa4270 */
[----:B------:R-:W-:Y:S01]  /*67c0*/  MUFU.EX2 R192, R192 ;  /* 0x000000c000c07308 */ /* 0x000fe20000000800 */
[----:B------:R-:W-:Y:S02]  /*67d0*/  FSEL R183, R183, -INF , P4 ;  /* 0xff800000b7b77808 */ /* 0x000fe40002000000 */
[----:B-1----:R-:W-:Y:S02]  /*67e0*/  FMNMX.FTZ R161, R169, R159, !PT ;  /* 0x0000009fa9a17209 */ /* 0x002fe40007810000 */
[----:B------:R-:W-:-:S02]  /*67f0*/  ISETP.GT.AND P4, PT, R184, 0x58, PT ;  /* 0x00000058b800780c */ /* 0x000fc40003f84270 */
[----:B------:R-:W-:Y:S01]  /*6800*/  FSEL R190, R185, -INF , P5 ;  /* 0xff800000b9be7808 */ /* 0x000fe20002800000 */
[----:B------:R1:W-:Y:S01]  /*6810*/  MUFU.EX2 R159, R163 ;  /* 0x000000a3009f7308 */ /* 0x0003e20000000800 */
[----:B------:R-:W-:Y:S01]  /*6820*/  FMNMX.FTZ R161, R183, R161, !PT ;  /* 0x000000a1b7a17209 */ /* 0x000fe20007810000 */
[----:B------:R-:W-:Y:S01]  /*6830*/  FFMA.FTZ R185, R200, R13, -R201 ;  /* 0x0000000dc8b97223 */ /* 0x000fe200000108c9 */
[----:B------:R-:W-:Y:S02]  /*6840*/  ISETP.GT.AND P5, PT, R184, 0x59, PT ;  /* 0x00000059b800780c */ /* 0x000fe40003fa4270 */
[----:B------:R-:W-:Y:S02]  /*6850*/  FSEL R187, R187, -INF , P4 ;  /* 0xff800000bbbb7808 */ /* 0x000fe40002000000 */
[----:B------:R-:W-:Y:S01]  /*6860*/  FMNMX.FTZ R161, R190, R161, !PT ;  /* 0x000000a1bea17209 */ /* 0x000fe20007810000 */
[----:B------:R-:W-:Y:S01]  /*6870*/  MUFU.EX2 R224, R224 ;  /* 0x000000e000e07308 */ /* 0x000fe20000000800 */
[----:B------:R-:W-:-:S02]  /*6880*/  ISETP.GT.AND P4, PT, R184, 0x60, PT ;  /* 0x00000060b800780c */ /* 0x000fc40003f84270 */
[----:B0-----:R-:W-:Y:S02]  /*6890*/  FSEL R189, R189, -INF , P5 ;  /* 0xff800000bdbd7808 */ /* 0x001fe40002800000 */
[----:B------:R-:W-:Y:S02]  /*68a0*/  FMNMX.FTZ R161, R187, R161, !PT ;  /* 0x000000a1bba17209 */ /* 0x000fe40007810000 */
[C---:B------:R-:W-:Y:S01]  /*68b0*/  ISETP.GT.AND P5, PT, R184.reuse, 0x61, PT ;  /* 0x00000061b800780c */ /* 0x040fe20003fa4270 */
[----:B------:R-:W-:Y:S01]  /*68c0*/  MUFU.EX2 R226, R226 ;  /* 0x000000e200e27308 */ /* 0x000fe20000000800 */
[----:B--2---:R-:W-:Y:S02]  /*68d0*/  FSEL R191, R191, -INF , P4 ;  /* 0xff800000bfbf7808 */ /* 0x004fe40002000000 */
[----:B-1----:R-:W-:Y:S02]  /*68e0*/  FMNMX.FTZ R163, R189, R161, !PT ;  /* 0x000000a1bda37209 */ /* 0x002fe40007810000 */
[----:B------:R-:W-:-:S02]  /*68f0*/  ISETP.GT.AND P4, PT, R184, 0x68, PT ;  /* 0x00000068b800780c */ /* 0x000fc40003f84270 */
        /* <DEDUP_REMOVED lines=8> */
[----:B------:R-:W-:Y:S01]  /*6980*/  FSEL R174, R197, -INF , P5 ;  /* 0xff800000c5ae7808 */ /* 0x000fe20002800000 */
[----:B------:R-:W-:-:S01]  /*6990*/  FFMA.FTZ R197, R230, R13, -R201 ;  /* 0x0000000de6c57223 */ /* 0x000fc200000108c9 */
[----:B------:R-:W-:Y:S02]  /*69a0*/  FMNMX.FTZ R165, R195, R165, !PT ;  /* 0x000000a5c3a57209 */ /* 0x000fe40007810000 */
[----:B------:R-:W-:Y:S01]  /*69b0*/  ISETP.GT.AND P5, PT, R184, 0x71, PT ;  /* 0x00000071b800780c */ /* 0x000fe20003fa4270 */
[----:B------:R1:W-:Y:S01]  /*69c0*/  MUFU.EX2 R163, R171 ;  /* 0x000000ab00a37308 */ /* 0x0003e20000000800 */
[----:B------:R-:W-:Y:S02]  /*69d0*/  FSEL R198, R198, -INF , P4 ;  /* 0xff800000c6c67808 */ /* 0x000fe40002000000 */
[----:B0-----:R-:W-:Y:S02]  /*69e0*/  FMNMX.FTZ R167, R174, R165, !PT ;  /* 0x000000a5aea77209 */ /* 0x001fe40007810000 */
[----:B------:R-:W-:-:S02]  /*69f0*/  ISETP.GT.AND P4, PT, R184, 0x78, PT ;  /* 0x00000078b800780c */ /* 0x000fc40003f84270 */
[----:B---3--:R-:W-:Y:S01]  /*6a00*/  FSEL R200, R199, -INF , P5 ;  /* 0xff800000c7c87808 */ /* 0x008fe20002800000 */
[----:B------:R0:W-:Y:S01]  /*6a10*/  MUFU.EX2 R165, R185 ;  /* 0x000000b900a57308 */ /* 0x0001e20000000800 */
[----:B------:R-:W-:Y:S01]  /*6a20*/  FMNMX.FTZ R167, R198, R167, !PT ;  /* 0x000000a7c6a77209 */ /* 0x000fe20007810000 */
[-CC-:B-1----:R-:W-:Y:S01]  /*6a30*/  FFMA.FTZ R171, R212, R13.reuse, -R201.reuse ;  /* 0x0000000dd4ab7223 */ /* 0x182fe200000108c9 */
[----:B------:R-:W-:Y:S01]  /*6a40*/  ISETP.GT.AND P5, PT, R184, 0x79, PT ;  /* 0x00000079b800780c */ /* 0x000fe20003fa4270 */
[-CC-:B------:R-:W-:Y:S01]  /*6a50*/  FFMA.FTZ R184, R180, R13.reuse, -R201.reuse ;  /* 0x0000000db4b87223 */ /* 0x180fe200000108c9 */
[----:B-----5:R-:W-:Y:S01]  /*6a60*/  FSEL R202, R202, -INF , P4 ;  /* 0xff800000caca7808 */ /* 0x020fe20002000000 */
[--C-:B------:R-:W-:Y:S01]  /*6a70*/  FFMA.FTZ R212, R232, R13, -R201.reuse ;  /* 0x0000000de8d47223 */ /* 0x100fe200000108c9 */
[----:B------:R-:W-:Y:S01]  /*6a80*/  FMNMX.FTZ R167, R200, R167, !PT ;  /* 0x000000a7c8a77209 */ /* 0x000fe20007810000 */
[----:B------:R-:W-:Y:S01]  /*6a90*/  MUFU.EX2 R171, R171 ;  /* 0x000000ab00ab7308 */ /* 0x000fe20000000800 */
[----:B------:R-:W-:Y:S01]  /*6aa0*/  FSEL R203, R203, -INF , P5 ;  /* 0xff800000cbcb7808 */ /* 0x000fe20002800000 */
[--C-:B0-----:R-:W-:Y:S01]  /*6ab0*/  FFMA.FTZ R185, R236, R13, -R201.reuse ;  /* 0x0000000decb97223 */ /* 0x101fe200000108c9 */
[----:B------:R-:W-:Y:S01]  /*6ac0*/  FMNMX.FTZ R180, R202, R167, !PT ;  /* 0x000000a7cab47209 */ /* 0x000fe20007810000 */
[-CC-:B------:R-:W-:Y:S01]  /*6ad0*/  FFMA.FTZ R167, R204, R13.reuse, -R201.reuse ;  /* 0x0000000dcca77223 */ /* 0x180fe200000108c9 */
[----:B------:R-:W-:-:S01]  /*6ae0*/  FFMA.FTZ R204, R208, R13, -R201 ;  /* 0x0000000dd0cc7223 */ /* 0x000fc200000108c9 */
[--C-:B------:R-:W-:Y:S01]  /*6af0*/  FFMA.FTZ R208, R234, R13, -R201.reuse ;  /* 0x0000000dead07223 */ /* 0x100fe200000108c9 */
[----:B------:R-:W-:Y:S01]  /*6b00*/  FMNMX.FTZ R180, R203, R180, !PT ;  /* 0x000000b4cbb47209 */ /* 0x000fe20007810000 */
[----:B------:R-:W-:Y:S04]  /*6b10*/  MUFU.EX2 R184, R184 ;  /* 0x000000b800b87308 */ /* 0x000fe80000000800 */
[----:B------:R-:W0:Y:S04]  /*6b20*/  SHFL.BFLY PT, R193, R180, 0x2, 0x1f ;  /* 0x0c401f00b4c17f89 */ /* 0x000e2800000e0000 */
[----:B------:R-:W-:Y:S08]  /*6b30*/  MUFU.EX2 R167, R167 ;  /* 0x000000a700a77308 */ /* 0x000ff00000000800 */
[----:B------:R-:W-:Y:S08]  /*6b40*/  MUFU.EX2 R204, R204 ;  /* 0x000000cc00cc7308 */ /* 0x000ff00000000800 */
        /* <DEDUP_REMOVED lines=11> */
[----:B------:R-:W-:Y:S03]  /*6c00*/  MUFU.EX2 R173, R173 ;  /* 0x000000ad00ad7308 */ /* 0x000fe60000000800 */
[----:B------:R-:W-:-:S05]  /*6c10*/  FSEL R199, R199, RZ, P4 ;  /* 0x000000ffc7c77208 */ /* 0x000fca0002000000 */
[-CC-:B------:R-:W-:Y:S01]  /*6c20*/  FFMA.FTZ R211, R168, R13.reuse, -R199.reuse ;  /* 0x0000000da8d37223 */ /* 0x180fe200000108c7 */
[----:B------:R-:W-:Y:S01]  /*6c30*/  FSEL R168, R170, RZ, P3 ;  /* 0x000000ffaaa87208 */ /* 0x000fe20001800000 */
[-CC-:B------:R-:W-:Y:S01]  /*6c40*/  FFMA.FTZ R213, R172, R13.reuse, -R199.reuse ;  /* 0x0000000dacd57223 */ /* 0x180fe200000108c7 */
[----:B------:R-:W-:-:S01]  /*6c50*/  FFMA.FTZ R172, R175, R13, -R199 ;  /* 0x0000000dafac7223 */ /* 0x000fc200000108c7 */
[----:B------:R-:W-:Y:S01]  /*6c60*/  FSEL R175, R180, RZ, P4 ;  /* 0x000000ffb4af7208 */ /* 0x000fe20002000000 */
[----:B------:R-:W-:-:S01]  /*6c70*/  FFMA.FTZ R228, R15, R13, -R199 ;  /* 0x0000000d0fe47223 */ /* 0x000fc200000108c7 */
[----:B------:R-:W-:Y:S01]  /*6c80*/  FADD.FTZ R168, -R168, R9 ;  /* 0x00000009a8a87221 */ /* 0x000fe20000010100 */
[----:B------:R-:W-:-:S01]  /*6c90*/  FFMA.FTZ R15, R188, R13, -R199 ;  /* 0x0000000dbc0f7223 */ /* 0x000fc200000108c7 */
[-CC-:B------:R-:W-:Y:S01]  /*6ca0*/  FFMA.FTZ R188, R206, R13.reuse, -R199.reuse ;  /* 0x0000000dcebc7223 */ /* 0x180fe200000108c7 */
[----:B------:R-:W-:-:S01]  /*6cb0*/  FFMA.FTZ R201, R152, R13, -R199 ;  /* 0x0000000d98c97223 */ /* 0x000fc200000108c7 */
[----:B------:R-:W-:Y:S01]  /*6cc0*/  FMUL.FTZ R206, R168, R13 ;  /* 0x0000000da8ce7220 */ /* 0x000fe20000410000 */
[----:B------:R-:W-:-:S01]  /*6cd0*/  FADD.FTZ R168, -R175, R10 ;  /* 0x0000000aafa87221 */ /* 0x000fc20000010100 */
[----:B------:R-:W-:Y:S01]  /*6ce0*/  MUFU.EX2 R228, R228 ;  /* 0x000000e400e47308 */ /* 0x000fe20000000800 */
[----:B------:R-:W-:-:S01]  /*6cf0*/  FFMA.FTZ R22, R22, R13, -R199 ;  /* 0x0000000d16167223 */ /* 0x000fc200000108c7 */
[-CC-:B------:R-:W-:Y:S01]  /*6d00*/  FFMA.FTZ R205, R156, R13.reuse, -R199.reuse ;  /* 0x0000000d9ccd7223 */ /* 0x180fe200000108c7 */
[-C--:B------:R-:W-:Y:S01]  /*6d10*/  FMUL.FTZ R175, R168, R13.reuse ;  /* 0x0000000da8af7220 */ /* 0x080fe20000410000 */
        /* <DEDUP_REMOVED lines=14> */
[----:B------:R-:W-:-:S06]  /*6e00*/  WARPGROUP.DEPBAR.LE gsb0, 0x0 ;  /* 0x00008000000079c5 */ /* 0x000fcc0000010000 */
[----:B------:R-:W2:Y:S01]  /*6e10*/  MUFU.EX2 R15, R15 ;  /* 0x0000000f000f7308 */ /* 0x000ea20000000800 */
[----:B0-----:R-:W-:-:S04]  /*6e20*/  FFMA.FTZ R215, R10, R4, R179 ;  /* 0x000000040ad77223 */ /* 0x001fc800000100b3 */
[----:B------:R-:W-:-:S03]  /*6e30*/  FADD.FTZ R215, R14, R215 ;  /* 0x000000d70ed77221 */ /* 0x000fc60000010000 */
[----:B------:R-:W0:Y:S01]  /*6e40*/  MUFU.EX2 R188, R188 ;  /* 0x000000bc00bc7308 */ /* 0x000e220000000800 */
[----:B-1----:R-:W-:-:S07]  /*6e50*/  FFMA.FTZ R4, R175, R3, R228 ;  /* 0x00000003af047223 */ /* 0x002fce00000100e4 */
[----:B------:R-:W1:Y:S01]  /*6e60*/  MUFU.EX2 R201, R201 ;  /* 0x000000c900c97308 */ /* 0x000e620000000800 */
[----:B--2---:R-:W-:-:S01]  /*6e70*/  FADD.FTZ R3, R15, R4 ;  /* 0x000000040f037221 */ /* 0x004fc20000010000 */
[----:B------:R-:W-:-:S04]  /*6e80*/  FADD.FTZ R4, R20, R215 ;  /* 0x000000d714047221 */ /* 0x000fc80000010000 */
[----:B------:R-:W-:Y:S02]  /*6e90*/  FADD.FTZ R4, R21, R4 ;  /* 0x0000000415047221 */ /* 0x000fe40000010000 */
[----:B------:R-:W2:Y:S08]  /*6ea0*/  MUFU.EX2 R22, R22 ;  /* 0x0000001600167308 */ /* 0x000eb00000000800 */
[----:B------:R-:W3:Y:S08]  /*6eb0*/  MUFU.EX2 R205, R205 ;  /* 0x000000cd00cd7308 */ /* 0x000ef00000000800 */
[----:B------:R-:W-:Y:S08]  /*6ec0*/  MUFU.EX2 R9, R172 ;  /* 0x000000ac00097308 */ /* 0x000ff00000000800 */
[----:B------:R-:W4:Y:S08]  /*6ed0*/  MUFU.EX2 R152, R152 ;  /* 0x0000009800987308 */ /* 0x000f300000000800 */
[----:B------:R0:W-:Y:S08]  /*6ee0*/  MUFU.EX2 R172, R178 ;  /* 0x000000b200ac7308 */ /* 0x0001f00000000800 */
[----:B------:R-:W5:Y:S01]  /*6ef0*/  MUFU.EX2 R207, R207 ;  /* 0x000000cf00cf7308 */ /* 0x000f620000000800 */
[----:B0-----:R-:W-:-:S04]  /*6f00*/  FADD.FTZ R178, R188, R3 ;  /* 0x00000003bcb27221 */ /* 0x001fc80000010000 */
[----:B-1----:R-:W-:Y:S01]  /*6f10*/  FADD.FTZ R3, R201, R178 ;  /* 0x000000b2c9037221 */ /* 0x002fe20000010000 */
[----:B------:R-:W-:-:S01]  /*6f20*/  FFMA.FTZ R178, R183, R13, -R199 ;  /* 0x0000000db7b27223 */ /* 0x000fc200000108c7 */
[----:B------:R-:W-:Y:S01]  /*6f30*/  FADD.FTZ R183, R23, R4 ;  /* 0x0000000417b77221 */ /* 0x000fe20000010000 */
[----:B------:R-:W0:Y:S01]  /*6f40*/  MUFU.EX2 R156, R156 ;  /* 0x0000009c009c7308 */ /* 0x000e220000000800 */
[----:B--2---:R-:W-:-:S02]  /*6f50*/  FADD.FTZ R4, R22, R3 ;  /* 0x0000000316047221 */ /* 0x004fc40000010000 */
[----:B------:R-:W-:Y:S01]  /*6f60*/  FADD.FTZ R182, R154, R183 ;  /* 0x000000b79ab67221 */ /* 0x000fe20000010000 */
[----:B------:R-:W-:-:S01]  /*6f70*/  FFMA.FTZ R183, R190, R13, -R199 ;  /* 0x0000000dbeb77223 */ /* 0x000fc200000108c7 */
[----:B---3--:R-:W-:Y:S02]  /*6f80*/  FADD.FTZ R3, R205, R4 ;  /* 0x00000004cd037221 */ /* 0x008fe40000010000 */
[----:B------:R-:W-:-:S01]  /*6f90*/  FADD.FTZ R215, R153, R182 ;  /* 0x000000b699d77221 */ /* 0x000fc20000010000 */
[----:B------:R-:W1:Y:S01]  /*6fa0*/  MUFU.EX2 R209, R209 ;  /* 0x000000d100d17308 */ /* 0x000e620000000800 */
[----:B----4-:R-:W-:-:S01]  /*6fb0*/  FADD.FTZ R4, R152, R3 ;  /* 0x0000000398047221 */ /* 0x010fc20000010000 */
[----:B------:R-:W-:Y:S01]  /*6fc0*/  FFMA.FTZ R182, R187, R13, -R199 ;  /* 0x0000000dbbb67223 */ /* 0x000fe200000108c7 */
[----:B------:R-:W-:-:S02]  /*6fd0*/  FADD.FTZ R190, R158, R215 ;  /* 0x000000d79ebe7221 */ /* 0x000fc40000010000 */
[----:B-----5:R-:W-:Y:S02]  /*6fe0*/  FADD.FTZ R3, R207, R4 ;  /* 0x00000004cf037221 */ /* 0x020fe40000010000 */
[----:B------:R-:W-:-:S01]  /*6ff0*/  FADD.FTZ R187, R155, R190 ;  /* 0x000000be9bbb7221 */ /* 0x000fc20000010000 */
[----:B------:R-:W2:Y:S01]  /*7000*/  MUFU.EX2 R160, R160 ;  /* 0x000000a000a07308 */ /* 0x000ea20000000800 */
[----:B0-----:R-:W-:-:S02]  /*7010*/  FADD.FTZ R4, R156, R3 ;  /* 0x000000039c047221 */ /* 0x001fc40000010000 */
[----:B------:R-:W-:Y:S01]  /*7020*/  FADD.FTZ R190, R162, R187 ;  /* 0x000000bba2be7221 */ /* 0x000fe20000010000 */
[----:B------:R-:W-:-:S03]  /*7030*/  FFMA.FTZ R187, R189, R13, -R199 ;  /* 0x0000000dbdbb7223 */ /* 0x000fc600000108c7 */
[----:B------:R-:W-:Y:S01]  /*7040*/  FADD.FTZ R189, R157, R190 ;  /* 0x000000be9dbd7221 */ /* 0x000fe20000010000 */
[----:B------:R-:W0:Y:S01]  /*7050*/  MUFU.EX2 R211, R211 ;  /* 0x000000d300d37308 */ /* 0x000e220000000800 */
[----:B-1----:R-:W-:-:S02]  /*7060*/  FADD.FTZ R3, R209, R4 ;  /* 0x00000004d1037221 */ /* 0x002fc40000010000 */
[----:B------:R-:W-:Y:S01]  /*7070*/  FADD.FTZ R190, R166, R189 ;  /* 0x000000bda6be7221 */ /* 0x000fe20000010000 */
[----:B------:R-:W-:-:S03]  /*7080*/  FFMA.FTZ R189, R191, R13, -R199 ;  /* 0x0000000dbfbd7223 */ /* 0x000fc600000108c7 */
[----:B------:R-:W-:Y:S01]  /*7090*/  FADD.FTZ R191, R159, R190 ;  /* 0x000000be9fbf7221 */ /* 0x000fe20000010000 */
[----:B------:R-:W1:Y:S01]  /*70a0*/  MUFU.EX2 R164, R164 ;  /* 0x000000a400a47308 */ /* 0x000e620000000800 */
[----:B--2---:R-:W-:-:S01]  /*70b0*/  FADD.FTZ R4, R160, R3 ;  /* 0x00000003a0047221 */ /* 0x004fc20000010000 */
[----:B------:R-:W-:Y:S01]  /*70c0*/  FFMA.FTZ R190, R196, R13, -R199 ;  /* 0x0000000dc4be7223 */ /* 0x000fe200000108c7 */
[----:B------:R-:W-:-:S01]  /*70d0*/  FADD.FTZ R206, R192, R191 ;  /* 0x000000bfc0ce7221 */ /* 0x000fc20000010000 */
[----:B------:R-:W-:-:S03]  /*70e0*/  FFMA.FTZ R191, R195, R13, -R199 ;  /* 0x0000000dc3bf7223 */ /* 0x000fc600000108c7 */
[----:B------:R-:W-:Y:S01]  /*70f0*/  FADD.FTZ R206, R161, R206 ;  /* 0x000000cea1ce7221 */ /* 0x000fe20000010000 */
[----:B------:R-:W2:Y:S01]  /*7100*/  MUFU.EX2 R213, R213 ;  /* 0x000000d500d57308 */ /* 0x000ea20000000800 */
[----:B0-----:R-:W-:-:S02]  /*7110*/  FADD.FTZ R3, R211, R4 ;  /* 0x00000004d3037221 */ /* 0x001fc40000010000 */
[----:B------:R-:W-:-:S04]  /*7120*/  FADD.FTZ R206, R163, R206 ;  /* 0x000000cea3ce7221 */ /* 0x000fc80000010000 */
[----:B------:R-:W-:Y:S01]  /*7130*/  FADD.FTZ R195, R165, R206 ;  /* 0x000000cea5c37221 */ /* 0x000fe20000010000 */
[----:B------:R-:W0:Y:S01]  /*7140*/  MUFU.EX2 R168, R168 ;  /* 0x000000a800a87308 */ /* 0x000e220000000800 */
[----:B-1----:R-:W-:-:S01]  /*7150*/  FADD.FTZ R4, R164, R3 ;  /* 0x00000003a4047221 */ /* 0x002fc20000010000 */
[----:B------:R-:W-:Y:S02]  /*7160*/  IMAD.U32 R206, RZ, RZ, UR7 ;  /* 0x00000007ffce7e24 */ /* 0x000fe4000f8e00ff */
[----:B------:R-:W-:-:S04]  /*7170*/  FADD.FTZ R196, R184, R195 ;  /* 0x000000c3b8c47221 */ /* 0x000fc80000010000 */
[----:B------:R-:W-:Y:S01]  /*7180*/  FADD.FTZ R195, R167, R196 ;  /* 0x000000c4a7c37221 */ /* 0x000fe20000010000 */
[----:B------:R-:W1:Y:S01]  /*7190*/  MUFU.EX2 R181, R181 ;  /* 0x000000b500b57308 */ /* 0x000e620000000800 */
[----:B--2---:R-:W-:-:S01]  /*71a0*/  FADD.FTZ R4, R213, R4 ;  /* 0x00000004d5047221 */ /* 0x004fc20000010000 */
[----:B------:R-:W-:Y:S01]  /*71b0*/  @!P0 LEA R206, R206, UR36, 0x3 ;  /* 0x00000024cece8c11 */ /* 0x000fe2000f8e18ff */
[----:B------:R-:W-:-:S01]  /*71c0*/  FADD.FTZ R196, R204, R195 ;  /* 0x000000c3ccc47221 */ /* 0x000fc20000010000 */
[----:B------:R-:W-:Y:S01]  /*71d0*/  FFMA.FTZ R195, R198, R13, -R199 ;  /* 0x0000000dc6c37223 */ /* 0x000fe200000108c7 */
[----:B------:R-:W-:-:S02]  /*71e0*/  FADD.FTZ R3, R9, R4 ;  /* 0x0000000409037221 */ /* 0x000fc40000010000 */
[----:B------:R-:W-:Y:S01]  /*71f0*/  FADD.FTZ R215, R171, R196 ;  /* 0x000000c4abd77221 */ /* 0x000fe20000010000 */
[----:B------:R-:W2:Y:S01]  /*7200*/  MUFU.EX2 R176, R176 ;  /* 0x000000b000b07308 */ /* 0x000ea20000000800 */
[----:B0-----:R-:W-:-:S01]  /*7210*/  FADD.FTZ R3, R168, R3 ;  /* 0x00000003a8037221 */ /* 0x001fc20000010000 */
[----:B------:R-:W-:Y:S01]  /*7220*/  FFMA.FTZ R196, R200, R13, -R199 ;  /* 0x0000000dc8c47223 */ /* 0x000fe200000108c7 */
[----:B------:R-:W-:-:S02]  /*7230*/  FADD.FTZ R198, R208, R215 ;  /* 0x000000d7d0c67221 */ /* 0x000fc40000010000 */
[----:B------:R-:W-:Y:S02]  /*7240*/  FADD.FTZ R4, R172, R3 ;  /* 0x00000003ac047221 */ /* 0x000fe40000010000 */
[----:B------:R-:W-:-:S01]  /*7250*/  FADD.FTZ R217, R185, R198 ;  /* 0x000000c6b9d97221 */ /* 0x000fc20000010000 */
[----:B------:R-:W0:Y:S01]  /*7260*/  MUFU.EX2 R169, R169 ;  /* 0x000000a900a97308 */ /* 0x000e220000000800 */
[----:B-1----:R-:W-:-:S01]  /*7270*/  FADD.FTZ R3, R181, R4 ;  /* 0x00000004b5037221 */ /* 0x002fc20000010000 */
[----:B------:R-:W-:Y:S01]  /*7280*/  FFMA.FTZ R198, R202, R13, -R199 ;  /* 0x0000000dcac67223 */ /* 0x000fe200000108c7 */
[----:B------:R-:W-:-:S01]  /*7290*/  FADD.FTZ R200, R212, R217 ;  /* 0x000000d9d4c87221 */ /* 0x000fc20000010000 */
[----:B------:R-:W-:-:S04]  /*72a0*/  FFMA.FTZ R199, R203, R13, -R199 ;  /* 0x0000000dcbc77223 */ /* 0x000fc800000108c7 */
[----:B------:R-:W1:Y:S01]  /*72b0*/  MUFU.EX2 R178, R178 ;  /* 0x000000b200b27308 */ /* 0x000e620000000800 */
[----:B--2---:R-:W-:-:S07]  /*72c0*/  FADD.FTZ R4, R176, R3 ;  /* 0x00000003b0047221 */ /* 0x004fce0000010000 */
[----:B------:R-:W2:Y:S01]  /*72d0*/  MUFU.EX2 R183, R183 ;  /* 0x000000b700b77308 */ /* 0x000ea20000000800 */
[----:B0-----:R-:W-:-:S07]  /*72e0*/  FADD.FTZ R3, R169, R4 ;  /* 0x00000004a9037221 */ /* 0x001fce0000010000 */
[----:B------:R-:W0:Y:S01]  /*72f0*/  MUFU.EX2 R182, R182 ;  /* 0x000000b600b67308 */ /* 0x000e220000000800 */
[----:B-1----:R-:W-:-:S01]  /*7300*/  FADD.FTZ R4, R178, R3 ;  /* 0x00000003b2047221 */ /* 0x002fc20000010000 */
[----:B------:R-:W-:-:S05]  /*7310*/  IADD3 R3, -R19, 0xb, RZ ;  /* 0x0000000b13037810 */ /* 0x000fca0007ffe1ff */
[----:B------:R1:W-:Y:S06]  /*7320*/  BAR.ARV R3, 0x100 ;  /* 0x000400030000751d */ /* 0x0003ec0000002000 */
[----:B------:R-:W3:Y:S01]  /*7330*/  MUFU.EX2 R187, R187 ;  /* 0x000000bb00bb7308 */ /* 0x000ee20000000800 */
[----:B--2---:R-:W-:-:S01]  /*7340*/  FADD.FTZ R215, R183, R4 ;  /* 0x00000004b7d77221 */ /* 0x004fc20000010000 */
[----:B-1----:R-:W-:-:S03]  /*7350*/  @!P0 VIADD R3, R206, 0x38840 ;  /* 0x00038840ce038836 */ /* 0x002fc60000000000 */
[----:B0-----:R-:W-:Y:S01]  /*7360*/  FADD.FTZ R4, R182, R215 ;  /* 0x000000d7b6047221 */ /* 0x001fe20000010000 */
[----:B------:R-:W-:-:S01]  /*7370*/  FADD.FTZ R215, R193, R200 ;  /* 0x000000c8c1d77221 */ /* 0x000fc20000010000 */
[----:B------:R-:W-:Y:S01]  /*7380*/  @!P0 PRMT R3, RZ, 0x654, R3 ;  /* 0x00000654ff038816 */ /* 0x000fe20000000003 */
[----:B------:R-:W0:Y:S03]  /*7390*/  MUFU.EX2 R189, R189 ;  /* 0x000000bd00bd7308 */ /* 0x000e260000000800 */
[----:B------:R1:W-:Y:S05]  /*73a0*/  @!P0 SYNCS.ARRIVE.TRANS64.RED.A1T0 RZ, [R3+URZ], RZ ;  /* 0x000000ff03ff89a7 */ /* 0x0003ea000810043f */
[----:B------:R-:W2:Y:S01]  /*73b0*/  MUFU.EX2 R190, R190 ;  /* 0x000000be00be7308 */ /* 0x000ea20000000800 */
[----:B---3--:R-:W-:-:S07]  /*73c0*/  FADD.FTZ R4, R187, R4 ;  /* 0x00000004bb047221 */ /* 0x008fce0000010000 */
[----:B------:R-:W3:Y:S01]  /*73d0*/  MUFU.EX2 R191, R191 ;  /* 0x000000bf00bf7308 */ /* 0x000ee20000000800 */
[----:B0-----:R-:W-:-:S01]  /*73e0*/  FADD.FTZ R217, R189, R4 ;  /* 0x00000004bdd97221 */ /* 0x001fc20000010000 */
[----:B------:R-:W-:-:S04]  /*73f0*/  FADD.FTZ R4, R224, R215 ;  /* 0x000000d7e0047221 */ /* 0x000fc80000010000 */
[----:B------:R-:W-:Y:S02]  /*7400*/  FADD.FTZ R203, R197, R4 ;  /* 0x00000004c5cb7221 */ /* 0x000fe40000010000 */
[----:B------:R-:W0:Y:S01]  /*7410*/  MUFU.EX2 R174, R174 ;  /* 0x000000ae00ae7308 */ /* 0x000e220000000800 */
[----:B--2---:R-:W-:-:S01]  /*7420*/  FADD.FTZ R200, R190, R217 ;  /* 0x000000d9bec87221 */ /* 0x004fc20000010000 */
[----:B------:R-:W-:-:S06]  /*7430*/  FADD.FTZ R203, R226, R203 ;  /* 0x000000cbe2cb7221 */ /* 0x000fcc0000010000 */
[----:B------:R-:W1:Y:S01]  /*7440*/  MUFU.EX2 R195, R195 ;  /* 0x000000c300c37308 */ /* 0x000e620000000800 */
[----:B---3--:R-:W-:-:S01]  /*7450*/  FADD.FTZ R215, R191, R200 ;  /* 0x000000c8bfd77221 */ /* 0x008fc20000010000 */
[----:B------:R-:W-:-:S04]  /*7460*/  FADD.FTZ R200, R186, R203 ;  /* 0x000000cbbac87221 */ /* 0x000fc80000010000 */
[----:B------:R-:W-:Y:S02]  /*7470*/  FADD.FTZ R203, R173, R200 ;  /* 0x000000c8adcb7221 */ /* 0x000fe40000010000 */
        /* <DEDUP_REMOVED lines=14> */
.L_x_2136:
        /* <DEDUP_REMOVED lines=12> */
[-C--:B------:R-:W-:Y:S01]  /*7620*/  FMUL.FTZ R29, R29, R10.reuse ;  /* 0x0000000a1d1d7220 */ /* 0x080fe20000410000 */
[----:B------:R-:W-:Y:S01]  /*7630*/  F2FP.SATFINITE.E4M3.F32.PACK_AB_MERGE_C R20, R14, R179, R20 ;  /* 0x000000b30e14723e */ /* 0x000fe20004807014 */
[-C--:B------:R-:W-:Y:S01]  /*7640*/  FMUL.FTZ R32, R32, R10.reuse ;  /* 0x0000000a20207220 */ /* 0x080fe20000410000 */
[----:B------:R-:W-:Y:S01]  /*7650*/  F2FP.SATFINITE.E4M3.F32.PACK_AB_MERGE_C R157, R162, R155, R157 ;  /* 0x0000009ba29d723e */ /* 0x000fe2000480709d */
        /* <DEDUP_REMOVED lines=76> */
[-C--:B------:R-:W-:Y:S01]  /*7b20*/  FMUL.FTZ R26, R26, R175.reuse ;  /* 0x000000af1a1a7220 */ /* 0x080fe20000410000 */
[----:B------:R-:W-:Y:S01]  /*7b30*/  F2FP.SATFINITE.E4M3.F32.PACK_AB_MERGE_C R231, R205, R22, R152 ;  /* 0x00000016cde7723e */ /* 0x000fe20004807098 */
[-C--:B------:R-:W-:Y:S01]  /*7b40*/  FMUL.FTZ R27, R27, R175.reuse ;  /* 0x000000af1b1b7220 */ /* 0x080fe20000410000 */
        /* <DEDUP_REMOVED lines=76> */
[----:B------:R-:W-:Y:S01]  /*8010*/  IMAD.MOV.U32 R224, RZ, RZ, R157 ;  /* 0x000000ffffe07224 */ /* 0x000fe200078e009d */
[----:B------:R-:W-:Y:S06]  /*8020*/  @P3 BRA `(.L_x_2137) ;  /* 0xffffffcc00083947 */ /* 0x000fec000383ffff */
[----:B------:R-:W-:-:S05]  /*8030*/  UMOV UR4, UR7 ;  /* 0x0000000700047c82 */ /* 0x000fca0008000000 */
.L_x_2127:
[----:B------:R-:W-:-:S13]  /*8040*/  ISETP.GE.AND P2, PT, R12, R18, PT ;  /* 0x000000120c00720c */ /* 0x000fda0003f46270 */
[----:B------:R-:W-:Y:S05]  /*8050*/  @!P2 BRA `(.L_x_2138) ;  /* 0x0000002800a4a947 */ /* 0x000fea0003800000 */
[C---:B------:R-:W-:Y:S01]  /*8060*/  VIADD R9, R19.reuse, 0x8 ;  /* 0x0000000813097836 */ /* 0x040fe20000000000 */
[----:B------:R-:W-:Y:S01]  /*8070*/  IADD3 R19, -R19, 0xb, RZ ;  /* 0x0000000b13137810 */ /* 0x000fe20007ffe1ff */
[----:B------:R-:W-:Y:S01]  /*8080*/  IMAD.MOV.U32 R8, RZ, RZ, R180 ;  /* 0x000000ffff087224 */ /* 0x000fe200078e00b4 */
[----:B------:R-:W-:Y:S01]  /*8090*/  UMOV UR7, UR4 ;  /* 0x0000000400077c82 */ /* 0x000fe20008000000 */
[----:B------:R-:W-:Y:S02]  /*80a0*/  IMAD.MOV.U32 R5, RZ, RZ, R170 ;  /* 0x000000ffff057224 */ /* 0x000fe400078e00aa */
[----:B------:R-:W-:-:S07]  /*80b0*/  IMAD.MOV.U32 R10, RZ, RZ, R2 ;  /* 0x000000ffff0a7224 */ /* 0x000fce00078e0002 */
.L_x_2148:
[----:B------:R-:W-:Y:S01]  /*80c0*/  UIADD3 UR4, UR7, 0x1, URZ ;  /* 0x0000000107047890 */ /* 0x000fe2000fffe03f */
[----:B------:R-:W-:-:S03]  /*80d0*/  ISETP.NE.AND P3, PT, RZ, UR37, PT ;  /* 0x00000025ff007c0c */ /* 0x000fc6000bf65270 */
[----:B------:R-:W-:-:S04]  /*80e0*/  UISETP.NE.AND UP0, UPT, UR4, 0x2, UPT ;  /* 0x000000020400788c */ /* 0x000fc8000bf05270 */
[----:B------:R-:W-:Y:S02]  /*80f0*/  USEL UR10, URZ, 0x1, UP0 ;  /* 0x000000013f0a7887 */ /* 0x000fe40008000000 */
[----:B------:R-:W-:-:S04]  /*8100*/  USEL UR4, UR4, URZ, UP0 ;  /* 0x0000003f04047287 */ /* 0x000fc80008000000 */
[----:B------:R-:W-:Y:S01]  /*8110*/  LOP3.LUT R2, R10, UR10, RZ, 0x3c, !PT ;  /* 0x0000000a0a027c12 */ /* 0x000fe2000f8e3cff */
[----:B------:R-:W-:Y:S07]  /*8120*/  @P3 BRA `(.L_x_2139) ;  /* 0x0000000000283947 */ /* 0x000fee0003800000 */
[----:B------:R-:W-:Y:S05]  /*8130*/  @!P1 BRA `(.L_x_2140) ;  /* 0x0000000000049947 */ /* 0x000fea0003800000 */
[----:B------:R-:W-:Y:S01]  /*8140*/  BPT.TRAP 0x1 ;  /* 0x000000040000795c */ /* 0x000fe20000300000 */
.L_x_2140:
[----:B------:R-:W-:Y:S01]  /*8150*/  ULEA UR10, UR4, UR36, 0x3 ;  /* 0x00000024040a7291 */ /* 0x000fe2000f8e183f */
[----:B------:R-:W-:-:S08]  /*8160*/  SHF.L.U32 R11, R2, 0x1f, RZ ;  /* 0x0000001f020b7819 */ /* 0x000fd000000006ff */
[----:B------:R0:W1:Y:S01]  /*8170*/  SYNCS.PHASECHK.TRANS64.TRYWAIT P2, [UR10+0x38830], R11 ;  /* 0x0388300bff0075a7 */ /* 0x000062000804014a */
[----:B------:R-:W-:Y:S05]  /*8180*/  @!P1 BRA `(.L_x_2141) ;  /* 0x0000000000049947 */ /* 0x000fea0003800000 */
[----:B------:R-:W-:Y:S01]  /*8190*/  BPT.TRAP 0x1 ;  /* 0x000000040000795c */ /* 0x000fe20000300000 */
.L_x_2141:
[----:B-1----:R-:W-:Y:S05]  /*81a0*/  @P2 BRA `(.L_x_2139) ;  /* 0x0000000000082947 */ /* 0x002fea0003800000 */
[----:B------:R-:W1:Y:S02]  /*81b0*/  SYNCS.PHASECHK.TRANS64.TRYWAIT P2, [UR10+0x38830], R11 ;  /* 0x0388300bff0075a7 */ /* 0x000e64000804014a */
[----:B-1----:R-:W-:Y:S05]  /*81c0*/  @!P2 BRA `(.L_x_2142) ;  /* 0x000000b40044a947 */ /* 0x002fea0003800000 */
.L_x_2139:
        /* <DEDUP_REMOVED lines=43> */
[----:B--2---:R-:W-:Y:S05]  /*8480*/  @P3 BRA `(.L_x_2143) ;  /* 0x0000000000283947 */ /* 0x004fea0003800000 */
[----:B------:R-:W-:Y:S05]  /*8490*/  @!P1 BRA `(.L_x_2144) ;  /* 0x0000000000049947 */ /* 0x000fea0003800000 */
[----:B------:R-:W-:Y:S01]  /*84a0*/  BPT.TRAP 0x1 ;  /* 0x000000040000795c */ /* 0x000fe20000300000 */
.L_x_2144:
[----:B------:R-:W-:Y:S01]  /*84b0*/  ULEA UR10, UR7, UR36, 0x3 ;  /* 0x00000024070a7291 */ /* 0x000fe2000f8e183f */
[----:B------:R-:W-:-:S08]  /*84c0*/  SHF.L.U32 R10, R10, 0x1f, RZ ;  /* 0x0000001f0a0a7819 */ /* 0x000fd000000006ff */
[----:B------:R2:W3:Y:S01]  /*84d0*/  SYNCS.PHASECHK.TRANS64.TRYWAIT P2, [UR10+0x38850], R10 ;  /* 0x0388500aff0075a7 */ /* 0x0004e2000804014a */
[----:B------:R-:W-:Y:S05]  /*84e0*/  @!P1 BRA `(.L_x_2145) ;  /* 0x0000000000049947 */ /* 0x000fea0003800000 */
[----:B------:R-:W-:Y:S01]  /*84f0*/  BPT.TRAP 0x1 ;  /* 0x000000040000795c */ /* 0x000fe20000300000 */
.L_x_2145:
[----:B---3--:R-:W-:Y:S05]  /*8500*/  @P2 BRA `(.L_x_2143) ;  /* 0x0000000000082947 */ /* 0x008fea0003800000 */
[----:B------:R-:W3:Y:S02]  /*8510*/  SYNCS.PHASECHK.TRANS64.TRYWAIT P2, [UR10+0x38850], R10 ;  /* 0x0388500aff0075a7 */ /* 0x000ee4000804014a */
[----:B---3--:R-:W-:Y:S05]  /*8520*/  @!P2 BRA `(.L_x_2146) ;  /* 0x000000b00084a947 */ /* 0x008fea0003800000 */
.L_x_2143:
[----:B------:R-:W-:Y:S01]  /*8530*/  UIADD3 UR10, UR36, 0x400, URZ ;  /* 0x00000400240a7890 */ /* 0x000fe2000fffe03f */
[----:B------:R-:W-:Y:S01]  /*8540*/  WARPGROUP.ARRIVE ;  /* 0x00000000000079c5 */ /* 0x000fe20000000000 */
[----:B------:R-:W-:Y:S01]  /*8550*/  UMOV UR11, 0x40000040 ;  /* 0x40000040000b7882 */ /* 0x000fe20000000000 */
[----:B------:R-:W-:Y:S01]  /*8560*/  UMOV UR15, 0x40000040 ;  /* 0x40000040000f7882 */ /* 0x000fe20000000000 */
[----:B------:R-:W-:Y:S01]  /*8570*/  USHF.R.U32.HI UR10, URZ, 0x4, UR10 ;  /* 0x000000043f0a7899 */ /* 0x000fe2000801160a */
[C---:B0-2---:R-:W-:Y:S01]  /*8580*/  FMUL.FTZ R10, R0.reuse, R152 ;  /* 0x00000098000a7220 */ /* 0x045fe20000410000 */
[C---:B-1----:R-:W-:Y:S01]  /*8590*/  FMUL.FTZ R11, R0.reuse, R154 ;  /* 0x0000009a000b7220 */ /* 0x042fe20000410000 */
[C---:B------:R-:W-:Y:S01]  /*85a0*/  FMUL.FTZ R14, R0.reuse, R153 ;  /* 0x00000099000e7220 */ /* 0x040fe20000410000 */
        /* <DEDUP_REMOVED lines=18> */
[----:B------:R-:W-:Y:S01]  /*86d0*/  FMUL.FTZ R166, R0, R166 ;  /* 0x000000a600a67220 */ /* 0x000fe20000410000 */
        /* <DEDUP_REMOVED lines=52> */
[----:B------:R-:W-:Y:S01]  /*8a20*/  FMUL.FTZ R214, R0, R214 ;  /* 0x000000d600d67220 */ /* 0x000fe20000410000 */
[----:B------:R-:W-:-:S03]  /*8a30*/  UMOV UR11, 0x40000040 ;  /* 0x40000040000b7882 */ /* 0x000fc60000000000 */
        /* <DEDUP_REMOVED lines=11> */
[----:B------:R-:W-:Y:S01]  /*8af0*/  MUFU.TANH R168, R168 ;  /* 0x000000a800a87308 */ /* 0x000fe20000002400 */
[----:B0-----:R-:W-:-:S07]  /*8b00*/  FMNMX.FTZ R13, R164, R13, !PT ;  /* 0x0000000da40d7209 */ /* 0x001fce0007810000 */
[----:B------:R-:W-:Y:S01]  /*8b10*/  MUFU.TANH R234, R234 ;  /* 0x000000ea00ea7308 */ /* 0x000fe20000002400 */
[----:B-1----:R-:W-:-:S07]  /*8b20*/  FMNMX.FTZ R183, R166, R183, !PT ;  /* 0x000000b7a6b77209 */ /* 0x002fce0007810000 */
        /* <DEDUP_REMOVED lines=23> */
[C---:B------:R-:W-:Y:S01]  /*8ca0*/  FMUL.FTZ R230, R0.reuse, R167 ;  /* 0x000000a700e67220 */ /* 0x040fe20000410000 */
[C---:B------:R-:W-:Y:S02]  /*8cb0*/  FMUL.FTZ R165, R0.reuse, R189 ;  /* 0x000000bd00a57220 */ /* 0x040fe40000410000 */
[----:B------:R-:W-:Y:S01]  /*8cc0*/  MUFU.TANH R163, R163 ;  /* 0x000000a300a37308 */ /* 0x000fe20000002400 */
[----:B------:R-:W-:Y:S01]  /*8cd0*/  FMUL.FTZ R167, R0, R191 ;  /* 0x000000bf00a77220 */ /* 0x000fe20000410000 */
[----:B------:R-:W-:Y:S01]  /*8ce0*/  QGMMA.64x256x32.F32.E4M3.E4M3 R24, R224, gdesc[UR12], R24, gsb0 ;  /* 0x03e0000ce0187df3 */ /* 0x000fe20008000818 */
[----:B------:R-:W-:Y:S01]  /*8cf0*/  UIADD3 UR14, UR10, 0x4, URZ ;  /* 0x000000040a0e7890 */ /* 0x000fe2000fffe03f */
[----:B------:R-:W-:Y:S01]  /*8d00*/  UMOV UR15, 0x40000040 ;  /* 0x40000040000f7882 */ /* 0x000fe20000000000 */
[----:B------:R-:W-:-:S03]  /*8d10*/  UIADD3 UR10, UR10, 0x6, URZ ;  /* 0x000000060a0a7890 */ /* 0x000fc6000fffe03f */
[----:B------:R-:W0:Y:S08]  /*8d20*/  MUFU.TANH R228, R228 ;  /* 0x000000e400e47308 */ /* 0x000e300000002400 */
[----:B------:R-:W1:Y:S08]  /*8d30*/  MUFU.TANH R230, R230 ;  /* 0x000000e600e67308 */ /* 0x000e700000002400 */
[----:B------:R-:W-:Y:S01]  /*8d40*/  MUFU.TANH R165, R165 ;  /* 0x000000a500a57308 */ /* 0x000fe20000002400 */
[----:B0-----:R-:W-:-:S04]  /*8d50*/  FMNMX.FTZ R13, R228, R13, !PT ;  /* 0x0000000de40d7209 */ /* 0x001fc80007810000 */
[----:B------:R-:W-:-:S03]  /*8d60*/  FMNMX.FTZ R13, R168, R13, !PT ;  /* 0x0000000da80d7209 */ /* 0x000fc60007810000 */
[----:B------:R-:W-:Y:S01]  /*8d70*/  MUFU.TANH R196, R196 ;  /* 0x000000c400c47308 */ /* 0x000fe20000002400 */
[----:B-1----:R-:W-:Y:S02]  /*8d80*/  FMNMX.FTZ R183, R230, R183, !PT ;  /* 0x000000b7e6b77209 */ /* 0x002fe40007810000 */
[----:B------:R-:W-:Y:S02]  /*8d90*/  FMNMX.FTZ R13, R232, R13, !PT ;  /* 0x0000000de80d7209 */ /* 0x000fe40007810000 */
[----:B------:R-:W-:Y:S02]  /*8da0*/  FMNMX.FTZ R183, R234, R183, !PT ;  /* 0x000000b7eab77209 */ /* 0x000fe40007810000 */
[----:B------:R-:W-:Y:S01]  /*8db0*/  FMNMX.FTZ R170, R172, R13, !PT ;  /* 0x0000000dacaa7209 */ /* 0x000fe20007810000 */
[----:B------:R-:W0:Y:S01]  /*8dc0*/  MUFU.TANH R190, R190 ;  /* 0x000000be00be7308 */ /* 0x000e220000002400 */
[----:B------:R-:W-:Y:S01]  /*8dd0*/  FMNMX.FTZ R185, R236, R183, !PT ;  /* 0x000000b7ecb97209 */ /* 0x000fe20007810000 */
[----:B------:R-:W-:Y:S01]  /*8de0*/  FMUL.FTZ R183, R0, R207 ;  /* 0x000000cf00b77220 */ /* 0x000fe20000410000 */
[----:B------:R-:W-:-:S02]  /*8df0*/  FMNMX.FTZ R13, R15, R170, !PT ;  /* 0x000000aa0f0d7209 */ /* 0x000fc40007810000 */
[----:B------:R-:W-:Y:S02]  /*8e00*/  FMNMX.FTZ R180, R174, R185, !PT ;  /* 0x000000b9aeb47209 */ /* 0x000fe40007810000 */
[----:B------:R-:W-:Y:S01]  /*8e10*/  FMNMX.FTZ R170, R176, R13, !PT ;  /* 0x0000000db0aa7209 */ /* 0x000fe20007810000 */
[----:B------:R-:W-:Y:S01]  /*8e20*/  MUFU.TANH R173, R173 ;  /* 0x000000ad00ad7308 */ /* 0x000fe20000002400 */
[----:B------:R-:W-:Y:S02]  /*8e30*/  FMNMX.FTZ R185, R21, R180, !PT ;  /* 0x000000b415b97209 */ /* 0x000fe40007810000 */
[----:B------:R-:W-:Y:S02]  /*8e40*/  FMNMX.FTZ R170, R23, R170, !PT ;  /* 0x000000aa17aa7209 */ /* 0x000fe40007810000 */
[----:B------:R-:W-:Y:S01]  /*8e50*/  FMNMX.FTZ R180, R178, R185, !PT ;  /* 0x000000b9b2b47209 */ /* 0x000fe20007810000 */
[----:B------:R-:W-:Y:S01]  /*8e60*/  FMUL.FTZ R185, R0, R209 ;  /* 0x000000d100b97220 */ /* 0x000fe20000410000 */
[----:B------:R-:W-:Y:S01]  /*8e70*/  FMNMX.FTZ R170, R155, R170, !PT ;  /* 0x000000aa9baa7209 */ /* 0x000fe20007810000 */
[----:B------:R-:W1:Y:S01]  /*8e80*/  MUFU.TANH R167, R167 ;  /* 0x000000a700a77308 */ /* 0x000e620000002400 */
[----:B------:R-:W-:Y:S01]  /*8e90*/  FMNMX.FTZ R13, R153, R180, !PT ;  /* 0x000000b4990d7209 */ /* 0x000fe20007810000 */
[----:B------:R-:W-:-:S03]  /*8ea0*/  IMAD.U32 R209, RZ, RZ, UR4 ;  /* 0x00000004ffd17e24 */ /* 0x000fc6000f8e00ff */
        /* <DEDUP_REMOVED lines=8> */
[----:B------:R-:W2:Y:S01]  /*8f30*/  MUFU.TANH R194, R194 ;  /* 0x000000c200c27308 */ /* 0x000ea20000002400 */
[----:B------:R-:W-:-:S02]  /*8f40*/  FMNMX.FTZ R189, R163, R180, !PT ;  /* 0x000000b4a3bd7209 */ /* 0x000fc40007810000 */
[----:B------:R-:W-:Y:S02]  /*8f50*/  FMNMX.FTZ R170, R188, R13, !PT ;  /* 0x0000000dbcaa7209 */ /* 0x000fe40007810000 */
[----:B0-----:R-:W-:Y:S02]  /*8f60*/  FMNMX.FTZ R180, R190, R189, !PT ;  /* 0x000000bdbeb47209 */ /* 0x001fe40007810000 */
[----:B------:R-:W-:Y:S01]  /*8f70*/  FMNMX.FTZ R13, R165, R170, !PT ;  /* 0x000000aaa50d7209 */ /* 0x000fe20007810000 */
[----:B------:R-:W0:Y:S01]  /*8f80*/  MUFU.TANH R177, R177 ;  /* 0x000000b100b17308 */ /* 0x000e220000002400 */
[----:B-1----:R-:W-:Y:S02]  /*8f90*/  FMNMX.FTZ R189, R167, R180, !PT ;  /* 0x000000b4a7bd7209 */ /* 0x002fe40007810000 */
[----:B------:R-:W-:Y:S02]  /*8fa0*/  FMNMX.FTZ R170, R192, R13, !PT ;  /* 0x0000000dc0aa7209 */ /* 0x000fe40007810000 */
[----:B------:R-:W-:-:S02]  /*8fb0*/  @!P0 LEA R209, R209, UR36, 0x3 ;  /* 0x00000024d1d18c11 */ /* 0x000fc4000f8e18ff */
[----:B------:R-:W-:Y:S01]  /*8fc0*/  FMNMX.FTZ R13, R169, R170, !PT ;  /* 0x000000aaa90d7209 */ /* 0x000fe20007810000 */
[----:B------:R-:W1:Y:S01]  /*8fd0*/  MUFU.TANH R171, R171 ;  /* 0x000000ab00ab7308 */ /* 0x000e620000002400 */
[----:B--2---:R-:W-:Y:S01]  /*8fe0*/  FMNMX.FTZ R180, R194, R189, !PT ;  /* 0x000000bdc2b47209 */ /* 0x004fe20007810000 */
[----:B------:R-:W-:Y:S01]  /*8ff0*/  FMUL.FTZ R189, R0, R213 ;  /* 0x000000d500bd7220 */ /* 0x000fe20000410000 */
[----:B------:R-:W-:-:S04]  /*9000*/  FMNMX.FTZ R170, R196, R13, !PT ;  /* 0x0000000dc4aa7209 */ /* 0x000fc80007810000 */
[----:B------:R-:W-:Y:S01]  /*9010*/  FMNMX.FTZ R13, R173, R170, !PT ;  /* 0x000000aaad0d7209 */ /* 0x000fe20007810000 */
[----:B------:R-:W2:Y:S03]  /*9020*/  MUFU.TANH R204, R204 ;  /* 0x000000cc00cc7308 */ /* 0x000ea60000002400 */
[----:B------:R-:W-:-:S04]  /*9030*/  FMNMX.FTZ R170, R200, R13, !PT ;  /* 0x0000000dc8aa7209 */ /* 0x000fc80007810000 */
[----:B0-----:R-:W-:Y:S01]  /*9040*/  FMNMX.FTZ R13, R177, R170, !PT ;  /* 0x000000aab10d7209 */ /* 0x001fe20007810000 */
        /* <DEDUP_REMOVED lines=19> */
[----:B-1----:R-:W-:Y:S02]  /*9180*/  FMNMX.FTZ R170, R212, R13, !PT ;  /* 0x0000000dd4aa7209 */ /* 0x002fe40007810000 */
[----:B------:R-:W1:Y:S05]  /*9190*/  LDC R13, c[0x0][0x988] ;  /* 0x00026200ff0d7b82 */ /* 0x000e6a0000000800 */
[----:B------:R-:W3:Y:S01]  /*91a0*/  MUFU.TANH R183, R183 ;  /* 0x000000b700b77308 */ /* 0x000ee20000002400 */
[----:B--2---:R-:W-:-:S07]  /*91b0*/  FMNMX.FTZ R180, R206, R191, !PT ;  /* 0x000000bfceb47209 */ /* 0x004fce0007810000 */
[----:B------:R-:W2:Y:S01]  /*91c0*/  MUFU.TANH R210, R210 ;  /* 0x000000d200d27308 */ /* 0x000ea20000002400 */
[----:B0-----:R-:W-:-:S05]  /*91d0*/  FMNMX.FTZ R193, R189, R170, !PT ;  /* 0x000000aabdc17209 */ /* 0x001fca0007810000 */
[----:B------:R-:W0:Y:S02]  /*91e0*/  SHFL.BFLY PT, R170, R193, 0x2, 0x1f ;  /* 0x0c401f00c1aa7f89 */ /* 0x000e2400000e0000 */
[----:B------:R-:W4:Y:S01]  /*91f0*/  MUFU.TANH R187, R187 ;  /* 0x000000bb00bb7308 */ /* 0x000f220000002400 */
[----:B---3--:R-:W-:-:S07]  /*9200*/  FMNMX.FTZ R191, R183, R180, !PT ;  /* 0x000000b4b7bf7209 */ /* 0x008fce0007810000 */
[----:B------:R-:W3:Y:S01]  /*9210*/  MUFU.TANH R214, R214 ;  /* 0x000000d600d67308 */ /* 0x000ee20000002400 */
[----:B--2---:R-:W-:-:S04]  /*9220*/  FMNMX.FTZ R180, R210, R191, !PT ;  /* 0x000000bfd2b47209 */ /* 0x004fc80007810000 */
[----:B----4-:R-:W-:Y:S02]  /*9230*/  FMNMX.FTZ R191, R187, R180, !PT ;  /* 0x000000b4bbbf7209 */ /* 0x010fe40007810000 */
[----:B0-----:R-:W-:Y:S02]  /*9240*/  FMNMX.FTZ R195, R193, R170, !PT ;  /* 0x000000aac1c37209 */ /* 0x001fe40007810000 */
[----:B---3--:R-:W-:-:S03]  /*9250*/  FMNMX.FTZ R191, R214, R191, !PT ;  /* 0x000000bfd6bf7209 */ /* 0x008fc60007810000 */
[----:B------:R-:W0:Y:S02]  /*9260*/  SHFL.BFLY PT, R170, R195, 0x1, 0x1f ;  /* 0x0c201f00c3aa7f89 */ /* 0x000e2400000e0000 */
[----:B0-----:R-:W-:Y:S01]  /*9270*/  FMNMX.FTZ R170, R195, R170, !PT ;  /* 0x000000aac3aa7209 */ /* 0x001fe20007810000 */
[----:B------:R-:W-:Y:S02]  /*9280*/  WARPGROUP.DEPBAR.LE gsb0, 0x0 ;  /* 0x00008000000079c5 */ /* 0x000fe40000010000 */
[----:B------:R-:W-:Y:S01]  /*9290*/  WARPGROUP.ARRIVE ;  /* 0x00000000000079c5 */ /* 0x000fe20000000000 */
[----:B------:R-:W-:Y:S01]  /*92a0*/  FMUL.FTZ R224, R0, R215 ;  /* 0x000000d700e07220 */ /* 0x000fe20000410000 */
[----:B------:R-:W-:-:S04]  /*92b0*/  FADD.FTZ R226, -R170, R5 ;  /* 0x00000005aae27221 */ /* 0x000fc80000010100 */
[----:B------:R-:W-:Y:S01]  /*92c0*/  QGMMA.64x256x32.F32.E4M3.E4M3 R24, R220, gdesc[UR12], R24, gsb0 ;  /* 0x03e0000cdc187df3 */ /* 0x000fe20008000818 */
[----:B------:R-:W0:Y:S01]  /*92d0*/  MUFU.TANH R224, R224 ;  /* 0x000000e000e07308 */ /* 0x000e220000002400 */
[-C--:B-1----:R-:W-:Y:S01]  /*92e0*/  FMUL.FTZ R5, R226, R13.reuse ;  /* 0x0000000de2057220 */ /* 0x082fe20000410000 */
[----:B------:R-:W-:-:S04]  /*92f0*/  FFMA.FTZ R226, R170, R13, -8 ;  /* 0xc1000000aae27423 */ /* 0x000fc8000001000d */
        /* <DEDUP_REMOVED lines=11> */
[----:B0-----:R-:W-:Y:S01]  /*93b0*/  FMNMX.FTZ R191, R224, R191, !PT ;  /* 0x000000bfe0bf7209 */ /* 0x001fe20007810000 */
[-CC-:B------:R-:W-:Y:S01]  /*93c0*/  FFMA.FTZ R195, R158, R13.reuse, -R226.reuse ;  /* 0x0000000d9ec37223 */ /* 0x180fe200000108e2 */
[----:B------:R-:W-:-:S01]  /*93d0*/  FFMA.FTZ R199, R232, R13, -R226 ;  /* 0x0000000de8c77223 */ /* 0x000fc200000108e2 */
[-CC-:B------:R-:W-:Y:S01]  /*93e0*/  FFMA.FTZ R158, R172, R13.reuse, -R226.reuse ;  /* 0x0000000dac9e7223 */ /* 0x180fe200000108e2 */
[----:B------:R-:W-:-:S01]  /*93f0*/  FFMA.FTZ R15, R15, R13, -R226 ;  /* 0x0000000d0f0f7223 */ /* 0x000fc200000108e2 */
[----:B------:R-:W0:Y:S01]  /*9400*/  SHFL.BFLY PT, R180, R191, 0x2, 0x1f ;  /* 0x0c401f00bfb47f89 */ /* 0x000e2200000e0000 */
        /* <DEDUP_REMOVED lines=10> */
[----:B-1----:R-:W-:-:S07]  /*94b0*/  FFMA.FTZ R4, R5, R4, R10 ;  /* 0x0000000405047223 */ /* 0x002fce000001000a */
[----:B------:R-:W-:Y:S01]  /*94c0*/  MUFU.EX2 R22, R22 ;  /* 0x0000001600167308 */ /* 0x000fe20000000800 */
[----:B0-----:R-:W-:Y:S01]  /*94d0*/  FMNMX.FTZ R197, R191, R180, !PT ;  /* 0x000000b4bfc57209 */ /* 0x001fe20007810000 */
[-CC-:B------:R-:W-:Y:S01]  /*94e0*/  FFMA.FTZ R191, R14, R13.reuse, -R226.reuse ;  /* 0x0000000d0ebf7223 */ /* 0x180fe200000108e2 */
[----:B------:R-:W-:-:S01]  /*94f0*/  FFMA.FTZ R14, R20, R13, -R226 ;  /* 0x0000000d140e7223 */ /* 0x000fc200000108e2 */
[-CC-:B------:R-:W-:Y:S01]  /*9500*/  FFMA.FTZ R20, R156, R13.reuse, -R226.reuse ;  /* 0x0000000d9c147223 */ /* 0x180fe200000108e2 */
[----:B------:R-:W-:-:S01]  /*9510*/  FFMA.FTZ R156, R168, R13, -R226 ;  /* 0x0000000da89c7223 */ /* 0x000fc200000108e2 */
[----:B------:R-:W0:Y:S01]  /*9520*/  SHFL.BFLY PT, R180, R197, 0x1, 0x1f ;  /* 0x0c201f00c5b47f89 */ /* 0x000e2200000e0000 */
[----:B------:R-:W-:-:S01]  /*9530*/  FFMA.FTZ R168, R157, R13, -R226 ;  /* 0x0000000d9da87223 */ /* 0x000fc200000108e2 */
[-CC-:B------:R-:W-:Y:S01]  /*9540*/  FFMA.FTZ R157, R184, R13.reuse, -R226.reuse ;  /* 0x0000000db89d7223 */ /* 0x180fe200000108e2 */
[----:B------:R-:W-:-:S01]  /*9550*/  FFMA.FTZ R184, R169, R13, -R226 ;  /* 0x0000000da9b87223 */ /* 0x000fc200000108e2 */
[-CC-:B------:R-:W-:Y:S01]  /*9560*/  FFMA.FTZ R169, R196, R13.reuse, -R226.reuse ;  /* 0x0000000dc4a97223 */ /* 0x180fe200000108e2 */
[----:B------:R-:W-:-:S01]  /*9570*/  FFMA.FTZ R196, R181, R13, -R226 ;  /* 0x0000000db5c47223 */ /* 0x000fc200000108e2 */
[-C--:B------:R-:W-:Y:S01]  /*9580*/  FFMA.FTZ R181, R208, R13.reuse, -R226 ;  /* 0x0000000dd0b57223 */ /* 0x080fe200000108e2 */
[----:B------:R-:W1:Y:S08]  /*9590*/  MUFU.EX2 R191, R191 ;  /* 0x000000bf00bf7308 */ /* 0x000e700000000800 */
[----:B------:R-:W2:Y:S08]  /*95a0*/  MUFU.EX2 R14, R14 ;  /* 0x0000000e000e7308 */ /* 0x000eb00000000800 */
[----:B------:R-:W-:Y:S01]  /*95b0*/  MUFU.EX2 R20, R20 ;  /* 0x0000001400147308 */ /* 0x000fe20000000800 */
[----:B0-----:R-:W-:Y:S01]  /*95c0*/  FMNMX.FTZ R180, R197, R180, !PT ;  /* 0x000000b4c5b47209 */ /* 0x001fe20007810000 */
[----:B-1----:R-:W-:Y:S01]  /*95d0*/  FADD.FTZ R207, R191, R4 ;  /* 0x00000004bfcf7221 */ /* 0x002fe20000010000 */
[----:B------:R-:W-:-:S03]  /*95e0*/  FFMA.FTZ R197, R228, R13, -R226 ;  /* 0x0000000de4c57223 */ /* 0x000fc600000108e2 */
[C---:B------:R-:W-:Y:S01]  /*95f0*/  FADD.FTZ R8, -R180.reuse, R8 ;  /* 0x00000008b4087221 */ /* 0x040fe20000010100 */
[----:B------:R-:W-:-:S01]  /*9600*/  FFMA.FTZ R208, R180, R13, -8 ;  /* 0xc1000000b4d07423 */ /* 0x000fc2000001000d */
[----:B------:R-:W-:Y:S01]  /*9610*/  MUFU.EX2 R156, R156 ;  /* 0x0000009c009c7308 */ /* 0x000fe20000000800 */
[----:B--2---:R-:W-:-:S01]  /*9620*/  FADD.FTZ R4, R14, R207 ;  /* 0x000000cf0e047221 */ /* 0x004fc20000010000 */
[-C--:B------:R-:W-:Y:S01]  /*9630*/  FMUL.FTZ R8, R8, R13.reuse ;  /* 0x0000000d08087220 */ /* 0x080fe20000410000 */
        /* <DEDUP_REMOVED lines=27> */
[----:B------:R-:W-:-:S02]  /*97f0*/  FFMA.FTZ R187, R187, R13, -R208 ;  /* 0x0000000dbbbb7223 */ /* 0x000fc400000108d0 */
[----:B------:R-:W2:Y:S01]  /*9800*/  MUFU.EX2 R152, R152 ;  /* 0x0000009800987308 */ /* 0x000ea20000000800 */
[----:B0-----:R-:W-:-:S07]  /*9810*/  FFMA.FTZ R3, R8, R3, R11 ;  /* 0x0000000308037223 */ /* 0x001fce000001000b */
[----:B------:R-:W0:Y:S01]  /*9820*/  MUFU.EX2 R189, R189 ;  /* 0x000000bd00bd7308 */ /* 0x000e220000000800 */
[----:B-1----:R-:W-:-:S07]  /*9830*/  FADD.FTZ R3, R16, R3 ;  /* 0x0000000310037221 */ /* 0x002fce0000010000 */
[----:B------:R-:W1:Y:S01]  /*9840*/  MUFU.EX2 R154, R154 ;  /* 0x0000009a009a7308 */ /* 0x000e620000000800 */
[----:B--2---:R-:W-:-:S01]  /*9850*/  FADD.FTZ R190, R152, R3 ;  /* 0x0000000398be7221 */ /* 0x004fc20000010000 */
[----:B------:R-:W-:-:S04]  /*9860*/  FADD.FTZ R3, R193, R4 ;  /* 0x00000004c1037221 */ /* 0x000fc80000010000 */
[----:B------:R-:W-:Y:S02]  /*9870*/  FADD.FTZ R4, R20, R3 ;  /* 0x0000000314047221 */ /* 0x000fe40000010000 */
[----:B------:R-:W2:Y:S01]  /*9880*/  MUFU.EX2 R201, R201 ;  /* 0x000000c900c97308 */ /* 0x000ea20000000800 */
[----:B0-----:R-:W-:-:S01]  /*9890*/  FADD.FTZ R207, R189, R190 ;  /* 0x000000bebdcf7221 */ /* 0x001fc20000010000 */
[----:B------:R-:W-:Y:S01]  /*98a0*/  FFMA.FTZ R190, R194, R13, -R208 ;  /* 0x0000000dc2be7223 */ /* 0x000fe200000108d0 */
[----:B------:R-:W-:-:S04]  /*98b0*/  FADD.FTZ R3, R195, R4 ;  /* 0x00000004c3037221 */ /* 0x000fc80000010000 */
[----:B------:R-:W-:Y:S01]  /*98c0*/  FADD.FTZ R4, R22, R3 ;  /* 0x0000000316047221 */ /* 0x000fe20000010000 */
        /* <DEDUP_REMOVED lines=8> */
[----:B------:R-:W-:-:S03]  /*9950*/  FADD.FTZ R4, R156, R3 ;  /* 0x000000039c047221 */ /* 0x000fc60000010000 */
[----:B------:R-:W1:Y:S01]  /*9960*/  MUFU.EX2 R199, R199 ;  /* 0x000000c700c77308 */ /* 0x000e620000000800 */
[----:B--2---:R-:W-:-:S01]  /*9970*/  FADD.FTZ R207, R203, R194 ;  /* 0x000000c2cbcf7221 */ /* 0x004fc20000010000 */
[----:B------:R-:W-:-:S06]  /*9980*/  FFMA.FTZ R194, R198, R13, -R208 ;  /* 0x0000000dc6c27223 */ /* 0x000fcc00000108d0 */
        /* <DEDUP_REMOVED lines=14> */
[----:B------:R-:W-:-:S06]  /*9a70*/  FFMA.FTZ R198, R202, R13, -R208 ;  /* 0x0000000dcac67223 */ /* 0x000fcc00000108d0 */
        /* <DEDUP_REMOVED lines=8> */
[----:B------:R-:W-:Y:S01]  /*9b00*/  FFMA.FTZ R202, R206, R13, -R208 ;  /* 0x0000000dceca7223 */ /* 0x000fe200000108d0 */
[----:B------:R-:W-:Y:S02]  /*9b10*/  WARPGROUP.DEPBAR.LE gsb0, 0x0 ;  /* 0x00008000000079c5 */ /* 0x000fe40000010000 */
[----:B------:R-:W-:-:S03]  /*9b20*/  WARPGROUP.ARRIVE ;  /* 0x00000000000079c5 */ /* 0x000fc60000000000 */
[----:B------:R-:W1:Y:S01]  /*9b30*/  MUFU.EX2 R168, R168 ;  /* 0x000000a800a87308 */ /* 0x000e620000000800 */
[----:B--2---:R-:W-:-:S02]  /*9b40*/  FADD.FTZ R207, R155, R4 ;  /* 0x000000049bcf7221 */ /* 0x004fc40000010000 */
[----:B------:R-:W-:Y:S05]  /*9b50*/  QGMMA.64x256x32.F32.E4M3.E4M3 R24, R216, gdesc[UR8], R24, gsb0 ;  /* 0x03e00008d8187df3 */ /* 0x000fea0008000818 */
        /* <DEDUP_REMOVED lines=16> */
[----:B------:R-:W-:-:S06]  /*9c60*/  FFMA.FTZ R206, R210, R13, -R208 ;  /* 0x0000000dd2ce7223 */ /* 0x000fcc00000108d0 */
        /* <DEDUP_REMOVED lines=18> */
[----:B------:R-:W-:-:S05]  /*9d90*/  @!P0 VIADD R3, R209, 0x38840 ;  /* 0x00038840d1038836 */ /* 0x000fca0000000000 */
[----:B------:R-:W-:Y:S01]  /*9da0*/  @!P0 PRMT R3, RZ, 0x654, R3 ;  /* 0x00000654ff038816 */ /* 0x000fe20000000003 */
[----:B------:R-:W1:Y:S01]  /*9db0*/  MUFU.EX2 R173, R173 ;  /* 0x000000ad00ad7308 */ /* 0x000e620000000800 */
[----:B--2---:R-:W-:-:S01]  /*9dc0*/  FADD.FTZ R210, R188, R207 ;  /* 0x000000cfbcd27221 */ /* 0x004fc20000010000 */
[-CC-:B------:R-:W-:Y:S01]  /*9dd0*/  FFMA.FTZ R207, R214, R13.reuse, -R208.reuse ;  /* 0x0000000dd6cf7223 */ /* 0x180fe200000108d0 */
[----:B------:R-:W-:-:S05]  /*9de0*/  FFMA.FTZ R208, R224, R13, -R208 ;  /* 0x0000000de0d07223 */ /* 0x000fca00000108d0 */
        /* <DEDUP_REMOVED lines=12> */
[----:B------:R-:W-:Y:S01]  /*9eb0*/  MUFU.EX2 R183, R183 ;  /* 0x000000b700b77308 */ /* 0x000fe20000000800 */
[----:B0-----:R-:W-:-:S07]  /*9ec0*/  FADD.FTZ R4, R202, R209 ;  /* 0x000000d1ca047221 */ /* 0x001fce0000010000 */
[----:B------:R-:W0:Y:S01]  /*9ed0*/  MUFU.EX2 R181, R181 ;  /* 0x000000b500b57308 */ /* 0x000e220000000800 */
[----:B-1----:R-:W-:-:S07]  /*9ee0*/  FADD.FTZ R210, R196, R211 ;  /* 0x000000d3c4d27221 */ /* 0x002fce0000010000 */
[----:B------:R-:W-:Y:S08]  /*9ef0*/  MUFU.EX2 R206, R206 ;  /* 0x000000ce00ce7308 */ /* 0x000ff00000000800 */
[----:B------:R-:W1:Y:S01]  /*9f00*/  MUFU.EX2 R200, R200 ;  /* 0x000000c800c87308 */ /* 0x000e620000000800 */
[----:B0-----:R-:W-:-:S07]  /*9f10*/  FADD.FTZ R209, R181, R210 ;  /* 0x000000d2b5d17221 */ /* 0x001fce0000010000 */
[----:B------:R-:W-:Y:S08]  /*9f20*/  MUFU.EX2 R187, R187 ;  /* 0x000000bb00bb7308 */ /* 0x000ff00000000800 */
[----:B------:R-:W0:Y:S01]  /*9f30*/  MUFU.EX2 R185, R185 ;  /* 0x000000b900b97308 */ /* 0x000e220000000800 */
[----:B-1----:R-:W-:-:S07]  /*9f40*/  FADD.FTZ R210, R200, R209 ;  /* 0x000000d1c8d27221 */ /* 0x002fce0000010000 */
[----:B------:R-:W1:Y:S08]  /*9f50*/  MUFU.EX2 R207, R207 ;  /* 0x000000cf00cf7308 */ /* 0x000e700000000800 */
[----:B------:R-:W2:Y:S08]  /*9f60*/  MUFU.EX2 R204, R204 ;  /* 0x000000cc00cc7308 */ /* 0x000eb00000000800 */
[----:B------:R-:W3:Y:S01]  /*9f70*/  MUFU.EX2 R208, R208 ;  /* 0x000000d000d07308 */ /* 0x000ee20000000800 */
[----:B------:R-:W-:-:S02]  /*9f80*/  WARPGROUP.DEPBAR.LE gsb0, 0x0 ;  /* 0x00008000000079c5 */ /* 0x000fc40000010000 */
[----:B------:R4:W-:Y:S06]  /*9f90*/  BAR.ARV R19, 0x100 ;  /* 0x000400130000751d */ /* 0x0009ec0000002000 */
[----:B------:R5:W-:Y:S02]  /*9fa0*/  @!P0 SYNCS.ARRIVE.TRANS64.RED.A1T0 RZ, [R3+URZ], RZ ;  /* 0x000000ff03ff89a7 */ /* 0x000be4000810043f */
[----:B-----5:R-:W-:-:S04]  /*9fb0*/  FADD.FTZ R3, R183, R4 ;  /* 0x00000004b7037221 */ /* 0x020fc80000010000 */
[----:B------:R-:W-:Y:S01]  /*9fc0*/  FADD.FTZ R4, R206, R3 ;  /* 0x00000003ce047221 */ /* 0x000fe20000010000 */
[----:B0-----:R-:W-:-:S03]  /*9fd0*/  FADD.FTZ R3, R185, R210 ;  /* 0x000000d2b9037221 */ /* 0x001fc60000010000 */
[----:B------:R-:W-:-:S04]  /*9fe0*/  FADD.FTZ R4, R187, R4 ;  /* 0x00000004bb047221 */ /* 0x000fc80000010000 */
[----:B-1----:R-:W-:Y:S01]  /*9ff0*/  FADD.FTZ R209, R207, R4 ;  /* 0x00000004cfd17221 */ /* 0x002fe20000010000 */
[----:B--2---:R-:W-:-:S03]  /*a000*/  FADD.FTZ R4, R204, R3 ;  /* 0x00000003cc047221 */ /* 0x004fc60000010000 */
[----:B---3--:R-:W-:Y:S01]  /*a010*/  FADD.FTZ R3, R208, R209 ;  /* 0x000000d1d0037221 */ /* 0x008fe20000010000 */
[----:B----4-:R-:W-:Y:S06]  /*a020*/  @!P1 BRA `(.L_x_2147) ;  /* 0x0000000000049947 */ /* 0x010fec0003800000 */
[----:B------:R-:W-:Y:S01]  /*a030*/  BPT.TRAP 0x1 ;  /* 0x000000040000795c */ /* 0x000fe20000300000 */
.L_x_2147:
[----:B------:R-:W-:Y:S01]  /*a040*/  ULEA UR7, UR7, UR36, 0x3 ;  /* 0x0000002407077291 */ /* 0x000fe2000f8e183f */
[----:B------:R-:W-:Y:S01]  /*a050*/  ISETP.GT.AND P2, PT, R12, R18, PT ;  /* 0x000000120c00720c */ /* 0x000fe20003f44270 */
[-C--:B------:R-:W-:Y:S01]  /*a060*/  FMUL.FTZ R24, R24, R5.reuse ;  /* 0x0000000518187220 */ /* 0x080fe20000410000 */
[----:B------:R-:W-:Y:S01]  /*a070*/  F2FP.SATFINITE.E4M3.F32.PACK_AB_MERGE_C R14, R193, R14, RZ ;  /* 0x0000000ec10e723e */ /* 0x000fe200048070ff */
[----:B------:R-:W-:Y:S01]  /*a080*/  UIADD3 UR7, UR7, 0x38860, URZ ;  /* 0x0003886007077890 */ /* 0x000fe2000fffe03f */
[----:B------:R-:W-:Y:S01]  /*a090*/  F2FP.SATFINITE.E4M3.F32.PACK_AB_MERGE_C R152, R189, R152, RZ ;  /* 0x00000098bd98723e */ /* 0x000fe200048070ff */
[-C--:B------:R-:W-:Y:S01]  /*a0a0*/  FMUL.FTZ R25, R25, R5.reuse ;  /* 0x0000000519197220 */ /* 0x080fe20000410000 */
[----:B------:R-:W-:Y:S01]  /*a0b0*/  F2FP.SATFINITE.E4M3.F32.PACK_AB_MERGE_C R22, R197, R22, RZ ;  /* 0x00000016c516723e */ /* 0x000fe200048070ff */
[----:B------:R-:W-:Y:S01]  /*a0c0*/  UPRMT UR7, UR5, 0x654, UR7 ;  /* 0x0000065405077896 */ /* 0x000fe20008000007 */
        /* <DEDUP_REMOVED lines=9> */
[----:B------:R-:W-:Y:S01]  /*a160*/  SYNCS.ARRIVE.TRANS64.RED.A1T0 RZ, [UR7], RZ ;  /* 0x000000ffffff79a7 */ /* 0x000fe20008100407 */
[----:B------:R-:W-:Y:S01]  /*a170*/  F2FP.SATFINITE.E4M3.F32.PACK_AB_MERGE_C R161, R176, R161, RZ ;  /* 0x000000a1b0a1723e */ /* 0x000fe200048070ff */
[----:B------:R-:W-:Y:S01]  /*a180*/  UMOV UR7, UR4 ;  /* 0x0000000400077c82 */ /* 0x000fe20008000000 */
        /* <DEDUP_REMOVED lines=150> */
.L_x_2138:
[----:B------:R-:W-:Y:S06]  /*aaf0*/  BAR.ARV 0x8, 0x180 ;  /* 0x0206000000007b1d */ /* 0x000fec0000002000 */
[----:B------:R-:W-:Y:S05]  /*ab00*/  @!P1 BRA `(.L_x_2149) ;  /* 0x0000000000049947 */ /* 0x000fea0003800000 */
[----:B------:R-:W-:Y:S01]  /*ab10*/  BPT.TRAP 0x1 ;  /* 0x000000040000795c */ /* 0x000fe20000300000 */
.L_x_2149:
[----:B------:R-:W-:Y:S01]  /*ab20*/  ULEA UR7, UR4, UR36, 0x3 ;  /* 0x0000002404077291 */ /* 0x000fe2000f8e183f */
[----:B------:R-:W-:-:S08]  /*ab30*/  SHF.L.U32 R2, R2, 0x1f, RZ ;  /* 0x0000001f02027819 */ /* 0x000fd000000006ff */
[----:B------:R0:W1:Y:S01]  /*ab40*/  SYNCS.PHASECHK.TRANS64.TRYWAIT P0, [UR7+0x38850], R2 ;  /* 0x03885002ff0075a7 */ /* 0x0000620008000147 */
[----:B------:R-:W-:Y:S05]  /*ab50*/  @!P1 BRA `(.L_x_2150) ;  /* 0x0000000000049947 */ /* 0x000fea0003800000 */
[----:B------:R-:W-:Y:S01]  /*ab60*/  BPT.TRAP 0x1 ;  /* 0x000000040000795c */ /* 0x000fe20000300000 */
.L_x_2150:
[----:B-1----:R-:W-:Y:S05]  /*ab70*/  @P0 BRA `(.L_x_2151) ;  /* 0x0000000000080947 */ /* 0x002fea0003800000 */
[----:B------:R-:W1:Y:S02]  /*ab80*/  SYNCS.PHASECHK.TRANS64.TRYWAIT P0, [UR7+0x38850], R2 ;  /* 0x03885002ff0075a7 */ /* 0x000e640008000147 */
[----:B-1----:R-:W-:Y:S05]  /*ab90*/  @!P0 BRA `(.L_x_2152) ;  /* 0x0000008c00008947 */ /* 0x002fea0003800000 */
.L_x_2151:
[----:B------:R-:W-:Y:S01]  /*aba0*/  UIADD3 UR36, UR36, 0x400, URZ ;  /* 0x0000040024247890 */ /* 0x000fe2000fffe03f */
[----:B------:R-:W-:Y:S01]  /*abb0*/  WARPGROUP.ARRIVE ;  /* 0x00000000000079c5 */ /* 0x000fe20000000000 */
[----:B------:R-:W-:Y:S01]  /*abc0*/  UMOV UR11, 0x40000040 ;  /* 0x40000040000b7882 */ /* 0x000fe20000000000 */
[----:B------:R-:W2:Y:S01]  /*abd0*/  LDC.64 R8, c[0x0][0x9a0] ;  /* 0x00026800ff087b82 */ /* 0x000ea20000000a00 */
[----:B------:R-:W-:-:S04]  /*abe0*/  USHF.R.U32.HI UR36, URZ, 0x4, UR36 ;  /* 0x000000043f247899 */ /* 0x000fc80008011624 */
        /* <DEDUP_REMOVED lines=8> */
[----:B--2---:R-:W-:Y:S01]  /*ac70*/  ISETP.NE.U32.AND P0, PT, R8, RZ, PT ;  /* 0x000000ff0800720c */ /* 0x004fe20003f05070 */
[----:B------:R-:W-:-:S03]  /*ac80*/  UIADD3 UR6, UR4, 0x4, URZ ;  /* 0x0000000404067890 */ /* 0x000fc6000fffe03f */
[----:B------:R-:W-:-:S13]  /*ac90*/  ISETP.NE.AND.EX P0, PT, R9, RZ, PT, P0 ;  /* 0x000000ff0900720c */ /* 0x000fda0003f05300 */
[----:B------:R-:W2:Y:S01]  /*aca0*/  @P0 LDC.64 R6, c[0x0][0x9c8] ;  /* 0x00027200ff060b82 */ /* 0x000ea20000000a00 */
[----:B------:R-:W-:-:S07]  /*acb0*/  @P0 SHF.R.S32.HI R15, RZ, 0x1f, R17 ;  /* 0x0000001fff0f0819 */ /* 0x000fce0000011411 */
[----:B------:R-:W3:Y:S01]  /*acc0*/  @P0 LDC.64 R10, c[0x0][0x9d0] ;  /* 0x00027400ff0a0b82 */ /* 0x000ee20000000a00 */
[----:B--2---:R-:W-:-:S04]  /*acd0*/  @P0 IMAD R0, R6, UR38, RZ ;  /* 0x0000002606000c24 */ /* 0x004fc8000f8e02ff */
[----:B-1----:R-:W-:Y:S02]  /*ace0*/  @P0 IMAD R5, R7, UR39, R0 ;  /* 0x0000002707050c24 */ /* 0x002fe4000f8e0200 */
[----:B------:R-:W-:-:S04]  /*acf0*/  @P0 IMAD.WIDE.U32 R6, R6, UR39, RZ ;  /* 0x0000002706060c25 */ /* 0x000fc8000f8e00ff */
[----:B------:R-:W-:Y:S02]  /*ad00*/  @P0 IMAD.IADD R7, R7, 0x1, R5 ;  /* 0x0000000107070824 */ /* 0x000fe400078e0205 */
[-C--:B---3--:R-:W-:Y:S02]  /*ad10*/  @P0 IMAD R0, R15, R10.reuse, RZ ;  /* 0x0000000a0f000224 */ /* 0x088fe400078e02ff */
[----:B------:R-:W-:-:S04]  /*ad20*/  @P0 IMAD.WIDE.U32 R6, R17, R10, R6 ;  /* 0x0000000a11060225 */ /* 0x000fc800078e0006 */
[----:B------:R-:W-:Y:S01]  /*ad30*/  @P0 IMAD R5, R17, R11, R0 ;  /* 0x0000000b11050224 */ /* 0x000fe200078e0200 */
[----:B------:R-:W-:-:S03]  /*ad40*/  @P0 LEA R8, P2, R6, R8, 0x2 ;  /* 0x0000000806080211 */ /* 0x000fc600078410ff */
[----:B------:R-:W-:Y:S02]  /*ad50*/  @P0 IMAD.IADD R0, R7, 0x1, R5 ;  /* 0x0000000107000824 */ /* 0x000fe400078e0205 */
[----:B------:R-:W-:-:S03]  /*ad60*/  IMAD.MOV.U32 R5, RZ, RZ, 0x3f800000 ;  /* 0x3f800000ff057424 */ /* 0x000fc600078e00ff */
        /* <DEDUP_REMOVED lines=8> */
[----:B------:R-:W3:Y:S04]  /*adf0*/  SHFL.BFLY PT, R7, R4, 0x2, 0x1f ;  /* 0x0c401f0004077f89 */ /* 0x000ee800000e0000 */
[----:B0-----:R-:W0:Y:S01]  /*ae00*/  SHFL.BFLY PT, R2, R3, 0x2, 0x1f ;  /* 0x0c401f0003027f89 */ /* 0x001e2200000e0000 */
[----:B------:R-:W-:Y:S02]  /*ae10*/  WARPGROUP.DEPBAR.LE gsb0, 0x0 ;  /* 0x00008000000079c5 */ /* 0x000fe40000010000 */
[----:B------:R-:W-:-:S15]  /*ae20*/  WARPGROUP.ARRIVE ;  /* 0x00000000000079c5 */ /* 0x000fde0000000000 */
[----:B------:R-:W-:-:S02]  /*ae30*/  NOP ;  /* 0x0000000000007918 */ /* 0x000fc40000000000 */
[----:B------:R-:W-:Y:S01]  /*ae40*/  QGMMA.64x256x32.F32.E4M3.E4M3 R24, R220, gdesc[UR8], R24, gsb0 ;  /* 0x03e00008dc187df3 */ /* 0x000fe20008000818 */
[----:B------:R-:W-:Y:S01]  /*ae50*/  UMOV UR10, UR4 ;  /* 0x00000004000a7c82 */ /* 0x000fe20008000000 */
[----:B------:R-:W-:Y:S01]  /*ae60*/  UMOV UR11, 0x40000040 ;  /* 0x40000040000b7882 */ /* 0x000fe20000000000 */
[----:B---3--:R-:W-:Y:S01]  /*ae70*/  FADD.FTZ R7, R7, R4 ;  /* 0x0000000407077221 */ /* 0x008fe20000010000 */
[----:B0-----:R-:W-:-:S04]  /*ae80*/  FADD.FTZ R2, R2, R3 ;  /* 0x0000000302027221 */ /* 0x001fc80000010000 */
[----:B------:R-:W0:Y:S04]  /*ae90*/  SHFL.BFLY PT, R0, R7, 0x1, 0x1f ;  /* 0x0c201f0007007f89 */ /* 0x000e2800000e0000 */
[----:B------:R-:W3:Y:S01]  /*aea0*/  SHFL.BFLY PT, R11, R2, 0x1, 0x1f ;  /* 0x0c201f00020b7f89 */ /* 0x000ee200000e0000 */
[----:B------:R-:W-:Y:S02]  /*aeb0*/  IMAD.MOV.U32 R4, RZ, RZ, RZ ;  /* 0x000000ffff047224 */ /* 0x000fe400078e00ff */
[----:B0-----:R-:W-:Y:S01]  /*aec0*/  FADD.FTZ R10, R7, R0 ;  /* 0x00000000070a7221 */ /* 0x001fe20000010000 */
[----:B---3--:R-:W-:-:S04]  /*aed0*/  FADD.FTZ R11, R2, R11 ;  /* 0x0000000b020b7221 */ /* 0x008fc80000010000 */
[C---:B------:R-:W-:Y:S01]  /*aee0*/  FSETP.NE.FTZ.AND P0, PT, R10.reuse, RZ, PT ;  /* 0x000000ff0a00720b */ /* 0x040fe20003f15000 */
[----:B-1----:R-:W-:Y:S01]  /*aef0*/  FMUL.FTZ R9, R10, 0.00390625 ;  /* 0x3b8000000a097820 */ /* 0x002fe20000410000 */
        /* <DEDUP_REMOVED lines=10> */
[----:B0-----:R-:W-:Y:S01]  /*afa0*/  @P2 FMUL.FTZ R6, R6, 0.69314718246459960938 ;  /* 0x3f31721806062820 */ /* 0x001fe20000410000 */
[----:B------:R-:W-:Y:S01]  /*afb0*/  @P3 FMUL.FTZ R14, R13, 0.69314718246459960938 ;  /* 0x3f3172180d0e3820 */ /* 0x000fe20000410000 */
        /* <DEDUP_REMOVED lines=13> */
.L_x_2153:
        /* <DEDUP_REMOVED lines=132> */
.L_x_2120:
[----:B------:R-:W-:Y:S05]  /*b8d0*/  @P0 BRA `(.L_x_2154) ;  /* 0x0000003800540947 */ /* 0x000fea0003800000 */
[----:B------:R-:W1:Y:S01]  /*b8e0*/  S2R R6, SR_TID.X ;  /* 0x0000000000067919 */ /* 0x000e620000002100 */
[----:B------:R-:W-:Y:S01]  /*b8f0*/  ULDC.64 UR4, c[0x4][0x38] ;  /* 0x01000e0000047ab9 */ /* 0x000fe20000000a00 */
[----:B------:R-:W-:Y:S01]  /*b900*/  ULDC.64 UR6, c[0x0][0xb38] ;  /* 0x0002ce0000067ab9 */ /* 0x000fe20000000a00 */
[----:B------:R-:W-:Y:S01]  /*b910*/  ULDC.64 UR8, c[0x0][0xb28] ;  /* 0x0002ca0000087ab9 */ /* 0x000fe20000000a00 */
[----:B-1----:R-:W-:-:S05]  /*b920*/  IMAD.SHL.U32 R3, R6, 0x4, RZ ;  /* 0x0000000406037824 */ /* 0x002fca00078e00ff */
[----:B------:R-:W-:Y:S01]  /*b930*/  LOP3.LUT R3, R3, 0xc, RZ, 0xc0, !PT ;  /* 0x0000000c03037812 */ /* 0x000fe200078ec0ff */
[----:B------:R-:W-:Y:S03]  /*b940*/  BAR.SYNC.DEFER_BLOCKING 0x1, 0x100 ;  /* 0x0044000000007b1d */ /* 0x000fe60000010000 */
[----:B0-----:R-:W-:-:S05]  /*b950*/  IADD3 R4, P0, R3, UR4, RZ ;  /* 0x0000000403047c10 */ /* 0x001fca000ff1e0ff */
        /* <DEDUP_REMOVED lines=8> */
[----:B0-----:R-:W-:Y:S02]  /*b9e0*/  SHF.R.S32.HI R5, RZ, 0x1f, R6 ;  /* 0x0000001fff057819 */ /* 0x001fe40000011406 */
        /* <DEDUP_REMOVED lines=8> */
[----:B------:R-:W-:Y:S02]  /*ba70*/  SEL R38, R42, R43, P0 ;  /* 0x0000002b2a267207 */ /* 0x000fe40000000000 */
[----:B------:R-:W-:Y:S02]  /*ba80*/  SHF.R.S32.HI R10, RZ, 0x1f, R45 ;  /* 0x0000001fff0a7819 */ /* 0x000fe4000001142d */
[----:B------:R-:W-:-:S02]  /*ba90*/  SEL R15, R43, R42, P0 ;  /* 0x0000002a2b0f7207 */ /* 0x000fc40000000000 */
[----:B------:R-:W-:Y:S01]  /*baa0*/  SEL R42, R46, R47, P0 ;  /* 0x0000002f2e2a7207 */ /* 0x000fe20000000000 */
[----:B------:R-:W0:Y:S01]  /*bab0*/  S2R R43, SR_CTAID.X ;  /* 0x00000000002b7919 */ /* 0x000e220000002500 */
[----:B------:R-:W-:Y:S02]  /*bac0*/  SEL R23, R47, R46, P0 ;  /* 0x0000002e2f177207 */ /* 0x000fe40000000000 */
[----:B------:R-:W-:Y:S02]  /*bad0*/  SHF.R.S32.HI R9, RZ, 0x7, R4 ;  /* 0x00000007ff097819 */ /* 0x000fe40000011404 */
[----:B------:R-:W-:Y:S02]  /*bae0*/  SEL R204, R26, R27, P0 ;  /* 0x0000001b1acc7207 */ /* 0x000fe40000000000 */
[----:B------:R-:W-:Y:S02]  /*baf0*/  LEA.HI R47, R10, R45, RZ, 0x2 ;  /* 0x0000002d0a2f7211 */ /* 0x000fe400078f10ff */
[----:B------:R-:W-:-:S02]  /*bb00*/  SEL R16, R28, R29, P0 ;  /* 0x0000001d1c107207 */ /* 0x000fc40000000000 */
[----:B------:R-:W-:Y:S02]  /*bb10*/  SEL R26, R27, R26, P0 ;  /* 0x0000001a1b1a7207 */ /* 0x000fe40000000000 */
[----:B------:R-:W-:Y:S02]  /*bb20*/  SEL R28, R29, R28, P0 ;  /* 0x0000001c1d1c7207 */ /* 0x000fe40000000000 */
[----:B------:R-:W-:Y:S02]  /*bb30*/  SEL R212, R54, R55, P0 ;  /* 0x0000003736d47207 */ /* 0x000fe40000000000 */
[----:B------:R-:W-:Y:S02]  /*bb40*/  SEL R27, R55, R54, P0 ;  /* 0x00000036371b7207 */ /* 0x000fe40000000000 */
[----:B------:R-:W-:Y:S02]  /*bb50*/  LEA.HI R7, R5, R6, RZ, 0x2 ;  /* 0x0000000605077211 */ /* 0x000fe400078f10ff */
[----:B------:R-:W-:-:S02]  /*bb60*/  SEL R54, R90, R91, P0 ;  /* 0x0000005b5a367207 */ /* 0x000fc40000000000 */
[----:B------:R-:W-:Y:S02]  /*bb70*/  SEL R29, R91, R90, P0 ;  /* 0x0000005a5b1d7207 */ /* 0x000fe40000000000 */
[----:B------:R-:W-:Y:S02]  /*bb80*/  LEA.HI R4, R4, R9, RZ, 0x1 ;  /* 0x0000000904047211 */ /* 0x000fe400078f08ff */
[----:B------:R-:W-:Y:S02]  /*bb90*/  SEL R188, R120, R121, P0 ;  /* 0x0000007978bc7207 */ /* 0x000fe40000000000 */
[--C-:B------:R-:W-:Y:S02]  /*bba0*/  SHF.R.S32.HI R5, RZ, 0x2, R47.reuse ;  /* 0x00000002ff057819 */ /* 0x100fe4000001142f */
[----:B------:R-:W-:Y:S02]  /*bbb0*/  SHF.R.S32.HI R90, RZ, 0x1f, R47 ;  /* 0x0000001fff5a7819 */ /* 0x000fe4000001142f */
[----:B------:R-:W-:-:S02]  /*bbc0*/  SEL R154, R52, R53, P0 ;  /* 0x00000035349a7207 */ /* 0x000fc40000000000 */
[----:B------:R-:W-:Y:S02]  /*bbd0*/  SEL R120, R121, R120, P0 ;  /* 0x0000007879787207 */ /* 0x000fe40000000000 */
[----:B------:R-:W-:Y:S02]  /*bbe0*/  SEL R52, R53, R52, P0 ;  /* 0x0000003435347207 */ /* 0x000fe40000000000 */
[----:B------:R-:W-:Y:S02]  /*bbf0*/  LOP3.LUT R11, R7, 0xfffffffc, RZ, 0xc0, !PT ;  /* 0xfffffffc070b7812 */ /* 0x000fe400078ec0ff */
[----:B------:R-:W-:Y:S02]  /*bc00*/  SEL R184, R112, R113, P0 ;  /* 0x0000007170b87207 */ /* 0x000fe40000000000 */
[----:B------:R-:W-:Y:S02]  /*bc10*/  LOP3.LUT R4, R4, 0x3fffffe, RZ, 0xc0, !PT ;  /* 0x03fffffe04047812 */ /* 0x000fe400078ec0ff */
[----:B------:R-:W-:-:S02]  /*bc20*/  SEL R112, R113, R112, P0 ;  /* 0x0000007071707207 */ /* 0x000fc40000000000 */
[----:B------:R-:W-:Y:S01]  /*bc30*/  LEA.HI R7, R90, R5, RZ, 0x3 ;  /* 0x000000055a077211 */ /* 0x000fe200078f18ff */
[----:B------:R-:W-:Y:S01]  /*bc40*/  IMAD.IADD R9, R9, 0x1, -R4 ;  /* 0x0000000109097824 */ /* 0x000fe200078e0a04 */
[----:B------:R-:W-:Y:S02]  /*bc50*/  SEL R12, R8, R147, P0 ;  /* 0x00000093080c7207 */ /* 0x000fe40000000000 */
[----:B------:R-:W-:Y:S02]  /*bc60*/  SEL R152, R48, R49, P0 ;  /* 0x0000003130987207 */ /* 0x000fe40000000000 */
[----:B------:R-:W-:Y:S02]  /*bc70*/  SEL R113, R142, R143, P0 ;  /* 0x0000008f8e717207 */ /* 0x000fe40000000000 */
[----:B------:R-:W-:Y:S02]  /*bc80*/  SHF.R.S32.HI R90, RZ, 0x1f, R17 ;  /* 0x0000001fff5a7819 */ /* 0x000fe40000011411 */
[----:B------:R-:W-:-:S02]  /*bc90*/  SEL R8, R147, R8, P0 ;  /* 0x0000000893087207 */ /* 0x000fc40000000000 */
[----:B------:R-:W-:Y:S01]  /*bca0*/  SEL R48, R49, R48, P0 ;  /* 0x0000003031307207 */ /* 0x000fe20000000000 */
[----:B------:R-:W-:Y:S01]  /*bcb0*/  IMAD.IADD R49, R6, 0x1, -R11 ;  /* 0x0000000106317824 */ /* 0x000fe200078e0a0b */
        /* <DEDUP_REMOVED lines=9> */
[----:B------:R-:W-:Y:S01]  /*bd50*/  LEA.HI R4, R10, R45, RZ, 0x5 ;  /* 0x0000002d0a047211 */ /* 0x000fe200078f28ff */
[C---:B------:R-:W-:Y:S01]  /*bd60*/  IMAD R10, R90.reuse, UR4, RZ ;  /* 0x000000045a0a7c24 */ /* 0x040fe2000f8e02ff */
[----:B------:R-:W-:Y:S01]  /*bd70*/  SEL R138, R139, R138, P0 ;  /* 0x0000008a8b8a7207 */ /* 0x000fe20000000000 */
[----:B------:R-:W-:Y:S01]  /*bd80*/  IMAD R90, R90, UR6, RZ ;  /* 0x000000065a5a7c24 */ /* 0x000fe2000f8e02ff */
[----:B------:R-:W-:Y:S01]  /*bd90*/  LOP3.LUT R6, R7, 0xfffffff8, RZ, 0xc0, !PT ;  /* 0xfffffff807067812 */ /* 0x000fe200078ec0ff */
[----:B------:R-:W-:Y:S01]  /*bda0*/  IMAD R11, R17, UR5, R10 ;  /* 0x00000005110b7c24 */ /* 0x000fe2000f8e020a */
[----:B------:R-:W-:-:S02]  /*bdb0*/  SEL R210, R50, R51, P0 ;  /* 0x0000003332d27207 */ /* 0x000fc40000000000 */
[----:B------:R-:W-:Y:S01]  /*bdc0*/  SEL R21, R51, R50, P0 ;  /* 0x0000003233157207 */ /* 0x000fe20000000000 */
[----:B------:R-:W-:Y:S01]  /*bdd0*/  IMAD.IADD R6, R5, 0x1, -R6 ;  /* 0x0000000105067824 */ /* 0x000fe200078e0a06 */
[----:B------:R-:W-:Y:S02]  /*bde0*/  SEL R164, R72, R73, P0 ;  /* 0x0000004948a47207 */ /* 0x000fe40000000000 */
[----:B------:R-:W-:Y:S02]  /*bdf0*/  SEL R202, R148, R149, P0 ;  /* 0x0000009594ca7207 */ /* 0x000fe40000000000 */
[----:B------:R-:W-:Y:S02]  /*be00*/  SEL R230, R106, R107, P0 ;  /* 0x0000006b6ae67207 */ /* 0x000fe40000000000 */
[----:B------:R-:W-:Y:S02]  /*be10*/  SEL R61, R107, R106, P0 ;  /* 0x0000006a6b3d7207 */ /* 0x000fe40000000000 */
[----:B------:R-:W-:-:S02]  /*be20*/  LEA.HI R51, R49, R49, RZ, 0x1 ;  /* 0x0000003131337211 */ /* 0x000fc400078f08ff */
[----:B------:R-:W-:Y:S02]  /*be30*/  SEL R22, R40, R41, P0 ;  /* 0x0000002928167207 */ /* 0x000fe40000000000 */
[----:B------:R-:W-:Y:S02]  /*be40*/  SEL R72, R73, R72, P0 ;  /* 0x0000004849487207 */ /* 0x000fe40000000000 */
[----:B------:R-:W-:Y:S02]  /*be50*/  SEL R148, R149, R148, P0 ;  /* 0x0000009495947207 */ /* 0x000fe40000000000 */
[----:B------:R-:W-:Y:S01]  /*be60*/  SEL R40, R41, R40, P0 ;  /* 0x0000002829287207 */ /* 0x000fe20000000000 */
[----:B------:R-:W-:Y:S01]  /*be70*/  IMAD R41, R17, UR7, R90 ;  /* 0x0000000711297c24 */ /* 0x000fe2000f8e025a */
[----:B------:R-:W-:Y:S02]  /*be80*/  SEL R186, R116, R117, P0 ;  /* 0x0000007574ba7207 */ /* 0x000fe40000000000 */
[----:B------:R-:W-:-:S02]  /*be90*/  SEL R116, R117, R116, P0 ;  /* 0x0000007475747207 */ /* 0x000fc40000000000 */
[----:B------:R-:W-:Y:S02]  /*bea0*/  SEL R39, R122, R123, P0 ;  /* 0x0000007b7a277207 */ /* 0x000fe40000000000 */
[----:B------:R-:W-:Y:S01]  /*beb0*/  SHF.R.S32.HI R7, RZ, 0x5, R4 ;  /* 0x00000005ff077819 */ /* 0x000fe20000011404 */
[----:B------:R-:W-:Y:S01]  /*bec0*/  IMAD.WIDE.U32 R4, R17, UR4, RZ ;  /* 0x0000000411047c25 */ /* 0x000fe2000f8e00ff */
[----:B------:R-:W-:Y:S01]  /*bed0*/  SEL R14, R24, R25, P0 ;  /* 0x00000019180e7207 */ /* 0x000fe20000000000 */
[----:B------:R-:W1:Y:S01]  /*bee0*/  S2UR UR4, SR_CTAID.Y ;  /* 0x00000000000479c3 */ /* 0x000e620000002600 */
[----:B------:R-:W-:Y:S01]  /*bef0*/  SEL R178, R100, R101, P0 ;  /* 0x0000006564b27207 */ /* 0x000fe20000000000 */
[----:B------:R-:W-:Y:S01]  /*bf00*/  IMAD.IADD R5, R5, 0x1, R11 ;  /* 0x0000000105057824 */ /* 0x000fe200078e020b */
[----:B------:R-:W-:Y:S01]  /*bf10*/  SEL R180, R104, R105, P0 ;  /* 0x0000006968b47207 */ /* 0x000fe20000000000 */
[----:B------:R-:W-:Y:S01]  /*bf20*/  IMAD R10, R7, 0x10, R6 ;  /* 0x00000010070a7824 */ /* 0x000fe200078e0206 */
[----:B------:R-:W-:Y:S01]  /*bf30*/  SEL R122, R123, R122, P0 ;  /* 0x0000007a7b7a7207 */ /* 0x000fe20000000000 */
[----:B------:R-:W-:Y:S01]  /*bf40*/  IMAD.WIDE.U32 R6, R17, UR6, RZ ;  /* 0x0000000611067c25 */ /* 0x000fe2000f8e00ff */
[----:B------:R-:W-:Y:S01]  /*bf50*/  LOP3.LUT R90, R51, 0x1ffffffe, RZ, 0xc0, !PT ;  /* 0x1ffffffe335a7812 */ /* 0x000fe200078ec0ff */
[----:B------:R-:W-:Y:S01]  /*bf60*/  ULDC.64 UR6, c[0x0][0xb48] ;  /* 0x0002d20000067ab9 */ /* 0x000fe20000000a00 */
[----:B------:R-:W-:Y:S01]  /*bf70*/  SEL R172, R88, R89, P0 ;  /* 0x0000005958ac7207 */ /* 0x000fe20000000000 */
[----:B------:R-:W-:Y:S01]  /*bf80*/  IMAD R10, R9, 0x40, R10 ;  /* 0x00000040090a7824 */ /* 0x000fe200078e020a */
[----:B------:R-:W-:Y:S01]  /*bf90*/  SEL R100, R101, R100, P0 ;  /* 0x0000006465647207 */ /* 0x000fe20000000000 */
[----:B------:R-:W-:Y:S01]  /*bfa0*/  IMAD.IADD R11, R49, 0x1, -R90 ;  /* 0x00000001310b7824 */ /* 0x000fe200078e0a5a */
[----:B------:R-:W-:Y:S01]  /*bfb0*/  SEL R104, R105, R104, P0 ;  /* 0x0000006869687207 */ /* 0x000fe20000000000 */
[----:B------:R-:W-:Y:S01]  /*bfc0*/  IMAD.IADD R7, R7, 0x1, R41 ;  /* 0x0000000107077824 */ /* 0x000fe200078e0229 */
[----:B------:R-:W-:Y:S01]  /*bfd0*/  SEL R123, R150, R151, P0 ;  /* 0x00000097967b7207 */ /* 0x000fe20000000000 */
[--C-:B------:R-:W-:Y:S01]  /*bfe0*/  IMAD R11, R11, 0x8, R10.reuse ;  /* 0x000000080b0b7824 */ /* 0x100fe200078e020a */
[----:B------:R-:W-:Y:S01]  /*bff0*/  SEL R88, R89, R88, P0 ;  /* 0x0000005859587207 */ /* 0x000fe20000000000 */
[C---:B0-----:R-:W-:Y:S01]  /*c000*/  IMAD R10, R43.reuse, 0x80, R10 ;  /* 0x000000802b0a7824 */ /* 0x041fe200078e020a */
        /* <DEDUP_REMOVED lines=69> */
[----:B--2---:R-:W-:Y:S01]  /*c460*/  SHFL.IDX PT, R154, R154, R3, 0x1c1f ;  /* 0x001c1f039a9a7589 */ /* 0x004fe200000e0000 */
[----:B------:R-:W-:Y:S02]  /*c470*/  LOP3.LUT R121, R3, 0x2, RZ, 0x3c, !PT ;  /* 0x0000000203797812 */ /* 0x000fe400078e3cff */
[----:B------:R-:W-:Y:S01]  /*c480*/  SEL R63, R115, R114, P0 ;  /* 0x00000072733f7207 */ /* 0x000fe20000000000 */
[----:B------:R-:W-:Y:S01]  /*c490*/  SHFL.IDX PT, R107, R38, R3, 0x1c1f ;  /* 0x001c1f03266b7589 */ /* 0x000fe200000e0000 */
[----:B------:R-:W-:-:S02]  /*c4a0*/  SEL R234, R114, R115, P0 ;  /* 0x0000007372ea7207 */ /* 0x000fc40000000000 */
[----:B------:R-:W-:Y:S01]  /*c4b0*/  LOP3.LUT P1, RZ, R45, 0x3, RZ, 0xc0, !PT ;  /* 0x000000032dff7812 */ /* 0x000fe2000782c0ff */
[----:B------:R-:W-:Y:S04]  /*c4c0*/  SHFL.IDX PT, R143, R52, R121, 0x1c1f ;  /* 0x001c1f79348f7589 */ /* 0x000fe800000e0000 */
[----:B------:R0:W-:Y:S04]  /*c4d0*/  SHFL.IDX PT, R139, R8, R121, 0x1c1f ;  /* 0x001c1f79088b7589 */ /* 0x0001e800000e0000 */
[----:B------:R-:W-:Y:S04]  /*c4e0*/  SHFL.IDX PT, R73, R16, R3, 0x1c1f ;  /* 0x001c1f0310497589 */ /* 0x000fe800000e0000 */
[----:B------:R-:W-:Y:S01]  /*c4f0*/  SHFL.IDX PT, R158, R158, R3, 0x1c1f ;  /* 0x001c1f039e9e7589 */ /* 0x000fe200000e0000 */
[----:B0-----:R-:W0:Y:S03]  /*c500*/  LDC R8, c[0x0][0xbe8] ;  /* 0x0002fa00ff087b82 */ /* 0x001e260000000800 */
[----:B------:R-:W-:Y:S04]  /*c510*/  SHFL.IDX PT, R38, R97, R3, 0x1c1f ;  /* 0x001c1f0361267589 */ /* 0x000fe800000e0000 */
[----:B------:R-:W2:Y:S04]  /*c520*/  SHFL.IDX PT, R28, R28, R121, 0x1c1f ;  /* 0x001c1f791c1c7589 */ /* 0x000ea800000e0000 */
[----:B------:R-:W-:Y:S04]  /*c530*/  SHFL.IDX PT, R149, R60, R121, 0x1c1f ;  /* 0x001c1f793c957589 */ /* 0x000fe800000e0000 */
[----:B------:R-:W-:Y:S04]  /*c540*/  SHFL.IDX PT, R146, R146, R3, 0x1c1f ;  /* 0x001c1f0392927589 */ /* 0x000fe800000e0000 */
[----:B------:R-:W-:Y:S04]  /*c550*/  SHFL.IDX PT, R152, R152, R3, 0x1c1f ;  /* 0x001c1f0398987589 */ /* 0x000fe800000e0000 */
[----:B------:R-:W-:Y:S01]  /*c560*/  SHFL.IDX PT, R97, R44, R121, 0x1c1f ;  /* 0x001c1f792c617589 */ /* 0x000fe200000e0000 */
[----:B0-----:R-:W-:-:S03]  /*c570*/  ISETP.NE.AND P2, PT, R8, 0x1, PT ;  /* 0x000000010800780c */ /* 0x001fc60003f45270 */
[----:B------:R-:W0:Y:S04]  /*c580*/  SHFL.IDX PT, R147, R48, R121, 0x1c1f ;  /* 0x001c1f7930937589 */ /* 0x000e2800000e0000 */
        /* <DEDUP_REMOVED lines=15> */
[----:B--2---:R-:W-:-:S03]  /*c680*/  SEL R19, R28, R73, P0 ;  /* 0x000000491c137207 */ /* 0x004fc60000000000 */
        /* <DEDUP_REMOVED lines=9> */
[----:B------:R-:W-:Y:S01]  /*c720*/  SHFL.IDX PT, R91, R212, R3, 0x1c1f ;  /* 0x001c1f03d45b7589 */ /* 0x000fe200000e0000 */
[----:B0-----:R-:W-:-:S03]  /*c730*/  SEL R28, R152, R147, P0 ;  /* 0x00000093981c7207 */ /* 0x001fc60000000000 */
[----:B------:R0:W-:Y:S04]  /*c740*/  SHFL.IDX PT, R109, R144, R121, 0x1c1f ;  /* 0x001c1f79906d7589 */ /* 0x0001e800000e0000 */
[----:B------:R2:W-:Y:S04]  /*c750*/  SHFL.IDX PT, R150, R27, R121, 0x1c1f ;  /* 0x001c1f791b967589 */ /* 0x0005e800000e0000 */
[----:B------:R-:W-:Y:S01]  /*c760*/  SHFL.IDX PT, R94, R188, R3, 0x1c1f ;  /* 0x001c1f03bc5e7589 */ /* 0x000fe200000e0000 */
[----:B0-----:R-:W0:Y:S03]  /*c770*/  @P2 LDC R144, c[0x0][0xbec] ;  /* 0x0002fb00ff902b82 */ /* 0x001e260000000800 */
[----:B------:R-:W-:Y:S01]  /*c780*/  SHFL.IDX PT, R98, R192, R3, 0x1c1f ;  /* 0x001c1f03c0627589 */ /* 0x000fe200000e0000 */
[----:B--2---:R-:W-:-:S03]  /*c790*/  SEL R27, R97, R146, P0 ;  /* 0x00000092611b7207 */ /* 0x004fc60000000000 */
        /* <DEDUP_REMOVED lines=9> */
[----:B------:R2:W-:Y:S04]  /*c830*/  SHFL.IDX PT, R145, R29, R121, 0x1c1f ;  /* 0x001c1f791d917589 */ /* 0x0005e800000e0000 */
[----:B------:R3:W-:Y:S04]  /*c840*/  SHFL.IDX PT, R124, R31, R121, 0x1c1f ;  /* 0x001c1f791f7c7589 */ /* 0x0007e800000e0000 */
[----:B------:R-:W-:Y:S01]  /*c850*/  SHFL.IDX PT, R95, R190, R3, 0x1c1f ;  /* 0x001c1f03be5f7589 */ /* 0x000fe200000e0000 */
[----:B--2---:R-:W-:-:S03]  /*c860*/  SEL R29, R154, R143, P0 ;  /* 0x0000008f9a1d7207 */ /* 0x004fc60000000000 */
[----:B------:R-:W-:Y:S01]  /*c870*/  SHFL.IDX PT, R46, R46, R3, 0x1c1f ;  /* 0x001c1f032e2e7589 */ /* 0x000fe200000e0000 */
[----:B---3--:R-:W-:-:S03]  /*c880*/  SEL R31, R143, R154, P0 ;  /* 0x0000009a8f1f7207 */ /* 0x008fc60000000000 */
[----:B------:R-:W2:Y:S04]  /*c890*/  SHFL.IDX PT, R151, R151, R121, 0x1c1f ;  /* 0x001c1f7997977589 */ /* 0x000ea800000e0000 */
[----:B------:R-:W-:Y:S04]  /*c8a0*/  SHFL.IDX PT, R137, R66, R121, 0x1c1f ;  /* 0x001c1f7942897589 */ /* 0x000fe800000e0000 */
[----:B------:R3:W-:Y:S04]  /*c8b0*/  SHFL.IDX PT, R135, R142, R121, 0x1c1f ;  /* 0x001c1f798e877589 */ /* 0x0007e800000e0000 */
[----:B------:R-:W-:Y:S04]  /*c8c0*/  SHFL.IDX PT, R190, R132, R121, 0x1c1f ;  /* 0x001c1f7984be7589 */ /* 0x000fe800000e0000 */
[----:B------:R-:W-:Y:S01]  /*c8d0*/  SHFL.IDX PT, R47, R218, R3, 0x1c1f ;  /* 0x001c1f03da2f7589 */ /* 0x000fe200000e0000 */
[----:B---3--:R-:W3:Y:S03]  /*c8e0*/  LDC.64 R142, c[0x0][0xbd8] ;  /* 0x0002f600ff8e7b82 */ /* 0x008ee60000000a00 */
        /* <DEDUP_REMOVED lines=9> */
[----:B------:R2:W-:Y:S01]  /*c980*/  SHFL.IDX PT, R176, R30, R121, 0x1c1f ;  /* 0x001c1f791eb07589 */ /* 0x0005e200000e0000 */
[----:B----4-:R-:W-:-:S03]  /*c990*/  SEL R61, R149, R158, P0 ;  /* 0x0000009e953d7207 */ /* 0x010fc60000000000 */
[----:B------:R-:W-:Y:S01]  /*c9a0*/  SHFL.IDX PT, R141, R78, R121, 0x1c1f ;  /* 0x001c1f794e8d7589 */ /* 0x000fe200000e0000 */
[----:B------:R-:W1:Y:S03]  /*c9b0*/  LDC R149, c[0x0][0xc50] ;  /* 0x00031400ff957b82 */ /* 0x000e660000000800 */
[----:B------:R-:W-:Y:S01]  /*c9c0*/  SHFL.IDX PT, R81, R178, R3, 0x1c1f ;  /* 0x001c1f03b2517589 */ /* 0x000fe200000e0000 */
[----:B--2---:R-:W-:-:S03]  /*c9d0*/  SEL R30, R147, R152, P0 ;  /* 0x00000098931e7207 */ /* 0x004fc60000000000 */
[----:B------:R2:W-:Y:S01]  /*c9e0*/  SHFL.IDX PT, R44, R118, R121, 0x1c1f ;  /* 0x001c1f79762c7589 */ /* 0x0005e200000e0000 */
[----:B------:R-:W4:Y:S03]  /*c9f0*/  LDC.64 R146, c[0x0][0xb40] ;  /* 0x0002d000ff927b82 */ /* 0x000f260000000a00 */
[----:B------:R-:W-:Y:S04]  /*ca00*/  SHFL.IDX PT, R16, R113, R3, 0x1c1f ;  /* 0x001c1f0371107589 */ /* 0x000fe800000e0000 */
[----:B------:R-:W-:Y:S01]  /*ca10*/  SHFL.IDX PT, R182, R40, R121, 0x1c1f ;  /* 0x001c1f7928b67589 */ /* 0x000fe200000e0000 */
[----:B--2---:R-:W-:-:S03]  /*ca20*/  SEL R118, R119, R116, P0 ;  /* 0x0000007477767207 */ /* 0x004fc60000000000 */
[----:B------:R-:W-:Y:S01]  /*ca30*/  SHFL.IDX PT, R169, R128, R121, 0x1c1f ;  /* 0x001c1f7980a97589 */ /* 0x000fe200000e0000 */
[----:B------:R-:W-:Y:S02]  /*ca40*/  SEL R116, R116, R119, P0 ;  /* 0x0000007774747207 */ /* 0x000fe40000000000 */
[----:B------:R-:W-:Y:S01]  /*ca50*/  SEL R119, R117, R100, P0 ;  /* 0x0000006475777207 */ /* 0x000fe20000000000 */
[----:B------:R-:W-:Y:S01]  /*ca60*/  SHFL.IDX PT, R178, R140, R121, 0x1c1f ;  /* 0x001c1f798cb27589 */ /* 0x000fe200000e0000 */
[----:B------:R-:W-:Y:S02]  /*ca70*/  SEL R117, R100, R117, P0 ;  /* 0x0000007564757207 */ /* 0x000fe40000000000 */
[----:B------:R-:W-:Y:S01]  /*ca80*/  SEL R100, R101, R172, P0 ;  /* 0x000000ac65647207 */ /* 0x000fe20000000000 */
[----:B------:R-:W-:Y:S04]  /*ca90*/  SHFL.IDX PT, R24, R24, R121, 0x1c1f ;  /* 0x001c1f7918187589 */ /* 0x000fe800000e0000 */
[----:B------:R-:W-:Y:S01]  /*caa0*/  SHFL.IDX PT, R32, R32, R121, 0x1c1f ;  /* 0x001c1f7920207589 */ /* 0x000fe200000e0000 */
[----:B----4-:R-:W-:-:S03]  /*cab0*/  IMAD.WIDE.U32 R6, R146, UR39, R6 ;  /* 0x0000002792067c25 */ /* 0x010fc6000f8e0006 */
        /* <DEDUP_REMOVED lines=8> */
[----:B------:R-:W2:Y:S04]  /*cb40*/  SHFL.IDX PT, R88, R88, R121, 0x1c1f ;  /* 0x001c1f7958587589 */ /* 0x000ea800000e0000 */
[----:B------:R-:W4:Y:S04]  /*cb50*/  SHFL.IDX PT, R96, R96, R121, 0x1c1f ;  /* 0x001c1f7960607589 */ /* 0x000f2800000e0000 */
[----:B------:R-:W5:Y:S04]  /*cb60*/  SHFL.IDX PT, R112, R112, R121, 0x1c1f ;  /* 0x001c1f7970707589 */ /* 0x000f6800000e0000 */
[----:B------:R0:W-:Y:S04]  /*cb70*/  SHFL.IDX PT, R167, R120, R121, 0x1c1f ;  /* 0x001c1f7978a77589 */ /* 0x0001e800000e0000 */
[----:B------:R-:W-:Y:S04]  /*cb80*/  SHFL.IDX PT, R113, R26, R121, 0x1c1f ;  /* 0x001c1f791a717589 */ /* 0x000fe800000e0000 */
[----:B------:R3:W-:Y:S01]  /*cb90*/  SHFL.IDX PT, R140, R74, R121, 0x1c1f ;  /* 0x001c1f794a8c7589 */ /* 0x0007e200000e0000 */
[----:B0-----:R-:W-:-:S03]  /*cba0*/  SEL R120, R107, R174, P0 ;  /* 0x000000ae6b787207 */ /* 0x001fc60000000000 */
[----:B------:R0:W-:Y:S01]  /*cbb0*/  SHFL.IDX PT, R52, R86, R121, 0x1c1f ;  /* 0x001c1f7956347589 */ /* 0x0001e200000e0000 */
[----:B--2---:R-:W-:-:S03]  /*cbc0*/  SEL R76, R88, R75, P0 ;  /* 0x0000004b584c7207 */ /* 0x004fc60000000000 */
[----:B------:R2:W-:Y:S01]  /*cbd0*/  SHFL.IDX PT, R128, R82, R121, 0x1c1f ;  /* 0x001c1f7952807589 */ /* 0x0005e200000e0000 */
[----:B----4-:R-:W-:Y:S02]  /*cbe0*/  SEL R78, R79, R96, P0 ;  /* 0x000000604f4e7207 */ /* 0x010fe40000000000 */
[----:B---3--:R-:W-:Y:S01]  /*cbf0*/  SEL R74, R75, R88, P0 ;  /* 0x000000584b4a7207 */ /* 0x008fe20000000000 */
[----:B------:R-:W-:Y:S01]  /*cc00*/  SHFL.IDX PT, R125, R102, R121, 0x1c1f ;  /* 0x001c1f79667d7589 */ /* 0x000fe200000e0000 */
[----:B-----5:R-:W-:Y:S02]  /*cc10*/  SEL R88, R112, R87, P0 ;  /* 0x0000005770587207 */ /* 0x020fe40000000000 */
[----:B0-----:R-:W-:Y:S01]  /*cc20*/  SEL R86, R87, R112, P0 ;  /* 0x0000007057567207 */ /* 0x001fe20000000000 */
[----:B------:R-:W-:Y:S01]  /*cc30*/  SHFL.IDX PT, R40, R65, R121, 0x1c1f ;  /* 0x001c1f7941287589 */ /* 0x000fe200000e0000 */
[----:B------:R-:W-:Y:S02]  /*cc40*/  SEL R75, R77, R92, P0 ;  /* 0x0000005c4d4b7207 */ /* 0x000fe40000000000 */
[----:B--2---:R-:W-:Y:S01]  /*cc50*/  SEL R82, R83, R104, P0 ;  /* 0x0000006853527207 */ /* 0x004fe20000000000 */
[----:B------:R-:W-:Y:S01]  /*cc60*/  SHFL.IDX PT, R129, R63, R121, 0x1c1f ;  /* 0x001c1f793f817589 */ /* 0x000fe200000e0000 */
[----:B------:R-:W-:-:S02]  /*cc70*/  SEL R83, R85, R108, P0 ;  /* 0x0000006c55537207 */ /* 0x000fc40000000000 */
[----:B------:R-:W-:Y:S01]  /*cc80*/  SEL R85, R108, R85, P0 ;  /* 0x000000556c557207 */ /* 0x000fe20000000000 */
[----:B------:R0:W-:Y:S01]  /*cc90*/  SHFL.IDX PT, R131, R126, R121, 0x1c1f ;  /* 0x001c1f797e837589 */ /* 0x0001e200000e0000 */
[----:B------:R-:W-:Y:S02]  /*cca0*/  SEL R108, R110, R109, P0 ;  /* 0x0000006d6e6c7207 */ /* 0x000fe40000000000 */
[----:B------:R-:W-:Y:S01]  /*ccb0*/  SEL R110, R109, R110, P0 ;  /* 0x0000006e6d6e7207 */ /* 0x000fe20000000000 */
[----:B------:R2:W-:Y:S01]  /*ccc0*/  SHFL.IDX PT, R48, R122, R121, 0x1c1f ;  /* 0x001c1f797a307589 */ /* 0x0005e200000e0000 */
[----:B------:R-:W-:Y:S02]  /*ccd0*/  SEL R109, R111, R148, P0 ;  /* 0x000000946f6d7207 */ /* 0x000fe40000000000 */
[----:B------:R-:W-:Y:S01]  /*cce0*/  SEL R111, R148, R111, P0 ;  /* 0x0000006f946f7207 */ /* 0x000fe20000000000 */
[----:B------:R-:W-:Y:S01]  /*ccf0*/  SHFL.IDX PT, R134, R134, R121, 0x1c1f ;  /* 0x001c1f7986867589 */ /* 0x000fe200000e0000 */
[----:B------:R-:W3:Y:S01]  /*cd00*/  @P2 LDC R148, c[0x0][0xbf0] ;  /* 0x0002fc00ff942b82 */ /* 0x000ee20000000800 */
[----:B0-----:R-:W-:-:S02]  /*cd10*/  SEL R126, R90, R127, P0 ;  /* 0x0000007f5a7e7207 */ /* 0x001fc40000000000 */
[----:B------:R-:W-:Y:S01]  /*cd20*/  SHFL.IDX PT, R130, R130, R121, 0x1c1f ;  /* 0x001c1f7982827589 */ /* 0x000fe200000e0000 */
[----:B------:R-:W-:Y:S02]  /*cd30*/  SEL R90, R127, R90, P0 ;  /* 0x0000005a7f5a7207 */ /* 0x000fe40000000000 */
[----:B--2---:R-:W-:Y:S01]  /*cd40*/  SEL R122, R174, R107, P0 ;  /* 0x0000006bae7a7207 */ /* 0x004fe20000000000 */
[----:B------:R0:W-:Y:S01]  /*cd50*/  SHFL.IDX PT, R133, R138, R121, 0x1c1f ;  /* 0x001c1f798a857589 */ /* 0x0001e200000e0000 */
[----:B------:R-:W-:Y:S02]  /*cd60*/  SEL R107, R150, R91, P0 ;  /* 0x0000005b966b7207 */ /* 0x000fe40000000000 */
[----:B------:R-:W-:Y:S01]  /*cd70*/  SEL R127, R59, R136, P0 ;  /* 0x000000883b7f7207 */ /* 0x000fe20000000000 */
[----:B------:R-:W2:Y:S01]  /*cd80*/  SHFL.IDX PT, R49, R220, R3, 0x1c1f ;  /* 0x001c1f03dc317589 */ /* 0x000ea200000e0000 */
[----:B------:R-:W-:Y:S02]  /*cd90*/  SEL R77, R92, R77, P0 ;  /* 0x0000004d5c4d7207 */ /* 0x000fe40000000000 */
[----:B------:R-:W-:Y:S01]  /*cda0*/  SEL R80, R96, R79, P0 ;  /* 0x0000004f60507207 */ /* 0x000fe20000000000 */
[----:B------:R-:W-:Y:S01]  /*cdb0*/  SHFL.IDX PT, R12, R12, R3, 0x1c1f ;  /* 0x001c1f030c0c7589 */ /* 0x000fe200000e0000 */
[----:B------:R-:W-:Y:S01]  /*cdc0*/  SEL R79, R81, R184, P0 ;  /* 0x000000b8514f7207 */ /* 0x000fe20000000000 */
[----:B0-----:R-:W-:Y:S01]  /*cdd0*/  IMAD R138, R142, UR38, RZ ;  /* 0x000000268e8a7c24 */ /* 0x001fe2000f8e02ff */
[----:B------:R-:W-:Y:S01]  /*cde0*/  SEL R121, R106, R123, P0 ;  /* 0x0000007b6a797207 */ /* 0x000fe20000000000 */
[----:B------:R0:W4:Y:S01]  /*cdf0*/  SHFL.IDX PT, R71, R18, R3, 0x1c1f ;  /* 0x001c1f0312477589 */ /* 0x00012200000e0000 */
[----:B------:R-:W-:-:S02]  /*ce00*/  SEL R123, R123, R106, P0 ;  /* 0x0000006a7b7b7207 */ /* 0x000fc40000000000 */
[----:B------:R-:W-:Y:S01]  /*ce10*/  SEL R106, R172, R101, P0 ;  /* 0x00000065ac6a7207 */ /* 0x000fe20000000000 */
[----:B------:R4:W5:Y:S01]  /*ce20*/  SHFL.IDX PT, R69, R20, R3, 0x1c1f ;  /* 0x001c1f0314457589 */ /* 0x00096200000e0000 */
[----:B------:R-:W-:Y:S02]  /*ce30*/  SEL R101, R91, R150, P0 ;  /* 0x000000965b657207 */ /* 0x000fe40000000000 */
[----:B------:R-:W0:Y:S01]  /*ce40*/  @P2 LDC R150, c[0x0][0xbec] ;  /* 0x0002fb00ff962b82 */ /* 0x000e220000000800 */
[----:B------:R3:W5:Y:S01]  /*ce50*/  SHFL.IDX PT, R67, R22, R3, 0x1c1f ;  /* 0x001c1f0316437589 */ /* 0x00076200000e0000 */
[----:B------:R-:W-:Y:S01]  /*ce60*/  SEL R91, R136, R59, P0 ;  /* 0x0000003b885b7207 */ /* 0x000fe20000000000 */
[----:B------:R-:W-:Y:S01]  /*ce70*/  IMAD R59, R143, UR39, R138 ;  /* 0x000000278f3b7c24 */ /* 0x000fe2000f8e028a */
[----:B------:R-:W-:Y:S01]  /*ce80*/  SEL R136, R46, R137, P0 ;  /* 0x000000892e887207 */ /* 0x000fe20000000000 */
[----:B------:R-:W-:Y:S01]  /*ce90*/  SHFL.IDX PT, R156, R156, R3, 0x1c1f ;  /* 0x001c1f039c9c7589 */ /* 0x000fe200000e0000 */
[----:B------:R-:W-:Y:S01]  /*cea0*/  SEL R46, R137, R46, P0 ;  /* 0x0000002e892e7207 */ /* 0x000fe20000000000 */
[----:B------:R-:W-:Y:S01]  /*ceb0*/  IMAD.WIDE.U32 R142, R142, UR39, R4 ;  /* 0x000000278e8e7c25 */ /* 0x000fe2000f8e0004 */
[----:B------:R-:W-:Y:S01]  /*cec0*/  SEL R137, R47, R132, P0 ;  /* 0x000000842f897207 */ /* 0x000fe20000000000 */
[----:B------:R-:W-:Y:S01]  /*ced0*/  SHFL.IDX PT, R160, R160, R3, 0x1c1f ;  /* 0x001c1f03a0a07589 */ /* 0x000fe200000e0000 */
[----:B------:R-:W-:Y:S01]  /*cee0*/  SEL R47, R132, R47, P0 ;  /* 0x0000002f842f7207 */ /* 0x000fe20000000000 */
[----:B------:R-:W-:Y:S01]  /*cef0*/  IMAD.MOV R132, RZ, RZ, -R17 ;  /* 0x000000ffff847224 */ /* 0x000fe200078e0a11 */
[----:B------:R-:W-:Y:S01]  /*cf00*/  SEL R5, R50, R141, P0 ;  /* 0x0000008d32057207 */ /* 0x000fe20000000000 */
[----:B------:R-:W-:Y:S01]  /*cf10*/  SHFL.IDX PT, R162, R162, R3, 0x1c1f ;  /* 0x001c1f03a2a27589 */ /* 0x000fe200000e0000 */
[----:B------:R-:W-:Y:S01]  /*cf20*/  SEL R141, R141, R50, P0 ;  /* 0x000000328d8d7207 */ /* 0x000fe20000000000 */
[----:B-1----:R-:W-:Y:S01]  /*cf30*/  IMAD R132, R149, R132, UR4 ;  /* 0x0000000495847e24 */ /* 0x002fe2000f8e0284 */
[----:B--2---:R-:W-:Y:S01]  /*cf40*/  SEL R4, R49, R140, P0 ;  /* 0x0000008c31047207 */ /* 0x004fe20000000000 */
[----:B------:R-:W-:Y:S01]  /*cf50*/  SHFL.IDX PT, R164, R164, R3, 0x1c1f ;  /* 0x001c1f03a4a47589 */ /* 0x000fe200000e0000 */
[----:B------:R-:W-:Y:S01]  /*cf60*/  IMAD R50, R146, UR38, RZ ;  /* 0x0000002692327c24 */ /* 0x000fe2000f8e02ff */
[----:B------:R-:W-:Y:S01]  /*cf70*/  ULDC.64 UR4, c[0x0][0xbe0] ;  /* 0x0002f80000047ab9 */ /* 0x000fe20000000a00 */
[----:B------:R-:W-:Y:S01]  /*cf80*/  IMAD.IADD R143, R143, 0x1, R59 ;  /* 0x000000018f8f7824 */ /* 0x000fe200078e023b */
[----:B------:R-:W-:Y:S01]  /*cf90*/  SHFL.IDX PT, R166, R166, R3, 0x1c1f ;  /* 0x001c1f03a6a67589 */ /* 0x000fe200000e0000 */
[----:B------:R-:W-:Y:S01]  /*cfa0*/  IMAD R147, R147, UR39, R50 ;  /* 0x0000002793937c24 */ /* 0x000fe2000f8e0232 */
[----:B------:R-:W-:Y:S01]  /*cfb0*/  SHF.R.S32.HI R59, RZ, 0x1f, R132 ;  /* 0x0000001fff3b7819 */ /* 0x000fe20000011484 */
[----:B0-----:R-:W-:Y:S01]  /*cfc0*/  @P2 IMAD.HI.U32 R150, R11, R150, RZ ;  /* 0x000000960b962227 */ /* 0x001fe200078e00ff */
[----:B------:R-:W-:Y:S01]  /*cfd0*/  SHFL.IDX PT, R168, R168, R3, 0x1c1f ;  /* 0x001c1f03a8a87589 */ /* 0x000fe200000e0000 */
[----:B------:R-:W-:-:S02]  /*cfe0*/  SEL R140, R140, R49, P0 ;  /* 0x000000318c8c7207 */ /* 0x000fc40000000000 */
[----:B------:R-:W-:Y:S01]  /*cff0*/  IMAD.IADD R147, R7, 0x1, R147 ;  /* 0x0000000107937824 */ /* 0x000fe200078e0293 */
[----:B------:R-:W-:Y:S01]  /*d000*/  SHFL.IDX PT, R170, R170, R3, 0x1c1f ;  /* 0x001c1f03aaaa7589 */ /* 0x000fe200000e0000 */
[----:B------:R-:W-:Y:S01]  /*d010*/  @P2 IMAD.HI.U32 R49, R11, R144, RZ ;  /* 0x000000900b312227 */ /* 0x000fe200078e00ff */
[----:B------:R-:W-:Y:S02]  /*d020*/  SEL R18, R24, R93, P0 ;  /* 0x0000005d18127207 */ /* 0x000fe40000000000 */
[----:B------:R-:W-:Y:S01]  /*d030*/  SHFL.IDX PT, R99, R194, R3, 0x1c1f ;  /* 0x001c1f03c2637589 */ /* 0x000fe200000e0000 */
[----:B------:R-:W-:Y:S01]  /*d040*/  IMAD R7, R59, UR4, RZ ;  /* 0x000000043b077c24 */ /* 0x000fe2000f8e02ff */
[----:B----4-:R-:W-:Y:S01]  /*d050*/  SEL R20, R71, R32, P0 ;  /* 0x0000002047147207 */ /* 0x010fe20000000000 */
[----:B------:R-:W-:Y:S01]  /*d060*/  IMAD.MOV.U32 R17, RZ, RZ, R11 ;  /* 0x000000ffff117224 */ /* 0x000fe200078e000b */
[----:B------:R-:W0:Y:S01]  /*d070*/  SHFL.IDX PT, R103, R196, R3, 0x1c1f ;  /* 0x001c1f03c4677589 */ /* 0x000e2200000e0000 */
[----:B------:R-:W-:Y:S01]  /*d080*/  IMAD.MOV.U32 R146, RZ, RZ, R6 ;  /* 0x000000ffff927224 */ /* 0x000fe200078e0006 */
[----:B---3--:R-:W-:Y:S01]  /*d090*/  @P2 SHF.R.U32.HI R17, RZ, R148, R49 ;  /* 0x00000094ff112219 */ /* 0x008fe20000011631 */
[C---:B------:R-:W-:Y:S01]  /*d0a0*/  IMAD R50, R132.reuse, UR5, R7 ;  /* 0x0000000584327c24 */ /* 0x040fe2000f8e0207 */
[----:B------:R-:W-:Y:S01]  /*d0b0*/  SHFL.IDX PT, R105, R198, R3, 0x1c1f ;  /* 0x001c1f03c6697589 */ /* 0x000fe200000e0000 */
[----:B------:R-:W-:Y:S01]  /*d0c0*/  IMAD.WIDE.U32 R6, R132, UR4, R142 ;  /* 0x0000000484067c25 */ /* 0x000fe2000f8e008e */
[----:B------:R-:W-:Y:S01]  /*d0d0*/  ULDC.64 UR4, c[0x0][0xb30] ;  /* 0x0002cc0000047ab9 */ /* 0x000fe20000000a00 */
[----:B------:R-:W-:Y:S01]  /*d0e0*/  SEL R22, R32, R71, P0 ;  /* 0x0000004720167207 */ /* 0x000fe20000000000 */
[----:B------:R-:W1:Y:S01]  /*d0f0*/  SHFL.IDX PT, R114, R204, R3, 0x1c1f ;  /* 0x001c1f03cc727589 */ /* 0x000e6200000e0000 */
[----:B------:R-:W-:Y:S01]  /*d100*/  IMAD.MOV.U32 R49, RZ, RZ, R11 ;  /* 0x000000ffff317224 */ /* 0x000fe200078e000b */
[----:B-----5:R-:W-:Y:S01]  /*d110*/  SEL R21, R69, R180, P0 ;  /* 0x000000b445157207 */ /* 0x020fe20000000000 */
[----:B------:R-:W-:Y:S01]  /*d120*/  IMAD R59, R59, UR6, RZ ;  /* 0x000000063b3b7c24 */ /* 0x000fe2000f8e02ff */
[----:B------:R-:W2:Y:S01]  /*d130*/  SHFL.IDX PT, R115, R206, R3, 0x1c1f ;  /* 0x001c1f03ce737589 */ /* 0x000ea200000e0000 */
[----:B------:R-:W-:Y:S01]  /*d140*/  IMAD.WIDE.U32 R146, R132, UR6, R146 ;  /* 0x0000000684927c25 */ /* 0x000fe2000f8e0092 */
[----:B------:R-:W-:-:S02]  /*d150*/  SEL R23, R180, R69, P0 ;  /* 0x00000045b4177207 */ /* 0x000fc40000000000 */
[----:B------:R-:W3:Y:S01]  /*d160*/  SHFL.IDX PT, R51, R222, R3, 0x1c1f ;  /* 0x001c1f03de337589 */ /* 0x000ee200000e0000 */
[----:B------:R-:W-:Y:S01]  /*d170*/  IMAD R143, R132, UR7, R59 ;  /* 0x00000007848f7c24 */ /* 0x000fe2000f8e023b */
[----:B------:R-:W-:Y:S01]  /*d180*/  SHF.R.S32.HI R59, RZ, 0x1f, R17 ;  /* 0x0000001fff3b7819 */ /* 0x000fe20000011411 */
[----:B------:R-:W-:Y:S01]  /*d190*/  ULDC.64 UR6, c[0x0][0xbc8] ;  /* 0x0002f20000067ab9 */ /* 0x000fe20000000a00 */
[----:B------:R-:W4:Y:S01]  /*d1a0*/  SHFL.IDX PT, R53, R224, R3, 0x1c1f ;  /* 0x001c1f03e0357589 */ /* 0x000f2200000e0000 */
[----:B------:R-:W-:Y:S01]  /*d1b0*/  IMAD.IADD R147, R147, 0x1, R143 ;  /* 0x0000000193937824 */ /* 0x000fe200078e028f */
[----:B------:R-:W-:Y:S02]  /*d1c0*/  SEL R26, R182, R67, P0 ;  /* 0x00000043b61a7207 */ /* 0x000fe40000000000 */
[----:B------:R-:W-:Y:S01]  /*d1d0*/  SHFL.IDX PT, R54, R54, R3, 0x1c1f ;  /* 0x001c1f0336367589 */ /* 0x000fe200000e0000 */
[----:B0-----:R-:W-:Y:S02]  /*d1e0*/  SEL R102, R103, R192, P0 ;  /* 0x000000c067667207 */ /* 0x001fe40000000000 */
[----:B------:R-:W-:Y:S01]  /*d1f0*/  SEL R104, R192, R103, P0 ;  /* 0x00000067c0687207 */ /* 0x000fe20000000000 */
[----:B------:R-:W0:Y:S01]  /*d200*/  SHFL.IDX PT, R55, R226, R3, 0x1c1f ;  /* 0x001c1f03e2377589 */ /* 0x000e2200000e0000 */
[----:B------:R-:W-:-:S02]  /*d210*/  SEL R87, R89, R186, P0 ;  /* 0x000000ba59577207 */ /* 0x000fc40000000000 */
[----:B------:R-:W-:Y:S01]  /*d220*/  SEL R92, R94, R167, P0 ;  /* 0x000000a75e5c7207 */ /* 0x000fe20000000000 */
[----:B------:R-:W5:Y:S01]  /*d230*/  SHFL.IDX PT, R57, R228, R3, 0x1c1f ;  /* 0x001c1f03e4397589 */ /* 0x000f6200000e0000 */
[----:B-1----:R-:W-:Y:S02]  /*d240*/  SEL R112, R114, R113, P0 ;  /* 0x0000007172707207 */ /* 0x002fe40000000000 */
[----:B------:R-:W-:Y:S01]  /*d250*/  SEL R114, R113, R114, P0 ;  /* 0x0000007271727207 */ /* 0x000fe20000000000 */
[----:B------:R-:W1:Y:S01]  /*d260*/  SHFL.IDX PT, R58, R58, R3, 0x1c1f ;  /* 0x001c1f033a3a7589 */ /* 0x000e6200000e0000 */
[----:B------:R-:W-:Y:S02]  /*d270*/  SEL R96, R98, R169, P0 ;  /* 0x000000a962607207 */ /* 0x000fe40000000000 */
[----:B------:R-:W-:Y:S01]  /*d280*/  SEL R97, R99, R190, P0 ;  /* 0x000000be63617207 */ /* 0x000fe20000000000 */
[----:B------:R-:W-:Y:S01]  /*d290*/  SHFL.IDX PT, R45, R230, R3, 0x1c1f ;  /* 0x001c1f03e62d7589 */ /* 0x000fe200000e0000 */
[----:B------:R-:W-:-:S02]  /*d2a0*/  SEL R103, R105, R178, P0 ;  /* 0x000000b269677207 */ /* 0x000fc40000000000 */
[----:B--2---:R-:W-:Y:S01]  /*d2b0*/  SEL R113, R115, R176, P0 ;  /* 0x000000b073717207 */ /* 0x004fe20000000000 */
        /* <DEDUP_REMOVED lines=15> */
[----:B------:R2:W-:Y:S01]  /*d3b0*/  SHFL.IDX PT, R35, R35, R3, 0x1c1f ;  /* 0x001c1f0323237589 */ /* 0x0005e200000e0000 */
[----:B------:R-:W-:-:S02]  /*d3c0*/  SEL R72, R165, R168, P0 ;  /* 0x000000a8a5487207 */ /* 0x000fc40000000000 */
[----:B------:R-:W-:Y:S02]  /*d3d0*/  SEL R71, R170, R163, P0 ;  /* 0x000000a3aa477207 */ /* 0x000fe40000000000 */
[----:B------:R-:W-:Y:S02]  /*d3e0*/  SEL R73, R163, R170, P0 ;  /* 0x000000aaa3497207 */ /* 0x000fe40000000000 */
[----:B------:R-:W-:Y:S02]  /*d3f0*/  SEL R81, R184, R81, P0 ;  /* 0x00000051b8517207 */ /* 0x000fe40000000000 */
[----:B------:R-:W-:Y:S02]  /*d400*/  SEL R89, R186, R89, P0 ;  /* 0x00000059ba597207 */ /* 0x000fe40000000000 */
[----:B--2---:R-:W-:Y:S02]  /*d410*/  SEL R3, R14, R151, P0 ;  /* 0x000000970e037207 */ /* 0x004fe40000000000 */
[----:B------:R-:W2:Y:S01]  /*d420*/  @P2 LDC R151, c[0x0][0xbf0] ;  /* 0x0002fc00ff972b82 */ /* 0x000ea20000000800 */
        /* <DEDUP_REMOVED lines=10> */
[----:B--2---:R-:W-:Y:S02]  /*d4d0*/  @P2 SHF.R.U32.HI R49, RZ, R151, R150 ;  /* 0x00000097ff312219 */ /* 0x004fe40000011696 */
[----:B------:R-:W-:Y:S01]  /*d4e0*/  IADD3 R142, P2, R17, R6, RZ ;  /* 0x00000006118e7210 */ /* 0x000fe20007f5e0ff */
[----:B------:R-:W-:Y:S01]  /*d4f0*/  IMAD.MOV R17, RZ, RZ, -R17 ;  /* 0x000000ffff117224 */ /* 0x000fe200078e0a11 */
[--C-:B------:R-:W-:Y:S01]  /*d500*/  SHF.R.S32.HI R6, RZ, 0x1f, R49.reuse ;  /* 0x0000001fff067819 */ /* 0x100fe20000011431 */
[----:B------:R-:W-:Y:S01]  /*d510*/  IMAD.MOV R132, RZ, RZ, -R49 ;  /* 0x000000ffff847224 */ /* 0x000fe200078e0a31 */
[----:B------:R-:W-:Y:S01]  /*d520*/  IADD3.X R143, R59, R7, R50, P2, !PT ;  /* 0x000000073b8f7210 */ /* 0x000fe200017fe432 */
[----:B------:R-:W-:-:S02]  /*d530*/  IMAD R17, R8, R17, R11 ;  /* 0x0000001108117224 */ /* 0x000fc400078e020b */
[----:B------:R-:W-:Y:S02]  /*d540*/  IMAD R6, R6, UR4, RZ ;  /* 0x0000000406067c24 */ /* 0x000fe4000f8e02ff */
[----:B------:R-:W-:Y:S02]  /*d550*/  IMAD R11, R8, R132, R11 ;  /* 0x00000084080b7224 */ /* 0x000fe400078e020b */
[C---:B------:R-:W-:Y:S01]  /*d560*/  IMAD R59, R49.reuse, UR5, R6 ;  /* 0x00000005313b7c24 */ /* 0x040fe2000f8e0206 */
[----:B------:R-:W2:Y:S01]  /*d570*/  S2UR UR5, SR_CgaCtaId ;  /* 0x00000000000579c3 */ /* 0x000ea20000008800 */
[----:B------:R-:W-:Y:S01]  /*d580*/  IMAD.WIDE.U32 R6, R49, UR4, R146 ;  /* 0x0000000431067c25 */ /* 0x000fe2000f8e0092 */
[----:B------:R-:W-:Y:S01]  /*d590*/  SHF.R.S32.HI R49, RZ, 0x1f, R17 ;  /* 0x0000001fff317819 */ /* 0x000fe20000011411 */
[----:B------:R-:W-:Y:S01]  /*d5a0*/  UMOV UR4, 0x400 ;  /* 0x0000040000047882 */ /* 0x000fe20000000000 */
[----:B------:R-:W-:Y:S01]  /*d5b0*/  SHF.R.S32.HI R50, RZ, 0x1f, R11 ;  /* 0x0000001fff327819 */ /* 0x000fe2000001140b */
[----:B------:R-:W-:-:S02]  /*d5c0*/  IMAD.IADD R7, R7, 0x1, R59 ;  /* 0x0000000107077824 */ /* 0x000fc400078e023b */
[----:B------:R-:W-:Y:S02]  /*d5d0*/  IMAD R132, R49, UR6, RZ ;  /* 0x0000000631847c24 */ /* 0x000fe4000f8e02ff */
[----:B------:R-:W-:Y:S02]  /*d5e0*/  IMAD R50, R50, UR8, RZ ;  /* 0x0000000832327c24 */ /* 0x000fe4000f8e02ff */
[C---:B------:R-:W-:Y:S02]  /*d5f0*/  IMAD R49, R17.reuse, UR7, R132 ;  /* 0x0000000711317c24 */ /* 0x040fe4000f8e0284 */
[----:B------:R-:W-:Y:S01]  /*d600*/  IMAD.WIDE.U32 R142, R17, UR6, R142 ;  /* 0x00000006118e7c25 */ /* 0x000fe2000f8e008e */
[----:B------:R-:W-:-:S03]  /*d610*/  ULDC.64 UR6, c[0x0][0xba8] ;  /* 0x0002ea0000067ab9 */ /* 0x000fc60000000a00 */
[----:B------:R-:W-:Y:S01]  /*d620*/  IMAD.WIDE.U32 R146, R11, UR8, R6 ;  /* 0x000000080b927c25 */ /* 0x000fe2000f8e0006 */
[----:B------:R-:W-:Y:S01]  /*d630*/  LEA R59, P2, R142, UR6, 0x2 ;  /* 0x000000068e3b7c11 */ /* 0x000fe2000f8410ff */
[----:B------:R-:W-:Y:S01]  /*d640*/  ULDC UR6, c[0x0][0xa88] ;  /* 0x0002a20000067ab9 */ /* 0x000fe20000000800 */
[----:B---3--:R-:W-:Y:S01]  /*d650*/  SEL R6, R51, R128, P0 ;  /* 0x0000008033067207 */ /* 0x008fe20000000000 */
[----:B------:R-:W-:Y:S01]  /*d660*/  IMAD R17, R11, UR9, R50 ;  /* 0x000000090b117c24 */ /* 0x000fe2000f8e0232 */
[----:B------:R-:W-:Y:S01]  /*d670*/  ULDC.64 UR8, c[0x0][0xb00] ;  /* 0x0002c00000087ab9 */ /* 0x000fe20000000a00 */
[----:B------:R-:W-:Y:S01]  /*d680*/  IMAD.IADD R7, R143, 0x1, R49 ;  /* 0x000000018f077824 */ /* 0x000fe200078e0231 */
[----:B------:R-:W-:Y:S01]  /*d690*/  SEL R50, R128, R51, P0 ;  /* 0x0000003380327207 */ /* 0x000fe20000000000 */
[----:B------:R-:W-:Y:S01]  /*d6a0*/  IMAD.IADD R49, R147, 0x1, R17 ;  /* 0x0000000193317824 */ /* 0x000fe200078e0211 */
[----:B------:R-:W-:Y:S01]  /*d6b0*/  LEA R17, P3, R146, UR8, 0x2 ;  /* 0x0000000892117c11 */ /* 0x000fe2000f8610ff */
[----:B------:R-:W-:Y:S01]  /*d6c0*/  SHFL.IDX PT, R148, R59, 0x1, 0x1c1f ;  /* 0x003c1f003b947f89 */ /* 0x000fe200000e0000 */
[----:B------:R-:W-:Y:S01]  /*d6d0*/  LEA.HI.X R128, R142, UR7, R7, 0x2, P2 ;  /* 0x000000078e807c11 */ /* 0x000fe200090f1407 */
[----:B--2---:R-:W-:Y:S01]  /*d6e0*/  ULEA UR4, UR5, UR4, 0x18 ;  /* 0x0000000405047291 */ /* 0x004fe2000f8ec03f */
[----:B------:R-:W-:Y:S01]  /*d6f0*/  LEA.HI.X R49, R146, UR9, R49, 0x2, P3 ;  /* 0x0000000992317c11 */ /* 0x000fe200098f1431 */
[----:B------:R-:W-:Y:S01]  /*d700*/  IMAD R11, R8, UR6, RZ ;  /* 0x00000006080b7c24 */ /* 0x000fe2000f8e02ff */
[----:B------:R-:W-:Y:S01]  /*d710*/  SHFL.IDX PT, R146, R59, RZ, 0x1c1f ;  /* 0x001c1fff3b927589 */ /* 0x000fe200000e0000 */
[C---:B------:R-:W-:Y:S01]  /*d720*/  VIADD R8, R10.reuse, 0x8 ;  /* 0x000000080a087836 */ /* 0x040fe20000000000 */
[----:B------:R-:W-:Y:S01]  /*d730*/  UIADD3 UR4, UR4, 0x38820, URZ ;  /* 0x0003882004047890 */ /* 0x000fe2000fffe03f */
[----:B----4-:R-:W-:Y:S01]  /*d740*/  SEL R7, R53, R52, P0 ;  /* 0x0000003435077207 */ /* 0x010fe20000000000 */
[----:B------:R-:W2:Y:S01]  /*d750*/  SHFL.IDX PT, R147, R128, RZ, 0x1c1f ;  /* 0x001c1fff80937589 */ /* 0x000ea200000e0000 */
[-C--:B------:R-:W-:Y:S01]  /*d760*/  ISETP.GE.OR P2, PT, R10, R11.reuse, P1 ;  /* 0x0000000b0a00720c */ /* 0x080fe20000f46670 */
[----:B------:R-:W-:Y:S01]  /*d770*/  UPRMT UR4, URZ, 0x654, UR4 ;  /* 0x000006543f047896 */ /* 0x000fe20008000004 */
[-C--:B------:R-:W-:Y:S01]  /*d780*/  ISETP.GE.OR P1, PT, R8, R11.reuse, P1 ;  /* 0x0000000b0800720c */ /* 0x080fe20000f26670 */
[----:B------:R-:W3:Y:S01]  /*d790*/  SHFL.IDX PT, R149, R128, 0x1, 0x1c1f ;  /* 0x003c1f0080957f89 */ /* 0x000ee200000e0000 */
[----:B------:R-:W-:-:S02]  /*d7a0*/  ISETP.GE.AND P3, PT, R10, R11, PT ;  /* 0x0000000b0a00720c */ /* 0x000fc40003f66270 */
[----:B------:R-:W-:Y:S01]  /*d7b0*/  SEL R51, R52, R53, P0 ;  /* 0x0000003534337207 */ /* 0x000fe20000000000 */
[----:B------:R4:W4:Y:S01]  /*d7c0*/  SHFL.IDX PT, R142, R17, RZ, 0x1c1f ;  /* 0x001c1fff118e7589 */ /* 0x00092200000e0000 */
[----:B0-----:R-:W-:Y:S02]  /*d7d0*/  SEL R53, R55, R56, P0 ;  /* 0x0000003837357207 */ /* 0x001fe40000000000 */
[----:B------:R-:W-:Y:S01]  /*d7e0*/  SYNCS.ARRIVE.TRANS64.RED.A1T0 RZ, [UR4], RZ ;  /* 0x000000ffffff79a7 */ /* 0x000fe20008100404 */
[----:B------:R-:W-:Y:S01]  /*d7f0*/  SEL R55, R56, R55, P0 ;  /* 0x0000003738377207 */ /* 0x000fe20000000000 */
[----:B------:R0:W0:Y:S01]  /*d800*/  SHFL.IDX PT, R143, R49, RZ, 0x1c1f ;  /* 0x001c1fff318f7589 */ /* 0x00002200000e0000 */
[----:B-----5:R-:W-:Y:S02]  /*d810*/  SEL R56, R57, R124, P0 ;  /* 0x0000007c39387207 */ /* 0x020fe40000000000 */
[----:B------:R-:W-:Y:S02]  /*d820*/  SEL R124, R124, R57, P0 ;  /* 0x000000397c7c7207 */ /* 0x000fe40000000000 */
[----:B------:R-:W-:-:S02]  /*d830*/  SEL R52, R54, R145, P0 ;  /* 0x0000009136347207 */ /* 0x000fc40000000000 */
[----:B-1----:R-:W-:Y:S02]  /*d840*/  SEL R57, R58, R125, P0 ;  /* 0x0000007d3a397207 */ /* 0x002fe40000000000 */
[----:B------:R-:W-:Y:S01]  /*d850*/  SEL R54, R145, R54, P0 ;  /* 0x0000003691367207 */ /* 0x000fe20000000000 */
[----:B--2---:R1:W-:Y:S01]  /*d860*/  @!P2 ST.E desc[UR40][R146.64], R0 ;  /* 0x000000009200a985 */ /* 0x0043e2000c101928 */
[----:B------:R-:W-:-:S03]  /*d870*/  SEL R125, R125, R58, P0 ;  /* 0x0000003a7d7d7207 */ /* 0x000fc60000000000 */
[----:B---3--:R1:W-:Y:S01]  /*d880*/  @!P1 ST.E desc[UR40][R148.64], R2 ;  /* 0x0000000294009985 */ /* 0x0083e2000c101928 */
[----:B------:R-:W-:Y:S05]  /*d890*/  @P3 BRA `(.L_x_2156) ;  /* 0x0000000800f83947 */ /* 0x000fea0003800000 */
[----:B------:R-:W-:Y:S01]  /*d8a0*/  ULDC UR4, c[0x0][0xac8] ;  /* 0x0002b20000047ab9 */ /* 0x000fe20000000800 */
[C---:B-1----:R-:W-:Y:S01]  /*d8b0*/  VIADD R0, R9.reuse, 0x8 ;  /* 0x0000000809007836 */ /* 0x042fe20000000000 */
        /* <DEDUP_REMOVED lines=10> */
[----:B0---4-:R-:W-:Y:S01]  /*d960*/  @!P1 IMAD.WIDE R58, R9, 0x4, R142 ;  /* 0x00000004093a9825 */ /* 0x011fe200078e028e */
        /* <DEDUP_REMOVED lines=21> */
[----:B------:R-:W-:Y:S01]  /*dac0*/  VIADD R128, R9, 0x48 ;  /* 0x0000004809807836 */ /* 0x000fe20000000000 */
[----:B------:R2:W-:Y:S01]  /*dad0*/  @!P6 ST.E.64 desc[UR40][R144.64], R22 ;  /* 0x000000169000e985 */ /* 0x0005e2000c101b28 */
[----:B------:R-:W-:-:S03]  /*dae0*/  ISETP.GE.AND P5, PT, R10, UR4, PT ;  /* 0x000000040a007c0c */ /* 0x000fc6000bfa6270 */
[----:B------:R-:W-:Y:S02]  /*daf0*/  ISETP.GE.AND P6, PT, R128, UR4, PT ;  /* 0x0000000480007c0c */ /* 0x000fe4000bfc6270 */
[----:B0-----:R-:W-:Y:S01]  /*db00*/  @!P2 LOP3.LUT R19, R138, 0xfffffffe, RZ, 0xc0, !PT ;  /* 0xfffffffe8a13a812 */ /* 0x001fe200078ec0ff */
[----:B------:R-:W-:Y:S01]  /*db10*/  @!P1 IMAD.WIDE R14, R147, 0x4, R142 ;  /* 0x00000004930e9825 */ /* 0x000fe200078e028e */
[----:B-1----:R-:W-:-:S03]  /*db20*/  @!P3 LOP3.LUT R21, R146, 0xfffffffe, RZ, 0xc0, !PT ;  /* 0xfffffffe9215b812 */ /* 0x002fc600078ec0ff */
[--C-:B------:R-:W-:Y:S01]  /*db30*/  @!P2 IMAD.WIDE R18, R19, 0x4, R142.reuse ;  /* 0x000000041312a825 */ /* 0x100fe200078e028e */
[----:B------:R0:W-:Y:S01]  /*db40*/  @!P1 ST.E.64 desc[UR40][R14.64], R24 ;  /* 0x000000180e009985 */ /* 0x0001e2000c101b28 */
[----:B------:R-:W-:Y:S02]  /*db50*/  @!P4 LEA.HI R0, R0, R0, RZ, 0x1 ;  /* 0x000000000000c211 */ /* 0x000fe400078f08ff */
[--C-:B------:R-:W-:Y:S01]  /*db60*/  @!P3 IMAD.WIDE R20, R21, 0x4, R142.reuse ;  /* 0x000000041514b825 */ /* 0x100fe200078e028e */
[----:B------:R1:W-:Y:S01]  /*db70*/  @!P2 ST.E.64 desc[UR40][R18.64], R26 ;  /* 0x0000001a1200a985 */ /* 0x0003e2000c101b28 */
[----:B------:R-:W-:Y:S02]  /*db80*/  @!P5 LEA.HI R10, R10, R10, RZ, 0x1 ;  /* 0x0000000a0a0ad211 */ /* 0x000fe400078f08ff */
[C---:B--2---:R-:W-:Y:S01]  /*db90*/  VIADD R22, R9.reuse, 0x50 ;  /* 0x0000005009167836 */ /* 0x044fe20000000000 */
[----:B------:R2:W-:Y:S01]  /*dba0*/  @!P3 ST.E.64 desc[UR40][R20.64], R28 ;  /* 0x0000001c1400b985 */ /* 0x0005e2000c101b28 */
[C---:B------:R-:W-:Y:S01]  /*dbb0*/  VIADD R58, R9.reuse, 0x58 ;  /* 0x00000058093a7836 */ /* 0x040fe20000000000 */
[----:B------:R-:W-:Y:S01]  /*dbc0*/  @!P4 LOP3.LUT R23, R0, 0xfffffffe, RZ, 0xc0, !PT ;  /* 0xfffffffe0017c812 */ /* 0x000fe200078ec0ff */
[C---:B------:R-:W-:Y:S01]  /*dbd0*/  VIADD R59, R9.reuse, 0x60 ;  /* 0x00000060093b7836 */ /* 0x040fe20000000000 */
[----:B------:R-:W-:Y:S01]  /*dbe0*/  ISETP.GE.AND P3, PT, R22, UR4, PT ;  /* 0x0000000416007c0c */ /* 0x000fe2000bf66270 */
[----:B------:R-:W-:Y:S01]  /*dbf0*/  VIADD R0, R9, 0x68 ;  /* 0x0000006809007836 */ /* 0x000fe20000000000 */
[----:B------:R-:W-:Y:S01]  /*dc00*/  @!P6 LEA.HI R128, R128, R128, RZ, 0x1 ;  /* 0x000000808080e211 */ /* 0x000fe200078f08ff */
[----:B0-----:R-:W-:Y:S01]  /*dc10*/  @!P4 IMAD.WIDE R14, R23, 0x4, R142 ;  /* 0x00000004170ec825 */ /* 0x001fe200078e028e */
[----:B------:R-:W-:-:S02]  /*dc20*/  @!P5 LOP3.LUT R25, R10, 0xfffffffe, RZ, 0xc0, !PT ;  /* 0xfffffffe0a19d812 */ /* 0x000fc400078ec0ff */
        /* <DEDUP_REMOVED lines=15> */
[----:B------:R-:W-:Y:S02]  /*dd20*/  @!P1 LEA.HI R58, R58, R58, RZ, 0x1 ;  /* 0x0000003a3a3a9211 */ /* 0x000fe400078f08ff */
        /* <DEDUP_REMOVED lines=8> */
[----:B--2---:R-:W-:Y:S01]  /*ddb0*/  @!P2 LOP3.LUT R21, R59, 0xfffffffe, RZ, 0xc0, !PT ;  /* 0xfffffffe3b15a812 */ /* 0x004fe200078ec0ff */
[----:B------:R-:W-:Y:S01]  /*ddc0*/  VIADD R25, R9, 0x88 ;  /* 0x0000008809197836 */ /* 0x000fe20000000000 */
        /* <DEDUP_REMOVED lines=107> */
.L_x_2156:
[----:B------:R-:W-:Y:S05]  /*e480*/  BSYNC B0 ;  /* 0x0000000000007941 */ /* 0x000fea0003800000 */
.L_x_2155:
[----:B------:R-:W-:Y:S01]  /*e490*/  ISETP.GE.AND P1, PT, R8, R11, PT ;  /* 0x0000000b0800720c */ /* 0x000fe20003f26270 */
[----:B--2---:R2:W3:Y:S01]  /*e4a0*/  SHFL.IDX PT, R15, R49, 0x1, 0x1c1f ;  /* 0x003c1f00310f7f89 */ /* 0x0044e200000e0000 */
        /* <DEDUP_REMOVED lines=22> */
[----:B------:R-:W-:Y:S01]  /*e610*/  SEL R12, R139, R12, P0 ;  /* 0x0000000c8b0c7207 */ /* 0x000fe20000000000 */
[----:B0-23--:R-:W-:Y:S06]  /*e620*/  @P1 BRA `(.L_x_2118) ;  /* 0x0000004c00c41947 */ /* 0x00dfec0003800000 */
        /* <DEDUP_REMOVED lines=14> */
[C-C-:B----4-:R-:W-:Y:S02]  /*e710*/  @!P3 IMAD.WIDE R16, R9.reuse, 0x4, R14.reuse ;  /* 0x000000040910b825 */ /* 0x150fe400078e020e */
        /* <DEDUP_REMOVED lines=141> */
[----:B---3--:R-:W-:Y:S01]  /*eff0*/  @!P2 IMAD.WIDE R4, R17, 0x4, R14 ;  /* 0x000000041104a825 */ /* 0x008fe200078e020e */
        /* <DEDUP_REMOVED lines=35> */
.L_x_2154:
[----:B------:R-:W1:Y:S02]  /*f230*/  S2R R0, SR_TID.X ;  /* 0x0000000000007919 */ /* 0x000e640000002100 */
[----:B-1----:R-:W-:-:S05]  /*f240*/  VIADD R2, R0, 0xffffff80 ;  /* 0xffffff8000027836 */ /* 0x002fca0000000000 */
[----:B------:R-:W-:-:S13]  /*f250*/  ISETP.GT.AND P0, PT, R2, 0x7f, PT ;  /* 0x0000007f0200780c */ /* 0x000fda0003f04270 */
[----:B------:R-:W-:Y:S05]  /*f260*/  @P0 BRA `(.L_x_2118) ;  /* 0x0000004000b40947 */ /* 0x000fea0003800000 */
[----:B------:R-:W1:Y:S01]  /*f270*/  S2R R3, SR_CTAID.X ;  /* 0x0000000000037919 */ /* 0x000e620000002500 */
[----:B------:R-:W2:Y:S01]  /*f280*/  LDC R6, c[0x0][0xbe8] ;  /* 0x0002fa00ff067b82 */ /* 0x000ea20000000800 */
[----:B------:R-:W-:Y:S01]  /*f290*/  ULDC UR4, c[0x0][0xa88] ;  /* 0x0002a20000047ab9 */ /* 0x000fe20000000800 */
[----:B-1----:R-:W-:Y:S02]  /*f2a0*/  IMAD R0, R3, 0x80, R0 ;  /* 0x0000008003007824 */ /* 0x002fe400078e0200 */
[----:B--2---:R-:W-:Y:S02]  /*f2b0*/  IMAD R3, R6, UR4, RZ ;  /* 0x0000000406037c24 */ /* 0x004fe4000f8e02ff */
[----:B------:R-:W-:-:S05]  /*f2c0*/  VIADD R0, R0, 0xffffff80 ;  /* 0xffffff8000007836 */ /* 0x000fca0000000000 */
[----:B------:R-:W-:-:S13]  /*f2d0*/  ISETP.GE.AND P0, PT, R0, R3, PT ;  /* 0x000000030000720c */ /* 0x000fda0003f06270 */
[----:B------:R-:W-:Y:S05]  /*f2e0*/  @P0 BRA `(.L_x_2118) ;  /* 0x0000004000940947 */ /* 0x000fea0003800000 */
[----:B------:R-:W-:Y:S01]  /*f2f0*/  ISETP.NE.AND P0, PT, R6, 0x1, PT ;  /* 0x000000010600780c */ /* 0x000fe20003f05270 */
[----:B------:R-:W1:Y:S01]  /*f300*/  LDC.64 R10, c[0x0][0xbd8] ;  /* 0x0002f600ff0a7b82 */ /* 0x000e620000000a00 */
[----:B0-----:R-:W-:Y:S01]  /*f310*/  SHF.R.S32.HI R4, RZ, 0x1f, R17 ;  /* 0x0000001fff047819 */ /* 0x001fe20000011411 */
[----:B------:R-:W-:Y:S02]  /*f320*/  ULDC.64 UR4, c[0x0][0xbd0] ;  /* 0x0002f40000047ab9 */ /* 0x000fe40000000a00 */
[----:B------:R-:W-:-:S04]  /*f330*/  IMAD.WIDE.U32 R2, R17, UR4, RZ ;  /* 0x0000000411027c25 */ /* 0x000fc8000f8e00ff */
[----:B------:R-:W0:Y:S01]  /*f340*/  S2UR UR6, SR_CTAID.Y ;  /* 0x00000000000679c3 */ /* 0x000e220000002600 */
[----:B------:R-:W-:-:S04]  /*f350*/  IMAD R4, R4, UR4, RZ ;  /* 0x0000000404047c24 */ /* 0x000fc8000f8e02ff */
[----:B------:R-:W-:Y:S01]  /*f360*/  IMAD R5, R17, UR5, R4 ;  /* 0x0000000511057c24 */ /* 0x000fe2000f8e0204 */
[----:B------:R-:W-:Y:S01]  /*f370*/  ULDC.64 UR4, c[0x0][0xbe0] ;  /* 0x0002f80000047ab9 */ /* 0x000fe20000000a00 */
[----:B------:R-:W-:Y:S01]  /*f380*/  IMAD.MOV R17, RZ, RZ, -R17 ;  /* 0x000000ffff117224 */ /* 0x000fe200078e0a11 */
[----:B------:R-:W2:Y:S01]  /*f390*/  @P0 LDC R7, c[0x0][0xbec] ;  /* 0x0002fb00ff070b82 */ /* 0x000ea20000000800 */
[----:B------:R-:W-:Y:S02]  /*f3a0*/  IMAD.IADD R3, R3, 0x1, R5 ;  /* 0x0000000103037824 */ /* 0x000fe400078e0205 */
[----:B------:R-:W-:-:S05]  /*f3b0*/  IMAD.MOV.U32 R5, RZ, RZ, R0 ;  /* 0x000000ffff057224 */ /* 0x000fca00078e0000 */
[----:B------:R-:W0:Y:S01]  /*f3c0*/  LDC R8, c[0x0][0xc50] ;  /* 0x00031400ff087b82 */ /* 0x000e220000000800 */
[C---:B-1----:R-:W-:Y:S02]  /*f3d0*/  IMAD R12, R10.reuse, UR38, RZ ;  /* 0x000000260a0c7c24 */ /* 0x042fe4000f8e02ff */
[----:B------:R-:W-:-:S04]  /*f3e0*/  IMAD.WIDE.U32 R2, R10, UR39, R2 ;  /* 0x000000270a027c25 */ /* 0x000fc8000f8e0002 */
[----:B------:R-:W-:Y:S01]  /*f3f0*/  IMAD R11, R11, UR39, R12 ;  /* 0x000000270b0b7c24 */ /* 0x000fe2000f8e020c */
[----:B------:R-:W1:Y:S03]  /*f400*/  @P0 LDC R9, c[0x0][0xbf0] ;  /* 0x0002fc00ff090b82 */ /* 0x000e660000000800 */
[----:B------:R-:W-:Y:S02]  /*f410*/  IMAD.IADD R3, R11, 0x1, R3 ;  /* 0x000000010b037824 */ /* 0x000fe400078e0203 */
[----:B--2---:R-:W-:-:S04]  /*f420*/  @P0 IMAD.HI.U32 R4, R0, R7, RZ ;  /* 0x0000000700040227 */ /* 0x004fc800078e00ff */
[----:B0-----:R-:W-:-:S04]  /*f430*/  IMAD R17, R8, R17, UR6 ;  /* 0x0000000608117e24 */ /* 0x001fc8000f8e0211 */
[----:B------:R-:W-:Y:S01]  /*f440*/  IMAD.WIDE.U32 R2, R17, UR4, R2 ;  /* 0x0000000411027c25 */ /* 0x000fe2000f8e0002 */
[----:B-1----:R-:W-:Y:S02]  /*f450*/  @P0 SHF.R.U32.HI R5, RZ, R9, R4 ;  /* 0x00000009ff050219 */ /* 0x002fe40000011604 */
[----:B------:R-:W-:Y:S02]  /*f460*/  SHF.R.S32.HI R4, RZ, 0x1f, R17 ;  /* 0x0000001fff047819 */ /* 0x000fe40000011411 */
[--C-:B------:R-:W-:Y:S01]  /*f470*/  SHF.R.S32.HI R9, RZ, 0x1f, R5.reuse ;  /* 0x0000001fff097819 */ /* 0x100fe20000011405 */
[----:B------:R-:W-:Y:S01]  /*f480*/  IMAD.MOV R7, RZ, RZ, -R5 ;  /* 0x000000ffff077224 */ /* 0x000fe200078e0a05 */
[----:B------:R-:W-:Y:S01]  /*f490*/  IADD3 R2, P0, R5, R2, RZ ;  /* 0x0000000205027210 */ /* 0x000fe20007f1e0ff */
[----:B------:R-:W-:Y:S02]  /*f4a0*/  IMAD R4, R4, UR4, RZ ;  /* 0x0000000404047c24 */ /* 0x000fe4000f8e02ff */
[----:B------:R-:W-:-:S02]  /*f4b0*/  IMAD R7, R6, R7, R0 ;  /* 0x0000000706077224 */ /* 0x000fc400078e0200 */
[----:B------:R-:W-:Y:S01]  /*f4c0*/  IMAD R4, R17, UR5, R4 ;  /* 0x0000000511047c24 */ /* 0x000fe2000f8e0204 */
[----:B------:R-:W-:Y:S02]  /*f4d0*/  ULDC.64 UR4, c[0x0][0xbc8] ;  /* 0x0002f20000047ab9 */ /* 0x000fe40000000a00 */
        /* <DEDUP_REMOVED lines=12> */
.L_x_2116:
        /* <DEDUP_REMOVED lines=18> */
.L_x_2157:
[----:B------:R-:W-:Y:S01]  /*f6c0*/  ULDC UR7, c[0x0][0xc50] ;  /* 0x0003140000077ab9 */ /* 0x000fe20000000800 */
[----:B------:R-:W-:Y:S01]  /*f6d0*/  UMOV UR36, UR6 ;  /* 0x0000000600247c82 */ /* 0x000fe20008000000 */
[----:B------:R-:W-:-:S11]  /*f6e0*/  UISETP.NE.AND UP0, UPT, UR7, 0x1, UPT ;  /* 0x000000010700788c */ /* 0x000fd6000bf05270 */
[----:B------:R-:W-:Y:S01]  /*f6f0*/  @UP0 ULDC UR4, c[0x0][0xc54] ;  /* 0x0003150000040ab9 */ /* 0x000fe20000000800 */
[----:B------:R-:W-:Y:S01]  /*f700*/  @UP0 ULDC UR8, c[0x0][0xc58] ;  /* 0x0003160000080ab9 */ /* 0x000fe20000000800 */
[----:B------:R-:W-:-:S04]  /*f710*/  UIMAD.WIDE.U32 UR4, UR6, UR4, URZ ;  /* 0x00000004060472a5 */ /* 0x000fc8000f8e003f */
[----:B------:R-:W-:-:S12]  /*f720*/  @UP0 USHF.R.U32.HI UR36, URZ, UR8, UR5 ;  /* 0x000000083f240299 */ /* 0x000fd80008011605 */
.L_x_2158:
        /* <DEDUP_REMOVED lines=8> */
[----:B------:R-:W-:Y:S01]  /*f7b0*/  ULDC UR6, c[0x0][0x448] ;  /* 0x0001120000067ab9 */ /* 0x000fe20000000800 */
[----:B------:R-:W-:Y:S01]  /*f7c0*/  ULDC.64 UR4, c[0x0][0x418] ;  /* 0x0001060000047ab9 */ /* 0x000fe20000000a00 */
[----:B------:R-:W-:Y:S01]  /*f7d0*/  UISETP.NE.AND UP1, UPT, UR6, 0x1, UPT ;  /* 0x000000010600788c */ /* 0x000fe2000bf25270 */
[----:B------:R-:W-:Y:S01]  /*f7e0*/  IMAD.MOV.U32 R17, RZ, RZ, RZ ;  /* 0x000000ffff117224 */ /* 0x000fe200078e00ff */
[----:B------:R-:W-:Y:S01]  /*f7f0*/  UISETP.NE.U32.AND UP0, UPT, UR4, URZ, UPT ;  /* 0x0000003f0400728c */ /* 0x000fe2000bf05070 */
[----:B------:R-:W-:Y:S02]  /*f800*/  ULDC UR8, c[0x0][0x424] ;  /* 0x0001090000087ab9 */ /* 0x000fe40000000800 */
[----:B------:R-:W-:Y:S01]  /*f810*/  ULDC UR4, c[0x0][0x288] ;  /* 0x0000a20000047ab9 */ /* 0x000fe20000000800 */
[----:B------:R-:W-:Y:S02]  /*f820*/  UISETP.NE.AND.EX UP0, UPT, UR5, URZ, UPT, UP0 ;  /* 0x0000003f0500728c */ /* 0x000fe4000bf05300 */
[----:B------:R-:W-:-:S02]  /*f830*/  UIADD3 UR10, -UR4, 0x80, URZ ;  /* 0x00000080040a7890 */ /* 0x000fc4000fffe13f */
[----:B------:R-:W-:Y:S01]  /*f840*/  USEL UR8, UR8, 0x1, UP0 ;  /* 0x0000000108087887 */ /* 0x000fe20008000000 */
[----:B------:R-:W-:Y:S01]  /*f850*/  @UP1 ULDC UR4, c[0x0][0x44c] ;  /* 0x0001130000041ab9 */ /* 0x000fe20000000800 */
[----:B------:R-:W-:Y:S01]  /*f860*/  ULDC UR9, c[0x0][0x2f0] ;  /* 0x0000bc0000097ab9 */ /* 0x000fe20000000800 */
[----:B------:R-:W-:Y:S01]  /*f870*/  @UP1 ULDC UR11, c[0x0][0x450] ;  /* 0x00011400000b1ab9 */ /* 0x000fe20000000800 */
[----:B------:R-:W-:Y:S02]  /*f880*/  UIMAD UR10, UR8, UR9, UR10 ;  /* 0x00000009080a72a4 */ /* 0x000fe4000f8e020a */
[----:B------:R-:W-:Y:S02]  /*f890*/  UIMAD UR8, UR8, UR9, 0x7f ;  /* 0x0000007f080874a4 */ /* 0x000fe4000f8e0209 */
[----:B0-----:R-:W-:-:S04]  /*f8a0*/  USHF.L.U32 UR39, UR39, 0x7, URZ ;  /* 0x0000000727277899 */ /* 0x001fc8000800063f */
[----:B------:R-:W-:-:S04]  /*f8b0*/  UIADD3 UR6, UR39, 0x7f, URZ ;  /* 0x0000007f27067890 */ /* 0x000fc8000fffe03f */
[----:B------:R-:W-:-:S04]  /*f8c0*/  UIMAD.WIDE.U32 UR4, UR6, UR4, URZ ;  /* 0x00000004060472a5 */ /* 0x000fc8000f8e003f */
[----:B------:R-:W-:Y:S02]  /*f8d0*/  @UP1 USHF.R.U32.HI UR6, URZ, UR11, UR5 ;  /* 0x0000000b3f061299 */ /* 0x000fe40008011605 */
[----:B------:R-:W-:Y:S02]  /*f8e0*/  USHF.R.S32.HI UR5, URZ, 0x1f, UR8 ;  /* 0x0000001f3f057899 */ /* 0x000fe40008011408 */
[----:B------:R-:W-:Y:S02]  /*f8f0*/  UIADD3 UR6, UR10, UR6, URZ ;  /* 0x000000060a067290 */ /* 0x000fe4000fffe03f */
[----:B------:R-:W-:Y:S02]  /*f900*/  ULEA.HI UR5, UR5, UR8, URZ, 0x7 ;  /* 0x0000000805057291 */ /* 0x000fe4000f8f383f */
[----:B------:R-:W-:Y:S02]  /*f910*/  USHF.R.S32.HI UR4, URZ, 0x1f, UR6 ;  /* 0x0000001f3f047899 */ /* 0x000fe40008011406 */
[----:B------:R-:W-:-:S02]  /*f920*/  USHF.R.S32.HI UR5, URZ, 0x7, UR5 ;  /* 0x000000073f057899 */ /* 0x000fc40008011405 */
[----:B------:R-:W-:Y:S02]  /*f930*/  ULEA.HI UR4, UR4, UR6, URZ, 0x7 ;  /* 0x0000000604047291 */ /* 0x000fe4000f8f383f */
[----:B------:R-:W-:Y:S02]  /*f940*/  USHF.R.U32.HI UR8, URZ, 0x10, UR7 ;  /* 0x000000103f087899 */ /* 0x000fe40008011607 */
[----:B------:R-:W-:-:S04]  /*f950*/  USHF.R.S32.HI UR4, URZ, 0x7, UR4 ;  /* 0x000000073f047899 */ /* 0x000fc80008011404 */
[----:B------:R-:W-:-:S04]  /*f960*/  UISETP.LT.AND UP0, UPT, UR5, UR4, UPT ;  /* 0x000000040500728c */ /* 0x000fc8000bf01270 */
[----:B------:R-:W-:Y:S02]  /*f970*/  USEL UR6, UR5, UR4, UP0 ;  /* 0x0000000405067287 */ /* 0x000fe40008000000 */
[----:B------:R-:W-:Y:S02]  /*f980*/  UISETP.NE.AND UP0, UPT, UR8, URZ, UPT ;  /* 0x0000003f0800728c */ /* 0x000fe4000bf05270 */
[----:B------:R-:W-:Y:S02]  /*f990*/  UISETP.GE.AND UP1, UPT, UR6, 0x1, UPT ;  /* 0x000000010600788c */ /* 0x000fe4000bf26270 */
[----:B------:R-:W-:-:S04]  /*f9a0*/  ULOP3.LUT UR5, UR7, 0xffff, URZ, 0xc0, !UPT ;  /* 0x0000ffff07057892 */ /* 0x000fc8000f8ec03f */
[----:B------:R-:W-:-:S03]  /*f9b0*/  PLOP3.LUT P0, PT, PT, PT, UP1, 0x80, 0x0 ;  /* 0x000000000000781c */ /* 0x000fc60003f0f018 */
[----:B------:R-:W-:-:S10]  /*f9c0*/  @!UP0 ULDC UR8, c[0x0][0x9f0] ;  /* 0x00027c0000088ab9 */ /* 0x000fd40000000800 */
[----:B------:R-:W-:Y:S05]  /*f9d0*/  @!P0 BRA `(.L_x_2160) ;  /* 0x0000000000708947 */ /* 0x000fea0003800000 */
        /* <DEDUP_REMOVED lines=28> */
.L_x_2160:
        /* <DEDUP_REMOVED lines=30> */
.L_x_2161:
        /* <DEDUP_REMOVED lines=20> */
.L_x_2162:
        /* <DEDUP_REMOVED lines=20> */
.L_x_2163:
        /* <DEDUP_REMOVED lines=18> */
.L_x_2164:
[----:B------:R-:W0:Y:S01]  /*10120*/  LDC.64 R2, c[0x0][0x9f8] ;  /* 0x00027e00ff027b82 */ /* 0x000e220000000a00 */
[----:B------:R-:W-:Y:S01]  /*10130*/  IMAD.MOV.U32 R10, RZ, RZ, R19 ;  /* 0x000000ffff0a7224 */ /* 0x000fe200078e0013 */
[----:B------:R-:W1:Y:S01]  /*10140*/  S2R R11, SR_TID.X ;  /* 0x00000000000b7919 */ /* 0x000e620000002100 */
[----:B0-----:R-:W-:-:S04]  /*10150*/  ISETP.NE.U32.AND P0, PT, R2, RZ, PT ;  /* 0x000000ff0200720c */ /* 0x001fc80003f05070 */
[----:B------:R-:W-:-:S13]  /*10160*/  ISETP.NE.AND.EX P0, PT, R3, RZ, PT, P0 ;  /* 0x000000ff0300720c */ /* 0x000fda0003f05300 */
[----:B------:R-:W0:Y:S02]  /*10170*/  @P0 LDC.64 R2, c[0x0][0x9f8] ;  /* 0x00027e00ff020b82 */ /* 0x000e240000000a00 */
[----:B0-----:R-:W-:-:S05]  /*10180*/  @P0 IMAD.WIDE R2, R19, 0x4, R2 ;  /* 0x0000000413020825 */ /* 0x001fca00078e0202 */
[----:B------:R0:W2:Y:S01]  /*10190*/  @P0 LDG.E R10, desc[UR40][R2.64] ;  /* 0x00000028020a0981 */ /* 0x0000a2000c1e1900 */
[C---:B-1----:R-:W-:Y:S01]  /*101a0*/  IMAD.SHL.U32 R0, R11.reuse, 0x80, RZ ;  /* 0x000000800b007824 */ /* 0x042fe200078e00ff */
[C---:B------:R-:W-:Y:S01]  /*101b0*/  LOP3.LUT R8, R11.reuse, 0x7f, RZ, 0xc0, !PT ;  /* 0x0000007f0b087812 */ /* 0x040fe200078ec0ff */
[----:B------:R-:W-:Y:S01]  /*101c0*/  IMAD.SHL.U32 R18, R11, 0x10, RZ ;  /* 0x000000100b127824 */ /* 0x000fe200078e00ff */
[----:B------:R-:W-:Y:S02]  /*101d0*/  UMOV UR4, 0xffffffff ;  /* 0xffffffff00047882 */ /* 0x000fe40000000000 */
[----:B------:R-:W-:Y:S02]  /*101e0*/  SHF.R.U32.HI R5, RZ, 0x5, R8 ;  /* 0x00000005ff057819 */ /* 0x000fe40000011608 */
[----:B------:R-:W-:Y:S01]  /*101f0*/  LOP3.LUT R4, R0, 0x380, RZ, 0xc0, !PT ;  /* 0x0000038000047812 */ /* 0x000fe200078ec0ff */
[----:B0-----:R-:W0:Y:S01]  /*10200*/  LDC.64 R2, c[0x0][0x418] ;  /* 0x00010600ff027b82 */ /* 0x001e220000000a00 */
[----:B------:R-:W-:-:S03]  /*10210*/  LOP3.LUT R18, R18, 0x70, RZ, 0xc0, !PT ;  /* 0x0000007012127812 */ /* 0x000fc600078ec0ff */
[----:B------:R-:W-:Y:S01]  /*10220*/  IMAD R7, R5, 0x10, R4 ;  /* 0x0000001005077824 */ /* 0x000fe200078e0204 */
[----:B------:R-:W-:Y:S02]  /*10230*/  LOP3.LUT R6, R0, 0x400, RZ, 0xc0, !PT ;  /* 0x0000040000067812 */ /* 0x000fe400078ec0ff */
[----:B------:R-:W-:Y:S02]  /*10240*/  LOP3.LUT R9, R4, 0x10, R11, 0xf8, !PT ;  /* 0x0000001004097812 */ /* 0x000fe400078ef80b */
[-C--:B------:R-:W-:Y:S01]  /*10250*/  LOP3.LUT R7, R7, R18.reuse, RZ, 0x3c, !PT ;  /* 0x0000001207077212 */ /* 0x080fe200078e3cff */
[----:B------:R-:W-:Y:S01]  /*10260*/  IMAD R6, R5, 0x800, R6 ;  /* 0x0000080005067824 */ /* 0x000fe200078e0206 */
[----:B------:R-:W-:Y:S02]  /*10270*/  LOP3.LUT R9, R9, R18, RZ, 0x3c, !PT ;  /* 0x0000001209097212 */ /* 0x000fe400078e3cff */
[----:B------:R-:W-:-:S03]  /*10280*/  LOP3.LUT R4, R7, 0xc00, R0, 0xf8, !PT ;  /* 0x00000c0007047812 */ /* 0x000fc600078ef800 */
[----:B------:R-:W-:Y:S02]  /*10290*/  IMAD.IADD R0, R6, 0x1, R9 ;  /* 0x0000000106007824 */ /* 0x000fe400078e0209 */
[----:B------:R1:W-:Y:S04]  /*102a0*/  STL [R1+0x14], R4 ;  /* 0x0000140401007387 */ /* 0x0003e80000100800 */
[----:B------:R3:W-:Y:S01]  /*102b0*/  STL [R1+0x1c], R0 ;  /* 0x00001c0001007387 */ /* 0x0007e20000100800 */
[----:B0-----:R-:W-:Y:S01]  /*102c0*/  ISETP.NE.U32.AND P0, PT, R2, RZ, PT ;  /* 0x000000ff0200720c */ /* 0x001fe20003f05070 */
[----:B-1----:R-:W-:-:S03]  /*102d0*/  IMAD.MOV.U32 R4, RZ, RZ, 0x20 ;  /* 0x00000020ff047424 */ /* 0x002fc600078e00ff */
[----:B------:R-:W-:Y:S02]  /*102e0*/  R2P PR, R11, 0x6 ;  /* 0x000000060b007804 */ /* 0x000fe40000000000 */
[----:B------:R-:W-:Y:S01]  /*102f0*/  ISETP.NE.AND.EX P3, PT, R3, RZ, PT, P0 ;  /* 0x000000ff0300720c */ /* 0x000fe20003f65300 */
[----:B---3--:R-:W-:-:S03]  /*10300*/  IMAD.MOV.U32 R0, RZ, RZ, 0x40 ;  /* 0x00000040ff007424 */ /* 0x008fc600078e00ff */
[----:B------:R-:W-:Y:S02]  /*10310*/  P2R R5, PR, RZ, 0x8 ;  /* 0x00000008ff057803 */ /* 0x000fe40000000000 */
[----:B------:R-:W-:Y:S02]  /*10320*/  SEL R6, R0, 0xffffffc0, !P2 ;  /* 0xffffffc000067807 */ /* 0x000fe40005000000 */
[----:B------:R-:W-:-:S03]  /*10330*/  SEL R0, R4, 0xffffffe0, !P1 ;  /* 0xffffffe004007807 */ /* 0x000fc60004800000 */
[----:B------:R-:W-:Y:S01]  /*10340*/  STL [R1+0x4], R6 ;  /* 0x0000040601007387 */ /* 0x000fe20000100800 */
[----:B--2---:R-:W-:-:S03]  /*10350*/  SHF.R.S32.HI R9, RZ, 0x1f, R10 ;  /* 0x0000001fff097819 */ /* 0x004fc6000001140a */
[----:B------:R-:W-:Y:S01]  /*10360*/  STL [R1], R10 ;  /* 0x0000000a01007387 */ /* 0x000fe20000100800 */
[----:B------:R-:W-:-:S03]  /*10370*/  SEL R16, R10, RZ, !P3 ;  /* 0x000000ff0a107207 */ /* 0x000fc60005800000 */
[----:B------:R0:W-:Y:S04]  /*10380*/  STL [R1+0x20], R5 ;  /* 0x0000200501007387 */ /* 0x0001e80000100800 */
[----:B------:R1:W-:Y:S04]  /*10390*/  STL [R1+0x8], R0 ;  /* 0x0000080001007387 */ /* 0x0003e80000100800 */
[----:B------:R1:W-:Y:S01]  /*103a0*/  STL [R1+0x10], R9 ;  /* 0x0000100901007387 */ /* 0x0003e20000100800 */
[----:B0-----:R-:W-:-:S04]  /*103b0*/  SHF.R.U32.HI R5, RZ, 0x5, R11 ;  /* 0x00000005ff057819 */ /* 0x001fc8000001160b */
[----:B------:R-:W-:Y:S01]  /*103c0*/  LOP3.LUT R5, R5, 0x3, RZ, 0xc0, !PT ;  /* 0x0000000305057812 */ /* 0x000fe200078ec0ff */
[----:B------:R-:W-:Y:S06]  /*103d0*/  BRA.DIV UR4, `(.L_x_2165) ;  /* 0x0000003604087947 */ /* 0x000fec000b800000 */
[----:B------:R0:W2:Y:S02]  /*103e0*/  SHFL.IDX PT, R14, R5, RZ, 0x1f ;  /* 0x00001fff050e7589 */ /* 0x0000a400000e0000 */
.L_x_2218:
[----:B------:R-:W-:Y:S02]  /*103f0*/  PLOP3.LUT P1, PT, PT, PT, PT, 0x8, 0x0 ;  /* 0x000000000000781c */ /* 0x000fe40003f2e170 */
[----:B--2---:R-:W-:Y:S02]  /*10400*/  ISETP.NE.AND P0, PT, R14, RZ, PT ;  /* 0x000000ff0e00720c */ /* 0x004fe40003f05270 */
[----:B-1----:R-:W-:-:S05]  /*10410*/  P2R R0, PR, RZ, 0x2 ;  /* 0x00000002ff007803 */ /* 0x002fca0000000000 */
[----:B------:R1:W-:Y:S06]  /*10420*/  STL [R1+0x18], R0 ;  /* 0x0000180001007387 */ /* 0x0003ec0000100800 */
[----:B------:R-:W-:Y:S05]  /*10430*/  @P0 BRA `(.L_x_2166) ;  /* 0x0000000400580947 */ /* 0x000fea0003800000 */
[----:B------:R-:W-:Y:S01]  /*10440*/  UMOV UR4, 0xffffffff ;  /* 0xffffffff00047882 */ /* 0x000fe20000000000 */
[----:B-1----:R-:W-:Y:S02]  /*10450*/  VIADD R0, R17, 0xffffffff ;  /* 0xffffffff11007836 */ /* 0x002fe40000000000 */
[----:B------:R-:W-:Y:S05]  /*10460*/  BRA.DIV UR4, `(.L_x_2167) ;  /* 0x0000003604047947 */ /* 0x000fea000b800000 */
[----:B------:R-:W-:-:S13]  /*10470*/  ELECT P6, URZ, PT ;  /* 0x00000000003f782f */ /* 0x000fda00038c0000 */
.L_x_2221:
[----:B------:R-:W-:Y:S05]  /*10480*/  @!P6 BRA `(.L_x_2166) ;  /* 0x000000040044e947 */ /* 0x000fea0003800000 */
[----:B------:R-:W-:Y:S01]  /*10490*/  IMAD.MOV.U32 R16, RZ, RZ, R10 ;  /* 0x000000ffff107224 */ /* 0x000fe200078e000a */
[----:B------:R-:W-:Y:S06]  /*104a0*/  @!P3 BRA `(.L_x_2168) ;  /* 0x000000000044b947 */ /* 0x000fec0003800000 */
        /* <DEDUP_REMOVED lines=17> */
.L_x_2168:
[----:B-1----:R-:W-:Y:S01]  /*105c0*/  IMAD.MOV.U32 R2, RZ, RZ, 0x1 ;  /* 0x00000001ff027424 */ /* 0x002fe200078e00ff */
[----:B------:R-:W-:-:S04]  /*105d0*/  ISETP.NE.AND P1, PT, R8, RZ, PT ;  /* 0x000000ff0800720c */ /* 0x000fc80003f25270 */
[----:B------:R-:W-:-:S04]  /*105e0*/  SHF.L.U32 R2, R2, 0x1f, RZ ;  /* 0x0000001f02027819 */ /* 0x000fc800000006ff */
[----:B------:R-:W1:Y:S02]  /*105f0*/  SYNCS.PHASECHK.TRANS64.TRYWAIT P0, [UR38+0x38880], R2 ;  /* 0x03888002ff0075a7 */ /* 0x000e640008000166 */
[----:B-1----:R-:W-:Y:S05]  /*10600*/  @!P0 BRA `(.L_x_2169) ;  /* 0x0000003000bc8947 */ /* 0x002fea0003800000 */
.L_x_2222:
[----:B------:R-:W-:Y:S05]  /*10610*/  @P1 BRA `(.L_x_2170) ;  /* 0x0000000000181947 */ /* 0x000fea0003800000 */
[----:B------:R-:W2:Y:S01]  /*10620*/  S2R R4, SR_TID.X ;  /* 0x0000000000047919 */ /* 0x000ea20000002100 */
[----:B-1----:R-:W-:-:S04]  /*10630*/  IMAD.MOV.U32 R3, RZ, RZ, 0x8000 ;  /* 0x00008000ff037424 */ /* 0x002fc800078e00ff */
[----:B------:R3:W-:Y:S01]  /*10640*/  SYNCS.ARRIVE.TRANS64 RZ, [UR38+0x38870], R3 ;  /* 0x03887003ffff79a7 */ /* 0x0007e20008000026 */
[----:B--2---:R-:W-:-:S13]  /*10650*/  LOP3.LUT P0, RZ, R4, 0x1f, RZ, 0xc0, !PT ;  /* 0x0000001f04ff7812 */ /* 0x004fda000780c0ff */
[----:B---3--:R-:W-:Y:S05]  /*10660*/  @!P0 BRA `(.L_x_2170) ;  /* 0x0000000000048947 */ /* 0x008fea0003800000 */
[----:B------:R-:W-:Y:S01]  /*10670*/  BPT.TRAP 0x1 ;  /* 0x000000040000795c */ /* 0x000fe20000300000 */
.L_x_2170:
        /* <DEDUP_REMOVED lines=21> */
.L_x_2223:
[----:B------:R-:W-:Y:S05]  /*107d0*/  @P1 BRA `(.L_x_2172) ;  /* 0x0000000000181947 */ /* 0x000fea0003800000 */
[----:B-1----:R-:W1:Y:S01]  /*107e0*/  S2R R3, SR_TID.X ;  /* 0x0000000000037919 */ /* 0x002e620000002100 */
[----:B------:R-:W-:-:S04]  /*107f0*/  IMAD.MOV.U32 R2, RZ, RZ, 0x8000 ;  /* 0x00008000ff027424 */ /* 0x000fc800078e00ff */
[----:B------:R2:W-:Y:S01]  /*10800*/  SYNCS.ARRIVE.TRANS64 RZ, [UR38+0x38830], R2 ;  /* 0x03883002ffff79a7 */ /* 0x0005e20008000026 */
[----:B-1----:R-:W-:-:S13]  /*10810*/  LOP3.LUT P0, RZ, R3, 0x1f, RZ, 0xc0, !PT ;  /* 0x0000001f03ff7812 */ /* 0x002fda000780c0ff */
[----:B--2---:R-:W-:Y:S05]  /*10820*/  @!P0 BRA `(.L_x_2172) ;  /* 0x0000000000048947 */ /* 0x004fea0003800000 */
[----:B------:R-:W-:Y:S01]  /*10830*/  BPT.TRAP 0x1 ;  /* 0x000000040000795c */ /* 0x000fe20000300000 */
.L_x_2172:
        /* <DEDUP_REMOVED lines=22> */
.L_x_2166:
[----:B------:R-:W-:Y:S05]  /*109a0*/  WARPSYNC.ALL ;  /* 0x0000000000007948 */ /* 0x000fea0003800000 */
[----:B--2---:R-:W-:Y:S01]  /*109b0*/  UIADD3 UR4, UR38, 0x20400, URZ ;  /* 0x0002040026047890 */ /* 0x004fe2000fffe03f */
[----:B------:R-:W-:Y:S03]  /*109c0*/  BAR.SYNC.DEFER_BLOCKING 0x8, 0x180 ;  /* 0x0206000000007b1d */ /* 0x000fe60000010000 */
[----:B------:R-:W-:-:S06]  /*109d0*/  ULOP3.LUT UP0, URZ, UR4, 0x3ff, URZ, 0xc0, !UPT ;  /* 0x000003ff043f7892 */ /* 0x000fcc000f80c03f */
[----:B------:R-:W-:-:S13]  /*109e0*/  PLOP3.LUT P0, PT, PT, PT, UP0, 0x80, 0x0 ;  /* 0x000000000000781c */ /* 0x000fda0003f0f008 */
[----:B------:R-:W-:Y:S05]  /*109f0*/  @!P0 BRA `(.L_x_2173) ;  /* 0x0000000000408947 */ /* 0x000fea0003800000 */
[----:B-1----:R-:W-:Y:S01]  /*10a00*/  MOV R2, 0x0 ;  /* 0x0000000000027802 */ /* 0x002fe20000000f00 */
        /* <DEDUP_REMOVED lines=15> */
.L_x_2173:
[----:B------:R-:W2:Y:S01]  /*10b00*/  S2R R7, SR_TID.X ;  /* 0x0000000000077919 */ /* 0x000ea20000002100 */
[----:B------:R-:W3:Y:S01]  /*10b10*/  LDC R8, c[0x0][0x448] ;  /* 0x00011200ff087b82 */ /* 0x000ee20000000800 */
[----:B------:R-:W-:Y:S01]  /*10b20*/  USHF.R.S32.HI UR4, URZ, 0x1f, UR36 ;  /* 0x0000001f3f047899 */ /* 0x000fe20008011424 */
[----:B0-----:R-:W-:Y:S01]  /*10b30*/  SHF.R.S32.HI R5, RZ, 0x1f, R19 ;  /* 0x0000001fff057819 */ /* 0x001fe20000011413 */
[----:B------:R-:W0:Y:S01]  /*10b40*/  S2R R4, SR_CTAID.X ;  /* 0x0000000000047919 */ /* 0x000e220000002500 */
[----:B------:R-:W-:Y:S02]  /*10b50*/  ULDC.64 UR8, c[0x0][0x2d8] ;  /* 0x0000b60000087ab9 */ /* 0x000fe40000000a00 */
[----:B------:R-:W-:Y:S02]  /*10b60*/  UIMAD UR6, UR4, UR8, URZ ;  /* 0x00000008040672a4 */ /* 0x000fe4000f8e023f */
[----:B-1----:R-:W1:Y:S01]  /*10b70*/  LDC.64 R2, c[0x0][0x2e0] ;  /* 0x0000b800ff027b82 */ /* 0x002e620000000a00 */
[----:B------:R-:W-:-:S02]  /*10b80*/  UIMAD.WIDE.U32 UR4, UR36, UR8, URZ ;  /* 0x00000008240472a5 */ /* 0x000fc4000f8e003f */
[----:B------:R-:W-:-:S04]  /*10b90*/  UIMAD UR6, UR36, UR9, UR6 ;  /* 0x00000009240672a4 */ /* 0x000fc8000f8e0206 */
[----:B------:R-:W-:Y:S01]  /*10ba0*/  UIADD3 UR5, UR5, UR6, URZ ;  /* 0x0000000605057290 */ /* 0x000fe2000fffe03f */
[----:B---3--:R-:W-:Y:S02]  /*10bb0*/  ISETP.NE.AND P0, PT, R8, 0x1, PT ;  /* 0x000000010800780c */ /* 0x008fe40003f05270 */
[----:B--2---:R-:W-:Y:S01]  /*10bc0*/  LOP3.LUT R9, R7, 0x7f, RZ, 0xc0, !PT ;  /* 0x0000007f07097812 */ /* 0x004fe200078ec0ff */
[----:B-1----:R-:W-:Y:S01]  /*10bd0*/  IMAD R0, R5, R2, RZ ;  /* 0x0000000205007224 */ /* 0x002fe200078e02ff */
[----:B------:R-:W-:Y:S02]  /*10be0*/  SHF.R.U32.HI R7, RZ, 0x3, R7 ;  /* 0x00000003ff077819 */ /* 0x000fe40000011607 */
[----:B------:R-:W-:Y:S01]  /*10bf0*/  LEA.HI R5, R9, R18, RZ, 0x1d ;  /* 0x0000001209057211 */ /* 0x000fe200078fe8ff */
[----:B------:R-:W-:-:S06]  /*10c00*/  IMAD R0, R19, R3, R0 ;  /* 0x0000000313007224 */ /* 0x000fcc00078e0200 */
[----:B------:R-:W1:Y:S01]  /*10c10*/  @P0 LDC R6, c[0x0][0x44c] ;  /* 0x00011300ff060b82 */ /* 0x000e620000000800 */
[----:B------:R-:W-:Y:S01]  /*10c20*/  IMAD.WIDE.U32 R2, R19, R2, UR4 ;  /* 0x0000000413027e25 */ /* 0x000fe2000f8e0002 */
[----:B------:R-:W-:-:S03]  /*10c30*/  ULDC.64 UR4, c[0x0][0x2d0] ;  /* 0x0000b40000047ab9 */ /* 0x000fc60000000a00 */
[----:B------:R-:W-:Y:S02]  /*10c40*/  IMAD.IADD R3, R3, 0x1, R0 ;  /* 0x0000000103037824 */ /* 0x000fe400078e0200 */
[----:B0-----:R-:W-:Y:S02]  /*10c50*/  IMAD R0, R4, 0x80, R5 ;  /* 0x0000008004007824 */ /* 0x001fe400078e0205 */
[----:B------:R-:W0:Y:S02]  /*10c60*/  @P0 LDC R5, c[0x0][0x450] ;  /* 0x00011400ff050b82 */ /* 0x000e240000000800 */
[----:B------:R-:W-:Y:S02]  /*10c70*/  IMAD.MOV.U32 R4, RZ, RZ, R0 ;  /* 0x000000ffff047224 */ /* 0x000fe400078e0000 */
[----:B-1----:R-:W-:-:S05]  /*10c80*/  @P0 IMAD.HI.U32 R6, R0, R6, RZ ;  /* 0x0000000600060227 */ /* 0x002fca00078e00ff */
[----:B0-----:R-:W-:-:S05]  /*10c90*/  @P0 SHF.R.U32.HI R4, RZ, R5, R6 ;  /* 0x00000005ff040219 */ /* 0x001fca0000011606 */
        /* <DEDUP_REMOVED lines=14> */
[----:B------:R-:W-:Y:S02]  /*10d80*/  ULDC UR4, c[0x0][0x2b8] ;  /* 0x0000ae0000047ab9 */ /* 0x000fe40000000800 */
[C---:B------:R-:W-:Y:S02]  /*10d90*/  ISETP.GE.AND P1, PT, R18.reuse, UR4, PT ;  /* 0x0000000412007c0c */ /* 0x040fe4000bf26270 */
[----:B------:R-:W-:Y:S01]  /*10da0*/  IADD3.X R2, R3, UR5, R4, P0, !PT ;  /* 0x0000000503027c10 */ /* 0x000fe200087fe404 */
[----:B------:R-:W-:Y:S01]  /*10db0*/  IMAD.SHL.U32 R4, R7, 0x10, RZ ;  /* 0x0000001007047824 */ /* 0x000fe200078e00ff */
[----:B------:R-:W-:-:S04]  /*10dc0*/  LOP3.LUT R3, R18, 0x80, RZ, 0xfc, !PT ;  /* 0x0000008012037812 */ /* 0x000fc800078efcff */
[----:B------:R-:W-:Y:S01]  /*10dd0*/  ISETP.GE.AND P0, PT, R3, UR4, PT ;  /* 0x0000000403007c0c */ /* 0x000fe2000bf06270 */
[----:B------:R-:W-:Y:S01]  /*10de0*/  IMAD.SHL.U32 R3, R7, 0x80, RZ ;  /* 0x0000008007037824 */ /* 0x000fe200078e00ff */
[----:B------:R-:W-:-:S04]  /*10df0*/  UMOV UR4, 0xffffffff ;  /* 0xffffffff00047882 */ /* 0x000fc80000000000 */
[----:B------:R-:W-:-:S04]  /*10e00*/  LOP3.LUT R3, R18, 0x380, R3, 0xf8, !PT ;  /* 0x0000038012037812 */ /* 0x000fc800078ef803 */
[----:B------:R-:W-:Y:S01]  /*10e10*/  LOP3.LUT R4, R3, 0x70, R4, 0x78, !PT ;  /* 0x0000007003047812 */ /* 0x000fe200078e7804 */
[----:B------:R-:W-:-:S05]  /*10e20*/  IMAD.SHL.U32 R3, R9, 0x10, RZ ;  /* 0x0000001009037824 */ /* 0x000fca00078e00ff */
[----:B------:R-:W-:Y:S01]  /*10e30*/  LOP3.LUT R4, R4, 0x400, R3, 0xf8, !PT ;  /* 0x0000040004047812 */ /* 0x000fe200078ef803 */
[----:B------:R-:W-:Y:S06]  /*10e40*/  BRA.DIV UR4, `(.L_x_2174) ;  /* 0x0000002a04dc7947 */ /* 0x000fec000b800000 */
[----:B------:R-:W0:Y:S01]  /*10e50*/  SHFL.IDX PT, R7, R0, RZ, 0x181f ;  /* 0x00181fff00077589 */ /* 0x000e2200000e0000 */
[----:B------:R-:W-:Y:S01]  /*10e60*/  ULDC UR4, c[0x0][0x288] ;  /* 0x0000a20000047ab9 */ /* 0x000fe20000000800 */
[----:B------:R-:W-:Y:S01]  /*10e70*/  LEA.HI R5, R9, UR39, RZ, 0x1d ;  /* 0x0000002709057c11 */ /* 0x000fe2000f8fe8ff */
[----:B------:R-:W-:Y:S01]  /*10e80*/  IMAD R3, R8, UR4, RZ ;  /* 0x0000000408037c24 */ /* 0x000fe2000f8e02ff */
[----:B------:R-:W1:Y:S04]  /*10e90*/  SHFL.IDX PT, R6, R2, RZ, 0x181f ;  /* 0x00181fff02067589 */ /* 0x000e6800000e0000 */
[----:B------:R-:W-:Y:S01]  /*10ea0*/  ISETP.GE.AND P2, PT, R5, R3, PT ;  /* 0x000000030500720c */ /* 0x000fe20003f46270 */
[----:B------:R-:W-:-:S12]  /*10eb0*/  SHFL.IDX PT, R14, R0, 0x7, 0x181f ;  /* 0x00f81f00000e7f89 */ /* 0x000fd800000e0000 */
[----:B------:R-:W-:Y:S01]  /*10ec0*/  @!P2 VIADD R8, R4, UR38 ;  /* 0x000000260408ac36 */ /* 0x000fe20008000000 */
[----:B0-----:R-:W-:-:S05]  /*10ed0*/  @!P2 IADD3 R7, P3, R18, R7, RZ ;  /* 0x000000071207a210 */ /* 0x001fca0007f7e0ff */
[----:B-1----:R-:W-:-:S05]  /*10ee0*/  @!P2 IMAD.X R6, RZ, RZ, R6, P3 ;  /* 0x000000ffff06a224 */ /* 0x002fca00018e0606 */
[----:B------:R-:W-:-:S04]  /*10ef0*/  @!P2 LOP3.LUT R7, R7, R6, RZ, 0x3c, !PT ;  /* 0x000000060707a212 */ /* 0x000fc800078e3cff */
[----:B------:R-:W-:-:S04]  /*10f00*/  @!P2 LOP3.LUT R6, R7, R6, RZ, 0x3c, !PT ;  /* 0x000000060706a212 */ /* 0x000fc800078e3cff */
[----:B------:R-:W-:-:S05]  /*10f10*/  @!P2 LOP3.LUT R7, R7, R6, RZ, 0x3c, !PT ;  /* 0x000000060707a212 */ /* 0x000fca00078e3cff */
[----:B------:R-:W-:Y:S04]  /*10f20*/  @!P2 LDGSTS.E.BYPASS.LTC128B.128 [R8+0x20400], desc[UR40][R6.64], !P1 ;  /* 0x204000000608afae */ /* 0x000fe8000c901d68 */
[----:B------:R0:W-:Y:S02]  /*10f30*/  @!P2 LDGSTS.E.BYPASS.LTC128B.128 [R8+0x24400], desc[UR40][R6.64+0x80], !P0 ;  /* 0x244000800608afae */ /* 0x0001e4000c101d68 */
[----:B0-----:R-:W-:Y:S02]  /*10f40*/  VIADD R6, R5, 0x10 ;  /* 0x0000001005067836 */ /* 0x001fe40000000000 */
[----:B------:R-:W0:Y:S03]  /*10f50*/  SHFL.IDX PT, R7, R0, 0x1, 0x181f ;  /* 0x00381f0000077f89 */ /* 0x000e2600000e0000 */
[----:B------:R-:W-:-:S02]  /*10f60*/  ISETP.GE.AND P2, PT, R6, R3, PT ;  /* 0x000000030600720c */ /* 0x000fc40003f46270 */
[----:B------:R-:W1:Y:S11]  /*10f70*/  SHFL.IDX PT, R6, R2, 0x1, 0x181f ;  /* 0x00381f0002067f89 */ /* 0x000e7600000e0000 */
        /* <DEDUP_REMOVED lines=67> */
[----:B------:R0:W-:Y:S04]  /*113b0*/  @!P2 LDGSTS.E.BYPASS.LTC128B.128 [R8+0x27400], desc[UR40][R6.64+0x80], !P0 ;  /* 0x274000800608afae */ /* 0x0001e8000c101d68 */
[----:B0-----:R0:W1:Y:S02]  /*113c0*/  SHFL.IDX PT, R6, R2, 0x7, 0x181f ;  /* 0x00f81f0002067f89 */ /* 0x00106400000e0000 */
.L_x_2240:
[----:B------:R-:W-:Y:S01]  /*113d0*/  VIADD R0, R5, 0x70 ;  /* 0x0000007005007836 */ /* 0x000fe20000000000 */
[----:B------:R-:W-:Y:S04]  /*113e0*/  BSSY B0, `(.L_x_2175) ;  /* 0x000000b000007945 */ /* 0x000fe80003800000 */
[----:B------:R-:W-:-:S13]  /*113f0*/  ISETP.GE.AND P2, PT, R0, R3, PT ;  /* 0x000000030000720c */ /* 0x000fda0003f46270 */
[----:B------:R-:W-:Y:S05]  /*11400*/  @P2 BRA `(.L_x_2176) ;  /* 0x0000000000202947 */ /* 0x000fea0003800000 */
[----:B0-----:R-:W-:Y:S01]  /*11410*/  IADD3 R2, P2, R18, R14, RZ ;  /* 0x0000000e12027210 */ /* 0x001fe20007f5e0ff */
[----:B------:R-:W-:-:S04]  /*11420*/  VIADD R5, R4, UR38 ;  /* 0x0000002604057c36 */ /* 0x000fc80008000000 */
[----:B-1----:R-:W-:-:S05]  /*11430*/  IMAD.X R3, RZ, RZ, R6, P2 ;  /* 0x000000ffff037224 */ /* 0x002fca00010e0606 */
[----:B------:R-:W-:Y:S01]  /*11440*/  @!PT LDS RZ, [RZ] ;  /* 0x00000000fffff984 */ /* 0x000fe20000000800 */
[----:B------:R-:W-:Y:S01]  /*11450*/  @!PT LDS RZ, [RZ] ;  /* 0x00000000fffff984 */ /* 0x000fe20000000800 */
[----:B------:R-:W-:Y:S01]  /*11460*/  @!PT LDS RZ, [RZ] ;  /* 0x00000000fffff984 */ /* 0x000fe20000000800 */
[----:B------:R2:W-:Y:S04]  /*11470*/  LDGSTS.E.BYPASS.LTC128B.128 [R5+0x23c00], desc[UR40][R2.64], !P1 ;  /* 0x23c0000002057fae */ /* 0x0005e8000c901d68 */
[----:B------:R2:W-:Y:S02]  /*11480*/  LDGSTS.E.BYPASS.LTC128B.128 [R5+0x27c00], desc[UR40][R2.64+0x80], !P0 ;  /* 0x27c0008002057fae */ /* 0x0005e4000c101d68 */
.L_x_2176:
[----:B------:R-:W-:Y:S05]  /*11490*/  BSYNC B0 ;  /* 0x0000000000007941 */ /* 0x000fea0003800000 */
.L_x_2175:
[----:B------:R-:W-:Y:S01]  /*114a0*/  NOP ;  /* 0x0000000000007918 */ /* 0x000fe20000000000 */
[----:B------:R-:W-:Y:S01]  /*114b0*/  SYNCS.ARRIVE.TRANS64.RED.A0T1 RZ, [UR38+0x38800], RZ ;  /* 0x038800ffffff79a7 */ /* 0x000fe20008200426 */
[----:B------:R-:W-:Y:S01]  /*114c0*/  IMAD.MOV.U32 R0, RZ, RZ, 0x1 ;  /* 0x00000001ff007424 */ /* 0x000fe200078e00ff */
[----:B------:R-:W-:Y:S04]  /*114d0*/  ARRIVES.LDGSTSBAR.64.TRANSCNT [UR38+0x38800] ;  /* 0x03880000ff0079b0 */ /* 0x000fe80008000aa6 */
[----:B------:R-:W-:Y:S01]  /*114e0*/  SHF.L.U32 R0, R0, 0x1f, RZ ;  /* 0x0000001f00007819 */ /* 0x000fe200000006ff */
[----:B------:R-:W-:Y:S01]  /*114f0*/  NOP ;  /* 0x0000000000007918 */ /* 0x000fe20000000000 */
[----:B--2---:R-:W2:Y:S01]  /*11500*/  LDL R3, [R1+0xc] ;  /* 0x00000c0001037983 */ /* 0x004ea20000100800 */
[----:B------:R-:W-:Y:S01]  /*11510*/  SYNCS.ARRIVE.TRANS64.A1T0 RZ, [UR38+0x38800], RZ ;  /* 0x038800ffffff79a7 */ /* 0x000fe20008100026 */
[----:B------:R-:W-:Y:S01]  /*11520*/  VIADD R17, R17, 0xfffffffe ;  /* 0xfffffffe11117836 */ /* 0x000fe20000000000 */
[----:B------:R-:W3:Y:S04]  /*11530*/  SYNCS.PHASECHK.TRANS64.TRYWAIT P0, [UR38+0x38820], R0 ;  /* 0x03882000ff0075a7 */ /* 0x000ee80008000166 */
[----:B--2---:R-:W-:Y:S01]  /*11540*/  ISETP.GE.AND P1, PT, R17, R3, PT ;  /* 0x000000031100720c */ /* 0x004fe20003f26270 */
[----:B---3--:R-:W-:-:S12]  /*11550*/  @!P0 BRA `(.L_x_2177) ;  /* 0x0000002c00f48947 */ /* 0x008fd80003800000 */
.L_x_2241:
[----:B------:R-:W-:Y:S01]  /*11560*/  IMAD.MOV.U32 R21, RZ, RZ, 0x1 ;  /* 0x00000001ff157424 */ /* 0x000fe200078e00ff */
[----:B------:R-:W-:Y:S06]  /*11570*/  @!P1 BRA `(.L_x_2178) ;  /* 0x0000001000a49947 */ /* 0x000fec0003800000 */
[----:B0-----:R-:W3:Y:S01]  /*11580*/  LDL R2, [R1+0x24] ;  /* 0x0000240001027983 */ /* 0x001ee20000100800 */
[----:B--2---:R-:W-:Y:S02]  /*11590*/  IMAD.MOV.U32 R0, RZ, RZ, 0x1 ;  /* 0x00000001ff007424 */ /* 0x004fe400078e00ff */
[----:B-1----:R-:W-:Y:S01]  /*115a0*/  IMAD.MOV.U32 R6, RZ, RZ, RZ ;  /* 0x000000ffff067224 */ /* 0x002fe200078e00ff */
[C---:B---3--:R-:W-:Y:S02]  /*115b0*/  LOP3.LUT R3, R2.reuse, 0x1, RZ, 0xfc, !PT ;  /* 0x0000000102037812 */ /* 0x048fe400078efcff */
[----:B------:R-:W-:-:S03]  /*115c0*/  LOP3.LUT R2, R2, 0x2, RZ, 0xfc, !PT ;  /* 0x0000000202027812 */ /* 0x000fc600078efcff */
[----:B------:R0:W-:Y:S04]  /*115d0*/  STL [R1+0x2c], R3 ;  /* 0x00002c0301007387 */ /* 0x0001e80000100800 */
[----:B------:R0:W-:Y:S02]  /*115e0*/  STL [R1+0x28], R2 ;  /* 0x0000280201007387 */ /* 0x0001e40000100800 */
.L_x_2197:
[----:B0-----:R-:W2:Y:S01]  /*115f0*/  LDL R2, [R1+0x18] ;  /* 0x0000180001027983 */ /* 0x001ea20000100800 */
        /* <DEDUP_REMOVED lines=9> */
[----:B------:R-:W-:Y:S01]  /*11690*/  IMAD.MOV.U32 R7, RZ, RZ, R17 ;  /* 0x000000ffff077224 */ /* 0x000fe200078e0011 */
[----:B--2---:R-:W-:-:S13]  /*116a0*/  ISETP.NE.AND P1, PT, R2, RZ, PT ;  /* 0x000000ff0200720c */ /* 0x004fda0003f25270 */
[----:B------:R-:W-:Y:S05]  /*116b0*/  @!P1 BRA `(.L_x_2181) ;  /* 0x0000000000509947 */ /* 0x000fea0003800000 */
[----:B------:R-:W2:Y:S01]  /*116c0*/  LDL R8, [R1+0x10] ;  /* 0x0000100001087983 */ /* 0x000ea20000100800 */
[----:B------:R-:W0:Y:S01]  /*116d0*/  LDC R7, c[0x0][0x43c] ;  /* 0x00010f00ff077b82 */ /* 0x000e220000000800 */
[----:B------:R-:W-:Y:S02]  /*116e0*/  ULDC.64 UR4, c[0x0][0x428] ;  /* 0x00010a0000047ab9 */ /* 0x000fe40000000a00 */
[----:B------:R-:W3:Y:S01]  /*116f0*/  LDL R9, [R1] ;  /* 0x0000000001097983 */ /* 0x000ee20000100800 */
        /* <DEDUP_REMOVED lines=16> */
.L_x_2181:
[----:B0-----:R-:W-:Y:S01]  /*11800*/  LEA R4, R20, UR38, 0x3 ;  /* 0x0000002614047c11 */ /* 0x001fe2000f8e18ff */
[----:B------:R-:W0:Y:S01]  /*11810*/  S2R R2, SR_TID.X ;  /* 0x0000000000027919 */ /* 0x000e220000002100 */
[----:B------:R-:W-:-:S04]  /*11820*/  SHF.L.U32 R3, R21, 0x1f, RZ ;  /* 0x0000001f15037819 */ /* 0x000fc800000006ff */
[----:B------:R-:W1:Y:S01]  /*11830*/  SYNCS.PHASECHK.TRANS64.TRYWAIT P0, [R4+URZ+0x38880], R3 ;  /* 0x03888003040075a7 */ /* 0x000e62000800017f */
[----:B0-----:R-:W-:-:S04]  /*11840*/  LOP3.LUT R2, R2, 0x7f, RZ, 0xc0, !PT ;  /* 0x0000007f02027812 */ /* 0x001fc800078ec0ff */
[----:B------:R-:W-:Y:S01]  /*11850*/  ISETP.NE.AND P1, PT, R2, RZ, PT ;  /* 0x000000ff0200720c */ /* 0x000fe20003f25270 */
[----:B-1----:R-:W-:-:S12]  /*11860*/  @!P0 BRA `(.L_x_2182) ;  /* 0x0000002c00488947 */ /* 0x002fd80003800000 */
.L_x_2242:
        /* <DEDUP_REMOVED lines=9> */
.L_x_2184:
[----:B------:R-:W-:Y:S05]  /*11900*/  BSYNC B1 ;  /* 0x0000000000017941 */ /* 0x000fea0003800000 */
.L_x_2183:
        /* <DEDUP_REMOVED lines=15> */
.L_x_2185:
        /* <DEDUP_REMOVED lines=13> */
.L_x_2186:
        /* <DEDUP_REMOVED lines=10> */
.L_x_2243:
        /* <DEDUP_REMOVED lines=11> */
.L_x_2189:
[----:B------:R-:W-:Y:S05]  /*11c20*/  BSYNC B1 ;  /* 0x0000000000017941 */ /* 0x000fea0003800000 */
.L_x_2188:
        /* <DEDUP_REMOVED lines=12> */
.L_x_2190:
        /* <DEDUP_REMOVED lines=13> */
.L_x_2191:
[----:B------:R-:W-:-:S13]  /*11dc0*/  @P0 ELECT P1, URZ, PT ;  /* 0x00000000003f082f */ /* 0x000fda0003820000 */
[----:B------:R-:W-:Y:S01]  /*11dd0*/  @P1 R2UR UR13, R16 ;  /* 0x00000000100d12ca */ /* 0x000fe200000e0000 */
[----:B------:R-:W-:Y:S01]  /*11de0*/  UMOV UR12, UR36 ;  /* 0x00000024000c7c82 */ /* 0x000fe20008000000 */
[----:B------:R-:W-:-:S11]  /*11df0*/  @P1 PLOP3.LUT P0, PT, P1, PT, PT, 0x8, 0x0 ;  /* 0x000000000000181c */ /* 0x000fd60000f0e170 */
[----:B------:R2:W-:Y:S01]  /*11e00*/  UTMALDG.4D [UR8], [UR6], desc[UR14] ;  /* 0x00000e08060075b4 */ /* 0x0005e20008019000 */
[----:B------:R-:W-:Y:S01]  /*11e10*/  PLOP3.LUT P1, PT, PT, PT, PT, 0x8, 0x0 ;  /* 0x000000000000781c */ /* 0x000fe20003f2e170 */
[----:B--2---:R-:W-:-:S12]  /*11e20*/  @P0 BRA.U.ANY `(.L_x_2191) ;  /* 0xfffffffd00e40947 */ /* 0x004fd8000393ffff */
.L_x_2180:
[----:B------:R-:W-:Y:S05]  /*11e30*/  BSYNC B0 ;  /* 0x0000000000007941 */ /* 0x000fea0003800000 */
.L_x_2179:
[----:B------:R-:W2:Y:S02]  /*11e40*/  LDL R2, [R1+0x2c] ;  /* 0x00002c0001027983 */ /* 0x000ea40000100800 */
[----:B--2---:R-:W-:-:S13]  /*11e50*/  ISETP.NE.AND P0, PT, R2, 0x3, PT ;  /* 0x000000030200780c */ /* 0x004fda0003f05270 */
[----:B------:R-:W-:Y:S05]  /*11e60*/  @!P0 BRA `(.L_x_2192) ;  /* 0x0000000000048947 */ /* 0x000fea0003800000 */
[----:B------:R-:W-:Y:S01]  /*11e70*/  BPT.TRAP 0x1 ;  /* 0x000000040000795c */ /* 0x000fe20000300000 */
.L_x_2192:
[----:B01----:R-:W2:Y:S01]  /*11e80*/  LDL R3, [R1+0x28] ;  /* 0x0000280001037983 */ /* 0x003ea20000100800 */
[----:B------:R-:W-:Y:S02]  /*11e90*/  LOP3.LUT R2, R0, 0x1, RZ, 0x3c, !PT ;  /* 0x0000000100027812 */ /* 0x000fe400078e3cff */
[----:B------:R-:W-:Y:S02]  /*11ea0*/  LEA R19, R6, UR38, 0x3 ;  /* 0x0000002606137c11 */ /* 0x000fe4000f8e18ff */
[----:B------:R-:W-:-:S04]  /*11eb0*/  SHF.L.U32 R2, R2, 0x1f, RZ ;  /* 0x0000001f02027819 */ /* 0x000fc800000006ff */
[----:B------:R-:W0:Y:S01]  /*11ec0*/  SYNCS.PHASECHK.TRANS64.TRYWAIT P0, [R19+URZ+0x38870], R2 ;  /* 0x03887002130075a7 */ /* 0x000e22000800017f */
[----:B--2---:R-:W-:Y:S01]  /*11ed0*/  ISETP.NE.AND P1, PT, R3, 0x3, PT ;  /* 0x000000030300780c */ /* 0x004fe20003f25270 */
[----:B0-----:R-:W-:-:S12]  /*11ee0*/  @!P0 BRA `(.L_x_2193) ;  /* 0x0000002400d08947 */ /* 0x001fd80003800000 */
.L_x_2244:
[----:B------:R-:W-:Y:S05]  /*11ef0*/  @!P1 BRA `(.L_x_2194) ;  /* 0x0000000000049947 */ /* 0x000fea0003800000 */
[----:B------:R-:W-:Y:S01]  /*11f00*/  BPT.TRAP 0x1 ;  /* 0x000000040000795c */ /* 0x000fe20000300000 */
.L_x_2194:
[----:B------:R-:W-:Y:S01]  /*11f10*/  SHF.L.U32 R0, R0, 0x1f, RZ ;  /* 0x0000001f00007819 */ /* 0x000fe200000006ff */
[----:B------:R-:W-:-:S03]  /*11f20*/  IMAD.SHL.U32 R3, R6, 0x8000, RZ ;  /* 0x0000800006037824 */ /* 0x000fc600078e00ff */
[----:B------:R-:W1:Y:S02]  /*11f30*/  SYNCS.PHASECHK.TRANS64.TRYWAIT P0, [R19+URZ+0x38860], R0 ;  /* 0x03886000130075a7 */ /* 0x000e64000800017f */
[----:B-1----:R-:W-:Y:S05]  /*11f40*/  @!P0 BRA `(.L_x_2195) ;  /* 0x0000002400cc8947 */ /* 0x002fea0003800000 */
.L_x_2245:
        /* <DEDUP_REMOVED lines=125> */
.L_x_2196:
[----:B------:R-:W2:Y:S01]  /*12720*/  S2R R0, SR_TID.X ;  /* 0x0000000000007919 */ /* 0x000ea20000002100 */
[----:B-1----:R1:W-:Y:S01]  /*12730*/  SYNCS.ARRIVE.TRANS64.A1T0 RZ, [R19+URZ+0x38850], RZ ;  /* 0x038850ff13ff79a7 */ /* 0x0023e2000810003f */
[----:B--2---:R-:W-:Y:S02]  /*12740*/  LOP3.LUT R2, R0, 0x7f, RZ, 0xc0, !PT ;  /* 0x0000007f00027812 */ /* 0x004fe400078ec0ff */
[----:B------:R-:W2:Y:S01]  /*12750*/  LDL R0, [R1+0xc] ;  /* 0x00000c0001007983 */ /* 0x000ea20000100800 */
[----:B------:R-:W-:Y:S01]  /*12760*/  IMAD.MOV.U32 R6, RZ, RZ, R20 ;  /* 0x000000ffff067224 */ /* 0x000fe200078e0014 */
[----:B------:R-:W-:Y:S01]  /*12770*/  BAR.SYNC.DEFER_BLOCKING 0x2, 0x80 ;  /* 0x0082000000007b1d */ /* 0x000fe20000010000 */
[----:B------:R-:W-:-:S13]  /*12780*/  ISETP.NE.AND P0, PT, R2, RZ, PT ;  /* 0x000000ff0200720c */ /* 0x000fda0003f05270 */
[----:B-1----:R-:W-:-:S05]  /*12790*/  @!P0 VIADD R19, R19, 0x38880 ;  /* 0x0003888013138836 */ /* 0x002fca0000000000 */
[----:B------:R-:W-:-:S04]  /*127a0*/  @!P0 PRMT R19, RZ, 0x654, R19 ;  /* 0x00000654ff138816 */ /* 0x000fc80000000013 */
[----:B------:R1:W-:Y:S01]  /*127b0*/  @!P0 SYNCS.ARRIVE.TRANS64.RED.A1T0 RZ, [R19+URZ], RZ ;  /* 0x000000ff13ff89a7 */ /* 0x0003e2000810043f */
[C---:B--2---:R-:W-:Y:S01]  /*127c0*/  ISETP.GT.AND P0, PT, R17.reuse, R0, PT ;  /* 0x000000001100720c */ /* 0x044fe20003f04270 */
[----:B------:R-:W-:Y:S02]  /*127d0*/  VIADD R17, R17, 0xffffffff ;  /* 0xffffffff11117836 */ /* 0x000fe40000000000 */
[----:B------:R-:W-:-:S10]  /*127e0*/  IMAD.MOV.U32 R0, RZ, RZ, R21 ;  /* 0x000000ffff007224 */ /* 0x000fd400078e0015 */
[----:B-1----:R-:W-:Y:S05]  /*127f0*/  @P0 BRA `(.L_x_2197) ;  /* 0xffffffec007c0947 */ /* 0x002fea000383ffff */
[----:B------:R-:W-:Y:S05]  /*12800*/  BRA `(.L_x_2198) ;  /* 0x0000000000047947 */ /* 0x000fea0003800000 */
.L_x_2178:
[----:B------:R-:W-:-:S07]  /*12810*/  IMAD.MOV.U32 R20, RZ, RZ, RZ ;  /* 0x000000ffff147224 */ /* 0x000fce00078e00ff */
.L_x_2198:
[----:B0-----:R-:W2:Y:S02]  /*12820*/  LDL R2, [R1+0x24] ;  /* 0x0000240001027983 */ /* 0x001ea40000100800 */
[----:B--2---:R-:W-:-:S04]  /*12830*/  LOP3.LUT R0, R2, 0x1, RZ, 0xfc, !PT ;  /* 0x0000000102007812 */ /* 0x004fc800078efcff */
[----:B------:R-:W-:-:S13]  /*12840*/  ISETP.NE.AND P0, PT, R0, 0x3, PT ;  /* 0x000000030000780c */ /* 0x000fda0003f05270 */
[----:B------:R-:W-:Y:S05]  /*12850*/  @!P0 BRA `(.L_x_2199) ;  /* 0x0000000000048947 */ /* 0x000fea0003800000 */
[----:B------:R-:W-:Y:S01]  /*12860*/  BPT.TRAP 0x1 ;  /* 0x000000040000795c */ /* 0x000fe20000300000 */
.L_x_2199:
[----:B------:R-:W-:Y:S01]  /*12870*/  LOP3.LUT R0, R21, 0x1, RZ, 0x3c, !PT ;  /* 0x0000000115007812 */ /* 0x000fe200078e3cff */
[----:B------:R-:W-:Y:S01]  /*12880*/  BSSY B0, `(.L_x_2200) ;  /* 0x0000008000007945 */ /* 0x000fe20003800000 */
[----:B------:R-:W-:Y:S02]  /*12890*/  LEA R3, R20, UR38, 0x3 ;  /* 0x0000002614037c11 */ /* 0x000fe4000f8e18ff */
[----:B------:R-:W-:Y:S02]  /*128a0*/  SHF.L.U32 R0, R0, 0x1f, RZ ;  /* 0x0000001f00007819 */ /* 0x000fe400000006ff */
[----:B------:R-:W-:Y:S01]  /*128b0*/  LOP3.LUT R2, R2, 0x2, RZ, 0xfc, !PT ;  /* 0x0000000202027812 */ /* 0x000fe200078efcff */
[----:B------:R0:W-:Y:S01]  /*128c0*/  STL [R1+0xc], R3 ;  /* 0x00000c0301007387 */ /* 0x0001e20000100800 */
[----:B------:R-:W2:Y:S02]  /*128d0*/  SYNCS.PHASECHK.TRANS64.TRYWAIT P0, [R3+URZ+0x38870], R0 ;  /* 0x03887000030075a7 */ /* 0x000ea4000800017f */
[----:B------:R-:W-:Y:S01]  /*128e0*/  ISETP.NE.AND P1, PT, R2, 0x3, PT ;  /* 0x000000030200780c */ /* 0x000fe20003f25270 */
[----:B0-2---:R-:W-:-:S12]  /*128f0*/  @!P0 BRA `(.L_x_2201) ;  /* 0x0000001c00748947 */ /* 0x005fd80003800000 */
.L_x_2246:
[----:B------:R-:W-:Y:S05]  /*12900*/  BSYNC B0 ;  /* 0x0000000000007941 */ /* 0x000fea0003800000 */
.L_x_2200:
[----:B------:R-:W-:Y:S05]  /*12910*/  @!P1 BRA `(.L_x_2202) ;  /* 0x0000000000049947 */ /* 0x000fea0003800000 */
[----:B------:R-:W-:Y:S01]  /*12920*/  BPT.TRAP 0x1 ;  /* 0x000000040000795c */ /* 0x000fe20000300000 */
.L_x_2202:
[----:B0-----:R-:W2:Y:S01]  /*12930*/  LDL R2, [R1+0xc] ;  /* 0x00000c0001027983 */ /* 0x001ea20000100800 */
[----:B------:R-:W-:-:S04]  /*12940*/  SHF.L.U32 R0, R21, 0x1f, RZ ;  /* 0x0000001f15007819 */ /* 0x000fc800000006ff */
[----:B--2---:R-:W0:Y:S02]  /*12950*/  SYNCS.PHASECHK.TRANS64.TRYWAIT P0, [R2+URZ+0x38860], R0 ;  /* 0x03886000020075a7 */ /* 0x004e24000800017f */
[----:B0-----:R-:W-:Y:S05]  /*12960*/  @!P0 BRA `(.L_x_2203) ;  /* 0x0000001c00708947 */ /* 0x001fea0003800000 */
.L_x_2247:
[----:B------:R-:W2:Y:S04]  /*12970*/  LDL.LU R4, [R1+0x14] ;  /* 0x0000140001047983 */ /* 0x000ea80000300800 */
[----:B0-----:R-:W3:Y:S04]  /*12980*/  LDL.LU R2, [R1+0x1c] ;  /* 0x00001c0001027983 */ /* 0x001ee80000300800 */
[----:B------:R-:W4:Y:S01]  /*12990*/  LDL.LU R12, [R1+0x4] ;  /* 0x00000400010c7983 */ /* 0x000f220000300800 */
[----:B------:R-:W-:Y:S01]  /*129a0*/  IMAD.SHL.U32 R3, R20, 0x8000, RZ ;  /* 0x0000800014037824 */ /* 0x000fe200078e00ff */
[----:B------:R-:W-:Y:S05]  /*129b0*/  WARPSYNC.ALL ;  /* 0x0000000000007948 */ /* 0x000fea0003800000 */
[----:B--2---:R-:W-:-:S02]  /*129c0*/  LOP3.LUT R0, R3, R4, RZ, 0xfc, !PT ;  /* 0x0000000403007212 */ /* 0x004fc400078efcff */
[----:B---3--:R-:W-:-:S03]  /*129d0*/  IADD3 R3, R3, UR38, R2 ;  /* 0x0000002603037c10 */ /* 0x008fc6000fffe002 */
[----:B-1----:R-:W0:Y:S01]  /*129e0*/  LDSM.16.MT88.4 R4, [R0+UR38+0x10400] ;  /* 0x010400260004783b */ /* 0x002e220008004200 */
        /* <DEDUP_REMOVED lines=115> */
.L_x_2204:
        /* <DEDUP_REMOVED lines=15> */
.L_x_2159:
[----:B------:R-:W1:Y:S01]  /*13210*/  S2R R4, SR_CgaCtaId ;  /* 0x0000000000047919 */ /* 0x000e620000008800 */
[----:B0-----:R-:W-:Y:S02]  /*13220*/  MOV R3, 0x400 ;  /* 0x0000040000037802 */ /* 0x001fe40000000f00 */
[----:B------:R-:W-:Y:S02]  /*13230*/  SHF.L.U32 R2, R2, 0x1f, RZ ;  /* 0x0000001f02027819 */ /* 0x000fe400000006ff */
[----:B-1----:R-:W-:-:S04]  /*13240*/  LEA R7, R4, R3, 0x18 ;  /* 0x0000000304077211 */ /* 0x002fc800078ec0ff */
[----:B------:R-:W0:Y:S02]  /*13250*/  SYNCS.PHASECHK.TRANS64.TRYWAIT P0, [R7+URZ+0x38820], R2 ;  /* 0x03882002070075a7 */ /* 0x000e24000800017f */
[----:B0-----:R-:W-:Y:S05]  /*13260*/  @!P0 BRA `(.L_x_2205) ;  /* 0x0000001400488947 */ /* 0x001fea0003800000 */
.L_x_2248:
        /* <DEDUP_REMOVED lines=13> */
.L_x_2206:
        /* <DEDUP_REMOVED lines=12> */
.L_x_2249:
[----:B------:R-:W1:Y:S02]  /*13400*/  SYNCS.PHASECHK.TRANS64.TRYWAIT P1, [R5+URZ], R2 ;  /* 0x00000002050075a7 */ /* 0x000e64000802017f */
[----:B-1----:R-:W-:Y:S05]  /*13410*/  @!P1 BRA `(.L_x_2208) ;  /* 0x0000001400049947 */ /* 0x002fea0003800000 */
.L_x_2250:
[----:B------:R-:W-:Y:S05]  /*13420*/  @!P0 BRA `(.L_x_2209) ;  /* 0x0000000000048947 */ /* 0x000fea0003800000 */
[----:B------:R-:W-:Y:S01]  /*13430*/  BPT.TRAP 0x1 ;  /* 0x000000040000795c */ /* 0x000fe20000300000 */
.L_x_2209:
[----:B------:R-:W-:-:S04]  /*13440*/  IMAD R0, R0, 0x8, R7 ;  /* 0x0000000800007824 */ /* 0x000fc800078e0207 */
[----:B------:R-:W2:Y:S02]  /*13450*/  SYNCS.PHASECHK.TRANS64.TRYWAIT P1, [R0+URZ+0x38860], R3 ;  /* 0x03886003000075a7 */ /* 0x000ea4000802017f */
[----:B--2---:R-:W-:Y:S05]  /*13460*/  @!P1 BRA `(.L_x_2210) ;  /* 0x0000001400049947 */ /* 0x004fea0003800000 */
.L_x_2251:
[----:B------:R-:W-:Y:S05]  /*13470*/  @!P0 BRA `(.L_x_2211) ;  /* 0x0000000000048947 */ /* 0x000fea0003800000 */
[----:B------:R-:W-:Y:S01]  /*13480*/  BPT.TRAP 0x1 ;  /* 0x000000040000795c */ /* 0x000fe20000300000 */
.L_x_2211:
[----:B-1----:R-:W-:-:S04]  /*13490*/  IMAD R5, R4, 0x8, R7 ;  /* 0x0000000804057824 */ /* 0x002fc800078e0207 */
[----:B------:R-:W1:Y:S02]  /*134a0*/  SYNCS.PHASECHK.TRANS64.TRYWAIT P1, [R5+URZ+0x38860], R2 ;  /* 0x03886002050075a7 */ /* 0x000e64000802017f */
[----:B-1----:R-:W-:Y:S05]  /*134b0*/  @!P1 BRA `(.L_x_2212) ;  /* 0x0000001400049947 */ /* 0x002fea0003800000 */
.L_x_2252:
[----:B------:R-:W-:Y:S05]  /*134c0*/  @!P0 BRA `(.L_x_2213) ;  /* 0x0000000000048947 */ /* 0x000fea0003800000 */
[----:B------:R-:W-:Y:S01]  /*134d0*/  BPT.TRAP 0x1 ;  /* 0x000000040000795c */ /* 0x000fe20000300000 */
.L_x_2213:
[----:B------:R-:W3:Y:S02]  /*134e0*/  SYNCS.PHASECHK.TRANS64.TRYWAIT P0, [R0+URZ+0x38880], R3 ;  /* 0x03888003000075a7 */ /* 0x000ee4000800017f */
[----:B---3--:R-:W-:Y:S05]  /*134f0*/  @!P0 BRA `(.L_x_2214) ;  /* 0x0000001400088947 */ /* 0x008fea0003800000 */
.L_x_2215:
[----:B----4-:R4:W0:Y:S02]  /*13500*/  SYNCS.PHASECHK.TRANS64.TRYWAIT P0, [R5+URZ+0x38880], R2 ;  /* 0x03888002050075a7 */ /* 0x010824000800017f */
[----:B0-----:R-:W-:Y:S05]  /*13510*/  @!P0 NANOSLEEP.SYNCS 0x989680 ;  /* 0x009896800000895d */ /* 0x001fea0003900000 */
[----:B------:R-:W0:Y:S02]  /*13520*/  @!P0 SYNCS.PHASECHK.TRANS64 P0, [R5+URZ+0x38880], R2 ;  /* 0x03888002050085a7 */ /* 0x000e24000800007f */
[----:B0-----:R-:W-:Y:S05]  /*13530*/  @!P0 BRA `(.L_x_2215) ;  /* 0xfffffffc00f08947 */ /* 0x001fea000383ffff */
.L_x_2118:
[----:B------:R-:W-:Y:S05]  /*13540*/  BSYNC B6 ;  /* 0x0000000000067941 */ /* 0x000fea0003800000 */
.L_x_2115:
[----:B------:R-:W-:Y:S05]  /*13550*/  EXIT ;  /* 0x000000000000794d */ /* 0x000fea0003800000 */
.L_x_2122:
[----:B0-----:R-:W-:-:S04]  /*13560*/  IMAD.U32 R2, RZ, RZ, UR36 ;  /* 0x00000024ff027e24 */ /* 0x001fc8000f8e00ff */
[----:B------:R0:W1:Y:S03]  /*13570*/  SYNCS.PHASECHK.TRANS64.TRYWAIT P0, [R2+URZ+0x38800], R7 ;  /* 0x03880007020075a7 */ /* 0x000066000800017f */
[----:B-1----:R-:W-:Y:S05]  /*13580*/  @!P0 NANOSLEEP.SYNCS 0x989680 ;  /* 0x009896800000895d */ /* 0x002fea0003900000 */
[----:B------:R-:W1:Y:S02]  /*13590*/  @!P0 SYNCS.PHASECHK.TRANS64 P0, [R2+URZ+0x38800], R7 ;  /* 0x03880007020085a7 */ /* 0x000e64000800007f */
[----:B-1----:R-:W-:Y:S05]  /*135a0*/  @!P0 BRA `(.L_x_2122) ;  /* 0xfffffffc00ec8947 */ /* 0x002fea000383ffff */
[----:B------:R-:W-:Y:S05]  /*135b0*/  BRA `(.L_x_2216) ;  /* 0xfffffee000a07947 */ /* 0x000fea000383ffff */
.L_x_2126:
[----:B0-----:R-:W-:-:S04]  /*135c0*/  IMAD.U32 R2, RZ, RZ, UR36 ;  /* 0x00000024ff027e24 */ /* 0x001fc8000f8e00ff */
[----:B------:R0:W2:Y:S03]  /*135d0*/  SYNCS.PHASECHK.TRANS64.TRYWAIT P2, [R2+URZ+0x38830], R7 ;  /* 0x03883007020075a7 */ /* 0x0000a6000804017f */
[----:B--2---:R-:W-:Y:S05]  /*135e0*/  @!P2 NANOSLEEP.SYNCS 0x989680 ;  /* 0x009896800000a95d */ /* 0x004fea0003900000 */
[----:B------:R-:W2:Y:S02]  /*135f0*/  @!P2 SYNCS.PHASECHK.TRANS64 P2, [R2+URZ+0x38830], R7 ;  /* 0x038830070200a5a7 */ /* 0x000ea4000804007f */
[----:B--2---:R-:W-:Y:S05]  /*13600*/  @!P2 BRA `(.L_x_2126) ;  /* 0xfffffffc00eca947 */ /* 0x004fea000383ffff */
[----:B------:R-:W-:Y:S05]  /*13610*/  BRA `(.L_x_2125) ;  /* 0xfffffee000bc7947 */ /* 0x000fea000383ffff */
.L_x_2131:
[----:B-1----:R-:W-:-:S04]  /*13620*/  IMAD.U32 R20, RZ, RZ, UR7 ;  /* 0x00000007ff147e24 */ /* 0x002fc8000f8e00ff */
[----:B------:R1:W2:Y:S03]  /*13630*/  SYNCS.PHASECHK.TRANS64.TRYWAIT P3, [R20+URZ+0x38830], R13 ;  /* 0x0388300d140075a7 */ /* 0x0002a6000806017f */
[----:B--2---:R-:W-:Y:S05]  /*13640*/  @!P3 NANOSLEEP.SYNCS 0x989680 ;  /* 0x009896800000b95d */ /* 0x004fea0003900000 */
[----:B------:R-:W2:Y:S02]  /*13650*/  @!P3 SYNCS.PHASECHK.TRANS64 P3, [R20+URZ+0x38830], R13 ;  /* 0x0388300d1400b5a7 */ /* 0x000ea4000806007f */
[----:B--2---:R-:W-:Y:S05]  /*13660*/  @!P3 BRA `(.L_x_2131) ;  /* 0xfffffffc00ecb947 */ /* 0x004fea000383ffff */
[----:B------:R-:W-:Y:S05]  /*13670*/  BRA `(.L_x_2128) ;  /* 0xffffff1400bc7947 */ /* 0x000fea000383ffff */
.L_x_2135:
[----:B-1----:R-:W-:-:S04]  /*13680*/  IMAD.U32 R14, RZ, RZ, UR10 ;  /* 0x0000000aff0e7e24 */ /* 0x002fc8000f8e00ff */
[----:B------:R1:W2:Y:S03]  /*13690*/  SYNCS.PHASECHK.TRANS64.TRYWAIT P3, [R14+URZ+0x38850], R13 ;  /* 0x0388500d0e0075a7 */ /* 0x0002a6000806017f */
[----:B--2---:R-:W-:Y:S05]  /*136a0*/  @!P3 NANOSLEEP.SYNCS 0x989680 ;  /* 0x009896800000b95d */ /* 0x004fea0003900000 */
[----:B------:R-:W2:Y:S02]  /*136b0*/  @!P3 SYNCS.PHASECHK.TRANS64 P3, [R14+URZ+0x38850], R13 ;  /* 0x0388500d0e00b5a7 */ /* 0x000ea4000806007f */
[----:B--2---:R-:W-:Y:S05]  /*136c0*/  @!P3 BRA `(.L_x_2135) ;  /* 0xfffffffc00ecb947 */ /* 0x004fea000383ffff */
[----:B------:R-:W-:Y:S05]  /*136d0*/  BRA `(.L_x_2132) ;  /* 0xffffff18008c7947 */ /* 0x000fea000383ffff */
.L_x_2142:
[----:B-1----:R-:W-:-:S04]  /*136e0*/  IMAD.U32 R14, RZ, RZ, UR10 ;  /* 0x0000000aff0e7e24 */ /* 0x002fc8000f8e00ff */
[----:B------:R1:W2:Y:S03]  /*136f0*/  SYNCS.PHASECHK.TRANS64.TRYWAIT P2, [R14+URZ+0x38830], R11 ;  /* 0x0388300b0e0075a7 */ /* 0x0002a6000804017f */
[----:B--2---:R-:W-:Y:S05]  /*13700*/  @!P2 NANOSLEEP.SYNCS 0x989680 ;  /* 0x009896800000a95d */ /* 0x004fea0003900000 */
[----:B------:R-:W2:Y:S02]  /*13710*/  @!P2 SYNCS.PHASECHK.TRANS64 P2, [R14+URZ+0x38830], R11 ;  /* 0x0388300b0e00a5a7 */ /* 0x000ea4000804007f */
[----:B--2---:R-:W-:Y:S05]  /*13720*/  @!P2 BRA `(.L_x_2142) ;  /* 0xfffffffc00eca947 */ /* 0x004fea000383ffff */
[----:B------:R-:W-:Y:S05]  /*13730*/  BRA `(.L_x_2139) ;  /* 0xffffff4800a47947 */ /* 0x000fea000383ffff */
.L_x_2146:
[----:B01----:R-:W-:-:S04]  /*13740*/  IMAD.U32 R11, RZ, RZ, UR10 ;  /* 0x0000000aff0b7e24 */ /* 0x003fc8000f8e00ff */
[----:B------:R0:W1:Y:S03]  /*13750*/  SYNCS.PHASECHK.TRANS64.TRYWAIT P2, [R11+URZ+0x38850], R10 ;  /* 0x0388500a0b0075a7 */ /* 0x000066000804017f */
[----:B-1----:R-:W-:Y:S05]  /*13760*/  @!P2 NANOSLEEP.SYNCS 0x989680 ;  /* 0x009896800000a95d */ /* 0x002fea0003900000 */
[----:B------:R-:W1:Y:S02]  /*13770*/  @!P2 SYNCS.PHASECHK.TRANS64 P2, [R11+URZ+0x38850], R10 ;  /* 0x0388500a0b00a5a7 */ /* 0x000e64000804007f */
[----:B-1----:R-:W-:Y:S05]  /*13780*/  @!P2 BRA `(.L_x_2146) ;  /* 0xfffffffc00eca947 */ /* 0x002fea000383ffff */
[----:B------:R-:W-:Y:S05]  /*13790*/  BRA `(.L_x_2143) ;  /* 0xffffff4c00647947 */ /* 0x000fea000383ffff */
.L_x_2152:
[----:B-1----:R-:W-:-:S04]  /*137a0*/  IMAD.U32 R5, RZ, RZ, UR7 ;  /* 0x00000007ff057e24 */ /* 0x002fc8000f8e00ff */
[----:B------:R1:W2:Y:S03]  /*137b0*/  SYNCS.PHASECHK.TRANS64.TRYWAIT P0, [R5+URZ+0x38850], R2 ;  /* 0x03885002050075a7 */ /* 0x0002a6000800017f */
[----:B--2---:R-:W-:Y:S05]  /*137c0*/  @!P0 NANOSLEEP.SYNCS 0x989680 ;  /* 0x009896800000895d */ /* 0x004fea0003900000 */
[----:B------:R-:W2:Y:S02]  /*137d0*/  @!P0 SYNCS.PHASECHK.TRANS64 P0, [R5+URZ+0x38850], R2 ;  /* 0x03885002050085a7 */ /* 0x000ea4000800007f */
[----:B--2---:R-:W-:Y:S05]  /*137e0*/  @!P0 BRA `(.L_x_2152) ;  /* 0xfffffffc00ec8947 */ /* 0x004fea000383ffff */
[----:B------:R-:W-:Y:S05]  /*137f0*/  BRA `(.L_x_2151) ;  /* 0xffffff7000e87947 */ /* 0x000fea000383ffff */
.L_x_2165:
[----:B------:R-:W-:Y:S02]  /*13800*/  IMAD.MOV.U32 R13, RZ, RZ, R5 ;  /* 0x000000ffff0d7224 */ /* 0x000fe400078e0005 */
[----:B------:R-:W-:Y:S02]  /*13810*/  IMAD.MOV.U32 R12, RZ, RZ, RZ ;  /* 0x000000ffff0c7224 */ /* 0x000fe400078e00ff */
[----:B------:R-:W-:Y:S02]  /*13820*/  IMAD.MOV.U32 R11, RZ, RZ, 0x1f ;  /* 0x0000001fff0b7424 */ /* 0x000fe400078e00ff */
[----:B------:R-:W-:-:S07]  /*13830*/  IMAD.MOV.U32 R15, RZ, RZ, -0x1 ;  /* 0xffffffffff0f7424 */ /* 0x000fce00078e00ff */
[----:B-1----:R-:W-:Y:S05]  /*13840*/  WARPSYNC.COLLECTIVE R15, `(.L_x_2217) ;  /* 0x000000000f087348 */ /* 0x002fea0003c00000 */
[----:B------:R0:W2:Y:S02]  /*13850*/  SHFL.IDX P6, R14, R13, R12, R11 ;  /* 0x0000000c0d0e7389 */ /* 0x0000a400000c000b */
[----:B012---:R-:W-:Y:S01]  /*13860*/  ENDCOLLECTIVE ;  /* 0x000000000000791b */ /* 0x007fe20003800000 */
.L_x_2217:
[----:B------:R-:W-:Y:S05]  /*13870*/  BRA `(.L_x_2218) ;  /* 0xffffffc800dc7947 */ /* 0x000fea000383ffff */
.L_x_2167:
[----:B------:R-:W-:Y:S01]  /*13880*/  BSSY B0, `(.L_x_2219) ;  /* 0x0000006000007945 */ /* 0x000fe20003800000 */
[----:B------:R-:W-:-:S07]  /*13890*/  IMAD.MOV.U32 R15, RZ, RZ, -0x1 ;  /* 0xffffffffff0f7424 */ /* 0x000fce00078e00ff */
[----:B0-----:R-:W-:Y:S05]  /*138a0*/  WARPSYNC.COLLECTIVE R15, `(.L_x_2220) ;  /* 0x000000000f0c7348 */ /* 0x001fea0003c00000 */
[----:B------:R-:W-:Y:S02]  /*138b0*/  ELECT P6, UR62, PT ;  /* 0x00000000003e782f */ /* 0x000fe400038c0000 */
[----:B------:R-:W-:Y:S01]  /*138c0*/  MOV R14, UR62 ;  /* 0x0000003e000e7c02 */ /* 0x000fe20008000f00 */
[----:B0-----:R-:W-:Y:S10]  /*138d0*/  ENDCOLLECTIVE ;  /* 0x000000000000791b */ /* 0x001ff40003800000 */
.L_x_2220:
[----:B------:R-:W-:Y:S05]  /*138e0*/  BSYNC B0 ;  /* 0x0000000000007941 */ /* 0x000fea0003800000 */
.L_x_2219:
[----:B------:R-:W-:Y:S05]  /*138f0*/  BRA `(.L_x_2221) ;  /* 0xffffffc800e07947 */ /* 0x000fea000383ffff */
.L_x_2169:
[----:B-1----:R-:W-:-:S04]  /*13900*/  IMAD.U32 R3, RZ, RZ, UR38 ;  /* 0x00000026ff037e24 */ /* 0x002fc8000f8e00ff */
[----:B------:R1:W2:Y:S03]  /*13910*/  SYNCS.PHASECHK.TRANS64.TRYWAIT P0, [R3+URZ+0x38880], R2 ;  /* 0x03888002030075a7 */ /* 0x0002a6000800017f */
[----:B--2---:R-:W-:Y:S05]  /*13920*/  @!P0 NANOSLEEP.SYNCS 0x989680 ;  /* 0x009896800000895d */ /* 0x004fea0003900000 */
[----:B------:R-:W2:Y:S02]  /*13930*/  @!P0 SYNCS.PHASECHK.TRANS64 P0, [R3+URZ+0x38880], R2 ;  /* 0x03888002030085a7 */ /* 0x000ea4000800007f */
[----:B--2---:R-:W-:Y:S05]  /*13940*/  @!P0 BRA `(.L_x_2169) ;  /* 0xfffffffc00ec8947 */ /* 0x004fea000383ffff */
[----:B------:R-:W-:Y:S05]  /*13950*/  BRA `(.L_x_2222) ;  /* 0xffffffcc002c7947 */ /* 0x000fea000383ffff */
.L_x_2171:
[----:B-1----:R-:W-:-:S04]  /*13960*/  IMAD.U32 R3, RZ, RZ, UR38 ;  /* 0x00000026ff037e24 */ /* 0x002fc8000f8e00ff */
[----:B------:R1:W2:Y:S03]  /*13970*/  SYNCS.PHASECHK.TRANS64.TRYWAIT P0, [R3+URZ+0x38840], R2 ;  /* 0x03884002030075a7 */ /* 0x0002a6000800017f */
[----:B--2---:R-:W-:Y:S05]  /*13980*/  @!P0 NANOSLEEP.SYNCS 0x989680 ;  /* 0x009896800000895d */ /* 0x004fea0003900000 */
[----:B------:R-:W2:Y:S02]  /*13990*/  @!P0 SYNCS.PHASECHK.TRANS64 P0, [R3+URZ+0x38840], R2 ;  /* 0x03884002030085a7 */ /* 0x000ea4000800007f */
[----:B--2---:R-:W-:Y:S05]  /*139a0*/  @!P0 BRA `(.L_x_2171) ;  /* 0xfffffffc00ec8947 */ /* 0x004fea000383ffff */
[----:B------:R-:W-:Y:S05]  /*139b0*/  BRA `(.L_x_2223) ;  /* 0xffffffcc00847947 */ /* 0x000fea000383ffff */
.L_x_2174:
[----:B------:R-:W-:Y:S01]  /*139c0*/  IMAD.MOV.U32 R13, RZ, RZ, R2 ;  /* 0x000000ffff0d7224 */ /* 0x000fe200078e0002 */
[----:B------:R-:W-:Y:S01]  /*139d0*/  LEA.HI R5, R9, UR39, RZ, 0x1d ;  /* 0x0000002709057c11 */ /* 0x000fe2000f8fe8ff */
[----:B------:R-:W-:Y:S02]  /*139e0*/  IMAD.MOV.U32 R12, RZ, RZ, RZ ;  /* 0x000000ffff0c7224 */ /* 0x000fe400078e00ff */
[----:B------:R-:W-:Y:S02]  /*139f0*/  IMAD.MOV.U32 R11, RZ, RZ, 0x181f ;  /* 0x0000181fff0b7424 */ /* 0x000fe400078e00ff */
[----:B------:R-:W-:-:S07]  /*13a00*/  IMAD.MOV.U32 R15, RZ, RZ, -0x1 ;  /* 0xffffffffff0f7424 */ /* 0x000fce00078e00ff */
[----:B------:R-:W-:Y:S05]  /*13a10*/  WARPSYNC.COLLECTIVE R15, `(.L_x_2224) ;  /* 0x000000000f087348 */ /* 0x000fea0003c00000 */
[----:B------:R0:W1:Y:S02]  /*13a20*/  SHFL.IDX P6, R14, R13, R12, R11 ;  /* 0x0000000c0d0e7389 */ /* 0x00006400000c000b */
[----:B01----:R-:W-:Y:S01]  /*13a30*/  ENDCOLLECTIVE ;  /* 0x000000000000791b */ /* 0x003fe20003800000 */
.L_x_2224:
[----:B------:R-:W-:Y:S02]  /*13a40*/  IMAD.MOV.U32 R13, RZ, RZ, R0 ;  /* 0x000000ffff0d7224 */ /* 0x000fe400078e0000 */
[----:B------:R-:W-:-:S07]  /*13a50*/  IMAD.MOV.U32 R6, RZ, RZ, R14 ;  /* 0x000000ffff067224 */ /* 0x000fce00078e000e */
[----:B------:R-:W-:Y:S05]  /*13a60*/  WARPSYNC.COLLECTIVE R15, `(.L_x_2225) ;  /* 0x000000000f087348 */ /* 0x000fea0003c00000 */
[----:B------:R0:W1:Y:S02]  /*13a70*/  SHFL.IDX P6, R14, R13, R12, R11 ;  /* 0x0000000c0d0e7389 */ /* 0x00006400000c000b */
[----:B01----:R-:W-:Y:S01]  /*13a80*/  ENDCOLLECTIVE ;  /* 0x000000000000791b */ /* 0x003fe20003800000 */
.L_x_2225:
        /* <DEDUP_REMOVED lines=10> */
.L_x_2226:
        /* <DEDUP_REMOVED lines=10> */
[----:B------:R0:W-:Y:S02]  /*13bd0*/  @!P2 LDGSTS.E.BYPASS.LTC128B.128 [R8+0x24400], desc[UR40][R6.64+0x80], !P0 ;  /* 0x244000800608afae */ /* 0x0001e4000c101d68 */
[----:B0-----:R-:W-:-:S05]  /*13be0*/  VIADD R6, R5, 0x10 ;  /* 0x0000001005067836 */ /* 0x001fca0000000000 */
[----:B------:R-:W-:Y:S01]  /*13bf0*/  ISETP.GE.AND P2, PT, R6, R3, PT ;  /* 0x000000030600720c */ /* 0x000fe20003f46270 */
[----:B------:R-:W-:-:S12]  /*13c00*/  IMAD.MOV.U32 R6, RZ, RZ, R14 ;  /* 0x000000ffff067224 */ /* 0x000fd800078e000e */
[----:B------:R-:W-:Y:S05]  /*13c10*/  WARPSYNC.COLLECTIVE R15, `(.L_x_2227) ;  /* 0x000000000f087348 */ /* 0x000fea0003c00000 */
[----:B------:R0:W1:Y:S02]  /*13c20*/  SHFL.IDX P6, R14, R13, R12, R11 ;  /* 0x0000000c0d0e7389 */ /* 0x00006400000c000b */
[----:B01----:R-:W-:Y:S01]  /*13c30*/  ENDCOLLECTIVE ;  /* 0x000000000000791b */ /* 0x003fe20003800000 */
.L_x_2227:
[----:B------:R-:W-:Y:S02]  /*13c40*/  @!P2 VIADD R8, R4, UR38 ;  /* 0x000000260408ac36 */ /* 0x000fe40008000000 */
[----:B------:R-:W-:Y:S02]  /*13c50*/  IMAD.MOV.U32 R13, RZ, RZ, R2 ;  /* 0x000000ffff0d7224 */ /* 0x000fe400078e0002 */
[----:B------:R-:W-:Y:S02]  /*13c60*/  IMAD.MOV.U32 R12, RZ, RZ, 0x2 ;  /* 0x00000002ff0c7424 */ /* 0x000fe400078e00ff */
[----:B------:R-:W-:-:S07]  /*13c70*/  IMAD.MOV.U32 R7, RZ, RZ, R14 ;  /* 0x000000ffff077224 */ /* 0x000fce00078e000e */
[----:B------:R-:W-:Y:S05]  /*13c80*/  WARPSYNC.COLLECTIVE R15, `(.L_x_2228) ;  /* 0x000000000f087348 */ /* 0x000fea0003c00000 */
[----:B------:R0:W1:Y:S02]  /*13c90*/  SHFL.IDX P6, R14, R13, R12, R11 ;  /* 0x0000000c0d0e7389 */ /* 0x00006400000c000b */
[----:B01----:R-:W-:Y:S01]  /*13ca0*/  ENDCOLLECTIVE ;  /* 0x000000000000791b */ /* 0x003fe20003800000 */
.L_x_2228:
        /* <DEDUP_REMOVED lines=17> */
.L_x_2229:
[----:B------:R-:W-:Y:S02]  /*13dc0*/  @!P2 VIADD R8, R4, UR38 ;  /* 0x000000260408ac36 */ /* 0x000fe40008000000 */
[----:B------:R-:W-:Y:S02]  /*13dd0*/  IMAD.MOV.U32 R13, RZ, RZ, R2 ;  /* 0x000000ffff0d7224 */ /* 0x000fe400078e0002 */
[----:B------:R-:W-:Y:S02]  /*13de0*/  IMAD.MOV.U32 R12, RZ, RZ, 0x3 ;  /* 0x00000003ff0c7424 */ /* 0x000fe400078e00ff */
[----:B------:R-:W-:-:S07]  /*13df0*/  IMAD.MOV.U32 R7, RZ, RZ, R14 ;  /* 0x000000ffff077224 */ /* 0x000fce00078e000e */
[----:B------:R-:W-:Y:S05]  /*13e00*/  WARPSYNC.COLLECTIVE R15, `(.L_x_2230) ;  /* 0x000000000f087348 */ /* 0x000fea0003c00000 */
[----:B------:R0:W1:Y:S02]  /*13e10*/  SHFL.IDX P6, R14, R13, R12, R11 ;  /* 0x0000000c0d0e7389 */ /* 0x00006400000c000b */
[----:B01----:R-:W-:Y:S01]  /*13e20*/  ENDCOLLECTIVE ;  /* 0x000000000000791b */ /* 0x003fe20003800000 */
.L_x_2230:
        /* <DEDUP_REMOVED lines=17> */
.L_x_2231:
[----:B------:R-:W-:Y:S02]  /*13f40*/  @!P2 VIADD R8, R4, UR38 ;  /* 0x000000260408ac36 */ /* 0x000fe40008000000 */
[----:B------:R-:W-:Y:S02]  /*13f50*/  IMAD.MOV.U32 R13, RZ, RZ, R2 ;  /* 0x000000ffff0d7224 */ /* 0x000fe400078e0002 */
[----:B------:R-:W-:Y:S02]  /*13f60*/  IMAD.MOV.U32 R12, RZ, RZ, 0x4 ;  /* 0x00000004ff0c7424 */ /* 0x000fe400078e00ff */
[----:B------:R-:W-:-:S07]  /*13f70*/  IMAD.MOV.U32 R7, RZ, RZ, R14 ;  /* 0x000000ffff077224 */ /* 0x000fce00078e000e */
[----:B------:R-:W-:Y:S05]  /*13f80*/  WARPSYNC.COLLECTIVE R15, `(.L_x_2232) ;  /* 0x000000000f087348 */ /* 0x000fea0003c00000 */
[----:B------:R0:W1:Y:S02]  /*13f90*/  SHFL.IDX P6, R14, R13, R12, R11 ;  /* 0x0000000c0d0e7389 */ /* 0x00006400000c000b */
[----:B01----:R-:W-:Y:S01]  /*13fa0*/  ENDCOLLECTIVE ;  /* 0x000000000000791b */ /* 0x003fe20003800000 */
.L_x_2232:
        /* <DEDUP_REMOVED lines=17> */
.L_x_2233:
[----:B------:R-:W-:Y:S02]  /*140c0*/  @!P2 VIADD R8, R4, UR38 ;  /* 0x000000260408ac36 */ /* 0x000fe40008000000 */
[----:B------:R-:W-:Y:S02]  /*140d0*/  IMAD.MOV.U32 R13, RZ, RZ, R2 ;  /* 0x000000ffff0d7224 */ /* 0x000fe400078e0002 */
[----:B------:R-:W-:Y:S02]  /*140e0*/  IMAD.MOV.U32 R12, RZ, RZ, 0x5 ;  /* 0x00000005ff0c7424 */ /* 0x000fe400078e00ff */
[----:B------:R-:W-:-:S07]  /*140f0*/  IMAD.MOV.U32 R7, RZ, RZ, R14 ;  /* 0x000000ffff077224 */ /* 0x000fce00078e000e */
[----:B------:R-:W-:Y:S05]  /*14100*/  WARPSYNC.COLLECTIVE R15, `(.L_x_2234) ;  /* 0x000000000f087348 */ /* 0x000fea0003c00000 */
[----:B------:R0:W1:Y:S02]  /*14110*/  SHFL.IDX P6, R14, R13, R12, R11 ;  /* 0x0000000c0d0e7389 */ /* 0x00006400000c000b */
[----:B01----:R-:W-:Y:S01]  /*14120*/  ENDCOLLECTIVE ;  /* 0x000000000000791b */ /* 0x003fe20003800000 */
.L_x_2234:
        /* <DEDUP_REMOVED lines=17> */
.L_x_2235:
[----:B------:R-:W-:Y:S02]  /*14240*/  @!P2 VIADD R8, R4, UR38 ;  /* 0x000000260408ac36 */ /* 0x000fe40008000000 */
[----:B------:R-:W-:Y:S02]  /*14250*/  IMAD.MOV.U32 R13, RZ, RZ, R2 ;  /* 0x000000ffff0d7224 */ /* 0x000fe400078e0002 */
[----:B------:R-:W-:Y:S02]  /*14260*/  IMAD.MOV.U32 R12, RZ, RZ, 0x6 ;  /* 0x00000006ff0c7424 */ /* 0x000fe400078e00ff */
[----:B------:R-:W-:-:S07]  /*14270*/  IMAD.MOV.U32 R7, RZ, RZ, R14 ;  /* 0x000000ffff077224 */ /* 0x000fce00078e000e */
[----:B------:R-:W-:Y:S05]  /*14280*/  WARPSYNC.COLLECTIVE R15, `(.L_x_2236) ;  /* 0x000000000f087348 */ /* 0x000fea0003c00000 */
[----:B------:R0:W1:Y:S02]  /*14290*/  SHFL.IDX P6, R14, R13, R12, R11 ;  /* 0x0000000c0d0e7389 */ /* 0x00006400000c000b */
[----:B01----:R-:W-:Y:S01]  /*142a0*/  ENDCOLLECTIVE ;  /* 0x000000000000791b */ /* 0x003fe20003800000 */
.L_x_2236:
        /* <DEDUP_REMOVED lines=15> */
.L_x_2237:
        /* <DEDUP_REMOVED lines=9> */
.L_x_2238:
        /* <DEDUP_REMOVED lines=15> */
.L_x_2239:
[----:B------:R-:W-:Y:S05]  /*14520*/  BRA `(.L_x_2240) ;  /* 0xffffffcc00a87947 */ /* 0x000fea000383ffff */
.L_x_2177:
[----:B--2---:R-:W-:-:S04]  /*14530*/  IMAD.U32 R3, RZ, RZ, UR38 ;  /* 0x00000026ff037e24 */ /* 0x004fc8000f8e00ff */
[----:B------:R2:W3:Y:S03]  /*14540*/  SYNCS.PHASECHK.TRANS64.TRYWAIT P0, [R3+URZ+0x38820], R0 ;  /* 0x03882000030075a7 */ /* 0x0004e6000800017f */
[----:B---3--:R-:W-:Y:S05]  /*14550*/  @!P0 NANOSLEEP.SYNCS 0x989680 ;  /* 0x009896800000895d */ /* 0x008fea0003900000 */
[----:B------:R-:W3:Y:S02]  /*14560*/  @!P0 SYNCS.PHASECHK.TRANS64 P0, [R3+URZ+0x38820], R0 ;  /* 0x03882000030085a7 */ /* 0x000ee4000800007f */
[----:B---3--:R-:W-:Y:S05]  /*14570*/  @!P0 BRA `(.L_x_2177) ;  /* 0xfffffffc00ec8947 */ /* 0x008fea000383ffff */
[----:B------:R-:W-:Y:S05]  /*14580*/  BRA `(.L_x_2241) ;  /* 0xffffffcc00f47947 */ /* 0x000fea000383ffff */
.L_x_2182:
[----:B0-----:R0:W1:Y:S02]  /*14590*/  SYNCS.PHASECHK.TRANS64.TRYWAIT P0, [R4+URZ+0x38880], R3 ;  /* 0x03888003040075a7 */ /* 0x001064000800017f */
[----:B-1----:R-:W-:Y:S05]  /*145a0*/  @!P0 NANOSLEEP.SYNCS 0x989680 ;  /* 0x009896800000895d */ /* 0x002fea0003900000 */
[----:B------:R-:W1:Y:S02]  /*145b0*/  @!P0 SYNCS.PHASECHK.TRANS64 P0, [R4+URZ+0x38880], R3 ;  /* 0x03888003040085a7 */ /* 0x000e64000800007f */
[----:B-1----:R-:W-:Y:S05]  /*145c0*/  @!P0 BRA `(.L_x_2182) ;  /* 0xfffffffc00f08947 */ /* 0x002fea000383ffff */
[----:B------:R-:W-:Y:S05]  /*145d0*/  BRA `(.L_x_2242) ;  /* 0xffffffd000a47947 */ /* 0x000fea000383ffff */
.L_x_2187:
[----:B-1----:R1:W2:Y:S02]  /*145e0*/  SYNCS.PHASECHK.TRANS64.TRYWAIT P0, [R4+URZ+0x38840], R3 ;  /* 0x03884003040075a7 */ /* 0x0022a4000800017f */
[----:B--2---:R-:W-:Y:S05]  /*145f0*/  @!P0 NANOSLEEP.SYNCS 0x989680 ;  /* 0x009896800000895d */ /* 0x004fea0003900000 */
[----:B------:R-:W2:Y:S02]  /*14600*/  @!P0 SYNCS.PHASECHK.TRANS64 P0, [R4+URZ+0x38840], R3 ;  /* 0x03884003040085a7 */ /* 0x000ea4000800007f */
[----:B--2---:R-:W-:Y:S05]  /*14610*/  @!P0 BRA `(.L_x_2187) ;  /* 0xfffffffc00f08947 */ /* 0x004fea000383ffff */
[----:B------:R-:W-:Y:S05]  /*14620*/  BRA `(.L_x_2243) ;  /* 0xffffffd400507947 */ /* 0x000fea000383ffff */
.L_x_2193:
[----:B0-----:R0:W1:Y:S02]  /*14630*/  SYNCS.PHASECHK.TRANS64.TRYWAIT P0, [R19+URZ+0x38870], R2 ;  /* 0x03887002130075a7 */ /* 0x001064000800017f */
[----:B-1----:R-:W-:Y:S05]  /*14640*/  @!P0 NANOSLEEP.SYNCS 0x989680 ;  /* 0x009896800000895d */ /* 0x002fea0003900000 */
[----:B------:R-:W1:Y:S02]  /*14650*/  @!P0 SYNCS.PHASECHK.TRANS64 P0, [R19+URZ+0x38870], R2 ;  /* 0x03887002130085a7 */ /* 0x000e64000800007f */
[----:B-1----:R-:W-:Y:S05]  /*14660*/  @!P0 BRA `(.L_x_2193) ;  /* 0xfffffffc00f08947 */ /* 0x002fea000383ffff */
[----:B------:R-:W-:Y:S05]  /*14670*/  BRA `(.L_x_2244) ;  /* 0xffffffd8001c7947 */ /* 0x000fea000383ffff */
.L_x_2195:
[----:B-1----:R1:W2:Y:S02]  /*14680*/  SYNCS.PHASECHK.TRANS64.TRYWAIT P0, [R19+URZ+0x38860], R0 ;  /* 0x03886000130075a7 */ /* 0x0022a4000800017f */
[----:B--2---:R-:W-:Y:S05]  /*14690*/  @!P0 NANOSLEEP.SYNCS 0x989680 ;  /* 0x009896800000895d */ /* 0x004fea0003900000 */
[----:B------:R-:W2:Y:S02]  /*146a0*/  @!P0 SYNCS.PHASECHK.TRANS64 P0, [R19+URZ+0x38860], R0 ;  /* 0x03886000130085a7 */ /* 0x000ea4000800007f */
[----:B--2---:R-:W-:Y:S05]  /*146b0*/  @!P0 BRA `(.L_x_2195) ;  /* 0xfffffffc00f08947 */ /* 0x004fea000383ffff */
[----:B------:R-:W-:Y:S05]  /*146c0*/  BRA `(.L_x_2245) ;  /* 0xffffffd800207947 */ /* 0x000fea000383ffff */
.L_x_2201:
[----:B0-----:R-:W2:Y:S02]  /*146d0*/  LDL R2, [R1+0xc] ;  /* 0x00000c0001027983 */ /* 0x001ea40000100800 */
[----:B--2---:R0:W2:Y:S02]  /*146e0*/  SYNCS.PHASECHK.TRANS64.TRYWAIT P0, [R2+URZ+0x38870], R0 ;  /* 0x03887000020075a7 */ /* 0x0040a4000800017f */
[----:B--2---:R-:W-:Y:S05]  /*146f0*/  @!P0 NANOSLEEP.SYNCS 0x989680 ;  /* 0x009896800000895d */ /* 0x004fea0003900000 */
[----:B------:R-:W2:Y:S02]  /*14700*/  @!P0 SYNCS.PHASECHK.TRANS64 P0, [R2+URZ+0x38870], R0 ;  /* 0x03887000020085a7 */ /* 0x000ea4000800007f */
[----:B--2---:R-:W-:Y:S05]  /*14710*/  @!P0 BRA `(.L_x_2201) ;  /* 0xfffffffc00ec8947 */ /* 0x004fea000383ffff */
[----:B------:R-:W-:Y:S05]  /*14720*/  BRA `(.L_x_2246) ;  /* 0xffffffe000747947 */ /* 0x000fea000383ffff */
.L_x_2203:
[----:B0-----:R-:W2:Y:S02]  /*14730*/  LDL R2, [R1+0xc] ;  /* 0x00000c0001027983 */ /* 0x001ea40000100800 */
[----:B--2---:R0:W2:Y:S02]  /*14740*/  SYNCS.PHASECHK.TRANS64.TRYWAIT P0, [R2+URZ+0x38860], R0 ;  /* 0x03886000020075a7 */ /* 0x0040a4000800017f */
[----:B--2---:R-:W-:Y:S05]  /*14750*/  @!P0 NANOSLEEP.SYNCS 0x989680 ;  /* 0x009896800000895d */ /* 0x004fea0003900000 */
[----:B------:R-:W2:Y:S02]  /*14760*/  @!P0 SYNCS.PHASECHK.TRANS64 P0, [R2+URZ+0x38860], R0 ;  /* 0x03886000020085a7 */ /* 0x000ea4000800007f */
[----:B--2---:R-:W-:Y:S05]  /*14770*/  @!P0 BRA `(.L_x_2203) ;  /* 0xfffffffc00ec8947 */ /* 0x004fea000383ffff */
[----:B------:R-:W-:Y:S05]  /*14780*/  BRA `(.L_x_2247) ;  /* 0xffffffe000787947 */ /* 0x000fea000383ffff */
.L_x_2205:
[----:B0-----:R0:W1:Y:S02]  /*14790*/  SYNCS.PHASECHK.TRANS64.TRYWAIT P0, [R7+URZ+0x38820], R2 ;  /* 0x03882002070075a7 */ /* 0x001064000800017f */
[----:B-1----:R-:W-:Y:S05]  /*147a0*/  @!P0 NANOSLEEP.SYNCS 0x989680 ;  /* 0x009896800000895d */ /* 0x002fea0003900000 */
[----:B------:R-:W1:Y:S02]  /*147b0*/  @!P0 SYNCS.PHASECHK.TRANS64 P0, [R7+URZ+0x38820], R2 ;  /* 0x03882002070085a7 */ /* 0x000e64000800007f */
[----:B-1----:R-:W-:Y:S05]  /*147c0*/  @!P0 BRA `(.L_x_2205) ;  /* 0xfffffffc00f08947 */ /* 0x002fea000383ffff */
[----:B------:R-:W-:Y:S05]  /*147d0*/  BRA `(.L_x_2248) ;  /* 0xffffffe800a47947 */ /* 0x000fea000383ffff */
.L_x_2207:
[----:B0-----:R0:W1:Y:S02]  /*147e0*/  SYNCS.PHASECHK.TRANS64.TRYWAIT P1, [R6+URZ], R3 ;  /* 0x00000003060075a7 */ /* 0x001064000802017f */
[----:B-1----:R-:W-:Y:S05]  /*147f0*/  @!P1 NANOSLEEP.SYNCS 0x989680 ;  /* 0x009896800000995d */ /* 0x002fea0003900000 */
[----:B------:R-:W1:Y:S02]  /*14800*/  @!P1 SYNCS.PHASECHK.TRANS64 P1, [R6+URZ], R3 ;  /* 0x00000003060095a7 */ /* 0x000e64000802007f */
[----:B-1----:R-:W-:Y:S05]  /*14810*/  @!P1 BRA `(.L_x_2207) ;  /* 0xfffffffc00f09947 */ /* 0x002fea000383ffff */
[----:B------:R-:W-:Y:S05]  /*14820*/  BRA `(.L_x_2249) ;  /* 0xffffffe800f47947 */ /* 0x000fea000383ffff */
.L_x_2208:
[----:B-1----:R1:W2:Y:S02]  /*14830*/  SYNCS.PHASECHK.TRANS64.TRYWAIT P1, [R5+URZ], R2 ;  /* 0x00000002050075a7 */ /* 0x0022a4000802017f */
[----:B--2---:R-:W-:Y:S05]  /*14840*/  @!P1 NANOSLEEP.SYNCS 0x989680 ;  /* 0x009896800000995d */ /* 0x004fea0003900000 */
[----:B------:R-:W2:Y:S02]  /*14850*/  @!P1 SYNCS.PHASECHK.TRANS64 P1, [R5+URZ], R2 ;  /* 0x00000002050095a7 */ /* 0x000ea4000802007f */
[----:B--2---:R-:W-:Y:S05]  /*14860*/  @!P1 BRA `(.L_x_2208) ;  /* 0xfffffffc00f09947 */ /* 0x004fea000383ffff */
[----:B------:R-:W-:Y:S05]  /*14870*/  BRA `(.L_x_2250) ;  /* 0xffffffe800e87947 */ /* 0x000fea000383ffff */
.L_x_2210:
[----:B--2---:R2:W3:Y:S02]  /*14880*/  SYNCS.PHASECHK.TRANS64.TRYWAIT P1, [R0+URZ+0x38860], R3 ;  /* 0x03886003000075a7 */ /* 0x0044e4000802017f */
[----:B---3--:R-:W-:Y:S05]  /*14890*/  @!P1 NANOSLEEP.SYNCS 0x989680 ;  /* 0x009896800000995d */ /* 0x008fea0003900000 */
[----:B------:R-:W3:Y:S02]  /*148a0*/  @!P1 SYNCS.PHASECHK.TRANS64 P1, [R0+URZ+0x38860], R3 ;  /* 0x03886003000095a7 */ /* 0x000ee4000802007f */
[----:B---3--:R-:W-:Y:S05]  /*148b0*/  @!P1 BRA `(.L_x_2210) ;  /* 0xfffffffc00f09947 */ /* 0x008fea000383ffff */
[----:B------:R-:W-:Y:S05]  /*148c0*/  BRA `(.L_x_2251) ;  /* 0xffffffe800e87947 */ /* 0x000fea000383ffff */
.L_x_2212:
[----:B-1----:R1:W3:Y:S02]  /*148d0*/  SYNCS.PHASECHK.TRANS64.TRYWAIT P1, [R5+URZ+0x38860], R2 ;  /* 0x03886002050075a7 */ /* 0x0022e4000802017f */
[----:B---3--:R-:W-:Y:S05]  /*148e0*/  @!P1 NANOSLEEP.SYNCS 0x989680 ;  /* 0x009896800000995d */ /* 0x008fea0003900000 */
[----:B------:R-:W3:Y:S02]  /*148f0*/  @!P1 SYNCS.PHASECHK.TRANS64 P1, [R5+URZ+0x38860], R2 ;  /* 0x03886002050095a7 */ /* 0x000ee4000802007f */
[----:B---3--:R-:W-:Y:S05]  /*14900*/  @!P1 BRA `(.L_x_2212) ;  /* 0xfffffffc00f09947 */ /* 0x008fea000383ffff */
[----:B------:R-:W-:Y:S05]  /*14910*/  BRA `(.L_x_2252) ;  /* 0xffffffe800e87947 */ /* 0x000fea000383ffff */
.L_x_2214:
[----:B---3--:R3:W4:Y:S02]  /*14920*/  SYNCS.PHASECHK.TRANS64.TRYWAIT P0, [R0+URZ+0x38880], R3 ;  /* 0x03888003000075a7 */ /* 0x008724000800017f */
[----:B----4-:R-:W-:Y:S05]  /*14930*/  @!P0 NANOSLEEP.SYNCS 0x989680 ;  /* 0x009896800000895d */ /* 0x010fea0003900000 */
[----:B------:R-:W4:Y:S02]  /*14940*/  @!P0 SYNCS.PHASECHK.TRANS64 P0, [R0+URZ+0x38880], R3 ;  /* 0x03888003000085a7 */ /* 0x000f24000800007f */
[----:B----4-:R-:W-:Y:S05]  /*14950*/  @!P0 BRA `(.L_x_2214) ;  /* 0xfffffffc00f08947 */ /* 0x010fea000383ffff */
[----:B------:R-:W-:Y:S05]  /*14960*/  BRA `(.L_x_2215) ;  /* 0xffffffe800e47947 */ /* 0x000fea000383ffff */
.L_x_2253:
        /* <DEDUP_REMOVED lines=9> */
.L_x_3140:


//--------------------- .text._ZN7cutlass13device_kernelIN5flash11enable_sm90INS1_16FlashAttnFwdSm90INS1_25CollectiveMainloopFwdSm90ILi2EN4cute5tupleIJNS5_1CILi1EEES8_S8_EEENS6_IJNS7_ILi128EEESA_NS7_ILi256EEEEEELi256ENS_12float_e4m3_tEfNS_4arch4Sm90ELb1ELb0ELb1ELb1ELb0ELb0ELb0ELb1ELb1ELb1ELb1ELb0EEENS1_21CollectiveEpilogueFwdINS6_IJSA_SB_SA_EEES9_NS_10bfloat16_tESF_Li256ELb1ELb1ELb1ELb1EEENS1_36VarlenDynamicPersistentTileSchedulerILi128ELi128ELi256ELi128ELb1ELb1ELb1ELb1ELb1ELb1EEEEEEEEEvNT_6ParamsE --------------------------
	.section	.text._ZN7cutlass13device_kernelIN5flash11enable_sm90INS1_16FlashAttnFwdSm90INS1_25CollectiveMainloopFwdSm90ILi2EN4cute5tupleIJNS5_1CILi1EEES8_S8_EEENS6_IJNS7_ILi128EEESA_NS7_ILi256EEEEEELi256ENS_12float_e4m3_tEfNS_4arch4Sm90ELb1ELb0ELb1ELb1ELb0ELb0ELb0ELb1ELb1ELb1ELb1ELb0EEENS1_21CollectiveEpilogueFwdINS6_IJSA_SB_SA_EEES9_NS_10bfloat16_tESF_Li256ELb1ELb1ELb1ELb1EEENS1_36VarlenDynamicPersistentTileSchedulerILi128ELi128ELi256ELi128ELb1ELb1ELb1ELb1ELb1ELb1EEEEEEEEEvNT_6ParamsE,"ax",@progbits
	.align	128
.text._ZN7cutlass13device_kernelIN5flash11enable_sm90INS1_16FlashAttnFwdSm90INS1_25CollectiveMainloopFwdSm90ILi2EN4cute5tupleIJNS5_1CILi1EEES8_S8_EEENS6_IJNS7_ILi128EEESA_NS7_ILi256EEEEEELi256ENS_12float_e4m3_tEfNS_4arch4Sm90ELb1ELb0ELb1ELb1ELb0ELb0ELb0ELb1ELb1ELb1ELb1ELb0EEENS1_21CollectiveEpilogueFwdINS6_IJSA_SB_SA_EEES9_NS_10bfloat16_tESF_Li256ELb1ELb1ELb1ELb1EEENS1_36VarlenDynamicPersistentTileSchedulerILi128ELi128ELi256ELi128ELb1ELb1ELb1ELb1ELb1ELb1EEEEEEEEEvNT_6ParamsE:
        .type           _ZN7cutlass13device_kernelIN5flash11enable_sm90INS1_16FlashAttnFwdSm90INS1_25CollectiveMainloopFwdSm90ILi2EN4cute5tupleIJNS5_1CILi1EEES8_S8_EEENS6_IJNS7_ILi128EEESA_NS7_ILi256EEEEEELi256ENS_12float_e4m3_tEfNS_4arch4Sm90ELb1ELb0ELb1ELb1ELb0ELb0ELb0ELb1ELb1ELb1ELb1ELb0EEENS1_21CollectiveEpilogueFwdINS6_IJSA_SB_SA_EEES9_NS_10bfloat16_tESF_Li256ELb1ELb1ELb1ELb1EEENS1_36VarlenDynamicPersistentTileSchedulerILi128ELi128ELi256ELi128ELb1ELb1ELb1ELb1ELb1ELb1EEEEEEEEEvNT_6ParamsE,@function
        .size           _ZN7cutlass13device_kernelIN5flash11enable_sm90INS1_16FlashAttnFwdSm90INS1_25CollectiveMainloopFwdSm90ILi2EN4cute5tupleIJNS5_1CILi1EEES8_S8_EEENS6_IJNS7_ILi128EEESA_NS7_ILi256EEEEEELi256ENS_12float_e4m3_tEfNS_4arch4Sm90ELb1ELb0ELb1ELb1ELb0ELb0ELb0ELb1ELb1ELb1ELb1ELb0EEENS1_21CollectiveEpilogueFwdINS6_IJSA_SB_SA_EEES9_NS_10bfloat16_tESF_Li256ELb1ELb1ELb1ELb1EEENS1_36VarlenDynamicPersistentTileSchedulerILi128ELi128ELi256ELi128ELb1ELb1ELb1ELb1ELb1ELb1EEEEEEEEEvNT_6ParamsE,(.L_x_3141 - _ZN7cutlass13device_kernelIN5flash11enable_sm90INS1_16FlashAttnFwdSm90INS1_25CollectiveMainloopFwdSm90ILi2EN4cute5tupleIJNS5_1CILi1EEES8_S8_EEENS6_IJNS7_ILi128EEESA_NS7_ILi256EEEEEELi256ENS_12float_e4m3_tEfNS_4arch4Sm90ELb1ELb0ELb1ELb1ELb0ELb0ELb0ELb1ELb1ELb1ELb1ELb0EEENS1_21CollectiveEpilogueFwdINS6_IJSA_SB_SA_EEES9_NS_10bfloat16_tESF_Li256ELb1ELb1ELb1ELb1EEENS1_36VarlenDynamicPersistentTileSchedulerILi128ELi128ELi256ELi128ELb1ELb1ELb1ELb1ELb1ELb1EEEEEEEEEvNT_6ParamsE)
        .other          _ZN7cutlass13device_kernelIN5flash11enable_sm90INS1_16FlashAttnFwdSm90INS1_25CollectiveMainloopFwdSm90ILi2EN4cute5tupleIJNS5_1CILi1EEES8_S8_EEENS6_IJNS7_ILi128EEESA_NS7_ILi256EEEEEELi256ENS_12float_e4m3_tEfNS_4arch4Sm90ELb1ELb0ELb1ELb1ELb0ELb0ELb0ELb1ELb1ELb1ELb1ELb0EEENS1_21CollectiveEpilogueFwdINS6_IJSA_SB_SA_EEES9_NS_10bfloat16_tESF_Li256ELb1ELb1ELb1ELb1EEENS1_36VarlenDynamicPersistentTileSchedulerILi128ELi128ELi256ELi128ELb1ELb1ELb1ELb1ELb1ELb1EEEEEEEEEvNT_6ParamsE,@"STO_CUDA_ENTRY STV_DEFAULT"
_ZN7cutlass13device_kernelIN5flash11enable_sm90INS1_16FlashAttnFwdSm90INS1_25CollectiveMainloopFwdSm90ILi2EN4cute5tupleIJNS5_1CILi1EEES8_S8_EEENS6_IJNS7_ILi128EEESA_NS7_ILi256EEEEEELi256ENS_12float_e4m3_tEfNS_4arch4Sm90ELb1ELb0ELb1ELb1ELb0ELb0ELb0ELb1ELb1ELb1ELb1ELb0EEENS1_21CollectiveEpilogueFwdINS6_IJSA_SB_SA_EEES9_NS_10bfloat16_tESF_Li256ELb1ELb1ELb1ELb1EEENS1_36VarlenDynamicPersistentTileSchedulerILi128ELi128ELi256ELi128ELb1ELb1ELb1ELb1ELb1ELb1EEEEEEEEEvNT_6ParamsE:
        /* <DEDUP_REMOVED lines=18> */
.L_x_2255:
[----:B------:R-:W-:Y:S05]  /*0120*/  BSYNC B0 ;  /* 0x0000000000007941 */ /* 0x000fea0003800000 */
.L_x_2254:
        /* <DEDUP_REMOVED lines=41> */
.L_x_2256:
        /* <DEDUP_REMOVED lines=22> */
.L_x_2257:
        /* <DEDUP_REMOVED lines=18> */
.L_x_2258:
        /* <DEDUP_REMOVED lines=22> */
.L_x_2259:
        /* <DEDUP_REMOVED lines=22> */
.L_x_2260:
[----:B------:R-:W-:Y:S01]  /*0900*/  PLOP3.LUT P0, PT, PT, PT, UP0, 0x80, 0x0 ;  /* 0x000000000000781c */ /* 0x000fe20003f0f008 */
[----:B------:R-:W-:Y:S01]  /*0910*/  UMOV UR38, 0x1 ;  /* 0x0000000100267882 */ /* 0x000fe20000000000 */
[----:B------:R-:W-:Y:S01]  /*0920*/  NOP ;  /* 0x0000000000007918 */ /* 0x000fe20000000000 */
[----:B------:R-:W-:Y:S01]  /*0930*/  USEL UR38, UR38, 0x2, !UP0 ;  /* 0x0000000226267887 */ /* 0x000fe2000c000000 */
[----:B------:R-:W-:Y:S01]  /*0940*/  ULDC.64 UR52, c[0x0][0x208] ;  /* 0x0000820000347ab9 */ /* 0x000fe20000000a00 */
[----:B012-4-:R-:W-:Y:S08]  /*0950*/  BAR.SYNC.DEFER_BLOCKING 0x0 ;  /* 0x0000000000007b1d */ /* 0x017ff00000010000 */
[----:B------:R-:W-:Y:S05]  /*0960*/  @!P0 BRA `(.L_x_2261) ;  /* 0x0000011c00808947 */ /* 0x000fea0003800000 */
.L_x_2262:
        /* <DEDUP_REMOVED lines=125> */
.L_x_2323:
[----:B------:R-:W-:Y:S01]  /*1140*/  ULDC.64 UR8, c[0x0][0xc88] ;  /* 0x0003220000087ab9 */ /* 0x000fe20000000a00 */
[----:B------:R-:W-:Y:S01]  /*1150*/  ULDC.64 UR10, c[0x0][0xa18] ;  /* 0x00028600000a7ab9 */ /* 0x000fe20000000a00 */
[----:B------:R-:W-:Y:S02]  /*1160*/  UIMAD.WIDE UR8, UR7, 0x4, UR8 ;  /* 0x00000004070878a5 */ /* 0x000fe4000f8e0208 */
[----:B------:R-:W-:Y:S02]  /*1170*/  UISETP.NE.U32.AND UP1, UPT, UR10, URZ, UPT ;  /* 0x0000003f0a00728c */ /* 0x000fe4000bf25070 */
[----:B------:R-:W-:Y:S02]  /*1180*/  ULOP3.LUT UR4, UR6, 0xff000000, URZ, 0xc0, !UPT ;  /* 0xff00000006047892 */ /* 0x000fe4000f8ec03f */
[----:B0-234-:R-:W-:Y:S01]  /*1190*/  IMAD.U32 R2, RZ, RZ, UR8 ;  /* 0x00000008ff027e24 */ /* 0x01dfe2000f8e00ff */
[----:B------:R-:W-:Y:S01]  /*11a0*/  ULDC UR7, c[0x0][0x424] ;  /* 0x0001090000077ab9 */ /* 0x000fe20000000800 */
[----:B-1----:R-:W-:Y:S01]  /*11b0*/  IMAD.U32 R3, RZ, RZ, UR9 ;  /* 0x00000009ff037e24 */ /* 0x002fe2000f8e00ff */
[----:B------:R-:W-:-:S04]  /*11c0*/  ULDC.64 UR8, c[0x0][0xa28] ;  /* 0x00028a0000087ab9 */ /* 0x000fc80000000a00 */
[----:B------:R-:W2:Y:S01]  /*11d0*/  LDG.E R2, desc[UR52][R2.64] ;  /* 0x0000003402027981 */ /* 0x000ea2000c1e1900 */
        /* <DEDUP_REMOVED lines=16> */
[----:B------:R-:W2:Y:S01]  /*12e0*/  @P0 LDG.E R2, desc[UR52][R2.64] ;  /* 0x0000003402020981 */ /* 0x000ea2000c1e1900 */
[----:B------:R-:W-:Y:S01]  /*12f0*/  UISETP.NE.U32.AND UP0, UPT, UR8, URZ, UPT ;  /* 0x0000003f0800728c */ /* 0x000fe2000bf05070 */
[----:B------:R-:W-:Y:S02]  /*1300*/  ULDC.64 UR10, c[0x0][0xa20] ;  /* 0x00028800000a7ab9 */ /* 0x000fe40000000a00 */
[----:B------:R-:W3:Y:S01]  /*1310*/  @P2 LDG.E R4, desc[UR52][R4.64] ;  /* 0x0000003404042981 */ /* 0x000ee2000c1e1900 */
[----:B------:R-:W-:Y:S01]  /*1320*/  UISETP.NE.AND.EX UP0, UPT, UR9, URZ, UPT, UP0 ;  /* 0x0000003f0900728c */ /* 0x000fe2000bf05300 */
[----:B------:R-:W-:Y:S01]  /*1330*/  ISETP.NE.U32.AND P1, PT, RZ, UR10, PT ;  /* 0x0000000aff007c0c */ /* 0x000fe2000bf25070 */
[----:B------:R-:W-:Y:S02]  /*1340*/  ULOP3.LUT UR46, UR6, 0xff0000, URZ, 0xc0, !UPT ;  /* 0x00ff0000062e7892 */ /* 0x000fe4000f8ec03f */
[----:B------:R-:W-:Y:S01]  /*1350*/  USHF.R.U32.HI UR4, URZ, 0x8, UR4 ;  /* 0x000000083f047899 */ /* 0x000fe20008011604 */
[----:B------:R-:W-:Y:S01]  /*1360*/  ISETP.NE.AND.EX P1, PT, RZ, UR11, PT, P1 ;  /* 0x0000000bff007c0c */ /* 0x000fe2000bf25310 */
[----:B------:R-:W-:Y:S01]  /*1370*/  USEL UR7, UR7, 0x1, UP0 ;  /* 0x0000000107077887 */ /* 0x000fe20008000000 */
[----:B------:R-:W-:Y:S01]  /*1380*/  ULDC UR8, c[0x0][0x2f0] ;  /* 0x0000bc0000087ab9 */ /* 0x000fe20000000800 */
[----:B------:R-:W-:Y:S01]  /*1390*/  UMOV UR51, URZ ;  /* 0x0000003f00337c82 */ /* 0x000fe20008000000 */
        /* <DEDUP_REMOVED lines=20> */
.L_x_2263:
[----:B------:R-:W-:Y:S05]  /*14e0*/  @!P1 BRA `(.L_x_2264) ;  /* 0x00000000001c9947 */ /* 0x000fea0003800000 */
[----:B------:R-:W-:-:S04]  /*14f0*/  ULEA UR4, UP0, UR43, UR10, 0x2 ;  /* 0x0000000a2b047291 */ /* 0x000fc8000f80103f */
[----:B------:R-:W-:Y:S02]  /*1500*/  ULEA.HI.X UR6, UR43, UR11, UR42, 0x2, UP0 ;  /* 0x0000000b2b067291 */ /* 0x000fe400080f142a */
[----:B------:R-:W-:-:S04]  /*1510*/  IMAD.U32 R2, RZ, RZ, UR4 ;  /* 0x00000004ff027e24 */ /* 0x000fc8000f8e00ff */
[----:B------:R-:W-:-:S05]  /*1520*/  IMAD.U32 R3, RZ, RZ, UR6 ;  /* 0x00000006ff037e24 */ /* 0x000fca000f8e00ff */
[----:B------:R-:W2:Y:S02]  /*1530*/  LDG.E R2, desc[UR52][R2.64] ;  /* 0x0000003402027981 */ /* 0x000ea4000c1e1900 */
[----:B--2---:R-:W-:Y:S01]  /*1540*/  R2UR UR4, R2 ;  /* 0x00000000020472ca */ /* 0x004fe200000e0000 */
[----:B------:R-:W-:-:S14]  /*1550*/  BRA `(.L_x_2265) ;  /* 0x0000000000347947 */ /* 0x000fdc0003800000 */
.L_x_2264:
        /* <DEDUP_REMOVED lines=13> */
.L_x_2265:
[----:B------:R-:W-:Y:S01]  /*1630*/  ULDC UR6, c[0x0][0x448] ;  /* 0x0001120000067ab9 */ /* 0x000fe20000000800 */
[----:B------:R-:W-:Y:S02]  /*1640*/  USHF.L.U32 UR36, UR5, 0x7, URZ ;  /* 0x0000000705247899 */ /* 0x000fe4000800063f */
[----:B------:R-:W-:Y:S02]  /*1650*/  UISETP.NE.AND UP0, UPT, UR6, 0x1, UPT ;  /* 0x000000010600788c */ /* 0x000fe4000bf05270 */
[----:B------:R-:W-:Y:S02]  /*1660*/  UIADD3 UR6, UR36, 0x7f, URZ ;  /* 0x0000007f24067890 */ /* 0x000fe4000fffe03f */
[----:B------:R-:W-:Y:S02]  /*1670*/  UIADD3 UR51, -UR51, UR4, URZ ;  /* 0x0000000433337290 */ /* 0x000fe4000fffe13f */
[----:B------:R-:W-:Y:S02]  /*1680*/  ULOP3.LUT UR37, UR46, 0xff, URZ, 0xc0, !UPT ;  /* 0x000000ff2e257892 */ /* 0x000fe4000f8ec03f */
[----:B------:R-:W-:-:S02]  /*1690*/  UIADD3 UR7, UR51, 0x80, -UR54 ;  /* 0x0000008033077890 */ /* 0x000fc4000fffe836 */
[----:B------:R-:W-:Y:S01]  /*16a0*/  USHF.R.U32.HI UR46, URZ, 0x10, UR46 ;  /* 0x000000103f2e7899 */ /* 0x000fe2000801162e */
[----:B------:R-:W-:Y:S01]  /*16b0*/  @UP0 ULDC UR4, c[0x0][0x44c] ;  /* 0x0001130000040ab9 */ /* 0x000fe20000000800 */
[----:B------:R-:W-:Y:S01]  /*16c0*/  @UP0 ULDC UR8, c[0x0][0x450] ;  /* 0x0001140000080ab9 */ /* 0x000fe20000000800 */
[----:B------:R-:W-:Y:S02]  /*16d0*/  UIMAD.WIDE.U32 UR4, UR6, UR4, URZ ;  /* 0x00000004060472a5 */ /* 0x000fe4000f8e003f */
[----:B------:R-:W-:Y:S02]  /*16e0*/  UIADD3 UR4, UR51, 0x7f, URZ ;  /* 0x0000007f33047890 */ /* 0x000fe4000fffe03f */
[----:B------:R-:W-:Y:S02]  /*16f0*/  @UP0 USHF.R.U32.HI UR6, URZ, UR8, UR5 ;  /* 0x000000083f060299 */ /* 0x000fe40008011605 */
[----:B------:R-:W-:Y:S02]  /*1700*/  USHF.R.S32.HI UR5, URZ, 0x1f, UR4 ;  /* 0x0000001f3f057899 */ /* 0x000fe40008011404 */
[----:B------:R-:W-:-:S02]  /*1710*/  UIADD3 UR6, UR7, UR6, URZ ;  /* 0x0000000607067290 */ /* 0x000fc4000fffe03f */
[----:B------:R-:W-:Y:S02]  /*1720*/  ULEA.HI UR5, UR5, UR4, URZ, 0x7 ;  /* 0x0000000405057291 */ /* 0x000fe4000f8f383f */
[----:B------:R-:W-:Y:S02]  /*1730*/  USHF.R.S32.HI UR7, URZ, 0x1f, UR6 ;  /* 0x0000001f3f077899 */ /* 0x000fe40008011406 */
[----:B------:R-:W-:Y:S02]  /*1740*/  USHF.R.S32.HI UR5, URZ, 0x7, UR5 ;  /* 0x000000073f057899 */ /* 0x000fe40008011405 */
[----:B------:R-:W-:Y:S01]  /*1750*/  ULEA.HI UR7, UR7, UR6, URZ, 0x7 ;  /* 0x0000000607077291 */ /* 0x000fe2000f8f383f */
[----:B------:R-:W-:-:S03]  /*1760*/  UMOV UR4, URZ ;  /* 0x0000003f00047c82 */ /* 0x000fc60008000000 */
[----:B------:R-:W-:-:S04]  /*1770*/  USHF.R.S32.HI UR7, URZ, 0x7, UR7 ;  /* 0x000000073f077899 */ /* 0x000fc80008011407 */
[----:B------:R-:W-:-:S04]  /*1780*/  UISETP.LT.AND UP0, UPT, UR5, UR7, UPT ;  /* 0x000000070500728c */ /* 0x000fc8000bf01270 */
[----:B------:R-:W-:-:S04]  /*1790*/  USEL UR9, UR5, UR7, UP0 ;  /* 0x0000000705097287 */ /* 0x000fc80008000000 */
[----:B------:R-:W-:-:S06]  /*17a0*/  UISETP.GE.AND UP0, UPT, UR9, 0x1, UPT ;  /* 0x000000010900788c */ /* 0x000fcc000bf06270 */
[----:B------:R-:W-:-:S13]  /*17b0*/  PLOP3.LUT P0, PT, PT, PT, UP0, 0x80, 0x0 ;  /* 0x000000000000781c */ /* 0x000fda0003f0f008 */
[----:B------:R-:W-:Y:S05]  /*17c0*/  @!P0 BRA `(.L_x_2266) ;  /* 0x0000000000908947 */ /* 0x000fea0003800000 */
        /* <DEDUP_REMOVED lines=36> */
.L_x_2266:
[----:B------:R-:W-:Y:S01]  /*1a10*/  UIMAD UR39, UR37, UR4, URZ ;  /* 0x00000004252772a4 */ /* 0x000fe2000f8e023f */
[----:B------:R-:W-:Y:S01]  /*1a20*/  IMAD.U32 R0, RZ, RZ, UR9 ;  /* 0x00000009ff007e24 */ /* 0x000fe2000f8e00ff */
[----:B------:R-:W-:Y:S01]  /*1a30*/  PLOP3.LUT P0, PT, PT, PT, PT, 0x80, 0x0 ;  /* 0x000000000000781c */ /* 0x000fe20003f0f070 */
[----:B------:R-:W-:Y:S01]  /*1a40*/  IMAD.U32 R3, RZ, RZ, UR4 ;  /* 0x00000004ff037e24 */ /* 0x000fe2000f8e00ff */
[----:B------:R-:W-:Y:S02]  /*1a50*/  CS2R R28, SRZ ;  /* 0x00000000001c7805 */ /* 0x000fe4000001ff00 */
[----:B------:R-:W-:Y:S02]  /*1a60*/  CS2R R24, SRZ ;  /* 0x0000000000187805 */ /* 0x000fe4000001ff00 */
[----:B------:R-:W-:Y:S02]  /*1a70*/  CS2R R30, SRZ ;  /* 0x00000000001e7805 */ /* 0x000fe4000001ff00 */
[----:B------:R-:W-:-:S02]  /*1a80*/  CS2R R26, SRZ ;  /* 0x00000000001a7805 */ /* 0x000fc4000001ff00 */
[----:B------:R-:W-:Y:S02]  /*1a90*/  VIADDMNMX R0, R3, UR39, R0, PT ;  /* 0x0000002703007c46 */ /* 0x000fe4000b800100 */
[----:B------:R-:W-:Y:S02]  /*1aa0*/  CS2R R2, SRZ ;  /* 0x0000000000027805 */ /* 0x000fe4000001ff00 */
[----:B------:R-:W-:Y:S02]  /*1ab0*/  CS2R R36, SRZ ;  /* 0x0000000000247805 */ /* 0x000fe4000001ff00 */
[----:B------:R-:W-:Y:S02]  /*1ac0*/  CS2R R32, SRZ ;  /* 0x0000000000207805 */ /* 0x000fe4000001ff00 */
        /* <DEDUP_REMOVED lines=13> */
[----:B------:R-:W-:Y:S01]  /*1ba0*/  UISETP.GT.AND UP0, UPT, UR56, UR39, UPT ;  /* 0x000000273800728c */ /* 0x000fe2000bf04270 */
[----:B------:R-:W-:Y:S02]  /*1bb0*/  CS2R R56, SRZ ;  /* 0x0000000000387805 */ /* 0x000fe4000001ff00 */
[----:B------:R-:W-:-:S02]  /*1bc0*/  CS2R R62, SRZ ;  /* 0x00000000003e7805 */ /* 0x000fc4000001ff00 */
[----:B------:R-:W-:Y:S02]  /*1bd0*/  CS2R R58, SRZ ;  /* 0x00000000003a7805 */ /* 0x000fe4000001ff00 */
[----:B------:R-:W-:Y:S02]  /*1be0*/  CS2R R68, SRZ ;  /* 0x0000000000447805 */ /* 0x000fe4000001ff00 */
[----:B------:R-:W-:Y:S02]  /*1bf0*/  CS2R R64, SRZ ;  /* 0x0000000000407805 */ /* 0x000fe4000001ff00 */
[----:B------:R-:W-:Y:S02]  /*1c00*/  PLOP3.LUT P1, PT, PT, PT, UP0, 0x80, 0x0 ;  /* 0x000000000000781c */ /* 0x000fe40003f2f008 */
        /* <DEDUP_REMOVED lines=79> */
.L_x_2268:
        /* <DEDUP_REMOVED lines=24> */
[----:B------:R-:W-:-:S03]  /*2280*/  @P1 IMAD R3, R13, UR44, R7 ;  /* 0x0000002c0d031c24 */ /* 0x000fc6000f8e0207 */
[----:B------:R-:W-:Y:S02]  /*2290*/  @P0 LEA.HI.X R5, R2, UR5, R5, 0x2, P2 ;  /* 0x0000000502050c11 */ /* 0x000fe400090f1405 */
[----:B------:R-:W-:Y:S01]  /*22a0*/  @P1 LEA.HI.X R9, R6, UR7, R3, 0x2, P3 ;  /* 0x0000000706091c11 */ /* 0x000fe200098f1403 */
[----:B------:R-:W-:-:S04]  /*22b0*/  IMAD.MOV.U32 R3, RZ, RZ, 0x3f800000 ;  /* 0x3f800000ff037424 */ /* 0x000fc800078e00ff */
[----:B------:R-:W2:Y:S04]  /*22c0*/  @P1 LDG.E R0, desc[UR52][R8.64] ;  /* 0x0000003408001981 */ /* 0x000ea8000c1e1900 */
[----:B------:R-:W2:Y:S01]  /*22d0*/  @P0 LDG.E R3, desc[UR52][R4.64] ;  /* 0x0000003404030981 */ /* 0x000ea2000c1e1900 */
[----:B------:R-:W-:-:S04]  /*22e0*/  ULEA.HI UR4, UR48, UR48, URZ, 0x1 ;  /* 0x0000003030047291 */ /* 0x000fc8000f8f083f */
[----:B------:R-:W-:-:S04]  /*22f0*/  ULOP3.LUT UR4, UR4, 0xfffffffe, URZ, 0xc0, !UPT ;  /* 0xfffffffe04047892 */ /* 0x000fc8000f8ec03f */
[----:B------:R-:W-:-:S06]  /*2300*/  UIADD3 UR4, UR48, -UR4, URZ ;  /* 0x8000000430047290 */ /* 0x000fcc000fffe03f */
[----:B------:R-:W-:Y:S01]  /*2310*/  IMAD.U32 R2, RZ, RZ, UR4 ;  /* 0x00000004ff027e24 */ /* 0x000fe2000f8e00ff */
[----:B------:R-:W-:-:S04]  /*2320*/  ULDC UR4, c[0x0][0x9d8] ;  /* 0x0002760000047ab9 */ /* 0x000fc80000000800 */
[----:B------:R-:W-:-:S04]  /*2330*/  SHF.L.U32 R2, R2, 0x1f, RZ ;  /* 0x0000001f02027819 */ /* 0x000fc800000006ff */
[----:B------:R-:W0:Y:S01]  /*2340*/  SYNCS.PHASECHK.TRANS64.TRYWAIT P0, [UR41+0x38800], R2 ;  /* 0x03880002ff0075a7 */ /* 0x000e220008000169 */
[----:B------:R-:W-:-:S05]  /*2350*/  IMAD.U32 R6, RZ, RZ, UR49 ;  /* 0x00000031ff067e24 */ /* 0x000fca000f8e00ff */
[----:B------:R-:W-:Y:S01]  /*2360*/  ISETP.NE.AND P1, PT, R6, 0x3, PT ;  /* 0x000000030600780c */ /* 0x000fe20003f25270 */
[----:B--2---:R-:W-:-:S04]  /*2370*/  FMUL.FTZ R0, R3, R0 ;  /* 0x0000000003007220 */ /* 0x004fc80000410000 */
[----:B------:R-:W-:Y:S01]  /*2380*/  FMUL.FTZ R0, R0, UR4 ;  /* 0x0000000400007c20 */ /* 0x000fe20008410000 */
[----:B0-----:R-:W-:Y:S07]  /*2390*/  @!P0 BRA `(.L_x_2269) ;  /* 0x0000016c00d08947 */ /* 0x001fee0003800000 */
.L_x_2422:
[----:B------:R-:W-:Y:S05]  /*23a0*/  @!P1 BRA `(.L_x_2270) ;  /* 0x0000000000049947 */ /* 0x000fea0003800000 */
[----:B------:R-:W-:Y:S01]  /*23b0*/  BPT.TRAP 0x1 ;  /* 0x000000040000795c */ /* 0x000fe20000300000 */
.L_x_2270:
[----:B0-----:R-:W-:Y:S02]  /*23c0*/  IMAD.U32 R2, RZ, RZ, UR55 ;  /* 0x00000037ff027e24 */ /* 0x001fe4000f8e00ff */
[----:B------:R-:W-:-:S03]  /*23d0*/  IMAD.U32 R3, RZ, RZ, UR47 ;  /* 0x0000002fff037e24 */ /* 0x000fc6000f8e00ff */
[----:B------:R-:W-:Y:S02]  /*23e0*/  LEA R2, R2, UR41, 0x3 ;  /* 0x0000002902027c11 */ /* 0x000fe4000f8e18ff */
[----:B------:R-:W-:-:S04]  /*23f0*/  SHF.L.U32 R3, R3, 0x1f, RZ ;  /* 0x0000001f03037819 */ /* 0x000fc800000006ff */
[----:B------:R0:W1:Y:S01]  /*2400*/  SYNCS.PHASECHK.TRANS64.TRYWAIT P2, [R2+URZ+0x38830], R3 ;  /* 0x03883003020075a7 */ /* 0x000062000804017f */
[----:B------:R-:W-:Y:S05]  /*2410*/  @!P1 BRA `(.L_x_2271) ;  /* 0x0000000000049947 */ /* 0x000fea0003800000 */
[----:B------:R-:W-:Y:S01]  /*2420*/  BPT.TRAP 0x1 ;  /* 0x000000040000795c */ /* 0x000fe20000300000 */
.L_x_2271:
[----:B------:R-:W2:Y:S02]  /*2430*/  S2R R4, SR_TID.X ;  /* 0x0000000000047919 */ /* 0x000ea40000002100 */
[----:B--2---:R-:W-:Y:S01]  /*2440*/  LOP3.LUT P0, RZ, R4, 0x7f, RZ, 0xc0, !PT ;  /* 0x0000007f04ff7812 */ /* 0x004fe2000780c0ff */
[----:B-1----:R-:W-:-:S12]  /*2450*/  @P2 BRA `(.L_x_2272) ;  /* 0x0000000000082947 */ /* 0x002fd80003800000 */
[----:B------:R-:W1:Y:S02]  /*2460*/  SYNCS.PHASECHK.TRANS64.TRYWAIT P2, [R2+URZ+0x38830], R3 ;  /* 0x03883003020075a7 */ /* 0x000e64000804017f */
[----:B-1----:R-:W-:Y:S05]  /*2470*/  @!P2 BRA `(.L_x_2273) ;  /* 0x0000016c00b0a947 */ /* 0x002fea0003800000 */
.L_x_2272:
[----:B------:R-:W-:Y:S05]  /*2480*/  WARPSYNC.ALL ;  /* 0x0000000000007948 */ /* 0x000fea0003800000 */
[----:B------:R-:W-:Y:S01]  /*2490*/  UIADD3 UR4, UR41, 0x28400, URZ ;  /* 0x0002840029047890 */ /* 0x000fe2000fffe03f */
[----:B------:R-:W-:Y:S01]  /*24a0*/  WARPGROUP.ARRIVE ;  /* 0x00000000000079c5 */ /* 0x000fe20000000000 */
[----:B------:R-:W-:Y:S01]  /*24b0*/  ULOP3.LUT UR32, UR57, 0x10000, URZ, 0xfc, !UPT ;  /* 0x0001000039207892 */ /* 0x000fe2000f8efc3f */
[----:B01----:R-:W-:Y:S01]  /*24c0*/  @!P0 VIADD R2, R2, 0x38840 ;  /* 0x0003884002028836 */ /* 0x003fe20000000000 */
[----:B------:R-:W-:Y:S01]  /*24d0*/  USHF.R.U32.HI UR4, URZ, 0x4, UR4 ;  /* 0x000000043f047899 */ /* 0x000fe20008011604 */
[----:B------:R-:W-:Y:S01]  /*24e0*/  CS2R R94, SRZ ;  /* 0x00000000005e7805 */ /* 0x000fe2000001ff00 */
[----:B------:R-:W-:Y:S01]  /*24f0*/  UMOV UR33, 0x40000040 ;  /* 0x4000004000217882 */ /* 0x000fe20000000000 */
[----:B------:R-:W-:Y:S01]  /*2500*/  UMOV UR35, 0x40000040 ;  /* 0x4000004000237882 */ /* 0x000fe20000000000 */
[----:B------:R-:W-:Y:S01]  /*2510*/  ULOP3.LUT UR4, UR4, 0x3fff, URZ, 0xc0, !UPT ;  /* 0x00003fff04047892 */ /* 0x000fe2000f8ec03f */
[----:B------:R-:W-:Y:S01]  /*2520*/  @!P0 PRMT R2, RZ, 0x654, R2 ;  /* 0x00000654ff028816 */ /* 0x000fe20000000002 */
[----:B------:R-:W-:Y:S01]  /*2530*/  UMOV UR5, 0x40000040 ;  /* 0x4000004000057882 */ /* 0x000fe20000000000 */
[----:B------:R-:W-:Y:S01]  /*2540*/  UMOV UR7, 0x40000040 ;  /* 0x4000004000077882 */ /* 0x000fe20000000000 */
[----:B------:R-:W-:Y:S01]  /*2550*/  ULOP3.LUT UR50, UR4, 0x10000, URZ, 0xfc, !UPT ;  /* 0x0001000004327892 */ /* 0x000fe2000f8efc3f */
[----:B------:R-:W-:Y:S01]  /*2560*/  CS2R R96, SRZ ;  /* 0x0000000000607805 */ /* 0x000fe2000001ff00 */
[----:B------:R-:W-:Y:S01]  /*2570*/  UIADD3 UR4, UR32, 0x2, URZ ;  /* 0x0000000220047890 */ /* 0x000fe2000fffe03f */
[----:B------:R-:W-:Y:S01]  /*2580*/  CS2R R98, SRZ ;  /* 0x0000000000627805 */ /* 0x000fe2000001ff00 */
[----:B------:R-:W-:Y:S01]  /*2590*/  ULEA UR34, UR55, UR50, 0xb ;  /* 0x0000003237227291 */ /* 0x000fe2000f8e583f */
[----:B------:R-:W-:Y:S01]  /*25a0*/  CS2R R100, SRZ ;  /* 0x0000000000647805 */ /* 0x000fe2000001ff00 */
[----:B------:R-:W-:Y:S01]  /*25b0*/  UIADD3 UR8, UR32, 0x4, URZ ;  /* 0x0000000420087890 */ /* 0x000fe2000fffe03f */
[----:B------:R-:W-:Y:S01]  /*25c0*/  CS2R R102, SRZ ;  /* 0x0000000000667805 */ /* 0x000fe2000001ff00 */
[----:B------:R-:W-:Y:S01]  /*25d0*/  UIADD3 UR6, UR34, 0x2, URZ ;  /* 0x0000000222067890 */ /* 0x000fe2000fffe03f */
[----:B------:R-:W-:Y:S01]  /*25e0*/  CS2R R104, SRZ ;  /* 0x0000000000687805 */ /* 0x000fe2000001ff00 */
[----:B------:R-:W-:Y:S01]  /*25f0*/  UIADD3 UR10, UR34, 0x4, URZ ;  /* 0x00000004220a7890 */ /* 0x000fe2000fffe03f */
[----:B------:R-:W-:Y:S01]  /*2600*/  CS2R R106, SRZ ;  /* 0x00000000006a7805 */ /* 0x000fe2000001ff00 */
[----:B------:R-:W-:Y:S01]  /*2610*/  UMOV UR9, 0x40000040 ;  /* 0x4000004000097882 */ /* 0x000fe20000000000 */
[----:B------:R-:W-:Y:S01]  /*2620*/  QGMMA.64x128x32.F32.E4M3.E4M3 R24, gdesc[UR32], RZ, !UPT, gsb0 ;  /* 0x01e00000201879f3 */ /* 0x000fe2000c0008ff */
[----:B------:R-:W-:Y:S01]  /*2630*/  UMOV UR11, 0x40000040 ;  /* 0x40000040000b7882 */ /* 0x000fe20000000000 */
[----:B------:R-:W-:Y:S01]  /*2640*/  UIADD3 UR12, UR32, 0x6, URZ ;  /* 0x00000006200c7890 */ /* 0x000fe2000fffe03f */
[----:B------:R-:W-:Y:S01]  /*2650*/  CS2R R108, SRZ ;  /* 0x00000000006c7805 */ /* 0x000fe2000001ff00 */
[----:B------:R-:W-:Y:S01]  /*2660*/  UIADD3 UR14, UR34, 0x6, URZ ;  /* 0x00000006220e7890 */ /* 0x000fe2000fffe03f */
[----:B------:R-:W-:Y:S01]  /*2670*/  CS2R R110, SRZ ;  /* 0x00000000006e7805 */ /* 0x000fe2000001ff00 */
[----:B------:R-:W-:Y:S01]  /*2680*/  UMOV UR13, 0x40000040 ;  /* 0x40000040000d7882 */ /* 0x000fe20000000000 */
        /* <DEDUP_REMOVED lines=25> */
[----:B------:R-:W-:Y:S01]  /*2820*/  UIADD3 UR57, UR56, -0x2, URZ ;  /* 0xfffffffe38397890 */ /* 0x000fe2000fffe03f */
        /* <DEDUP_REMOVED lines=12> */
[----:B------:R-:W-:Y:S02]  /*28f0*/  WARPGROUP.DEPBAR.LE gsb0, 0x0 ;  /* 0x00008000000079c5 */ /* 0x000fe40000010000 */
[----:B------:R-:W-:-:S06]  /*2900*/  WARPGROUP.ARRIVE ;  /* 0x00000000000079c5 */ /* 0x000fcc0000000000 */
[----:B------:R-:W-:Y:S01]  /*2910*/  QGMMA.64x128x32.F32.E4M3.E4M3 R24, gdesc[UR4], R24, gsb0 ;  /* 0x01e00000041879f3 */ /* 0x000fe20008000818 */
[----:B------:R-:W-:Y:S02]  /*2920*/  ULDC UR6, c[0x0][0x448] ;  /* 0x0001120000067ab9 */ /* 0x000fe40000000800 */
[----:B------:R-:W-:-:S06]  /*2930*/  UISETP.NE.AND UP0, UPT, UR6, 0x1, UPT ;  /* 0x000000010600788c */ /* 0x000fcc000bf05270 */
[----:B------:R-:W-:-:S05]  /*2940*/  PLOP3.LUT P2, PT, PT, PT, UP0, 0x80, 0x0 ;  /* 0x000000000000781c */ /* 0x000fca0003f4f008 */
[----:B------:R-:W-:Y:S01]  /*2950*/  @UP0 ULDC UR6, c[0x0][0x44c] ;  /* 0x0001130000060ab9 */ /* 0x000fe20000000800 */
[----:B------:R-:W-:Y:S02]  /*2960*/  WARPGROUP.DEPBAR.LE gsb0, 0x0 ;  /* 0x00008000000079c5 */ /* 0x000fe40000010000 */
[----:B------:R-:W-:-:S06]  /*2970*/  WARPGROUP.ARRIVE ;  /* 0x00000000000079c5 */ /* 0x000fcc0000000000 */
[----:B------:R-:W-:Y:S01]  /*2980*/  QGMMA.64x128x32.F32.E4M3.E4M3 R24, gdesc[UR8], R24, gsb0 ;  /* 0x01e00000081879f3 */ /* 0x000fe20008000818 */
[----:B------:R-:W-:Y:S01]  /*2990*/  ULDC UR10, c[0x0][0x988] ;  /* 0x00026200000a7ab9 */ /* 0x000fe20000000800 */
[----:B------:R-:W-:Y:S01]  /*29a0*/  UMOV UR11, UR36 ;  /* 0x00000024000b7c82 */ /* 0x000fe20008000000 */
[----:B------:R-:W-:Y:S02]  /*29b0*/  WARPGROUP.DEPBAR.LE gsb0, 0x0 ;  /* 0x00008000000079c5 */ /* 0x000fe40000010000 */
[----:B------:R-:W-:-:S07]  /*29c0*/  WARPGROUP.ARRIVE ;  /* 0x00000000000079c5 */ /* 0x000fce0000000000 */
[----:B------:R-:W-:Y:S01]  /*29d0*/  QGMMA.64x128x32.F32.E4M3.E4M3 R24, gdesc[UR12], R24, gsb0 ;  /* 0x01e000000c1879f3 */ /* 0x000fe20008000818 */
[----:B------:R-:W-:Y:S02]  /*29e0*/  @UP0 ULDC UR14, c[0x0][0x450] ;  /* 0x00011400000e0ab9 */ /* 0x000fe40000000800 */
        /* <DEDUP_REMOVED lines=15> */
[----:B------:R-:W-:Y:S02]  /*2ae0*/  VIADD R48, R17, UR36 ;  /* 0x0000002411307c36 */ /* 0x000fe40008000000 */
[C---:B------:R-:W-:Y:S01]  /*2af0*/  FMUL.FTZ R27, R0.reuse, R27 ;  /* 0x0000001b001b7220 */ /* 0x040fe20000410000 */
[C---:B------:R-:W-:Y:S01]  /*2b00*/  FMUL.FTZ R10, R0.reuse, R37 ;  /* 0x00000025000a7220 */ /* 0x040fe20000410000 */
[----:B------:R0:W1:Y:S01]  /*2b10*/  MUFU.TANH R93, R26 ;  /* 0x0000001a005d7308 */ /* 0x0000620000002400 */
[C---:B------:R-:W-:Y:S01]  /*2b20*/  FMUL.FTZ R30, R0.reuse, R30 ;  /* 0x0000001e001e7220 */ /* 0x040fe20000410000 */
[C---:B------:R-:W-:Y:S01]  /*2b30*/  FMUL.FTZ R3, R0.reuse, R24 ;  /* 0x0000001800037220 */ /* 0x040fe20000410000 */
[C---:B------:R-:W-:Y:S01]  /*2b40*/  FMUL.FTZ R12, R0.reuse, R40 ;  /* 0x00000028000c7220 */ /* 0x040fe20000410000 */
[C---:B------:R-:W-:Y:S01]  /*2b50*/  FMUL.FTZ R24, R0.reuse, R53 ;  /* 0x0000003500187220 */ /* 0x040fe20000410000 */
[----:B------:R-:W-:Y:S01]  /*2b60*/  FMUL.FTZ R54, R0, R54 ;  /* 0x0000003600367220 */ /* 0x000fe20000410000 */
[----:B------:R-:W-:-:S02]  /*2b70*/  IMAD.U32 R40, RZ, RZ, UR54 ;  /* 0x00000036ff287e24 */ /* 0x000fc4000f8e00ff */
[----:B------:R-:W-:Y:S01]  /*2b80*/  FMUL.FTZ R31, R0, R31 ;  /* 0x0000001f001f7220 */ /* 0x000fe20000410000 */
[----:B------:R-:W-:Y:S01]  /*2b90*/  MUFU.TANH R27, R27 ;  /* 0x0000001b001b7308 */ /* 0x000fe20000002400 */
[----:B0-----:R-:W-:Y:S01]  /*2ba0*/  @P2 IMAD.HI.U32 R26, R48, UR6, RZ ;  /* 0x00000006301a2c27 */ /* 0x001fe2000f8e00ff */
[----:B------:R-:W-:-:S03]  /*2bb0*/  @UP0 ULDC UR6, c[0x0][0x450] ;  /* 0x0001140000060ab9 */ /* 0x000fc60000000800 */
[C---:B------:R-:W-:Y:S01]  /*2bc0*/  FMUL.FTZ R7, R0.reuse, R33 ;  /* 0x0000002100077220 */ /* 0x040fe20000410000 */
[C---:B------:R-:W-:Y:S01]  /*2bd0*/  FMUL.FTZ R34, R0.reuse, R34 ;  /* 0x0000002200227220 */ /* 0x040fe20000410000 */
[C---:B------:R-:W-:Y:S01]  /*2be0*/  FMUL.FTZ R13, R0.reuse, R44 ;  /* 0x0000002c000d7220 */ /* 0x040fe20000410000 */
[----:B------:R-:W-:Y:S01]  /*2bf0*/  @P2 SHF.R.U32.HI R48, RZ, UR6, R26 ;  /* 0x00000006ff302c19 */ /* 0x000fe2000801161a */
[----:B------:R-:W-:Y:S01]  /*2c00*/  UMOV UR6, 0xffffff80 ;  /* 0xffffff8000067882 */ /* 0x000fe20000000000 */
[----:B------:R-:W0:Y:S01]  /*2c10*/  MUFU.TANH R30, R30 ;  /* 0x0000001e001e7308 */ /* 0x000e220000002400 */
[----:B------:R-:W-:Y:S01]  /*2c20*/  UIMAD UR6, UR56, UR6, 0x80 ;  /* 0x00000080380674a4 */ /* 0x000fe2000f8e0206 */
[C---:B------:R-:W-:Y:S01]  /*2c30*/  FMUL.FTZ R35, R0.reuse, R35 ;  /* 0x0000002300237220 */ /* 0x040fe20000410000 */
[----:B------:R-:W2:Y:S01]  /*2c40*/  SHFL.IDX PT, R26, R48, 0x1, 0x1c1f ;  /* 0x003c1f00301a7f89 */ /* 0x000ea200000e0000 */
[C---:B------:R-:W-:Y:S01]  /*2c50*/  FMUL.FTZ R55, R0.reuse, R55 ;  /* 0x0000003700377220 */ /* 0x040fe20000410000 */
[C---:B------:R-:W-:Y:S01]  /*2c60*/  FMUL.FTZ R38, R0.reuse, R38 ;  /* 0x0000002600267220 */ /* 0x040fe20000410000 */
[C---:B------:R-:W-:Y:S01]  /*2c70*/  FMUL.FTZ R9, R0.reuse, R36 ;  /* 0x0000002400097220 */ /* 0x040fe20000410000 */
[----:B------:R-:W-:Y:S01]  /*2c80*/  IMAD.U32 R37, RZ, RZ, UR6 ;  /* 0x00000006ff257e24 */ /* 0x000fe2000f8e00ff */
[----:B------:R3:W-:Y:S01]  /*2c90*/  MUFU.TANH R33, R54 ;  /* 0x0000003600217308 */ /* 0x0007e20000002400 */
[C---:B------:R-:W-:Y:S01]  /*2ca0*/  FMUL.FTZ R39, R0.reuse, R39 ;  /* 0x0000002700277220 */ /* 0x040fe20000410000 */
[C---:B------:R-:W-:Y:S01]  /*2cb0*/  FMUL.FTZ R42, R0.reuse, R42 ;  /* 0x0000002a002a7220 */ /* 0x040fe20000410000 */
[----:B------:R-:W-:Y:S01]  /*2cc0*/  FMUL.FTZ R4, R0, R25 ;  /* 0x0000001900047220 */ /* 0x000fe20000410000 */
[----:B------:R-:W-:Y:S01]  /*2cd0*/  IADD3 R53, -R16, 0x1, R37 ;  /* 0x0000000110357810 */ /* 0x000fe20007ffe125 */
[C---:B------:R-:W-:Y:S01]  /*2ce0*/  FMUL.FTZ R25, R0.reuse, R57 ;  /* 0x0000003900197220 */ /* 0x040fe20000410000 */
[C---:B------:R-:W-:Y:S01]  /*2cf0*/  FMUL.FTZ R59, R0.reuse, R59 ;  /* 0x0000003b003b7220 */ /* 0x040fe20000410000 */
[----:B------:R-:W-:Y:S01]  /*2d00*/  FMUL.FTZ R43, R0, R43 ;  /* 0x0000002b002b7220 */ /* 0x000fe20000410000 */
[----:B------:R-:W-:Y:S01]  /*2d10*/  IADD3 R53, -R40, UR51, R53 ;  /* 0x0000003328357c10 */ /* 0x000fe2000fffe135 */
[----:B------:R-:W4:Y:S01]  /*2d20*/  MUFU.TANH R31, R31 ;  /* 0x0000001f001f7308 */ /* 0x000f220000002400 */
[----:B---3--:R-:W-:Y:S01]  /*2d30*/  IADD3 R54, -R16, UR51, R37 ;  /* 0x0000003310367c10 */ /* 0x008fe2000fffe125 */
[C---:B------:R-:W-:Y:S01]  /*2d40*/  FMUL.FTZ R46, R0.reuse, R46 ;  /* 0x0000002e002e7220 */ /* 0x040fe20000410000 */
[C---:B------:R-:W-:Y:S01]  /*2d50*/  FMUL.FTZ R47, R0.reuse, R47 ;  /* 0x0000002f002f7220 */ /* 0x040fe20000410000 */
[C---:B------:R-:W-:Y:S01]  /*2d60*/  FMUL.FTZ R63, R0.reuse, R63 ;  /* 0x0000003f003f7220 */ /* 0x040fe20000410000 */
[C---:B------:R-:W-:Y:S01]  /*2d70*/  FMUL.FTZ R50, R0.reuse, R50 ;  /* 0x0000003200327220 */ /* 0x040fe20000410000 */
[C---:B------:R-:W-:Y:S01]  /*2d80*/  FMUL.FTZ R51, R0.reuse, R51 ;  /* 0x0000003300337220 */ /* 0x040fe20000410000 */
[C---:B------:R-:W-:Y:S01]  /*2d90*/  FMUL.FTZ R6, R0.reuse, R29 ;  /* 0x0000001d00067220 */ /* 0x040fe20000410000 */
[----:B------:R-:W-:Y:S01]  /*2da0*/  MUFU.TANH R34, R34 ;  /* 0x0000002200227308 */ /* 0x000fe20000002400 */
[----:B------:R-:W-:Y:S01]  /*2db0*/  FMUL.FTZ R8, R0, R32 ;  /* 0x0000002000087220 */ /* 0x000fe20000410000 */
[----:B--2---:R-:W-:Y:S01]  /*2dc0*/  VIADDMNMX R44, R26, R53, R54, PT ;  /* 0x000000351a2c7246 */ /* 0x004fe20003800136 */
[C---:B------:R-:W-:Y:S01]  /*2dd0*/  FMUL.FTZ R15, R0.reuse, R49 ;  /* 0x00000031000f7220 */ /* 0x040fe20000410000 */
[C---:B------:R-:W-:Y:S01]  /*2de0*/  FMUL.FTZ R58, R0.reuse, R58 ;  /* 0x0000003a003a7220 */ /* 0x040fe20000410000 */
[----:B------:R-:W-:Y:S01]  /*2df0*/  FMUL.FTZ R62, R0, R62 ;  /* 0x0000003e003e7220 */ /* 0x000fe20000410000 */
[----:B------:R-:W-:Y:S01]  /*2e00*/  ISETP.GT.AND P3, PT, R44, RZ, PT ;  /* 0x000000ff2c00720c */ /* 0x000fe20003f64270 */
[----:B------:R-:W-:Y:S01]  /*2e10*/  FMUL.FTZ R66, R0, R66 ;  /* 0x0000004200427220 */ /* 0x000fe20000410000 */
[C---:B------:R-:W-:Y:S01]  /*2e20*/  ISETP.GT.AND P4, PT, R44.reuse, 0x1, PT ;  /* 0x000000012c00780c */ /* 0x040fe20003f84270 */
[----:B------:R-:W2:Y:S01]  /*2e30*/  MUFU.TANH R35, R35 ;  /* 0x0000002300237308 */ /* 0x000ea20000002400 */
[----:B------:R-:W-:Y:S01]  /*2e40*/  ISETP.GT.AND P5, PT, R44, 0x8, PT ;  /* 0x000000082c00780c */ /* 0x000fe20003fa4270 */
[C---:B------:R-:W-:Y:S01]  /*2e50*/  FMUL.FTZ R70, R0.reuse, R70 ;  /* 0x0000004600467220 */ /* 0x040fe20000410000 */
[----:B-1----:R-:W-:Y:S01]  /*2e60*/  FSEL R93, R93, -INF , P3 ;  /* 0xff8000005d5d7808 */ /* 0x002fe20001800000 */
[----:B------:R-:W-:Y:S01]  /*2e70*/  FMUL.FTZ R71, R0, R71 ;  /* 0x0000004700477220 */ /* 0x000fe20000410000 */
[----:B------:R-:W-:Y:S01]  /*2e80*/  ISETP.GT.AND P3, PT, R44, 0x9, PT ;  /* 0x000000092c00780c */ /* 0x000fe20003f64270 */
[----:B------:R-:W-:Y:S01]  /*2e90*/  FMUL.FTZ R74, R0, R74 ;  /* 0x0000004a004a7220 */ /* 0x000fe20000410000 */
[----:B0-----:R-:W-:Y:S01]  /*2ea0*/  FSEL R91, R30, -INF , P5 ;  /* 0xff8000001e5b7808 */ /* 0x001fe20002800000 */
[----:B------:R0:W-:Y:S01]  /*2eb0*/  MUFU.TANH R36, R55 ;  /* 0x0000003700247308 */ /* 0x0001e20000002400 */
[----:B----4-:R-:W-:Y:S01]  /*2ec0*/  FSEL R57, R31, -INF , P3 ;  /* 0xff8000001f397808 */ /* 0x010fe20001800000 */
[----:B------:R-:W-:Y:S01]  /*2ed0*/  FMUL.FTZ R75, R0, R75 ;  /* 0x0000004b004b7220 */ /* 0x000fe20000410000 */
[----:B------:R-:W-:Y:S01]  /*2ee0*/  ISETP.GT.AND P3, PT, R44, 0x11, PT ;  /* 0x000000112c00780c */ /* 0x000fe20003f64270 */
[C---:B------:R-:W-:Y:S01]  /*2ef0*/  FMUL.FTZ R78, R0.reuse, R78 ;  /* 0x0000004e004e7220 */ /* 0x040fe20000410000 */
[C---:B------:R-:W-:Y:S01]  /*2f00*/  FMUL.FTZ R79, R0.reuse, R79 ;  /* 0x0000004f004f7220 */ /* 0x040fe20000410000 */
[C---:B------:R-:W-:Y:S01]  /*2f10*/  FMUL.FTZ R11, R0.reuse, R41 ;  /* 0x00000029000b7220 */ /* 0x040fe20000410000 */
[C---:B------:R-:W-:Y:S01]  /*2f20*/  FMUL.FTZ R82, R0.reuse, R82 ;  /* 0x0000005200527220 */ /* 0x040fe20000410000 */
[----:B------:R-:W1:Y:S01]  /*2f30*/  MUFU.TANH R38, R38 ;  /* 0x0000002600267308 */ /* 0x000e620000002400 */
[----:B0-----:R-:W-:Y:S01]  /*2f40*/  FSEL R55, R27, -INF , P4 ;  /* 0xff8000001b377808 */ /* 0x001fe20002000000 */
[----:B------:R-:W-:Y:S01]  /*2f50*/  FMUL.FTZ R83, R0, R83 ;  /* 0x0000005300537220 */ /* 0x000fe20000410000 */
[----:B------:R-:W-:Y:S01]  /*2f60*/  ISETP.GT.AND P4, PT, R44, 0x10, PT ;  /* 0x000000102c00780c */ /* 0x000fe20003f84270 */
[C---:B------:R-:W-:Y:S01]  /*2f70*/  FMUL.FTZ R86, R0.reuse, R86 ;  /* 0x0000005600567220 */ /* 0x040fe20000410000 */
[----:B------:R-:W-:Y:S01]  /*2f80*/  FMNMX.FTZ R26, R93, R55, !PT ;  /* 0x000000375d1a7209 */ /* 0x000fe20007810000 */
[C---:B------:R-:W-:Y:S01]  /*2f90*/  FMUL.FTZ R87, R0.reuse, R87 ;  /* 0x0000005700577220 */ /* 0x040fe20000410000 */
[----:B--2---:R-:W-:Y:S01]  /*2fa0*/  FSEL R89, R35, -INF , P3 ;  /* 0xff80000023597808 */ /* 0x004fe20001800000 */
[----:B------:R-:W0:Y:S01]  /*2fb0*/  MUFU.TANH R39, R39 ;  /* 0x0000002700277308 */ /* 0x000e220000002400 */
[----:B------:R-:W-:Y:S01]  /*2fc0*/  FMNMX.FTZ R26, R91, R26, !PT ;  /* 0x0000001a5b1a7209 */ /* 0x000fe20007810000 */
[----:B------:R-:W-:Y:S01]  /*2fd0*/  FMUL.FTZ R21, R0, R52 ;  /* 0x0000003400157220 */ /* 0x000fe20000410000 */
[----:B------:R-:W-:Y:S01]  /*2fe0*/  ISETP.GT.AND P3, PT, R44, 0x19, PT ;  /* 0x000000192c00780c */ /* 0x000fe20003f64270 */
[C---:B------:R-:W-:Y:S01]  /*2ff0*/  FMUL.FTZ R14, R0.reuse, R45 ;  /* 0x0000002d000e7220 */ /* 0x040fe20000410000 */
[----:B------:R-:W-:Y:S01]  /*3000*/  FMNMX.FTZ R26, R57, R26, !PT ;  /* 0x0000001a391a7209 */ /* 0x000fe20007810000 */
[----:B------:R-:W-:Y:S01]  /*3010*/  SHFL.IDX PT, R48, R48, RZ, 0x1c1f ;  /* 0x001c1fff30307589 */ /* 0x000fe200000e0000 */
        /* <DEDUP_REMOVED lines=17> */
[----:B------:R-:W3:Y:S01]  /*3130*/  MUFU.TANH R43, R43 ;  /* 0x0000002b002b7308 */ /* 0x000ee20000002400 */
[----:B--2---:R-:W-:Y:S01]  /*3140*/  FSEL R59, R34, -INF , P4 ;  /* 0xff800000223b7808 */ /* 0x004fe20002000000 */
[----:B------:R-:W-:Y:S01]  /*3150*/  FMUL.FTZ R85, R0, R85 ;  /* 0x0000005500557220 */ /* 0x000fe20000410000 */
[----:B------:R-:W-:Y:S01]  /*3160*/  ISETP.GT.AND P4, PT, R44, 0x18, PT ;  /* 0x000000182c00780c */ /* 0x000fe20003f84270 */
[----:B------:R2:W-:Y:S01]  /*3170*/  @!P0 SYNCS.ARRIVE.TRANS64.RED.A1T0 RZ, [R2+URZ], RZ ;  /* 0x000000ff02ff89a7 */ /* 0x0005e2000810043f */
[----:B------:R-:W-:Y:S01]  /*3180*/  FMNMX.FTZ R30, R59, R26, !PT ;  /* 0x0000001a3b1e7209 */ /* 0x000fe20007810000 */
[----:B------:R-:W-:Y:S01]  /*3190*/  FMUL.FTZ R26, R0, R67 ;  /* 0x00000043001a7220 */ /* 0x000fe20000410000 */
[----:B-1----:R-:W-:Y:S01]  /*31a0*/  FSEL R67, R38, -INF , P4 ;  /* 0xff80000026437808 */ /* 0x002fe20002000000 */
[----:B------:R-:W-:Y:S01]  /*31b0*/  MUFU.TANH R46, R46 ;  /* 0x0000002e002e7308 */ /* 0x000fe20000002400 */
[----:B------:R-:W-:Y:S01]  /*31c0*/  FMNMX.FTZ R30, R89, R30, !PT ;  /* 0x0000001e591e7209 */ /* 0x000fe20007810000 */
[----:B------:R-:W-:Y:S01]  /*31d0*/  @UP0 ULDC UR6, c[0x0][0x44c] ;  /* 0x0001130000060ab9 */ /* 0x000fe20000000800 */
[----:B------:R-:W-:Y:S01]  /*31e0*/  ISETP.GT.AND P4, PT, R44, 0x20, PT ;  /* 0x000000202c00780c */ /* 0x000fe20003f84270 */
[----:B------:R-:W-:Y:S01]  /*31f0*/  UIMAD.WIDE.U32 UR6, UR36, UR6, URZ ;  /* 0x00000006240672a5 */ /* 0x000fe2000f8e003f */
[----:B------:R-:W-:-:S03]  /*3200*/  FMNMX.FTZ R30, R67, R30, !PT ;  /* 0x0000001e431e7209 */ /* 0x000fc60007810000 */
[----:B------:R-:W1:Y:S01]  /*3210*/  MUFU.TANH R47, R47 ;  /* 0x0000002f002f7308 */ /* 0x000e620000002400 */
[----:B------:R-:W-:-:S04]  /*3220*/  @UP0 USHF.R.U32.HI UR11, URZ, UR14, UR7 ;  /* 0x0000000e3f0b0299 */ /* 0x000fc80008011607 */
[----:B------:R-:W-:-:S03]  /*3230*/  UIADD3 UR6, UR11, UR51, -UR54 ;  /* 0x000000330b067290 */ /* 0x000fc6000fffe836 */
[----:B------:R0:W-:Y:S01]  /*3240*/  MUFU.TANH R40, R63 ;  /* 0x0000003f00287308 */ /* 0x0001e20000002400 */
[----:B------:R-:W-:-:S04]  /*3250*/  USHF.R.S32.HI UR7, URZ, 0x1f, UR6 ;  /* 0x0000001f3f077899 */ /* 0x000fc80008011406 */
[----:B------:R-:W-:-:S03]  /*3260*/  ULEA.HI UR7, UR7, UR6, URZ, 0x7 ;  /* 0x0000000607077291 */ /* 0x000fc6000f8f383f */
[----:B------:R3:W4:Y:S01]  /*3270*/  MUFU.TANH R29, R50 ;  /* 0x00000032001d7308 */ /* 0x0007220000002400 */
[----:B0-----:R-:W-:Y:S01]  /*3280*/  FSEL R63, R39, -INF , P3 ;  /* 0xff800000273f7808 */ /* 0x001fe20001800000 */
[----:B------:R-:W-:Y:S01]  /*3290*/  USHF.R.S32.HI UR7, URZ, 0x7, UR7 ;  /* 0x000000073f077899 */ /* 0x000fe20008011407 */
[C---:B------:R-:W-:Y:S02]  /*32a0*/  ISETP.GT.AND P3, PT, R44.reuse, 0x21, PT ;  /* 0x000000212c00780c */ /* 0x040fe40003f64270 */
[----:B------:R-:W-:Y:S01]  /*32b0*/  FMNMX.FTZ R30, R63, R30, !PT ;  /* 0x0000001e3f1e7209 */ /* 0x000fe20007810000 */
[----:B------:R-:W-:Y:S02]  /*32c0*/  UISETP.LT.AND UP1, UPT, UR39, UR7, UPT ;  /* 0x000000072700728c */ /* 0x000fe4000bf21270 */
[----:B------:R0:W5:Y:S01]  /*32d0*/  MUFU.TANH R32, R51 ;  /* 0x0000003300207308 */ /* 0x0001620000002400 */
[----:B---3--:R-:W-:Y:S01]  /*32e0*/  FSEL R50, R43, -INF , P3 ;  /* 0xff8000002b327808 */ /* 0x008fe20001800000 */
[----:B------:R-:W-:Y:S01]  /*32f0*/  USEL UR56, UR39, UR7, !UP1 ;  /* 0x0000000727387287 */ /* 0x000fe2000c800000 */
[----:B------:R-:W-:-:S03]  /*3300*/  ISETP.GT.AND P3, PT, R44, 0x29, PT ;  /* 0x000000292c00780c */ /* 0x000fc60003f64270 */
[----:B------:R-:W-:Y:S01]  /*3310*/  UISETP.GE.AND UP1, UPT, UR57, UR56, UPT ;  /* 0x000000383900728c */ /* 0x000fe2000bf26270 */
[----:B-1----:R-:W-:Y:S01]  /*3320*/  FSEL R47, R47, -INF , P3 ;  /* 0xff8000002f2f7808 */ /* 0x002fe20001800000 */
[----:B------:R1:W-:Y:S01]  /*3330*/  MUFU.TANH R38, R26 ;  /* 0x0000001a00267308 */ /* 0x0003e20000002400 */
[----:B0-----:R-:W-:Y:S02]  /*3340*/  FSEL R51, R42, -INF , P4 ;  /* 0xff8000002a337808 */ /* 0x001fe40002000000 */
[----:B------:R-:W-:Y:S02]  /*3350*/  ISETP.GT.AND P4, PT, R44, 0x28, PT ;  /* 0x000000282c00780c */ /* 0x000fe40003f84270 */
[----:B------:R-:W-:Y:S02]  /*3360*/  FMNMX.FTZ R27, R51, R30, !PT ;  /* 0x0000001e331b7209 */ /* 0x000fe40007810000 */
[----:B------:R-:W-:Y:S01]  /*3370*/  FSEL R49, R46, -INF , P4 ;  /* 0xff8000002e317808 */ /* 0x000fe20002000000 */
[----:B------:R-:W0:Y:S01]  /*3380*/  MUFU.TANH R58, R58 ;  /* 0x0000003a003a7308 */ /* 0x000e220000002400 */
[----:B-1----:R-:W-:-:S02]  /*3390*/  FMNMX.FTZ R26, R50, R27, !PT ;  /* 0x0000001b321a7209 */ /* 0x002fc40007810000 */
[C---:B------:R-:W-:Y:S02]  /*33a0*/  ISETP.GT.AND P4, PT, R44.reuse, 0x30, PT ;  /* 0x000000302c00780c */ /* 0x040fe40003f84270 */
[----:B------:R-:W-:Y:S02]  /*33b0*/  FMNMX.FTZ R26, R49, R26, !PT ;  /* 0x0000001a311a7209 */ /* 0x000fe40007810000 */
[C---:B------:R-:W-:Y:S01]  /*33c0*/  ISETP.GT.AND P3, PT, R44.reuse, 0x31, PT ;  /* 0x000000312c00780c */ /* 0x040fe20003f64270 */
[----:B------:R-:W1:Y:S01]  /*33d0*/  MUFU.TANH R62, R62 ;  /* 0x0000003e003e7308 */ /* 0x000e620000002400 */
[----:B----4-:R-:W-:Y:S02]  /*33e0*/  FSEL R46, R29, -INF , P4 ;  /* 0xff8000001d2e7808 */ /* 0x010fe40002000000 */
[----:B------:R-:W-:Y:S02]  /*33f0*/  FMNMX.FTZ R27, R47, R26, !PT ;  /* 0x0000001a2f1b7209 */ /* 0x000fe40007810000 */
[----:B------:R-:W-:-:S02]  /*3400*/  ISETP.GT.AND P4, PT, R44, 0x38, PT ;  /* 0x000000382c00780c */ /* 0x000fc40003f84270 */
[----:B-----5:R-:W-:Y:S01]  /*3410*/  FSEL R39, R32, -INF , P3 ;  /* 0xff80000020277808 */ /* 0x020fe20001800000 */
[----:B------:R-:W3:Y:S01]  /*3420*/  MUFU.TANH R66, R66 ;  /* 0x0000004200427308 */ /* 0x000ee20000002400 */
[----:B------:R-:W-:Y:S02]  /*3430*/  FMNMX.FTZ R26, R46, R27, !PT ;  /* 0x0000001b2e1a7209 */ /* 0x000fe40007810000 */
[C---:B------:R-:W-:Y:S02]  /*3440*/  ISETP.GT.AND P3, PT, R44.reuse, 0x39, PT ;  /* 0x000000392c00780c */ /* 0x040fe40003f64270 */
[----:B------:R-:W-:Y:S02]  /*3450*/  FSEL R32, R33, -INF , P4 ;  /* 0xff80000021207808 */ /* 0x000fe40002000000 */
[----:B------:R-:W-:Y:S01]  /*3460*/  FMNMX.FTZ R27, R39, R26, !PT ;  /* 0x0000001a271b7209 */ /* 0x000fe20007810000 */
[----:B------:R-:W4:Y:S01]  /*3470*/  MUFU.TANH R70, R70 ;  /* 0x0000004600467308 */ /* 0x000f220000002400 */
[----:B------:R-:W-:-:S02]  /*3480*/  ISETP.GT.AND P4, PT, R44, 0x40, PT ;  /* 0x000000402c00780c */ /* 0x000fc40003f84270 */
[----:B------:R-:W-:Y:S02]  /*3490*/  FSEL R31, R36, -INF , P3 ;  /* 0xff800000241f7808 */ /* 0x000fe40001800000 */
[----:B------:R-:W-:Y:S02]  /*34a0*/  FMNMX.FTZ R26, R32, R27, !PT ;  /* 0x0000001b201a7209 */ /* 0x000fe40007810000 */
[----:B------:R-:W-:Y:S01]  /*34b0*/  ISETP.GT.AND P3, PT, R44, 0x41, PT ;  /* 0x000000412c00780c */ /* 0x000fe20003f64270 */
[----:B------:R-:W5:Y:S01]  /*34c0*/  MUFU.TANH R71, R71 ;  /* 0x0000004700477308 */ /* 0x000f620000002400 */
[----:B0-----:R-:W-:Y:S02]  /*34d0*/  FSEL R27, R58, -INF , P4 ;  /* 0xff8000003a1b7808 */ /* 0x001fe40002000000 */
[----:B------:R-:W-:Y:S02]  /*34e0*/  FMNMX.FTZ R30, R31, R26, !PT ;  /* 0x0000001a1f1e7209 */ /* 0x000fe40007810000 */
[----:B------:R-:W-:-:S02]  /*34f0*/  ISETP.GT.AND P4, PT, R44, 0x48, PT ;  /* 0x000000482c00780c */ /* 0x000fc40003f84270 */
[----:B------:R-:W-:Y:S01]  /*3500*/  FSEL R26, R37, -INF , P3 ;  /* 0xff800000251a7808 */ /* 0x000fe20001800000 */
[----:B------:R-:W0:Y:S01]  /*3510*/  MUFU.TANH R74, R74 ;  /* 0x0000004a004a7308 */ /* 0x000e220000002400 */
[----:B------:R-:W-:Y:S02]  /*3520*/  FMNMX.FTZ R33, R27, R30, !PT ;  /* 0x0000001e1b217209 */ /* 0x000fe40007810000 */
[----:B------:R-:W-:Y:S02]  /*3530*/  ISETP.GT.AND P3, PT, R44, 0x49, PT ;  /* 0x000000492c00780c */ /* 0x000fe40003f64270 */
[----:B-1----:R-:W-:Y:S02]  /*3540*/  FSEL R29, R62, -INF , P4 ;  /* 0xff8000003e1d7808 */ /* 0x002fe40002000000 */
[----:B------:R-:W-:Y:S01]  /*3550*/  FMNMX.FTZ R34, R26, R33, !PT ;  /* 0x000000211a227209 */ /* 0x000fe20007810000 */
[----:B------:R-:W1:Y:S01]  /*3560*/  MUFU.TANH R75, R75 ;  /* 0x0000004b004b7308 */ /* 0x000e620000002400 */
[----:B------:R-:W-:-:S02]  /*3570*/  ISETP.GT.AND P4, PT, R44, 0x50, PT ;  /* 0x000000502c00780c */ /* 0x000fc40003f84270 */
[----:B------:R-:W-:Y:S02]  /*3580*/  FSEL R30, R40, -INF , P3 ;  /* 0xff800000281e7808 */ /* 0x000fe40001800000 */
[----:B------:R-:W-:Y:S02]  /*3590*/  FMNMX.FTZ R35, R29, R34, !PT ;  /* 0x000000221d237209 */ /* 0x000fe40007810000 */
[----:B------:R-:W-:Y:S01]  /*35a0*/  ISETP.GT.AND P3, PT, R44, 0x51, PT ;  /* 0x000000512c00780c */ /* 0x000fe20003f64270 */
[----:B------:R-:W2:Y:S01]  /*35b0*/  MUFU.TANH R78, R78 ;  /* 0x0000004e004e7308 */ /* 0x000ea20000002400 */
[----:B---3--:R-:W-:Y:S02]  /*35c0*/  FSEL R33, R66, -INF , P4 ;  /* 0xff80000042217808 */ /* 0x008fe40002000000 */
[----:B------:R-:W-:Y:S02]  /*35d0*/  FMNMX.FTZ R36, R30, R35, !PT ;  /* 0x000000231e247209 */ /* 0x000fe40007810000 */
[----:B------:R-:W-:-:S02]  /*35e0*/  ISETP.GT.AND P4, PT, R44, 0x58, PT ;  /* 0x000000582c00780c */ /* 0x000fc40003f84270 */
[----:B------:R-:W-:Y:S01]  /*35f0*/  FSEL R34, R38, -INF , P3 ;  /* 0xff80000026227808 */ /* 0x000fe20001800000 */
[----:B------:R-:W3:Y:S01]  /*3600*/  MUFU.TANH R79, R79 ;  /* 0x0000004f004f7308 */ /* 0x000ee20000002400 */
[----:B------:R-:W-:Y:S02]  /*3610*/  FMNMX.FTZ R37, R33, R36, !PT ;  /* 0x0000002421257209 */ /* 0x000fe40007810000 */
[----:B------:R-:W-:Y:S02]  /*3620*/  ISETP.GT.AND P3, PT, R44, 0x59, PT ;  /* 0x000000592c00780c */ /* 0x000fe40003f64270 */
[----:B----4-:R-:W-:Y:S02]  /*3630*/  FSEL R35, R70, -INF , P4 ;  /* 0xff80000046237808 */ /* 0x010fe40002000000 */
[----:B------:R-:W-:Y:S01]  /*3640*/  FMNMX.FTZ R38, R34, R37, !PT ;  /* 0x0000002522267209 */ /* 0x000fe20007810000 */
[----:B------:R-:W4:Y:S01]  /*3650*/  MUFU.TANH R42, R82 ;  /* 0x00000052002a7308 */ /* 0x000f220000002400 */
[----:B------:R-:W-:-:S02]  /*3660*/  ISETP.GT.AND P4, PT, R44, 0x60, PT ;  /* 0x000000602c00780c */ /* 0x000fc40003f84270 */
[----:B-----5:R-:W-:Y:S02]  /*3670*/  FSEL R36, R71, -INF , P3 ;  /* 0xff80000047247808 */ /* 0x020fe40001800000 */
[----:B------:R-:W-:Y:S02]  /*3680*/  FMNMX.FTZ R41, R35, R38, !PT ;  /* 0x0000002623297209 */ /* 0x000fe40007810000 */
[----:B------:R-:W-:Y:S01]  /*3690*/  ISETP.GT.AND P3, PT, R44, 0x61, PT ;  /* 0x000000612c00780c */ /* 0x000fe20003f64270 */
[----:B------:R-:W5:Y:S01]  /*36a0*/  MUFU.TANH R83, R83 ;  /* 0x0000005300537308 */ /* 0x000f620000002400 */
[----:B0-----:R-:W-:Y:S02]  /*36b0*/  FSEL R37, R74, -INF , P4 ;  /* 0xff8000004a257808 */ /* 0x001fe40002000000 */
[----:B------:R-:W-:Y:S02]  /*36c0*/  FMNMX.FTZ R40, R36, R41, !PT ;  /* 0x0000002924287209 */ /* 0x000fe40007810000 */
[----:B------:R-:W-:-:S02]  /*36d0*/  ISETP.GT.AND P4, PT, R44, 0x68, PT ;  /* 0x000000682c00780c */ /* 0x000fc40003f84270 */
[----:B-1----:R-:W-:Y:S01]  /*36e0*/  FSEL R38, R75, -INF , P3 ;  /* 0xff8000004b267808 */ /* 0x002fe20001800000 */
[----:B------:R-:W0:Y:S01]  /*36f0*/  MUFU.TANH R86, R86 ;  /* 0x0000005600567308 */ /* 0x000e220000002400 */
[----:B------:R-:W-:Y:S02]  /*3700*/  FMNMX.FTZ R41, R37, R40, !PT ;  /* 0x0000002825297209 */ /* 0x000fe40007810000 */
[----:B------:R-:W-:Y:S02]  /*3710*/  ISETP.GT.AND P3, PT, R44, 0x69, PT ;  /* 0x000000692c00780c */ /* 0x000fe40003f64270 */
[----:B--2---:R-:W-:Y:S02]  /*3720*/  FSEL R40, R78, -INF , P4 ;  /* 0xff8000004e287808 */ /* 0x004fe40002000000 */
[----:B------:R-:W-:Y:S01]  /*3730*/  FMNMX.FTZ R43, R38, R41, !PT ;  /* 0x00000029262b7209 */ /* 0x000fe20007810000 */
[----:B------:R-:W1:Y:S01]  /*3740*/  MUFU.TANH R87, R87 ;  /* 0x0000005700577308 */ /* 0x000e620000002400 */
[----:B------:R-:W-:-:S02]  /*3750*/  ISETP.GT.AND P4, PT, R44, 0x70, PT ;  /* 0x000000702c00780c */ /* 0x000fc40003f84270 */
[----:B---3--:R-:W-:Y:S02]  /*3760*/  FSEL R41, R79, -INF , P3 ;  /* 0xff8000004f297808 */ /* 0x008fe40001800000 */
[----:B------:R-:W-:Y:S02]  /*3770*/  FMNMX.FTZ R52, R40, R43, !PT ;  /* 0x0000002b28347209 */ /* 0x000fe40007810000 */
[----:B------:R-:W-:Y:S01]  /*3780*/  ISETP.GT.AND P3, PT, R44, 0x71, PT ;  /* 0x000000712c00780c */ /* 0x000fe20003f64270 */
[----:B------:R-:W-:Y:S01]  /*3790*/  MUFU.TANH R3, R3 ;  /* 0x0000000300037308 */ /* 0x000fe20000002400 */
[----:B----4-:R-:W-:Y:S02]  /*37a0*/  FSEL R42, R42, -INF , P4 ;  /* 0xff8000002a2a7808 */ /* 0x010fe40002000000 */
[----:B------:R-:W-:Y:S02]  /*37b0*/  FMNMX.FTZ R45, R41, R52, !PT ;  /* 0x00000034292d7209 */ /* 0x000fe40007810000 */
[----:B------:R-:W-:-:S02]  /*37c0*/  ISETP.GT.AND P4, PT, R44, 0x78, PT ;  /* 0x000000782c00780c */ /* 0x000fc40003f84270 */
[----:B-----5:R-:W-:Y:S01]  /*37d0*/  FSEL R43, R83, -INF , P3 ;  /* 0xff800000532b7808 */ /* 0x020fe20001800000 */
[----:B------:R-:W2:Y:S01]  /*37e0*/  MUFU.TANH R4, R4 ;  /* 0x0000000400047308 */ /* 0x000ea20000002400 */
[----:B------:R-:W-:Y:S02]  /*37f0*/  FMNMX.FTZ R52, R42, R45, !PT ;  /* 0x0000002d2a347209 */ /* 0x000fe40007810000 */
[----:B------:R-:W-:Y:S02]  /*3800*/  ISETP.GT.AND P3, PT, R44, 0x79, PT ;  /* 0x000000792c00780c */ /* 0x000fe40003f64270 */
[----:B0-----:R-:W-:Y:S02]  /*3810*/  FSEL R44, R86, -INF , P4 ;  /* 0xff800000562c7808 */ /* 0x001fe40002000000 */
[----:B------:R-:W-:Y:S01]  /*3820*/  FMNMX.FTZ R71, R43, R52, !PT ;  /* 0x000000342b477209 */ /* 0x000fe20007810000 */
[----:B------:R-:W0:Y:S01]  /*3830*/  MUFU.TANH R5, R5 ;  /* 0x0000000500057308 */ /* 0x000e220000002400 */
[----:B-1----:R-:W-:-:S02]  /*3840*/  FSEL R45, R87, -INF , P3 ;  /* 0xff800000572d7808 */ /* 0x002fc40001800000 */
[----:B------:R-:W-:Y:S02]  /*3850*/  CS2R R86, SRZ ;  /* 0x0000000000567805 */ /* 0x000fe4000001ff00 */
[----:B------:R-:W-:-:S04]  /*3860*/  FMNMX.FTZ R52, R44, R71, !PT ;  /* 0x000000472c347209 */ /* 0x000fc80007810000 */
[----:B------:R-:W-:Y:S01]  /*3870*/  FMNMX.FTZ R52, R45, R52, !PT ;  /* 0x000000342d347209 */ /* 0x000fe20007810000 */
[----:B------:R-:W1:Y:S04]  /*3880*/  MUFU.TANH R6, R6 ;  /* 0x0000000600067308 */ /* 0x000e680000002400 */
[----:B------:R-:W3:Y:S04]  /*3890*/  SHFL.BFLY PT, R71, R52, 0x2, 0x1f ;  /* 0x0c401f0034477f89 */ /* 0x000ee800000e0000 */
[----:B------:R-:W4:Y:S08]  /*38a0*/  MUFU.TANH R8, R8 ;  /* 0x0000000800087308 */ /* 0x000f300000002400 */
[----:B------:R-:W5:Y:S08]  /*38b0*/  MUFU.TANH R7, R7 ;  /* 0x0000000700077308 */ /* 0x000f700000002400 */
[----:B------:R-:W5:Y:S01]  /*38c0*/  MUFU.TANH R9, R9 ;  /* 0x0000000900097308 */ /* 0x000f620000002400 */
[----:B---3--:R-:W-:-:S07]  /*38d0*/  FMNMX.FTZ R71, R52, R71, !PT ;  /* 0x0000004734477209 */ /* 0x008fce0007810000 */
[----:B------:R-:W3:Y:S01]  /*38e0*/  MUFU.TANH R10, R10 ;  /* 0x0000000a000a7308 */ /* 0x000ee20000002400 */
[----:B------:R-:W2:Y:S07]  /*38f0*/  SHFL.BFLY PT, R52, R71, 0x1, 0x1f ;  /* 0x0c201f0047347f89 */ /* 0x000eae00000e0000 */
[----:B------:R-:W3:Y:S08]  /*3900*/  MUFU.TANH R12, R12 ;  /* 0x0000000c000c7308 */ /* 0x000ef00000002400 */
[----:B------:R-:W3:Y:S08]  /*3910*/  MUFU.TANH R11, R11 ;  /* 0x0000000b000b7308 */ /* 0x000ef00000002400 */
[----:B------:R-:W3:Y:S01]  /*3920*/  MUFU.TANH R13, R13 ;  /* 0x0000000d000d7308 */ /* 0x000ee20000002400 */
[----:B--2---:R-:W-:Y:S01]  /*3930*/  FMNMX.FTZ R185, R71, R52, !PT ;  /* 0x0000003447b97209 */ /* 0x004fe20007810000 */
[----:B------:R-:W-:Y:S01]  /*3940*/  IMAD.U32 R52, RZ, RZ, UR10 ;  /* 0x0000000aff347e24 */ /* 0x000fe2000f8e00ff */
[----:B------:R-:W-:-:S02]  /*3950*/  VIADDMNMX R71, R48, R53, R54, PT ;  /* 0x0000003530477246 */ /* 0x000fc40003800136 */
[C---:B------:R-:W-:Y:S01]  /*3960*/  FSETP.NEU.FTZ.AND P3, PT, R185.reuse, -INF , PT ;  /* 0xff800000b900780b */ /* 0x040fe20003f7d000 */
[----:B------:R-:W-:-:S01]  /*3970*/  FFMA.FTZ R52, R185, R52, -8 ;  /* 0xc1000000b9347423 */ /* 0x000fc20000010034 */
[C---:B------:R-:W-:Y:S01]  /*3980*/  ISETP.GT.AND P4, PT, R71.reuse, 0x1, PT ;  /* 0x000000014700780c */ /* 0x040fe20003f84270 */
[----:B------:R-:W2:Y:S01]  /*3990*/  MUFU.TANH R14, R14 ;  /* 0x0000000e000e7308 */ /* 0x000ea20000002400 */
[C---:B------:R-:W-:Y:S02]  /*39a0*/  ISETP.GT.AND P5, PT, R71.reuse, 0x8, PT ;  /* 0x000000084700780c */ /* 0x040fe40003fa4270 */
[----:B------:R-:W-:Y:S02]  /*39b0*/  FSEL R52, R52, RZ, P3 ;  /* 0x000000ff34347208 */ /* 0x000fe40001800000 */
[----:B------:R-:W-:Y:S02]  /*39c0*/  ISETP.GT.AND P3, PT, R71, RZ, PT ;  /* 0x000000ff4700720c */ /* 0x000fe40003f64270 */
[----:B------:R-:W-:Y:S01]  /*39d0*/  FSEL R56, R4, -INF , P4 ;  /* 0xff80000004387808 */ /* 0x000fe20002000000 */
[----:B------:R-:W-:-:S01]  /*39e0*/  FFMA.FTZ R48, R55, UR10, -R52 ;  /* 0x0000000a37307c23 */ /* 0x000fc20008010834 */
[----:B------:R-:W-:Y:S01]  /*39f0*/  FSEL R55, R3, -INF , P3 ;  /* 0xff80000003377808 */ /* 0x000fe20001800000 */
[----:B------:R-:W-:-:S01]  /*3a00*/  FFMA.FTZ R4, R57, UR10, -R52 ;  /* 0x0000000a39047c23 */ /* 0x000fc20008010834 */
[----:B------:R-:W-:Y:S01]  /*3a10*/  ISETP.GT.AND P3, PT, R71, 0x9, PT ;  /* 0x000000094700780c */ /* 0x000fe20003f64270 */
[----:B------:R-:W-:-:S01]  /*3a20*/  FFMA.FTZ R231, R59, UR10, -R52 ;  /* 0x0000000a3be77c23 */ /* 0x000fc20008010834 */
[----:B0-----:R-:W-:Y:S01]  /*3a30*/  FSEL R54, R5, -INF , P5 ;  /* 0xff80000005367808 */ /* 0x001fe20002800000 */
[----:B------:R-:W0:Y:S01]  /*3a40*/  MUFU.TANH R20, R20 ;  /* 0x0000001400147308 */ /* 0x000e220000002400 */
[----:B------:R-:W-:Y:S01]  /*3a50*/  FMNMX.FTZ R5, R55, R56, !PT ;  /* 0x0000003837057209 */ /* 0x000fe20007810000 */
[--C-:B------:R-:W-:Y:S01]  /*3a60*/  FFMA.FTZ R225, R51, UR10, -R52.reuse ;  /* 0x0000000a33e17c23 */ /* 0x100fe20008010834 */
[----:B-1----:R-:W-:Y:S01]  /*3a70*/  FSEL R53, R6, -INF , P3 ;  /* 0xff80000006357808 */ /* 0x002fe20001800000 */
[--C-:B------:R-:W-:Y:S01]  /*3a80*/  FFMA.FTZ R67, R67, UR10, -R52.reuse ;  /* 0x0000000a43437c23 */ /* 0x100fe20008010834 */
[----:B------:R-:W-:Y:S01]  /*3a90*/  ISETP.GT.AND P4, PT, R71, 0x10, PT ;  /* 0x000000104700780c */ /* 0x000fe20003f84270 */
[--C-:B------:R-:W-:Y:S01]  /*3aa0*/  FFMA.FTZ R49, R49, UR10, -R52.reuse ;  /* 0x0000000a31317c23 */ /* 0x100fe20008010834 */
[----:B------:R-:W-:Y:S01]  /*3ab0*/  FMNMX.FTZ R6, R54, R5, !PT ;  /* 0x0000000536067209 */ /* 0x000fe20007810000 */
[----:B------:R1:W-:Y:S01]  /*3ac0*/  MUFU.TANH R70, R60 ;  /* 0x0000003c00467308 */ /* 0x0003e20000002400 */
[----:B------:R-:W-:Y:S01]  /*3ad0*/  ISETP.GT.AND P3, PT, R71, 0x11, PT ;  /* 0x000000114700780c */ /* 0x000fe20003f64270 */
[--C-:B------:R-:W-:Y:S01]  /*3ae0*/  FFMA.FTZ R47, R47, UR10, -R52.reuse ;  /* 0x0000000a2f2f7c23 */ /* 0x100fe20008010834 */
[----:B----4-:R-:W-:Y:S01]  /*3af0*/  FSEL R57, R8, -INF , P4 ;  /* 0xff80000008397808 */ /* 0x010fe20002000000 */
[--C-:B------:R-:W-:Y:S01]  /*3b00*/  FFMA.FTZ R227, R46, UR10, -R52.reuse ;  /* 0x0000000a2ee37c23 */ /* 0x100fe20008010834 */
[----:B------:R-:W-:Y:S01]  /*3b10*/  FMNMX.FTZ R6, R53, R6, !PT ;  /* 0x0000000635067209 */ /* 0x000fe20007810000 */
[--C-:B------:R-:W-:Y:S01]  /*3b20*/  FFMA.FTZ R221, R27, UR10, -R52.reuse ;  /* 0x0000000a1bdd7c23 */ /* 0x100fe20008010834 */
[----:B------:R-:W-:Y:S01]  /*3b30*/  ISETP.GT.AND P4, PT, R71, 0x18, PT ;  /* 0x000000184700780c */ /* 0x000fe20003f84270 */
[----:B------:R-:W-:Y:S01]  /*3b40*/  MUFU.TANH R15, R15 ;  /* 0x0000000f000f7308 */ /* 0x000fe20000002400 */
[----:B-----5:R-:W-:Y:S01]  /*3b50*/  FSEL R58, R7, -INF , P3 ;  /* 0xff800000073a7808 */ /* 0x020fe20001800000 */
[--C-:B------:R-:W-:Y:S01]  /*3b60*/  FFMA.FTZ R217, R37, UR10, -R52.reuse ;  /* 0x0000000a25d97c23 */ /* 0x100fe20008010834 */
[----:B------:R-:W-:Y:S01]  /*3b70*/  FMNMX.FTZ R5, R57, R6, !PT ;  /* 0x0000000639057209 */ /* 0x000fe20007810000 */
[--C-:B------:R-:W-:Y:S01]  /*3b80*/  FFMA.FTZ R50, R50, UR10, -R52.reuse ;  /* 0x0000000a32327c23 */ /* 0x100fe20008010834 */
[----:B------:R-:W-:Y:S01]  /*3b90*/  ISETP.GT.AND P3, PT, R71, 0x19, PT ;  /* 0x000000194700780c */ /* 0x000fe20003f64270 */
[--C-:B------:R-:W-:Y:S01]  /*3ba0*/  FFMA.FTZ R229, R93, UR10, -R52.reuse ;  /* 0x0000000a5de57c23 */ /* 0x100fe20008010834 */
[----:B------:R-:W-:Y:S01]  /*3bb0*/  FSEL R9, R9, -INF , P4 ;  /* 0xff80000009097808 */ /* 0x000fe20002000000 */
[----:B------:R-:W4:Y:S01]  /*3bc0*/  MUFU.TANH R21, R21 ;  /* 0x0000001500157308 */ /* 0x000f220000002400 */
[----:B------:R-:W-:Y:S01]  /*3bd0*/  FMNMX.FTZ R6, R58, R5, !PT ;  /* 0x000000053a067209 */ /* 0x000fe20007810000 */
[--C-:B------:R-:W-:Y:S01]  /*3be0*/  FFMA.FTZ R3, R91, UR10, -R52.reuse ;  /* 0x0000000a5b037c23 */ /* 0x100fe20008010834 */
[----:B------:R-:W-:Y:S01]  /*3bf0*/  ISETP.GT.AND P4, PT, R71, 0x20, PT ;  /* 0x000000204700780c */ /* 0x000fe20003f84270 */
[--C-:B------:R-:W-:Y:S01]  /*3c00*/  FFMA.FTZ R45, R45, UR10, -R52.reuse ;  /* 0x0000000a2d2d7c23 */ /* 0x100fe20008010834 */
[----:B---3--:R-:W-:Y:S01]  /*3c10*/  FSEL R59, R10, -INF , P3 ;  /* 0xff8000000a3b7808 */ /* 0x008fe20001800000 */
[--C-:B------:R-:W-:Y:S01]  /*3c20*/  FFMA.FTZ R223, R33, UR10, -R52.reuse ;  /* 0x0000000a21df7c23 */ /* 0x100fe20008010834 */
[----:B------:R-:W-:Y:S01]  /*3c30*/  FMNMX.FTZ R8, R9, R6, !PT ;  /* 0x0000000609087209 */ /* 0x000fe20007810000 */
[----:B------:R3:W-:Y:S01]  /*3c40*/  MUFU.TANH R74, R61 ;  /* 0x0000003d004a7308 */ /* 0x0007e20000002400 */
[----:B------:R-:W-:Y:S01]  /*3c50*/  ISETP.GT.AND P3, PT, R71, 0x21, PT ;  /* 0x000000214700780c */ /* 0x000fe20003f64270 */
[--C-:B------:R-:W-:Y:S01]  /*3c60*/  FFMA.FTZ R89, R89, UR10, -R52.reuse ;  /* 0x0000000a59597c23 */ /* 0x100fe20008010834 */
[----:B-1----:R-:W-:Y:S01]  /*3c70*/  FSEL R60, R12, -INF , P4 ;  /* 0xff8000000c3c7808 */ /* 0x002fe20002000000 */
[--C-:B------:R-:W-:Y:S01]  /*3c80*/  FFMA.FTZ R12, R63, UR10, -R52.reuse ;  /* 0x0000000a3f0c7c23 */ /* 0x100fe20008010834 */
[----:B------:R-:W-:Y:S01]  /*3c90*/  FMNMX.FTZ R5, R59, R8, !PT ;  /* 0x000000083b057209 */ /* 0x000fe20007810000 */
[--C-:B------:R-:W-:Y:S01]  /*3ca0*/  FFMA.FTZ R33, R36, UR10, -R52.reuse ;  /* 0x0000000a24217c23 */ /* 0x100fe20008010834 */
[----:B------:R-:W-:Y:S01]  /*3cb0*/  ISETP.GT.AND P4, PT, R71, 0x28, PT ;  /* 0x000000284700780c */ /* 0x000fe20003f84270 */
[----:B------:R-:W-:Y:S01]  /*3cc0*/  MUFU.TANH R24, R24 ;  /* 0x0000001800187308 */ /* 0x000fe20000002400 */
[----:B------:R-:W-:Y:S01]  /*3cd0*/  FSEL R11, R11, -INF , P3 ;  /* 0xff8000000b0b7808 */ /* 0x000fe20001800000 */
[--C-:B------:R-:W-:Y:S01]  /*3ce0*/  FFMA.FTZ R36, R40, UR10, -R52.reuse ;  /* 0x0000000a28247c23 */ /* 0x100fe20008010834 */
[----:B------:R-:W-:Y:S01]  /*3cf0*/  FMNMX.FTZ R8, R60, R5, !PT ;  /* 0x000000053c087209 */ /* 0x000fe20007810000 */
[--C-:B------:R-:W-:Y:S01]  /*3d00*/  FFMA.FTZ R40, R44, UR10, -R52.reuse ;  /* 0x0000000a2c287c23 */ /* 0x100fe20008010834 */
[----:B------:R-:W-:Y:S01]  /*3d10*/  ISETP.GT.AND P3, PT, R71, 0x29, PT ;  /* 0x000000294700780c */ /* 0x000fe20003f64270 */
[--C-:B------:R-:W-:Y:S01]  /*3d20*/  FFMA.FTZ R29, R29, UR10, -R52.reuse ;  /* 0x0000000a1d1d7c23 */ /* 0x100fe20008010834 */
[----:B---3--:R-:W-:Y:S01]  /*3d30*/  FSEL R61, R13, -INF , P4 ;  /* 0xff8000000d3d7808 */ /* 0x008fe20002000000 */
[----:B------:R-:W1:Y:S01]  /*3d40*/  MUFU.TANH R28, R28 ;  /* 0x0000001c001c7308 */ /* 0x000e620000002400 */
[----:B------:R-:W-:Y:S01]  /*3d50*/  FMNMX.FTZ R8, R11, R8, !PT ;  /* 0x000000080b087209 */ /* 0x000fe20007810000 */
[----:B------:R-:W-:Y:S01]  /*3d60*/  FFMA.FTZ R38, R38, UR10, -R52 ;  /* 0x0000000a26267c23 */ /* 0x000fe20008010834 */
[----:B------:R-:W-:-:S02]  /*3d70*/  ISETP.GT.AND P4, PT, R71, 0x30, PT ;  /* 0x000000304700780c */ /* 0x000fc40003f84270 */
[----:B------:R-:W-:Y:S02]  /*3d80*/  CS2R R90, SRZ ;  /* 0x00000000005a7805 */ /* 0x000fe4000001ff00 */
[----:B--2---:R-:W-:Y:S02]  /*3d90*/  FSEL R62, R14, -INF , P3 ;  /* 0xff8000000e3e7808 */ /* 0x004fe40001800000 */
[----:B------:R-:W-:Y:S02]  /*3da0*/  CS2R R92, SRZ ;  /* 0x00000000005c7805 */ /* 0x000fe4000001ff00 */
[----:B------:R-:W-:Y:S01]  /*3db0*/  FMNMX.FTZ R7, R61, R8, !PT ;  /* 0x000000083d077209 */ /* 0x000fe20007810000 */
[----:B------:R-:W2:Y:S01]  /*3dc0*/  MUFU.TANH R25, R25 ;  /* 0x0000001900197308 */ /* 0x000ea20000002400 */
[----:B------:R-:W-:Y:S02]  /*3dd0*/  ISETP.GT.AND P3, PT, R71, 0x31, PT ;  /* 0x000000314700780c */ /* 0x000fe40003f64270 */
[----:B0-----:R-:W-:-:S02]  /*3de0*/  FSEL R63, R20, -INF , P4 ;  /* 0xff800000143f7808 */ /* 0x001fc40002000000 */
[----:B------:R-:W-:Y:S02]  /*3df0*/  FMNMX.FTZ R10, R62, R7, !PT ;  /* 0x000000073e0a7209 */ /* 0x000fe40007810000 */
[----:B------:R-:W-:Y:S01]  /*3e00*/  ISETP.GT.AND P4, PT, R71, 0x38, PT ;  /* 0x000000384700780c */ /* 0x000fe20003f84270 */
[----:B------:R0:W-:Y:S01]  /*3e10*/  MUFU.TANH R75, R64 ;  /* 0x00000040004b7308 */ /* 0x0001e20000002400 */
[----:B------:R-:W-:Y:S02]  /*3e20*/  FMNMX.FTZ R7, R63, R10, !PT ;  /* 0x0000000a3f077209 */ /* 0x000fe40007810000 */
[----:B----4-:R-:W-:Y:S02]  /*3e30*/  FSEL R51, R21, -INF , P4 ;  /* 0xff80000015337808 */ /* 0x010fe40002000000 */
[----:B------:R-:W-:-:S03]  /*3e40*/  ISETP.GT.AND P4, PT, R71, 0x40, PT ;  /* 0x000000404700780c */ /* 0x000fc60003f84270 */
[----:B------:R3:W4:Y:S01]  /*3e50*/  MUFU.TANH R78, R65 ;  /* 0x00000041004e7308 */ /* 0x0007220000002400 */
[----:B0-----:R-:W-:Y:S02]  /*3e60*/  FSEL R64, R15, -INF , P3 ;  /* 0xff8000000f407808 */ /* 0x001fe40001800000 */
[----:B------:R-:W-:Y:S02]  /*3e70*/  ISETP.GT.AND P3, PT, R71, 0x39, PT ;  /* 0x000000394700780c */ /* 0x000fe40003f64270 */
[----:B------:R-:W-:Y:S02]  /*3e80*/  FMNMX.FTZ R10, R64, R7, !PT ;  /* 0x00000007400a7209 */ /* 0x000fe40007810000 */
[----:B-1----:R-:W-:Y:S01]  /*3e90*/  FSEL R66, R28, -INF , P4 ;  /* 0xff8000001c427808 */ /* 0x002fe20002000000 */
[----:B------:R0:W-:Y:S01]  /*3ea0*/  MUFU.EX2 R8, R12 ;  /* 0x0000000c00087308 */ /* 0x0001e20000000800 */
[----:B---3--:R-:W-:Y:S01]  /*3eb0*/  FSEL R65, R24, -INF , P3 ;  /* 0xff80000018417808 */ /* 0x008fe20001800000 */
[----:B------:R-:W-:Y:S01]  /*3ec0*/  FFMA.FTZ R24, R39, UR10, -R52 ;  /* 0x0000000a27187c23 */ /* 0x000fe20008010834 */
[----:B------:R-:W-:-:S02]  /*3ed0*/  ISETP.GT.AND P3, PT, R71, 0x41, PT ;  /* 0x000000414700780c */ /* 0x000fc40003f64270 */
[----:B------:R-:W-:-:S03]  /*3ee0*/  ISETP.GT.AND P4, PT, R71, 0x48, PT ;  /* 0x000000484700780c */ /* 0x000fc60003f84270 */
[----:B------:R2:W1:Y:S01]  /*3ef0*/  MUFU.TANH R79, R68 ;  /* 0x00000044004f7308 */ /* 0x0004620000002400 */
[----:B0-----:R-:W-:-:S04]  /*3f00*/  FMNMX.FTZ R12, R51, R10, !PT ;  /* 0x0000000a330c7209 */ /* 0x001fc80007810000 */
[----:B------:R-:W-:-:S03]  /*3f10*/  FMNMX.FTZ R7, R65, R12, !PT ;  /* 0x0000000c41077209 */ /* 0x000fc60007810000 */
[----:B------:R0:W3:Y:S01]  /*3f20*/  MUFU.TANH R82, R69 ;  /* 0x0000004500527308 */ /* 0x0000e20000002400 */
[----:B--2---:R-:W-:Y:S02]  /*3f30*/  FSEL R68, R25, -INF , P3 ;  /* 0xff80000019447808 */ /* 0x004fe40001800000 */
[----:B------:R-:W-:Y:S02]  /*3f40*/  FMNMX.FTZ R13, R66, R7, !PT ;  /* 0x00000007420d7209 */ /* 0x000fe40007810000 */
[C---:B------:R-:W-:Y:S02]  /*3f50*/  ISETP.GT.AND P3, PT, R71.reuse, 0x49, PT ;  /* 0x000000494700780c */ /* 0x040fe40003f64270 */
[----:B------:R-:W-:Y:S01]  /*3f60*/  FMNMX.FTZ R12, R68, R13, !PT ;  /* 0x0000000d440c7209 */ /* 0x000fe20007810000 */
[----:B------:R-:W2:Y:S01]  /*3f70*/  MUFU.TANH R72, R72 ;  /* 0x0000004800487308 */ /* 0x000ea20000002400 */
[----:B0-----:R-:W-:Y:S02]  /*3f80*/  FSEL R69, R70, -INF , P4 ;  /* 0xff80000046457808 */ /* 0x001fe40002000000 */
[----:B------:R-:W-:-:S02]  /*3f90*/  ISETP.GT.AND P4, PT, R71, 0x50, PT ;  /* 0x000000504700780c */ /* 0x000fc40003f84270 */
[----:B------:R-:W-:Y:S02]  /*3fa0*/  FSEL R70, R74, -INF , P3 ;  /* 0xff8000004a467808 */ /* 0x000fe40001800000 */
[----:B------:R-:W-:Y:S01]  /*3fb0*/  FMNMX.FTZ R13, R69, R12, !PT ;  /* 0x0000000c450d7209 */ /* 0x000fe20007810000 */
[----:B------:R0:W-:Y:S01]  /*3fc0*/  MUFU.EX2 R5, R67 ;  /* 0x0000004300057308 */ /* 0x0001e20000000800 */
[C---:B------:R-:W-:Y:S02]  /*3fd0*/  ISETP.GT.AND P3, PT, R71.reuse, 0x51, PT ;  /* 0x000000514700780c */ /* 0x040fe40003f64270 */
[----:B------:R-:W-:Y:S02]  /*3fe0*/  FMNMX.FTZ R14, R70, R13, !PT ;  /* 0x0000000d460e7209 */ /* 0x000fe40007810000 */
[----:B----4-:R-:W-:Y:S02]  /*3ff0*/  FSEL R21, R78, -INF , P3 ;  /* 0xff8000004e157808 */ /* 0x010fe40001800000 */
[----:B------:R-:W-:Y:S01]  /*4000*/  ISETP.GT.AND P3, PT, R71, 0x59, PT ;  /* 0x000000594700780c */ /* 0x000fe20003f64270 */
[----:B------:R-:W4:Y:S01]  /*4010*/  MUFU.TANH R73, R73 ;  /* 0x0000004900497308 */ /* 0x000f220000002400 */
[----:B0-----:R-:W-:-:S02]  /*4020*/  FSEL R67, R75, -INF , P4 ;  /* 0xff8000004b437808 */ /* 0x001fc40002000000 */
[----:B------:R-:W-:Y:S02]  /*4030*/  CS2R R74, SRZ ;  /* 0x00000000004a7805 */ /* 0x000fe4000001ff00 */
[----:B------:R-:W-:Y:S02]  /*4040*/  ISETP.GT.AND P4, PT, R71, 0x58, PT ;  /* 0x000000584700780c */ /* 0x000fe40003f84270 */
[----:B------:R-:W-:Y:S02]  /*4050*/  FMNMX.FTZ R14, R67, R14, !PT ;  /* 0x0000000e430e7209 */ /* 0x000fe40007810000 */
[----:B-1----:R-:W-:Y:S01]  /*4060*/  FSEL R15, R79, -INF , P4 ;  /* 0xff8000004f0f7808 */ /* 0x002fe20002000000 */
[----:B------:R-:W-:Y:S01]  /*4070*/  MUFU.TANH R76, R76 ;  /* 0x0000004c004c7308 */ /* 0x000fe20000002400 */
[----:B------:R-:W-:Y:S02]  /*4080*/  FMNMX.FTZ R14, R21, R14, !PT ;  /* 0x0000000e150e7209 */ /* 0x000fe40007810000 */
[----:B------:R-:W-:-:S02]  /*4090*/  CS2R R78, SRZ ;  /* 0x00000000004e7805 */ /* 0x000fc4000001ff00 */
[----:B------:R-:W-:Y:S02]  /*40a0*/  ISETP.GT.AND P4, PT, R71, 0x60, PT ;  /* 0x000000604700780c */ /* 0x000fe40003f84270 */
[----:B---3--:R-:W-:Y:S02]  /*40b0*/  FSEL R25, R82, -INF , P3 ;  /* 0xff80000052197808 */ /* 0x008fe40001800000 */
[----:B------:R-:W-:Y:S02]  /*40c0*/  CS2R R82, SRZ ;  /* 0x0000000000527805 */ /* 0x000fe4000001ff00 */
[----:B------:R-:W-:Y:S01]  /*40d0*/  FMNMX.FTZ R20, R15, R14, !PT ;  /* 0x0000000e0f147209 */ /* 0x000fe20007810000 */
[----:B------:R-:W0:Y:S01]  /*40e0*/  MUFU.TANH R77, R77 ;  /* 0x0000004d004d7308 */ /* 0x000e220000002400 */
[----:B------:R-:W-:Y:S02]  /*40f0*/  ISETP.GT.AND P3, PT, R71, 0x61, PT ;  /* 0x000000614700780c */ /* 0x000fe40003f64270 */
[----:B--2---:R-:W-:-:S02]  /*4100*/  FSEL R28, R72, -INF , P4 ;  /* 0xff800000481c7808 */ /* 0x004fc40002000000 */
[----:B------:R-:W-:Y:S02]  /*4110*/  FMNMX.FTZ R13, R25, R20, !PT ;  /* 0x00000014190d7209 */ /* 0x000fe40007810000 */
[----:B------:R-:W-:Y:S01]  /*4120*/  ISETP.GT.AND P4, PT, R71, 0x68, PT ;  /* 0x000000684700780c */ /* 0x000fe20003f84270 */
[----:B------:R-:W1:Y:S01]  /*4130*/  MUFU.TANH R80, R80 ;  /* 0x0000005000507308 */ /* 0x000e620000002400 */
[----:B----4-:R-:W-:Y:S01]  /*4140*/  FSEL R39, R73, -INF , P3 ;  /* 0xff80000049277808 */ /* 0x010fe20001800000 */
[----:B------:R-:W-:Y:S01]  /*4150*/  FFMA.FTZ R73, R26, UR10, -R52 ;  /* 0x0000000a1a497c23 */ /* 0x000fe20008010834 */
[----:B------:R-:W-:Y:S02]  /*4160*/  FMNMX.FTZ R20, R28, R13, !PT ;  /* 0x0000000d1c147209 */ /* 0x000fe40007810000 */
[----:B------:R-:W-:-:S03]  /*4170*/  ISETP.GT.AND P3, PT, R71, 0x69, PT ;  /* 0x000000694700780c */ /* 0x000fc60003f64270 */
[----:B------:R-:W-:Y:S01]  /*4180*/  MUFU.TANH R81, R81 ;  /* 0x0000005100517308 */ /* 0x000fe20000002400 */
[----:B0-----:R-:W-:Y:S02]  /*4190*/  FSEL R46, R77, -INF , P3 ;  /* 0xff8000004d2e7808 */ /* 0x001fe40001800000 */
[----:B------:R-:W-:-:S05]  /*41a0*/  ISETP.GT.AND P3, PT, R71, 0x71, PT ;  /* 0x000000714700780c */ /* 0x000fca0003f64270 */
[----:B------:R0:W-:Y:S08]  /*41b0*/  MUFU.EX2 R7, R49 ;  /* 0x0000003100077308 */ /* 0x0001f00000000800 */
[----:B------:R-:W2:Y:S01]  /*41c0*/  MUFU.TANH R84, R84 ;  /* 0x0000005400547308 */ /* 0x000ea20000002400 */
[----:B0-----:R-:W-:-:S01]  /*41d0*/  FFMA.FTZ R49, R32, UR10, -R52 ;  /* 0x0000000a20317c23 */ /* 0x001fc20008010834 */
[----:B------:R-:W-:-:S02]  /*41e0*/  FSEL R32, R76, -INF , P4 ;  /* 0xff8000004c207808 */ /* 0x000fc40002000000 */
[----:B------:R-:W-:Y:S02]  /*41f0*/  CS2R R76, SRZ ;  /* 0x00000000004c7805 */ /* 0x000fe4000001ff00 */
[----:B------:R-:W-:Y:S02]  /*4200*/  ISETP.GT.AND P4, PT, R71, 0x70, PT ;  /* 0x000000704700780c */ /* 0x000fe40003f84270 */
[----:B------:R0:W-:Y:S08]  /*4210*/  MUFU.EX2 R12, R47 ;  /* 0x0000002f000c7308 */ /* 0x0001f00000000800 */
[----:B------:R-:W3:Y:S01]  /*4220*/  MUFU.TANH R85, R85 ;  /* 0x0000005500557308 */ /* 0x000ee20000002400 */
[----:B0-----:R-:W-:Y:S01]  /*4230*/  FMNMX.FTZ R47, R39, R20, !PT ;  /* 0x00000014272f7209 */ /* 0x001fe20007810000 */
[----:B------:R-:W-:Y:S01]  /*4240*/  FFMA.FTZ R20, R31, UR10, -R52 ;  /* 0x0000000a1f147c23 */ /* 0x000fe20008010834 */
[----:B-1----:R-:W-:-:S02]  /*4250*/  FSEL R31, R80, -INF , P4 ;  /* 0xff800000501f7808 */ /* 0x002fc40002000000 */
[----:B------:R-:W-:Y:S02]  /*4260*/  FMNMX.FTZ R47, R32, R47, !PT ;  /* 0x0000002f202f7209 */ /* 0x000fe40007810000 */
[----:B------:R-:W-:Y:S01]  /*4270*/  ISETP.GT.AND P4, PT, R71, 0x78, PT ;  /* 0x000000784700780c */ /* 0x000fe20003f84270 */
[----:B------:R0:W-:Y:S03]  /*4280*/  MUFU.EX2 R14, R24 ;  /* 0x00000018000e7308 */ /* 0x0001e60000000800 */
[----:B--2---:R-:W-:-:S05]  /*4290*/  FSEL R27, R84, -INF , P4 ;  /* 0xff800000541b7808 */ /* 0x004fca0002000000 */
[----:B------:R3:W-:Y:S01]  /*42a0*/  MUFU.EX2 R13, R49 ;  /* 0x00000031000d7308 */ /* 0x0007e20000000800 */
[----:B0-----:R-:W-:Y:S02]  /*42b0*/  FMNMX.FTZ R24, R46, R47, !PT ;  /* 0x0000002f2e187209 */ /* 0x001fe40007810000 */
[----:B------:R-:W-:Y:S02]  /*42c0*/  FSEL R47, R81, -INF , P3 ;  /* 0xff800000512f7808 */ /* 0x000fe40001800000 */
[----:B------:R-:W-:Y:S02]  /*42d0*/  CS2R R80, SRZ ;  /* 0x0000000000507805 */ /* 0x000fe4000001ff00 */
[----:B------:R-:W-:Y:S02]  /*42e0*/  FMNMX.FTZ R24, R31, R24, !PT ;  /* 0x000000181f187209 */ /* 0x000fe40007810000 */
[----:B------:R-:W-:Y:S01]  /*42f0*/  ISETP.GT.AND P3, PT, R71, 0x79, PT ;  /* 0x000000794700780c */ /* 0x000fe20003f64270 */
[----:B------:R0:W-:Y:S01]  /*4300*/  MUFU.EX2 R10, R50 ;  /* 0x00000032000a7308 */ /* 0x0001e20000000800 */
[----:B------:R-:W-:-:S02]  /*4310*/  FMNMX.FTZ R24, R47, R24, !PT ;  /* 0x000000182f187209 */ /* 0x000fc40007810000 */
[----:B---3--:R-:W-:Y:S02]  /*4320*/  FSEL R49, R85, -INF , P3 ;  /* 0xff80000055317808 */ /* 0x008fe40001800000 */
[----:B------:R-:W-:Y:S02]  /*4330*/  CS2R R84, SRZ ;  /* 0x0000000000547805 */ /* 0x000fe4000001ff00 */
[----:B------:R-:W-:Y:S01]  /*4340*/  FMNMX.FTZ R26, R27, R24, !PT ;  /* 0x000000181b1a7209 */ /* 0x000fe20007810000 */
[----:B------:R-:W-:Y:S03]  /*4350*/  MUFU.EX2 R229, R229 ;  /* 0x000000e500e57308 */ /* 0x000fe60000000800 */
[----:B------:R-:W-:Y:S01]  /*4360*/  FMNMX.FTZ R71, R49, R26, !PT ;  /* 0x0000001a31477209 */ /* 0x000fe20007810000 */
[--C-:B0-----:R-:W-:Y:S01]  /*4370*/  FFMA.FTZ R50, R30, UR10, -R52.reuse ;  /* 0x0000000a1e327c23 */ /* 0x101fe20008010834 */
[----:B------:R-:W-:-:S01]  /*4380*/  FFMA.FTZ R30, R35, UR10, -R52 ;  /* 0x0000000a231e7c23 */ /* 0x000fc20008010834 */
[--C-:B------:R-:W-:Y:S01]  /*4390*/  FFMA.FTZ R35, R41, UR10, -R52.reuse ;  /* 0x0000000a29237c23 */ /* 0x100fe20008010834 */
[----:B------:R-:W-:Y:S01]  /*43a0*/  IMAD.U32 R41, RZ, RZ, UR10 ;  /* 0x0000000aff297e24 */ /* 0x000fe2000f8e00ff */
[----:B------:R-:W0:Y:S01]  /*43b0*/  SHFL.BFLY PT, R72, R71, 0x2, 0x1f ;  /* 0x0c401f0047487f89 */ /* 0x000e2200000e0000 */
[----:B------:R-:W-:-:S01]  /*43c0*/  FFMA.FTZ R26, R34, UR10, -R52 ;  /* 0x0000000a221a7c23 */ /* 0x000fc20008010834 */
[----:B------:R-:W-:Y:S01]  /*43d0*/  FFMA.FTZ R34, R42, UR10, -R52 ;  /* 0x0000000a2a227c23 */ /* 0x000fe20008010834 */
[----:B------:R-:W1:Y:S08]  /*43e0*/  MUFU.EX2 R48, R48 ;  /* 0x0000003000307308 */ /* 0x000e700000000800 */
[----:B------:R-:W2:Y:S08]  /*43f0*/  MUFU.EX2 R3, R3 ;  /* 0x0000000300037308 */ /* 0x000eb00000000800 */
[----:B------:R-:W3:Y:S01]  /*4400*/  MUFU.EX2 R4, R4 ;  /* 0x0000000400047308 */ /* 0x000ee20000000800 */
[----:B0-----:R-:W-:-:S07]  /*4410*/  FMNMX.FTZ R72, R71, R72, !PT ;  /* 0x0000004847487209 */ /* 0x001fce0007810000 */
[----:B------:R-:W0:Y:S01]  /*4420*/  MUFU.EX2 R231, R231 ;  /* 0x000000e700e77308 */ /* 0x000e220000000800 */
[----:B------:R-:W4:Y:S07]  /*4430*/  SHFL.BFLY PT, R37, R72, 0x1, 0x1f ;  /* 0x0c201f0048257f89 */ /* 0x000f2e00000e0000 */
[----:B------:R5:W0:Y:S08]  /*4440*/  MUFU.EX2 R6, R89 ;  /* 0x0000005900067308 */ /* 0x000a300000000800 */
[----:B------:R-:W-:Y:S01]  /*4450*/  MUFU.EX2 R225, R225 ;  /* 0x000000e100e17308 */ /* 0x000fe20000000800 */
[----:B-----5:R-:W-:-:S07]  /*4460*/  CS2R R88, SRZ ;  /* 0x0000000000587805 */ /* 0x020fce000001ff00 */
[----:B------:R-:W-:Y:S01]  /*4470*/  MUFU.EX2 R227, R227 ;  /* 0x000000e300e37308 */ /* 0x000fe20000000800 */
[----:B----4-:R-:W-:Y:S01]  /*4480*/  FMNMX.FTZ R188, R72, R37, !PT ;  /* 0x0000002548bc7209 */ /* 0x010fe20007810000 */
[----:B------:R-:W-:-:S03]  /*4490*/  FFMA.FTZ R37, R43, UR10, -R52 ;  /* 0x0000000a2b257c23 */ /* 0x000fc60008010834 */
[C---:B------:R-:W-:Y:S01]  /*44a0*/  FSETP.NEU.FTZ.AND P3, PT, R188.reuse, -INF , PT ;  /* 0xff800000bc00780b */ /* 0x040fe20003f7d000 */
[----:B------:R-:W-:-:S02]  /*44b0*/  FFMA.FTZ R41, R188, R41, -8 ;  /* 0xc1000000bc297423 */ /* 0x000fc40000010029 */
[----:B------:R-:W-:Y:S03]  /*44c0*/  MUFU.EX2 R20, R20 ;  /* 0x0000001400147308 */ /* 0x000fe60000000800 */
[----:B------:R-:W-:Y:S02]  /*44d0*/  FSEL R42, R41, RZ, P3 ;  /* 0x000000ff292a7208 */ /* 0x000fe40001800000 */
[----:B------:R-:W-:-:S03]  /*44e0*/  PLOP3.LUT P3, PT, PT, PT, UP1, 0x80, 0x0 ;  /* 0x000000000000781c */ /* 0x000fc60003f6f018 */
[----:B------:R4:W-:Y:S01]  /*44f0*/  MUFU.EX2 R41, R45 ;  /* 0x0000002d00297308 */ /* 0x0009e20000000800 */
[----:B------:R-:W-:-:S01]  /*4500*/  FFMA.FTZ R228, R55, UR10, -R42 ;  /* 0x0000000a37e47c23 */ /* 0x000fc2000801082a */
[--C-:B------:R-:W-:Y:S01]  /*4510*/  FFMA.FTZ R43, R56, UR10, -R42.reuse ;  /* 0x0000000a382b7c23 */ /* 0x100fe2000801082a */
[----:B------:R-:W-:-:S01]  /*4520*/  FFMA.FTZ R54, R54, UR10, -R42 ;  /* 0x0000000a36367c23 */ /* 0x000fc2000801082a */
[--C-:B------:R-:W-:Y:S01]  /*4530*/  FFMA.FTZ R53, R53, UR10, -R42.reuse ;  /* 0x0000000a35357c23 */ /* 0x100fe2000801082a */
[----:B------:R-:W-:-:S01]  /*4540*/  FFMA.FTZ R230, R57, UR10, -R42 ;  /* 0x0000000a39e67c23 */ /* 0x000fc2000801082a */
[----:B------:R-:W-:Y:S01]  /*4550*/  FFMA.FTZ R44, R9, UR10, -R42 ;  /* 0x0000000a092c7c23 */ /* 0x000fe2000801082a */
[----:B-1----:R-:W-:-:S01]  /*4560*/  FADD.FTZ R56, R229, R48 ;  /* 0x00000030e5387221 */ /* 0x002fc20000010000 */
[----:B------:R-:W-:Y:S01]  /*4570*/  MUFU.EX2 R228, R228 ;  /* 0x000000e400e47308 */ /* 0x000fe20000000800 */
[----:B----4-:R-:W-:-:S01]  /*4580*/  FFMA.FTZ R45, R58, UR10, -R42 ;  /* 0x0000000a3a2d7c23 */ /* 0x010fc2000801082a */
[----:B------:R-:W-:Y:S01]  /*4590*/  FFMA.FTZ R59, R59, UR10, -R42 ;  /* 0x0000000a3b3b7c23 */ /* 0x000fe2000801082a */
[----:B--2---:R-:W-:-:S01]  /*45a0*/  FADD.FTZ R57, R3, R56 ;  /* 0x0000003803397221 */ /* 0x004fc20000010000 */
[--C-:B------:R-:W-:Y:S01]  /*45b0*/  FFMA.FTZ R224, R60, UR10, -R42.reuse ;  /* 0x0000000a3ce07c23 */ /* 0x100fe2000801082a */
[----:B------:R-:W-:-:S01]  /*45c0*/  FFMA.FTZ R9, R11, UR10, -R42 ;  /* 0x0000000a0b097c23 */ /* 0x000fc2000801082a */
[----:B------:R-:W-:Y:S01]  /*45d0*/  FFMA.FTZ R61, R61, UR10, -R42 ;  /* 0x0000000a3d3d7c23 */ /* 0x000fe2000801082a */
[----:B---3--:R-:W-:-:S01]  /*45e0*/  FADD.FTZ R58, R4, R57 ;  /* 0x00000039043a7221 */ /* 0x008fc20000010000 */
[----:B------:R-:W1:Y:S01]  /*45f0*/  MUFU.EX2 R43, R43 ;  /* 0x0000002b002b7308 */ /* 0x000e620000000800 */
[----:B------:R-:W-:-:S01]  /*4600*/  FFMA.FTZ R62, R62, UR10, -R42 ;  /* 0x0000000a3e3e7c23 */ /* 0x000fc2000801082a */
[----:B------:R-:W-:Y:S01]  /*4610*/  FFMA.FTZ R226, R63, UR10, -R42 ;  /* 0x0000000a3fe27c23 */ /* 0x000fe2000801082a */
[----:B0-----:R-:W-:-:S01]  /*4620*/  FADD.FTZ R57, R231, R58 ;  /* 0x0000003ae7397221 */ /* 0x001fc20000010000 */
[--C-:B------:R-:W-:Y:S01]  /*4630*/  FFMA.FTZ R11, R64, UR10, -R42.reuse ;  /* 0x0000000a400b7c23 */ /* 0x100fe2000801082a */
[----:B------:R-:W-:-:S01]  /*4640*/  FFMA.FTZ R52, R51, UR10, -R42 ;  /* 0x0000000a33347c23 */ /* 0x000fc2000801082a */
[----:B------:R-:W-:Y:S01]  /*4650*/  FFMA.FTZ R21, R21, UR10, -R42 ;  /* 0x0000000a15157c23 */ /* 0x000fe2000801082a */
[----:B------:R-:W-:-:S01]  /*4660*/  FADD.FTZ R58, R6, R57 ;  /* 0x00000039063a7221 */ /* 0x000fc20000010000 */
[----:B------:R-:W0:Y:S01]  /*4670*/  MUFU.EX2 R54, R54 ;  /* 0x0000003600367308 */ /* 0x000e220000000800 */
[----:B------:R-:W-:-:S01]  /*4680*/  FFMA.FTZ R65, R65, UR10, -R42 ;  /* 0x0000000a41417c23 */ /* 0x000fc2000801082a */
[----:B------:R-:W-:Y:S01]  /*4690*/  FFMA.FTZ R220, R66, UR10, -R42 ;  /* 0x0000000a42dc7c23 */ /* 0x000fe2000801082a */
[----:B------:R-:W-:-:S01]  /*46a0*/  FADD.FTZ R57, R5, R58 ;  /* 0x0000003a05397221 */ /* 0x000fc20000010000 */
[--C-:B------:R-:W-:Y:S01]  /*46b0*/  FFMA.FTZ R51, R68, UR10, -R42.reuse ;  /* 0x0000000a44337c23 */ /* 0x100fe2000801082a */
[----:B------:R-:W-:-:S01]  /*46c0*/  FFMA.FTZ R69, R69, UR10, -R42 ;  /* 0x0000000a45457c23 */ /* 0x000fc2000801082a */
[--C-:B------:R-:W-:Y:S01]  /*46d0*/  FFMA.FTZ R25, R25, UR10, -R42.reuse ;  /* 0x0000000a19197c23 */ /* 0x100fe2000801082a */
[----:B------:R-:W-:-:S01]  /*46e0*/  FFMA.FTZ R70, R70, UR10, -R42 ;  /* 0x0000000a46467c23 */ /* 0x000fc2000801082a */
[----:B------:R-:W2:Y:S01]  /*46f0*/  MUFU.EX2 R53, R53 ;  /* 0x0000003500357308 */ /* 0x000ea20000000800 */
[----:B-1----:R-:W-:-:S01]  /*4700*/  FADD.FTZ R55, R228, R43 ;  /* 0x0000002be4377221 */ /* 0x002fc20000010000 */
        /* <DEDUP_REMOVED lines=13> */
[----:B--2---:R-:W-:-:S01]  /*47e0*/  FADD.FTZ R55, R53, R56 ;  /* 0x0000003835377221 */ /* 0x004fc20000010000 */
[----:B------:R-:W-:-:S04]  /*47f0*/  F2FP.SATFINITE.E4M3.F32.PACK_AB_MERGE_C R53, R53, R54, RZ ;  /* 0x000000363535723e */ /* 0x000fc800048070ff */
[----:B------:R-:W-:Y:S02]  /*4800*/  F2FP.SATFINITE.E4M3.F32.PACK_AB_MERGE_C R228, R43, R228, R53 ;  /* 0x000000e42be4723e */ /* 0x000fe40004807035 */
[----:B------:R-:W2:Y:S01]  /*4810*/  MUFU.EX2 R44, R44 ;  /* 0x0000002c002c7308 */ /* 0x000ea20000000800 */
[----:B-1----:R-:W-:-:S07]  /*4820*/  FADD.FTZ R56, R230, R55 ;  /* 0x00000037e6387221 */ /* 0x002fce0000010000 */
        /* <DEDUP_REMOVED lines=8> */
[----:B-1----:R-:W-:-:S01]  /*48b0*/  FADD.FTZ R55, R59, R2 ;  /* 0x000000023b377221 */ /* 0x002fc20000010000 */
[----:B------:R-:W-:-:S04]  /*48c0*/  F2FP.SATFINITE.E4M3.F32.PACK_AB_MERGE_C R44, R59, R44, RZ ;  /* 0x0000002c3b2c723e */ /* 0x000fc800048070ff */
[----:B------:R-:W-:Y:S02]  /*48d0*/  F2FP.SATFINITE.E4M3.F32.PACK_AB_MERGE_C R230, R45, R230, R44 ;  /* 0x000000e62de6723e */ /* 0x000fe4000480702c */
[----:B------:R-:W-:Y:S01]  /*48e0*/  CS2R R44, SRZ ;  /* 0x00000000002c7805 */ /* 0x000fe2000001ff00 */
[----:B------:R-:W1:Y:S01]  /*48f0*/  MUFU.EX2 R61, R61 ;  /* 0x0000003d003d7308 */ /* 0x000e620000000800 */
[----:B0-----:R-:W-:-:S01]  /*4900*/  FADD.FTZ R2, R224, R55 ;  /* 0x00000037e0027221 */ /* 0x001fc20000010000 */
[----:B------:R-:W-:Y:S01]  /*4910*/  FADD.FTZ R55, R7, R58 ;  /* 0x0000003a07377221 */ /* 0x000fe20000010000 */
[----:B------:R-:W-:-:S05]  /*4920*/  CS2R R58, SRZ ;  /* 0x00000000003a7805 */ /* 0x000fca000001ff00 */
[----:B------:R-:W0:Y:S01]  /*4930*/  MUFU.EX2 R62, R62 ;  /* 0x0000003e003e7308 */ /* 0x000e220000000800 */
[----:B--2---:R-:W-:-:S07]  /*4940*/  FADD.FTZ R56, R9, R2 ;  /* 0x0000000209387221 */ /* 0x004fce0000010000 */
[----:B------:R-:W2:Y:S08]  /*4950*/  MUFU.EX2 R226, R226 ;  /* 0x000000e200e27308 */ /* 0x000eb00000000800 */
[----:B------:R-:W3:Y:S08]  /*4960*/  MUFU.EX2 R11, R11 ;  /* 0x0000000b000b7308 */ /* 0x000ef00000000800 */
[----:B------:R-:W4:Y:S08]  /*4970*/  MUFU.EX2 R52, R52 ;  /* 0x0000003400347308 */ /* 0x000f300000000800 */
[----:B------:R1:W-:Y:S08]  /*4980*/  MUFU.EX2 R222, R21 ;  /* 0x0000001500de7308 */ /* 0x0003f00000000800 */
[----:B------:R-:W5:Y:S01]  /*4990*/  MUFU.EX2 R65, R65 ;  /* 0x0000004100417308 */ /* 0x000f620000000800 */
[----:B-1----:R-:W-:-:S01]  /*49a0*/  FADD.FTZ R21, R61, R56 ;  /* 0x000000383d157221 */ /* 0x002fc20000010000 */
[C---:B------:R-:W-:Y:S01]  /*49b0*/  FADD.FTZ R56, R12.reuse, R55 ;  /* 0x000000370c387221 */ /* 0x040fe20000010000 */
[----:B------:R-:W-:-:S02]  /*49c0*/  F2FP.SATFINITE.E4M3.F32.PACK_AB_MERGE_C R12, R12, R7, RZ ;  /* 0x000000070c0c723e */ /* 0x000fc400048070ff */
[----:B0-----:R-:W-:Y:S01]  /*49d0*/  FADD.FTZ R21, R62, R21 ;  /* 0x000000153e157221 */ /* 0x001fe20000010000 */
[----:B------:R-:W-:-:S01]  /*49e0*/  FADD.FTZ R55, R227, R56 ;  /* 0x00000038e3377221 */ /* 0x000fc20000010000 */
[----:B------:R-:W-:Y:S01]  /*49f0*/  F2FP.SATFINITE.E4M3.F32.PACK_AB_MERGE_C R61, R62, R61, RZ ;  /* 0x0000003d3e3d723e */ /* 0x000fe200048070ff */
[----:B------:R-:W0:Y:S01]  /*4a00*/  MUFU.EX2 R221, R221 ;  /* 0x000000dd00dd7308 */ /* 0x000e220000000800 */
[----:B--2---:R-:W-:-:S01]  /*4a10*/  FADD.FTZ R56, R226, R21 ;  /* 0x00000015e2387221 */ /* 0x004fc20000010000 */
[----:B------:R-:W-:Y:S01]  /*4a20*/  F2FP.SATFINITE.E4M3.F32.PACK_AB_MERGE_C R21, R4, R3, RZ ;  /* 0x000000030415723e */ /* 0x000fe200048070ff */
[----:B------:R-:W-:-:S01]  /*4a30*/  FADD.FTZ R4, R14, R55 ;  /* 0x000000370e047221 */ /* 0x000fc20000010000 */
[----:B------:R-:W-:Y:S01]  /*4a40*/  F2FP.SATFINITE.E4M3.F32.PACK_AB_MERGE_C R224, R9, R224, R61 ;  /* 0x000000e009e0723e */ /* 0x000fe2000480703d */
[----:B---3--:R-:W-:-:S01]  /*4a50*/  FADD.FTZ R3, R11, R56 ;  /* 0x000000380b037221 */ /* 0x008fc20000010000 */
[----:B------:R-:W-:Y:S02]  /*4a60*/  F2FP.SATFINITE.E4M3.F32.PACK_AB_MERGE_C R229, R48, R229, R21 ;  /* 0x000000e530e5723e */ /* 0x000fe40004807015 */
[----:B------:R-:W-:Y:S01]  /*4a70*/  CS2R R48, SRZ ;  /* 0x0000000000307805 */ /* 0x000fe2000001ff00 */
[----:B------:R-:W1:Y:S01]  /*4a80*/  MUFU.EX2 R220, R220 ;  /* 0x000000dc00dc7308 */ /* 0x000e620000000800 */
[----:B------:R-:W-:-:S02]  /*4a90*/  F2FP.SATFINITE.E4M3.F32.PACK_AB_MERGE_C R225, R10, R225, R12 ;  /* 0x000000e10ae1723e */ /* 0x000fc4000480700c */
[----:B------:R-:W-:Y:S02]  /*4aa0*/  CS2R R54, SRZ ;  /* 0x0000000000367805 */ /* 0x000fe4000001ff00 */
[----:B------:R-:W-:Y:S02]  /*4ab0*/  CS2R R56, SRZ ;  /* 0x0000000000387805 */ /* 0x000fe4000001ff00 */
[----:B------:R-:W-:Y:S02]  /*4ac0*/  CS2R R60, SRZ ;  /* 0x00000000003c7805 */ /* 0x000fe4000001ff00 */
[----:B------:R-:W-:Y:S01]  /*4ad0*/  CS2R R62, SRZ ;  /* 0x00000000003e7805 */ /* 0x000fe2000001ff00 */
[----:B------:R2:W3:Y:S08]  /*4ae0*/  MUFU.EX2 R24, R73 ;  /* 0x0000004900187308 */ /* 0x0004f00000000800 */
[----:B------:R-:W3:Y:S01]  /*4af0*/  MUFU.EX2 R51, R51 ;  /* 0x0000003300337308 */ /* 0x000ee20000000800 */
[----:B--2---:R-:W-:-:S07]  /*4b00*/  CS2R R72, SRZ ;  /* 0x0000000000487805 */ /* 0x004fce000001ff00 */
[----:B------:R2:W-:Y:S08]  /*4b10*/  MUFU.EX2 R2, R25 ;  /* 0x0000001900027308 */ /* 0x0005f00000000800 */
[----:B------:R-:W3:Y:S01]  /*4b20*/  MUFU.EX2 R29, R29 ;  /* 0x0000001d001d7308 */ /* 0x000ee20000000800 */
[----:B--2---:R-:W-:Y:S01]  /*4b30*/  F2FP.SATFINITE.E4M3.F32.PACK_AB_MERGE_C R25, R8, R5, RZ ;  /* 0x000000050819723e */ /* 0x004fe200048070ff */
[----:B------:R-:W-:Y:S01]  /*4b40*/  FADD.FTZ R5, R13, R4 ;  /* 0x000000040d057221 */ /* 0x000fe20000010000 */
[----:B----4-:R-:W-:-:S01]  /*4b50*/  FADD.FTZ R4, R52, R3 ;  /* 0x0000000334047221 */ /* 0x010fc20000010000 */
[----:B------:R-:W-:-:S02]  /*4b60*/  F2FP.SATFINITE.E4M3.F32.PACK_AB_MERGE_C R13, R20, R13, RZ ;  /* 0x0000000d140d723e */ /* 0x000fc400048070ff */
[----:B------:R-:W-:-:S01]  /*4b70*/  FADD.FTZ R20, R20, R5 ;  /* 0x0000000514147221 */ /* 0x000fc20000010000 */
[----:B-----5:R-:W-:Y:S01]  /*4b80*/  FADD.FTZ R3, R65, R4 ;  /* 0x0000000441037221 */ /* 0x020fe20000010000 */
[----:B------:R-:W2:Y:S01]  /*4b90*/  MUFU.EX2 R69, R69 ;  /* 0x0000004500457308 */ /* 0x000ea20000000800 */
[----:B------:R-:W-:Y:S01]  /*4ba0*/  F2FP.SATFINITE.E4M3.F32.PACK_AB_MERGE_C R231, R6, R231, R25 ;  /* 0x000000e706e7723e */ /* 0x000fe20004807019 */
[----:B0-----:R-:W-:Y:S01]  /*4bb0*/  FADD.FTZ R5, R221, R20 ;  /* 0x00000014dd057221 */ /* 0x001fe20000010000 */
[----:B-1----:R-:W-:-:S01]  /*4bc0*/  FADD.FTZ R4, R220, R3 ;  /* 0x00000003dc047221 */ /* 0x002fc20000010000 */
[----:B------:R-:W-:Y:S02]  /*4bd0*/  F2FP.SATFINITE.E4M3.F32.PACK_AB_MERGE_C R52, R65, R52, RZ ;  /* 0x000000344134723e */ /* 0x000fe400048070ff */
[----:B------:R-:W-:Y:S01]  /*4be0*/  CS2R R64, SRZ ;  /* 0x0000000000407805 */ /* 0x000fe2000001ff00 */
[----:B---3--:R-:W-:Y:S01]  /*4bf0*/  FADD.FTZ R8, R24, R5 ;  /* 0x0000000518087221 */ /* 0x008fe20000010000 */
[----:B------:R-:W-:-:S01]  /*4c00*/  FADD.FTZ R4, R51, R4 ;  /* 0x0000000433047221 */ /* 0x000fc20000010000 */
[----:B------:R-:W0:Y:S01]  /*4c10*/  MUFU.EX2 R50, R50 ;  /* 0x0000003200327308 */ /* 0x000e220000000800 */
[----:B------:R-:W-:Y:S01]  /*4c20*/  F2FP.SATFINITE.E4M3.F32.PACK_AB_MERGE_C R226, R11, R226, R52 ;  /* 0x000000e20be2723e */ /* 0x000fe20004807034 */
[----:B------:R-:W-:Y:S01]  /*4c30*/  FADD.FTZ R7, R29, R8 ;  /* 0x000000081d077221 */ /* 0x000fe20000010000 */
[----:B------:R-:W-:-:S02]  /*4c40*/  F2FP.SATFINITE.E4M3.F32.PACK_AB_MERGE_C R227, R14, R227, R13 ;  /* 0x000000e30ee3723e */ /* 0x000fc4000480700d */
[----:B------:R-:W-:-:S03]  /*4c50*/  CS2R R52, SRZ ;  /* 0x0000000000347805 */ /* 0x000fc6000001ff00 */
[----:B------:R-:W1:Y:S01]  /*4c60*/  MUFU.EX2 R70, R70 ;  /* 0x0000004600467308 */ /* 0x000e620000000800 */
[----:B--2---:R-:W-:-:S07]  /*4c70*/  FADD.FTZ R5, R69, R4 ;  /* 0x0000000445057221 */ /* 0x004fce0000010000 */
[----:B------:R-:W2:Y:S01]  /*4c80*/  MUFU.EX2 R223, R223 ;  /* 0x000000df00df7308 */ /* 0x000ea20000000800 */
[C---:B0-----:R-:W-:Y:S01]  /*4c90*/  F2FP.SATFINITE.E4M3.F32.PACK_AB_MERGE_C R29, R50.reuse, R29, RZ ;  /* 0x0000001d321d723e */ /* 0x041fe200048070ff */
[----:B------:R-:W-:-:S03]  /*4ca0*/  FADD.FTZ R50, R50, R7 ;  /* 0x0000000732327221 */ /* 0x000fc60000010000 */
[----:B------:R-:W-:Y:S02]  /*4cb0*/  F2FP.SATFINITE.E4M3.F32.PACK_AB_MERGE_C R221, R24, R221, R29 ;  /* 0x000000dd18dd723e */ /* 0x000fe4000480701d */
[----:B------:R-:W-:Y:S01]  /*4cc0*/  CS2R R24, SRZ ;  /* 0x0000000000187805 */ /* 0x000fe2000001ff00 */
[----:B------:R-:W0:Y:S01]  /*4cd0*/  MUFU.EX2 R67, R67 ;  /* 0x0000004300437308 */ /* 0x000e220000000800 */
[C---:B-1----:R-:W-:Y:S01]  /*4ce0*/  F2FP.SATFINITE.E4M3.F32.PACK_AB_MERGE_C R69, R70.reuse, R69, RZ ;  /* 0x000000454645723e */ /* 0x042fe200048070ff */
[----:B------:R-:W-:-:S03]  /*4cf0*/  FADD.FTZ R70, R70, R5 ;  /* 0x0000000546467221 */ /* 0x000fc60000010000 */
[----:B------:R-:W-:Y:S02]  /*4d00*/  F2FP.SATFINITE.E4M3.F32.PACK_AB_MERGE_C R220, R51, R220, R69 ;  /* 0x000000dc33dc723e */ /* 0x000fe40004807045 */
[----:B------:R-:W-:Y:S01]  /*4d10*/  CS2R R68, SRZ ;  /* 0x0000000000447805 */ /* 0x000fe2000001ff00 */
[----:B------:R-:W1:Y:S01]  /*4d20*/  MUFU.EX2 R26, R26 ;  /* 0x0000001a001a7308 */ /* 0x000e620000000800 */
[----:B--2---:R-:W-:-:S01]  /*4d30*/  FADD.FTZ R7, R223, R50 ;  /* 0x00000032df077221 */ /* 0x004fc20000010000 */
[----:B------:R-:W-:-:S06]  /*4d40*/  CS2R R50, SRZ ;  /* 0x0000000000327805 */ /* 0x000fcc000001ff00 */
[----:B------:R-:W2:Y:S01]  /*4d50*/  MUFU.EX2 R30, R30 ;  /* 0x0000001e001e7308 */ /* 0x000ea20000000800 */
[----:B0-----:R-:W-:-:S01]  /*4d60*/  FADD.FTZ R5, R67, R70 ;  /* 0x0000004643057221 */ /* 0x001fc20000010000 */
[----:B------:R-:W-:-:S03]  /*4d70*/  CS2R R70, SRZ ;  /* 0x0000000000467805 */ /* 0x000fc6000001ff00 */
[----:B------:R-:W-:-:S03]  /*4d80*/  FADD.FTZ R6, R222, R5 ;  /* 0x00000005de067221 */ /* 0x000fc60000010000 */
[----:B------:R-:W0:Y:S01]  /*4d90*/  MUFU.EX2 R15, R15 ;  /* 0x0000000f000f7308 */ /* 0x000e220000000800 */
[----:B-1----:R-:W-:-:S07]  /*4da0*/  FADD.FTZ R7, R26, R7 ;  /* 0x000000071a077221 */ /* 0x002fce0000010000 */
[----:B------:R-:W1:Y:S01]  /*4db0*/  MUFU.EX2 R33, R33 ;  /* 0x0000002100217308 */ /* 0x000e620000000800 */
[----:B--2---:R-:W-:-:S07]  /*4dc0*/  FADD.FTZ R8, R30, R7 ;  /* 0x000000071e087221 */ /* 0x004fce0000010000 */
[----:B------:R-:W2:Y:S01]  /*4dd0*/  MUFU.EX2 R217, R217 ;  /* 0x000000d900d97308 */ /* 0x000ea20000000800 */
[----:B0-----:R-:W-:-:S01]  /*4de0*/  FADD.FTZ R5, R15, R6 ;  /* 0x000000060f057221 */ /* 0x001fc20000010000 */
[----:B------:R-:W-:-:S03]  /*4df0*/  F2FP.SATFINITE.E4M3.F32.PACK_AB_MERGE_C R15, R2, R15, RZ ;  /* 0x0000000f020f723e */ /* 0x000fc600048070ff */
[----:B------:R-:W-:Y:S01]  /*4e00*/  FADD.FTZ R5, R2, R5 ;  /* 0x0000000502057221 */ /* 0x000fe20000010000 */
[----:B------:R-:W-:Y:S02]  /*4e10*/  F2FP.SATFINITE.E4M3.F32.PACK_AB_MERGE_C R222, R222, R67, R15 ;  /* 0x00000043dede723e */ /* 0x000fe4000480700f */
[----:B------:R-:W-:Y:S01]  /*4e20*/  CS2R R66, SRZ ;  /* 0x0000000000427805 */ /* 0x000fe2000001ff00 */
[----:B------:R-:W0:Y:S01]  /*4e30*/  MUFU.EX2 R28, R28 ;  /* 0x0000001c001c7308 */ /* 0x000e220000000800 */
[----:B-1----:R-:W-:-:S01]  /*4e40*/  FADD.FTZ R8, R33, R8 ;  /* 0x0000000821087221 */ /* 0x002fc20000010000 */
[----:B------:R-:W-:-:S04]  /*4e50*/  F2FP.SATFINITE.E4M3.F32.PACK_AB_MERGE_C R30, R33, R30, RZ ;  /* 0x0000001e211e723e */ /* 0x000fc800048070ff */
[----:B------:R-:W-:Y:S02]  /*4e60*/  F2FP.SATFINITE.E4M3.F32.PACK_AB_MERGE_C R223, R26, R223, R30 ;  /* 0x000000df1adf723e */ /* 0x000fe4000480701e */
[----:B------:R-:W1:Y:S01]  /*4e70*/  MUFU.EX2 R38, R38 ;  /* 0x0000002600267308 */ /* 0x000e620000000800 */
[----:B--2---:R-:W-:-:S07]  /*4e80*/  FADD.FTZ R7, R217, R8 ;  /* 0x00000008d9077221 */ /* 0x004fce0000010000 */
[----:B------:R-:W2:Y:S01]  /*4e90*/  MUFU.EX2 R39, R39 ;  /* 0x0000002700277308 */ /* 0x000ea20000000800 */
[----:B0-----:R-:W-:-:S07]  /*4ea0*/  FADD.FTZ R2, R28, R5 ;  /* 0x000000051c027221 */ /* 0x001fce0000010000 */
[----:B------:R-:W-:Y:S01]  /*4eb0*/  MUFU.EX2 R36, R36 ;  /* 0x0000002400247308 */ /* 0x000fe20000000800 */
[----:B-1----:R-:W-:-:S07]  /*4ec0*/  FADD.FTZ R7, R38, R7 ;  /* 0x0000000726077221 */ /* 0x002fce0000010000 */
[----:B------:R-:W0:Y:S01]  /*4ed0*/  MUFU.EX2 R35, R35 ;  /* 0x0000002300237308 */ /* 0x000e220000000800 */
[----:B--2---:R-:W-:-:S07]  /*4ee0*/  FADD.FTZ R5, R39, R2 ;  /* 0x0000000227057221 */ /* 0x004fce0000010000 */
[----:B------:R-:W1:Y:S08]  /*4ef0*/  MUFU.EX2 R32, R32 ;  /* 0x0000002000207308 */ /* 0x000e700000000800 */
[----:B------:R-:W2:Y:S01]  /*4f00*/  MUFU.EX2 R3, R46 ;  /* 0x0000002e00037308 */ /* 0x000ea20000000800 */
[----:B0-----:R-:W-:Y:S01]  /*4f10*/  F2FP.SATFINITE.E4M3.F32.PACK_AB_MERGE_C R6, R35, R36, RZ ;  /* 0x000000242306723e */ /* 0x001fe200048070ff */
[----:B------:R-:W-:-:S03]  /*4f20*/  FADD.FTZ R36, R36, R7 ;  /* 0x0000000724247221 */ /* 0x000fc60000010000 */
[----:B------:R-:W-:Y:S01]  /*4f30*/  F2FP.SATFINITE.E4M3.F32.PACK_AB_MERGE_C R217, R38, R217, R6 ;  /* 0x000000d926d9723e */ /* 0x000fe20004807006 */
[----:B------:R-:W-:-:S02]  /*4f40*/  FADD.FTZ R35, R35, R36 ;  /* 0x0000002423237221 */ /* 0x000fc40000010000 */
[----:B------:R-:W0:Y:S01]  /*4f50*/  MUFU.EX2 R40, R40 ;  /* 0x0000002800287308 */ /* 0x000e220000000800 */
[----:B-1----:R-:W-:-:S07]  /*4f60*/  FADD.FTZ R2, R32, R5 ;  /* 0x0000000520027221 */ /* 0x002fce0000010000 */
[----:B------:R-:W1:Y:S01]  /*4f70*/  MUFU.EX2 R34, R34 ;  /* 0x0000002200227308 */ /* 0x000e620000000800 */
[----:B--2---:R-:W-:-:S01]  /*4f80*/  FADD.FTZ R2, R3, R2 ;  /* 0x0000000203027221 */ /* 0x004fc20000010000 */
[----:B------:R-:W-:-:S04]  /*4f90*/  F2FP.SATFINITE.E4M3.F32.PACK_AB_MERGE_C R32, R3, R32, RZ ;  /* 0x000000200320723e */ /* 0x000fc800048070ff */
[----:B------:R-:W-:Y:S02]  /*4fa0*/  F2FP.SATFINITE.E4M3.F32.PACK_AB_MERGE_C R216, R39, R28, R32 ;  /* 0x0000001c27d8723e */ /* 0x000fe40004807020 */
[----:B------:R-:W-:Y:S01]  /*4fb0*/  CS2R R28, SRZ ;  /* 0x00000000001c7805 */ /* 0x000fe2000001ff00 */
[----:B------:R-:W2:Y:S01]  /*4fc0*/  MUFU.EX2 R31, R31 ;  /* 0x0000001f001f7308 */ /* 0x000ea20000000800 */
[----:B0-----:R-:W-:Y:S02]  /*4fd0*/  F2FP.SATFINITE.E4M3.F32.PACK_AB_MERGE_C R219, R41, R40, RZ ;  /* 0x0000002829db723e */ /* 0x001fe400048070ff */
[----:B------:R-:W-:Y:S02]  /*4fe0*/  CS2R R32, SRZ ;  /* 0x0000000000207805 */ /* 0x000fe4000001ff00 */
[----:B------:R-:W-:-:S03]  /*4ff0*/  CS2R R38, SRZ ;  /* 0x0000000000267805 */ /* 0x000fc6000001ff00 */
[----:B------:R-:W0:Y:S01]  /*5000*/  MUFU.EX2 R37, R37 ;  /* 0x0000002500257308 */ /* 0x000e220000000800 */
[----:B-1----:R-:W-:-:S07]  /*5010*/  FADD.FTZ R6, R34, R35 ;  /* 0x0000002322067221 */ /* 0x002fce0000010000 */
[----:B------:R1:W3:Y:S01]  /*5020*/  MUFU.EX2 R4, R47 ;  /* 0x0000002f00047308 */ /* 0x0002e20000000800 */
[----:B--2---:R-:W-:-:S07]  /*5030*/  FADD.FTZ R3, R31, R2 ;  /* 0x000000021f037221 */ /* 0x004fce0000010000 */
[----:B------:R-:W2:Y:S01]  /*5040*/  MUFU.EX2 R27, R27 ;  /* 0x0000001b001b7308 */ /* 0x000ea20000000800 */
[C---:B0-----:R-:W-:Y:S01]  /*5050*/  F2FP.SATFINITE.E4M3.F32.PACK_AB_MERGE_C R219, R37.reuse, R34, R219 ;  /* 0x0000002225db723e */ /* 0x041fe200048070db */
[----:B------:R-:W-:Y:S01]  /*5060*/  FADD.FTZ R37, R37, R6 ;  /* 0x0000000625257221 */ /* 0x000fe20000010000 */
[----:B------:R-:W-:Y:S02]  /*5070*/  CS2R R34, SRZ ;  /* 0x0000000000227805 */ /* 0x000fe4000001ff00 */
[----:B-1----:R-:W-:Y:S01]  /*5080*/  CS2R R46, SRZ ;  /* 0x00000000002e7805 */ /* 0x002fe2000001ff00 */
[----:B------:R-:W-:-:S01]  /*5090*/  FADD.FTZ R40, R40, R37 ;  /* 0x0000002528287221 */ /* 0x000fc20000010000 */
[----:B------:R-:W-:Y:S01]  /*50a0*/  CS2R R36, SRZ ;  /* 0x0000000000247805 */ /* 0x000fe2000001ff00 */
[----:B------:R-:W0:Y:S01]  /*50b0*/  MUFU.EX2 R42, R42 ;  /* 0x0000002a002a7308 */ /* 0x000e220000000800 */
[----:B---3--:R-:W-:-:S04]  /*50c0*/  FADD.FTZ R2, R4, R3 ;  /* 0x0000000304027221 */ /* 0x008fc80000010000 */
[----:B--2---:R-:W-:Y:S01]  /*50d0*/  FADD.FTZ R3, R27, R2 ;  /* 0x000000021b037221 */ /* 0x004fe20000010000 */
[----:B------:R-:W-:-:S01]  /*50e0*/  FADD.FTZ R2, R41, R40 ;  /* 0x0000002829027221 */ /* 0x000fc20000010000 */
[----:B------:R-:W-:Y:S02]  /*50f0*/  CS2R R40, SRZ ;  /* 0x0000000000287805 */ /* 0x000fe4000001ff00 */
[C---:B0-----:R-:W-:Y:S01]  /*5100*/  F2FP.SATFINITE.E4M3.F32.PACK_AB_MERGE_C R5, R42.reuse, R27, RZ ;  /* 0x0000001b2a05723e */ /* 0x041fe200048070ff */
[----:B------:R-:W-:Y:S01]  /*5110*/  FADD.FTZ R3, R42, R3 ;  /* 0x000000032a037221 */ /* 0x000fe20000010000 */
[----:B------:R-:W-:Y:S02]  /*5120*/  CS2R R26, SRZ ;  /* 0x00000000001a7805 */ /* 0x000fe4000001ff00 */
[----:B------:R-:W-:Y:S02]  /*5130*/  CS2R R42, SRZ ;  /* 0x00000000002a7805 */ /* 0x000fe4000001ff00 */
[----:B------:R-:W-:-:S02]  /*5140*/  F2FP.SATFINITE.E4M3.F32.PACK_AB_MERGE_C R218, R4, R31, R5 ;  /* 0x0000001f04da723e */ /* 0x000fc40004807005 */
[----:B------:R-:W-:Y:S01]  /*5150*/  CS2R R30, SRZ ;  /* 0x00000000001e7805 */ /* 0x000fe2000001ff00 */
        /* <DEDUP_REMOVED lines=70> */
.L_x_2284:
[----:B------:R-:W-:Y:S01]  /*55c0*/  ISETP.NE.AND P4, PT, RZ, UR45, PT ;  /* 0x0000002dff007c0c */ /* 0x000fe2000bf85270 */
[----:B------:R-:W-:-:S04]  /*55d0*/  UISETP.NE.AND UP1, UPT, UR59, 0x1, UPT ;  /* 0x000000013b00788c */ /* 0x000fc8000bf25270 */
[----:B------:R-:W-:-:S04]  /*55e0*/  USEL UR47, URZ, 0x1, UP1 ;  /* 0x000000013f2f7887 */ /* 0x000fc80008800000 */
[----:B------:R-:W-:-:S04]  /*55f0*/  ULOP3.LUT UR47, UR60, UR47, URZ, 0x3c, !UPT ;  /* 0x0000002f3c2f7292 */ /* 0x000fc8000f8e3c3f */
[----:B------:R-:W-:Y:S08]  /*5600*/  @P4 BRA `(.L_x_2275) ;  /* 0x0000000000384947 */ /* 0x000ff00003800000 */
[----:B------:R-:W-:Y:S05]  /*5610*/  @!P1 BRA `(.L_x_2276) ;  /* 0x0000000000049947 */ /* 0x000fea0003800000 */
[----:B------:R-:W-:Y:S01]  /*5620*/  BPT.TRAP 0x1 ;  /* 0x000000040000795c */ /* 0x000fe20000300000 */
.L_x_2276:
        /* <DEDUP_REMOVED lines=9> */
.L_x_2277:
[----:B-1----:R-:W-:Y:S05]  /*56c0*/  @P3 BRA `(.L_x_2275) ;  /* 0x0000000000083947 */ /* 0x002fea0003800000 */
[----:B------:R-:W1:Y:S02]  /*56d0*/  SYNCS.PHASECHK.TRANS64.TRYWAIT P3, [UR6+0x38830], R6 ;  /* 0x03883006ff0075a7 */ /* 0x000e640008060146 */
[----:B-1----:R-:W-:Y:S05]  /*56e0*/  @!P3 BRA `(.L_x_2278) ;  /* 0x0000013c0028b947 */ /* 0x002fea0003800000 */
.L_x_2275:
        /* <DEDUP_REMOVED lines=50> */
.L_x_2280:
[----:B------:R-:W-:Y:S01]  /*5a10*/  ULEA UR6, UR59, UR41, 0x3 ;  /* 0x000000293b067291 */ /* 0x000fe2000f8e183f */
[----:B------:R-:W-:-:S05]  /*5a20*/  IMAD.U32 R6, RZ, RZ, UR60 ;  /* 0x0000003cff067e24 */ /* 0x000fca000f8e00ff */
[----:B------:R-:W-:-:S04]  /*5a30*/  SHF.L.U32 R6, R6, 0x1f, RZ ;  /* 0x0000001f06067819 */ /* 0x000fc800000006ff */
[----:B------:R0:W1:Y:S01]  /*5a40*/  SYNCS.PHASECHK.TRANS64.TRYWAIT P3, [UR6+0x38850], R6 ;  /* 0x03885006ff0075a7 */ /* 0x0000620008060146 */
[----:B------:R-:W-:Y:S05]  /*5a50*/  @!P1 BRA `(.L_x_2281) ;  /* 0x0000000000049947 */ /* 0x000fea0003800000 */
[----:B------:R-:W-:Y:S01]  /*5a60*/  BPT.TRAP 0x1 ;  /* 0x000000040000795c */ /* 0x000fe20000300000 */
.L_x_2281:
[----:B-1----:R-:W-:Y:S05]  /*5a70*/  @P3 BRA `(.L_x_2279) ;  /* 0x0000000000083947 */ /* 0x002fea0003800000 */
[----:B------:R-:W1:Y:S02]  /*5a80*/  SYNCS.PHASECHK.TRANS64.TRYWAIT P3, [UR6+0x38850], R6 ;  /* 0x03885006ff0075a7 */ /* 0x000e640008060146 */
[----:B-1----:R-:W-:Y:S05]  /*5a90*/  @!P3 BRA `(.L_x_2282) ;  /* 0x000001380054b947 */ /* 0x002fea0003800000 */
.L_x_2279:
[----:B------:R-:W-:Y:S01]  /*5aa0*/  UIADD3 UR6, UR41, 0x400, URZ ;  /* 0x0000040029067890 */ /* 0x000fe2000fffe03f */
[----:B------:R-:W-:Y:S01]  /*5ab0*/  WARPGROUP.ARRIVE ;  /* 0x00000000000079c5 */ /* 0x000fe20000000000 */
[----:B------:R-:W-:Y:S01]  /*5ac0*/  UMOV UR7, 0x40000040 ;  /* 0x4000004000077882 */ /* 0x000fe20000000000 */
[C---:B------:R-:W-:Y:S01]  /*5ad0*/  FMUL.FTZ R14, R0.reuse, R160 ;  /* 0x000000a0000e7220 */ /* 0x040fe20000410000 */
[----:B------:R-:W-:Y:S01]  /*5ae0*/  USHF.R.U32.HI UR6, URZ, 0x4, UR6 ;  /* 0x000000043f067899 */ /* 0x000fe20008011606 */
[C---:B------:R-:W-:Y:S01]  /*5af0*/  FMUL.FTZ R160, R0.reuse, R173 ;  /* 0x000000ad00a07220 */ /* 0x040fe20000410000 */
[----:B------:R-:W-:Y:S02]  /*5b00*/  VIADD R173, R17, UR36 ;  /* 0x0000002411ad7c36 */ /* 0x000fe40008000000 */
[C---:B------:R-:W-:Y:S01]  /*5b10*/  FMUL.FTZ R15, R0.reuse, R161 ;  /* 0x000000a1000f7220 */ /* 0x040fe20000410000 */
[----:B------:R-:W-:Y:S01]  /*5b20*/  ULOP3.LUT UR6, UR6, 0x3fff, URZ, 0xc0, !UPT ;  /* 0x00003fff06067892 */ /* 0x000fe2000f8ec03f */
[C---:B------:R-:W-:Y:S01]  /*5b30*/  FMUL.FTZ R161, R0.reuse, R176 ;  /* 0x000000b000a17220 */ /* 0x040fe20000410000 */
[C---:B------:R-:W-:Y:S01]  /*5b40*/  FMUL.FTZ R20, R0.reuse, R162 ;  /* 0x000000a200147220 */ /* 0x040fe20000410000 */
[C---:B------:R-:W-:Y:S01]  /*5b50*/  FMUL.FTZ R162, R0.reuse, R177 ;  /* 0x000000b100a27220 */ /* 0x040fe20000410000 */
[----:B------:R-:W-:Y:S01]  /*5b60*/  ULOP3.LUT UR6, UR6, 0x10000, URZ, 0xfc, !UPT ;  /* 0x0001000006067892 */ /* 0x000fe2000f8efc3f */
[C---:B------:R-:W-:Y:S01]  /*5b70*/  FMUL.FTZ R8, R0.reuse, R153 ;  /* 0x0000009900087220 */ /* 0x040fe20000410000 */
[C---:B------:R-:W-:Y:S01]  /*5b80*/  FMUL.FTZ R153, R0.reuse, R165 ;  /* 0x000000a500997220 */ /* 0x040fe20000410000 */
[C---:B------:R-:W-:Y:S01]  /*5b90*/  FMUL.FTZ R165, R0.reuse, R184 ;  /* 0x000000b800a57220 */ /* 0x040fe20000410000 */
[----:B------:R-:W-:Y:S01]  /*5ba0*/  ULEA UR10, UR59, UR6, 0xb ;  /* 0x000000063b0a7291 */ /* 0x000fe2000f8e583f */
[C---:B01----:R-:W-:Y:S01]  /*5bb0*/  FMUL.FTZ R6, R0.reuse, R152 ;  /* 0x0000009800067220 */ /* 0x043fe20000410000 */
[C---:B------:R-:W-:Y:S01]  /*5bc0*/  FMUL.FTZ R10, R0.reuse, R156 ;  /* 0x0000009c000a7220 */ /* 0x040fe20000410000 */
[----:B------:R-:W-:Y:S01]  /*5bd0*/  FMUL.FTZ R12, R0, R157 ;  /* 0x0000009d000c7220 */ /* 0x000fe20000410000 */
[----:B------:R-:W-:-:S02]  /*5be0*/  IMAD.U32 R184, RZ, RZ, UR51 ;  /* 0x00000033ffb87e24 */ /* 0x000fc4000f8e00ff */
[C---:B------:R-:W-:Y:S01]  /*5bf0*/  FMUL.FTZ R152, R0.reuse, R164 ;  /* 0x000000a400987220 */ /* 0x040fe20000410000 */
[----:B------:R-:W-:Y:S01]  /*5c00*/  MUFU.TANH R8, R8 ;  /* 0x0000000800087308 */ /* 0x000fe20000002400 */
[----:B------:R-:W-:Y:S01]  /*5c10*/  UMOV UR6, UR10 ;  /* 0x0000000a00067c82 */ /* 0x000fe20008000000 */
[C---:B------:R-:W-:Y:S01]  /*5c20*/  FMUL.FTZ R13, R0.reuse, R159 ;  /* 0x0000009f000d7220 */ /* 0x040fe20000410000 */
[----:B------:R-:W-:Y:S01]  /*5c30*/  QGMMA.64x256x32.F32.E4M3.E4M3 R24, R228, gdesc[UR4], R24, gsb0 ;  /* 0x03e00004e4187df3 */ /* 0x000fe20008000818 */
[----:B------:R-:W-:Y:S01]  /*5c40*/  UIADD3 UR6, UR10, 0x2, URZ ;  /* 0x000000020a067890 */ /* 0x000fe2000fffe03f */
[C---:B------:R-:W-:Y:S01]  /*5c50*/  FMUL.FTZ R156, R0.reuse, R168 ;  /* 0x000000a8009c7220 */ /* 0x040fe20000410000 */
[----:B------:R-:W-:Y:S01]  /*5c60*/  UMOV UR7, 0x40000040 ;  /* 0x4000004000077882 */ /* 0x000fe20000000000 */
        /* <DEDUP_REMOVED lines=41> */
[----:B------:R-:W5:Y:S01]  /*5f00*/  MUFU.TANH R152, R152 ;  /* 0x0000009800987308 */ /* 0x000f620000002400 */
[C---:B------:R-:W-:Y:S01]  /*5f10*/  FMUL.FTZ R175, R0.reuse, R175 ;  /* 0x000000af00af7220 */ /* 0x040fe20000410000 */
[C---:B------:R-:W-:Y:S01]  /*5f20*/  FMUL.FTZ R204, R0.reuse, R210 ;  /* 0x000000d200cc7220 */ /* 0x040fe20000410000 */
[C---:B------:R-:W-:Y:S01]  /*5f30*/  FMUL.FTZ R206, R0.reuse, R206 ;  /* 0x000000ce00ce7220 */ /* 0x040fe20000410000 */
[----:B------:R-:W-:-:S04]  /*5f40*/  FMUL.FTZ R183, R0, R183 ;  /* 0x000000b700b77220 */ /* 0x000fc80000410000 */
        /* <DEDUP_REMOVED lines=19> */
[----:B------:R0:W-:Y:S08]  /*6080*/  MUFU.TANH R171, R205 ;  /* 0x000000cd00ab7308 */ /* 0x0001f00000002400 */
[----:B------:R-:W-:Y:S01]  /*6090*/  MUFU.TANH R192, R192 ;  /* 0x000000c000c07308 */ /* 0x000fe20000002400 */
[----:B0-----:R-:W-:-:S07]  /*60a0*/  FMUL.FTZ R205, R0, R211 ;  /* 0x000000d300cd7220 */ /* 0x001fce0000410000 */
        /* <DEDUP_REMOVED lines=10> */
[----:B------:R-:W-:Y:S01]  /*6150*/  MUFU.TANH R174, R174 ;  /* 0x000000ae00ae7308 */ /* 0x000fe20000002400 */
[----:B------:R-:W-:Y:S01]  /*6160*/  QGMMA.64x256x32.F32.E4M3.E4M3 R24, R224, gdesc[UR4], R24, gsb0 ;  /* 0x03e00004e0187df3 */ /* 0x000fe20008000818 */
[----:B------:R-:W-:Y:S01]  /*6170*/  UIADD3 UR6, UR10, 0x4, URZ ;  /* 0x000000040a067890 */ /* 0x000fe2000fffe03f */
[----:B------:R-:W-:-:S05]  /*6180*/  UMOV UR7, 0x40000040 ;  /* 0x4000004000077882 */ /* 0x000fca0000000000 */
[----:B------:R-:W-:Y:S08]  /*6190*/  MUFU.TANH R178, R178 ;  /* 0x000000b200b27308 */ /* 0x000ff00000002400 */
[----:B------:R-:W-:Y:S08]  /*61a0*/  MUFU.TANH R179, R179 ;  /* 0x000000b300b37308 */ /* 0x000ff00000002400 */
[----:B------:R-:W-:Y:S01]  /*61b0*/  MUFU.TANH R182, R182 ;  /* 0x000000b600b67308 */ /* 0x000fe20000002400 */
[----:B0-----:R-:W-:-:S07]  /*61c0*/  SHF.R.U32.HI R231, RZ, 0x7, R231 ;  /* 0x00000007ffe77819 */ /* 0x001fce00000116e7 */
        /* <DEDUP_REMOVED lines=14> */
[----:B------:R-:W-:Y:S01]  /*62b0*/  QGMMA.64x256x32.F32.E4M3.E4M3 R24, R220, gdesc[UR4], R24, gsb0 ;  /* 0x03e00004dc187df3 */ /* 0x000fe20008000818 */
[----:B------:R-:W-:Y:S01]  /*62c0*/  UIADD3 UR6, UR10, 0x6, URZ ;  /* 0x000000060a067890 */ /* 0x000fe2000fffe03f */
[----:B------:R-:W-:Y:S02]  /*62d0*/  UMOV UR7, 0x40000040 ;  /* 0x4000004000077882 */ /* 0x000fe40000000000 */
[----:B------:R-:W-:Y:S01]  /*62e0*/  UMOV UR10, UR55 ;  /* 0x00000037000a7c82 */ /* 0x000fe20008000000 */
[----:B------:R-:W-:Y:S02]  /*62f0*/  WARPGROUP.DEPBAR.LE gsb0, 0x0 ;  /* 0x00008000000079c5 */ /* 0x000fe40000010000 */
[----:B------:R-:W-:-:S15]  /*6300*/  WARPGROUP.ARRIVE ;  /* 0x00000000000079c5 */ /* 0x000fde0000000000 */
[----:B------:R-:W-:-:S06]  /*6310*/  NOP ;  /* 0x0000000000007918 */ /* 0x000fcc0000000000 */
[----:B------:R-:W-:Y:S01]  /*6320*/  QGMMA.64x256x32.F32.E4M3.E4M3 R24, R216, gdesc[UR4], R24, gsb0 ;  /* 0x03e00004d8187df3 */ /* 0x000fe20008000818 */
[----:B------:R-:W-:Y:S02]  /*6330*/  @UP0 ULDC UR6, c[0x0][0x44c] ;  /* 0x0001130000060ab9 */ /* 0x000fe40000000800 */
[----:B------:R-:W-:Y:S01]  /*6340*/  @P2 IMAD.HI.U32 R176, R173, UR6, RZ ;  /* 0x00000006adb02c27 */ /* 0x000fe2000f8e00ff */
[----:B------:R-:W-:-:S04]  /*6350*/  @UP0 ULDC UR6, c[0x0][0x450] ;  /* 0x0001140000060ab9 */ /* 0x000fc80000000800 */
[----:B------:R-:W-:Y:S01]  /*6360*/  @P2 SHF.R.U32.HI R173, RZ, UR6, R176 ;  /* 0x00000006ffad2c19 */ /* 0x000fe200080116b0 */
[----:B------:R-:W-:Y:S01]  /*6370*/  UMOV UR6, 0xffffff80 ;  /* 0xffffff8000067882 */ /* 0x000fe20000000000 */
[C---:B------:R-:W-:Y:S01]  /*6380*/  FMUL.FTZ R176, R0.reuse, R197 ;  /* 0x000000c500b07220 */ /* 0x040fe20000410000 */
[----:B------:R-:W-:Y:S01]  /*6390*/  UIMAD UR6, UR57, UR6, 0x1 ;  /* 0x00000001390674a4 */ /* 0x000fe2000f8e0206 */
[----:B------:R-:W-:Y:S01]  /*63a0*/  FMUL.FTZ R197, R0, R191 ;  /* 0x000000bf00c57220 */ /* 0x000fe20000410000 */
[----:B------:R-:W0:Y:S03]  /*63b0*/  SHFL.IDX PT, R177, R173, RZ, 0x1c1f ;  /* 0x001c1fffadb17589 */ /* 0x000e2600000e0000 */
[----:B------:R-:W5:Y:S01]  /*63c0*/  MUFU.TANH R176, R176 ;  /* 0x000000b000b07308 */ /* 0x000f620000002400 */
[----:B------:R-:W-:Y:S01]  /*63d0*/  IADD3 R184, R184, UR6, -R16 ;  /* 0x00000006b8b87c10 */ /* 0x000fe2000fffe810 */
[----:B------:R-:W1:Y:S04]  /*63e0*/  SHFL.IDX PT, R173, R173, 0x1, 0x1c1f ;  /* 0x003c1f00adad7f89 */ /* 0x000e6800000e0000 */
[----:B------:R-:W-:-:S04]  /*63f0*/  VIADD R184, R184, -UR54 ;  /* 0x80000036b8b87c36 */ /* 0x000fc80008000000 */
[----:B0-----:R-:W-:-:S05]  /*6400*/  IMAD.IADD R177, R184, 0x1, R177 ;  /* 0x00000001b8b17824 */ /* 0x001fca00078e02b1 */
[C---:B------:R-:W-:Y:S01]  /*6410*/  ISETP.GT.AND P5, PT, R177.reuse, RZ, PT ;  /* 0x000000ffb100720c */ /* 0x040fe20003fa4270 */
[----:B-1----:R-:W-:Y:S01]  /*6420*/  IMAD.IADD R173, R184, 0x1, R173 ;  /* 0x00000001b8ad7824 */ /* 0x002fe200078e02ad */
[C---:B------:R-:W-:Y:S01]  /*6430*/  ISETP.GT.AND P6, PT, R177.reuse, 0x1, PT ;  /* 0x00000001b100780c */ /* 0x040fe20003fc4270 */
[----:B------:R-:W-:Y:S01]  /*6440*/  FMUL.FTZ R184, R0, R215 ;  /* 0x000000d700b87220 */ /* 0x000fe20000410000 */
[C---:B------:R-:W-:Y:S02]  /*6450*/  ISETP.GT.AND P3, PT, R177.reuse, 0x8, PT ;  /* 0x00000008b100780c */ /* 0x040fe40003f64270 */
[----:B------:R-:W-:Y:S02]  /*6460*/  ISETP.GT.AND P4, PT, R177, 0x9, PT ;  /* 0x00000009b100780c */ /* 0x000fe40003f84270 */
[----:B------:R-:W-:Y:S01]  /*6470*/  FSEL R6, R6, -INF , P5 ;  /* 0xff80000006067808 */ /* 0x000fe20002800000 */
[----:B------:R-:W-:Y:S01]  /*6480*/  MUFU.TANH R184, R184 ;  /* 0x000000b800b87308 */ /* 0x000fe20000002400 */
[----:B------:R-:W-:-:S02]  /*6490*/  FSEL R8, R8, -INF , P6 ;  /* 0xff80000008087808 */ /* 0x000fc40003000000 */
[----:B------:R-:W-:Y:S02]  /*64a0*/  FSEL R10, R10, -INF , P3 ;  /* 0xff8000000a0a7808 */ /* 0x000fe40001800000 */
[----:B--2---:R-:W-:Y:S02]  /*64b0*/  FSEL R12, R12, -INF , P4 ;  /* 0xff8000000c0c7808 */ /* 0x004fe40002000000 */
[C---:B------:R-:W-:Y:S02]  /*64c0*/  ISETP.GT.AND P5, PT, R177.reuse, 0x10, PT ;  /* 0x00000010b100780c */ /* 0x040fe40003fa4270 */
[C---:B------:R-:W-:Y:S02]  /*64d0*/  ISETP.GT.AND P6, PT, R177.reuse, 0x11, PT ;  /* 0x00000011b100780c */ /* 0x040fe40003fc4270 */
[C---:B------:R-:W-:Y:S02]  /*64e0*/  ISETP.GT.AND P3, PT, R177.reuse, 0x18, PT ;  /* 0x00000018b100780c */ /* 0x040fe40003f64270 */
[----:B------:R-:W-:-:S02]  /*64f0*/  ISETP.GT.AND P4, PT, R177, 0x19, PT ;  /* 0x00000019b100780c */ /* 0x000fc40003f84270 */
[----:B---3--:R-:W-:Y:S02]  /*6500*/  FSEL R14, R14, -INF , P5 ;  /* 0xff8000000e0e7808 */ /* 0x008fe40002800000 */
[----:B----4-:R-:W-:Y:S02]  /*6510*/  FSEL R15, R15, -INF , P6 ;  /* 0xff8000000f0f7808 */ /* 0x010fe40003000000 */
[----:B-----5:R-:W-:Y:S02]  /*6520*/  FSEL R152, R152, -INF , P3 ;  /* 0xff80000098987808 */ /* 0x020fe40001800000 */
[----:B------:R-:W-:Y:S02]  /*6530*/  FSEL R153, R153, -INF , P4 ;  /* 0xff80000099997808 */ /* 0x000fe40002000000 */
[C---:B------:R-:W-:Y:S02]  /*6540*/  ISETP.GT.AND P5, PT, R177.reuse, 0x20, PT ;  /* 0x00000020b100780c */ /* 0x040fe40003fa4270 */
[----:B------:R-:W-:-:S02]  /*6550*/  ISETP.GT.AND P6, PT, R177, 0x21, PT ;  /* 0x00000021b100780c */ /* 0x000fc40003fc4270 */
[C---:B------:R-:W-:Y:S02]  /*6560*/  ISETP.GT.AND P3, PT, R177.reuse, 0x28, PT ;  /* 0x00000028b100780c */ /* 0x040fe40003f64270 */
[----:B------:R-:W-:Y:S02]  /*6570*/  ISETP.GT.AND P4, PT, R177, 0x29, PT ;  /* 0x00000029b100780c */ /* 0x000fe40003f84270 */
[----:B------:R-:W-:Y:S02]  /*6580*/  FSEL R156, R156, -INF , P5 ;  /* 0xff8000009c9c7808 */ /* 0x000fe40002800000 */
[----:B------:R-:W-:Y:S02]  /*6590*/  FSEL R157, R157, -INF , P6 ;  /* 0xff8000009d9d7808 */ /* 0x000fe40003000000 */
[----:B------:R-:W-:Y:S02]  /*65a0*/  FSEL R159, R159, -INF , P3 ;  /* 0xff8000009f9f7808 */ /* 0x000fe40001800000 */
[----:B------:R-:W-:-:S02]  /*65b0*/  FSEL R160, R160, -INF , P4 ;  /* 0xff800000a0a07808 */ /* 0x000fc40002000000 */
[C---:B------:R-:W-:Y:S02]  /*65c0*/  ISETP.GT.AND P5, PT, R177.reuse, 0x30, PT ;  /* 0x00000030b100780c */ /* 0x040fe40003fa4270 */
[C---:B------:R-:W-:Y:S02]  /*65d0*/  ISETP.GT.AND P6, PT, R177.reuse, 0x31, PT ;  /* 0x00000031b100780c */ /* 0x040fe40003fc4270 */
[C---:B------:R-:W-:Y:S02]  /*65e0*/  ISETP.GT.AND P3, PT, R177.reuse, 0x38, PT ;  /* 0x00000038b100780c */ /* 0x040fe40003f64270 */
[----:B------:R-:W-:Y:S02]  /*65f0*/  ISETP.GT.AND P4, PT, R177, 0x39, PT ;  /* 0x00000039b100780c */ /* 0x000fe40003f84270 */
[----:B------:R-:W-:Y:S02]  /*6600*/  FSEL R161, R161, -INF , P5 ;  /* 0xff800000a1a17808 */ /* 0x000fe40002800000 */
[----:B------:R-:W-:-:S02]  /*6610*/  FSEL R162, R162, -INF , P6 ;  /* 0xff800000a2a27808 */ /* 0x000fc40003000000 */
[----:B------:R-:W-:Y:S02]  /*6620*/  FSEL R163, R163, -INF , P3 ;  /* 0xff800000a3a37808 */ /* 0x000fe40001800000 */
[----:B------:R-:W-:Y:S02]  /*6630*/  FSEL R164, R164, -INF , P4 ;  /* 0xff800000a4a47808 */ /* 0x000fe40002000000 */
[C---:B------:R-:W-:Y:S02]  /*6640*/  ISETP.GT.AND P5, PT, R177.reuse, 0x40, PT ;  /* 0x00000040b100780c */ /* 0x040fe40003fa4270 */
[C---:B------:R-:W-:Y:S02]  /*6650*/  ISETP.GT.AND P6, PT, R177.reuse, 0x41, PT ;  /* 0x00000041b100780c */ /* 0x040fe40003fc4270 */
[C---:B------:R-:W-:Y:S02]  /*6660*/  ISETP.GT.AND P3, PT, R177.reuse, 0x48, PT ;  /* 0x00000048b100780c */ /* 0x040fe40003f64270 */
[----:B------:R-:W-:-:S02]  /*6670*/  ISETP.GT.AND P4, PT, R177, 0x49, PT ;  /* 0x00000049b100780c */ /* 0x000fc40003f84270 */
[----:B------:R-:W-:Y:S02]  /*6680*/  FSEL R165, R165, -INF , P5 ;  /* 0xff800000a5a57808 */ /* 0x000fe40002800000 */
[----:B------:R-:W-:Y:S02]  /*6690*/  FSEL R166, R166, -INF , P6 ;  /* 0xff800000a6a67808 */ /* 0x000fe40003000000 */
[----:B------:R-:W-:Y:S02]  /*66a0*/  FSEL R167, R167, -INF , P3 ;  /* 0xff800000a7a77808 */ /* 0x000fe40001800000 */
        /* <DEDUP_REMOVED lines=21> */
[----:B------:R0:W1:Y:S01]  /*6800*/  MUFU.TANH R177, R188 ;  /* 0x000000bc00b17308 */ /* 0x0000620000002400 */
[----:B------:R-:W-:Y:S02]  /*6810*/  FSEL R192, R192, -INF , P6 ;  /* 0xff800000c0c07808 */ /* 0x000fe40003000000 */
[----:B------:R-:W-:-:S04]  /*6820*/  ISETP.GT.AND P6, PT, R173, 0x1, PT ;  /* 0x00000001ad00780c */ /* 0x000fc80003fc4270 */
[----:B------:R-:W-:Y:S02]  /*6830*/  FSEL R9, R9, -INF , P6 ;  /* 0xff80000009097808 */ /* 0x000fe40003000000 */
[----:B0-----:R-:W-:Y:S02]  /*6840*/  FMNMX.FTZ R188, R6, R5, !PT ;  /* 0x0000000506bc7209 */ /* 0x001fe40007810000 */
[----:B------:R-:W-:Y:S02]  /*6850*/  ISETP.GT.AND P6, PT, R173, 0x11, PT ;  /* 0x00000011ad00780c */ /* 0x000fe40003fc4270 */
[----:B------:R-:W-:Y:S02]  /*6860*/  FMNMX.FTZ R188, R8, R188, !PT ;  /* 0x000000bc08bc7209 */ /* 0x000fe40007810000 */
[----:B------:R-:W-:Y:S02]  /*6870*/  FSEL R21, R21, -INF , P6 ;  /* 0xff80000015157808 */ /* 0x000fe40003000000 */
[----:B------:R-:W-:-:S02]  /*6880*/  FMNMX.FTZ R188, R10, R188, !PT ;  /* 0x000000bc0abc7209 */ /* 0x000fc40007810000 */
[----:B------:R-:W-:Y:S02]  /*6890*/  ISETP.GT.AND P6, PT, R173, 0x21, PT ;  /* 0x00000021ad00780c */ /* 0x000fe40003fc4270 */
[----:B------:R-:W-:Y:S02]  /*68a0*/  FMNMX.FTZ R188, R12, R188, !PT ;  /* 0x000000bc0cbc7209 */ /* 0x000fe40007810000 */
[----:B-1----:R-:W-:Y:S02]  /*68b0*/  FSEL R177, R177, -INF , P6 ;  /* 0xff800000b1b17808 */ /* 0x002fe40003000000 */
[----:B------:R-:W-:Y:S02]  /*68c0*/  FMNMX.FTZ R188, R14, R188, !PT ;  /* 0x000000bc0ebc7209 */ /* 0x000fe40007810000 */
[----:B------:R-:W-:Y:S02]  /*68d0*/  ISETP.GT.AND P6, PT, R173, 0x31, PT ;  /* 0x00000031ad00780c */ /* 0x000fe40003fc4270 */
[----:B------:R-:W-:-:S02]  /*68e0*/  FMNMX.FTZ R188, R15, R188, !PT ;  /* 0x000000bc0fbc7209 */ /* 0x000fc40007810000 */
[----:B------:R-:W-:Y:S02]  /*68f0*/  FSEL R179, R179, -INF , P6 ;  /* 0xff800000b3b37808 */ /* 0x000fe40003000000 */
[----:B------:R-:W-:Y:S02]  /*6900*/  FMNMX.FTZ R188, R152, R188, !PT ;  /* 0x000000bc98bc7209 */ /* 0x000fe40007810000 */
[----:B------:R-:W-:Y:S02]  /*6910*/  ISETP.GT.AND P6, PT, R173, 0x41, PT ;  /* 0x00000041ad00780c */ /* 0x000fe40003fc4270 */
        /* <DEDUP_REMOVED lines=12> */
[----:B------:R-:W-:Y:S02]  /*69e0*/  FMNMX.FTZ R190, R168, R188, !PT ;  /* 0x000000bca8be7209 */ /* 0x000fe40007810000 */
[----:B------:R-:W0:Y:S02]  /*69f0*/  MUFU.TANH R188, R208 ;  /* 0x000000d000bc7308 */ /* 0x000e240000002400 */
[----:B------:R-:W-:-:S04]  /*6a00*/  FMNMX.FTZ R190, R169, R190, !PT ;  /* 0x000000bea9be7209 */ /* 0x000fc80007810000 */
[----:B------:R-:W-:-:S04]  /*6a10*/  FMNMX.FTZ R190, R170, R190, !PT ;  /* 0x000000beaabe7209 */ /* 0x000fc80007810000 */
[----:B------:R-:W-:-:S04]  /*6a20*/  FMNMX.FTZ R190, R172, R190, !PT ;  /* 0x000000beacbe7209 */ /* 0x000fc80007810000 */
[----:B------:R-:W-:Y:S02]  /*6a30*/  FMNMX.FTZ R193, R176, R190, !PT ;  /* 0x000000beb0c17209 */ /* 0x000fe40007810000 */
[----:B------:R-:W1:Y:S01]  /*6a40*/  MUFU.TANH R190, R212 ;  /* 0x000000d400be7308 */ /* 0x000e620000002400 */
[----:B0-----:R-:W-:Y:S02]  /*6a50*/  FSEL R191, R188, -INF , P5 ;  /* 0xff800000bcbf7808 */ /* 0x001fe40002800000 */
[----:B------:R-:W-:Y:S02]  /*6a60*/  FMNMX.FTZ R193, R180, R193, !PT ;  /* 0x000000c1b4c17209 */ /* 0x000fe40007810000 */
[----:B------:R-:W-:Y:S01]  /*6a70*/  ISETP.GT.AND P5, PT, R173, RZ, PT ;  /* 0x000000ffad00720c */ /* 0x000fe20003fa4270 */
[----:B------:R-:W-:Y:S02]  /*6a80*/  WARPGROUP.DEPBAR.LE gsb0, 0x0 ;  /* 0x00008000000079c5 */ /* 0x000fe40000010000 */
[----:B------:R-:W-:-:S02]  /*6a90*/  FMNMX.FTZ R196, R181, R193, !PT ;  /* 0x000000c1b5c47209 */ /* 0x000fc40007810000 */
[----:B------:R-:W0:Y:S01]  /*6aa0*/  MUFU.TANH R193, R213 ;  /* 0x000000d500c17308 */ /* 0x000e220000002400 */
[----:B------:R-:W-:Y:S02]  /*6ab0*/  FSEL R7, R7, -INF , P5 ;  /* 0xff80000007077808 */ /* 0x000fe40002800000 */
[----:B------:R-:W-:Y:S02]  /*6ac0*/  FMNMX.FTZ R196, R185, R196, !PT ;  /* 0x000000c4b9c47209 */ /* 0x000fe40007810000 */
[----:B------:R-:W-:Y:S02]  /*6ad0*/  ISETP.GT.AND P5, PT, R173, 0x10, PT ;  /* 0x00000010ad00780c */ /* 0x000fe40003fa4270 */
[----:B------:R-:W-:Y:S02]  /*6ae0*/  FMNMX.FTZ R188, R171, R196, !PT ;  /* 0x000000c4abbc7209 */ /* 0x000fe40007810000 */
[----:B-1----:R-:W-:Y:S01]  /*6af0*/  FSEL R190, R190, -INF , P3 ;  /* 0xff800000bebe7808 */ /* 0x002fe20001800000 */
[----:B------:R1:W2:Y:S01]  /*6b00*/  MUFU.TANH R196, R197 ;  /* 0x000000c500c47308 */ /* 0x0002a20000002400 */
[----:B------:R-:W-:-:S02]  /*6b10*/  FMNMX.FTZ R188, R191, R188, !PT ;  /* 0x000000bcbfbc7209 */ /* 0x000fc40007810000 */
[----:B------:R-:W-:Y:S02]  /*6b20*/  ISETP.GT.AND P3, PT, R173, 0x8, PT ;  /* 0x00000008ad00780c */ /* 0x000fe40003f64270 */
[----:B------:R-:W-:Y:S02]  /*6b30*/  FMNMX.FTZ R188, R192, R188, !PT ;  /* 0x000000bcc0bc7209 */ /* 0x000fe40007810000 */
[----:B0-----:R-:W-:Y:S02]  /*6b40*/  FSEL R193, R193, -INF , P4 ;  /* 0xff800000c1c17808 */ /* 0x001fe40002000000 */
[----:B------:R-:W-:Y:S01]  /*6b50*/  FMNMX.FTZ R188, R190, R188, !PT ;  /* 0x000000bcbebc7209 */ /* 0x000fe20007810000 */
[C---:B-1----:R-:W-:Y:S01]  /*6b60*/  FMUL.FTZ R197, R0.reuse, R198 ;  /* 0x000000c600c57220 */ /* 0x042fe20000410000 */
[----:B------:R-:W-:Y:S01]  /*6b70*/  FSEL R11, R11, -INF , P3 ;  /* 0xff8000000b0b7808 */ /* 0x000fe20001800000 */
[C---:B------:R-:W-:Y:S01]  /*6b80*/  FMUL.FTZ R198, R0.reuse, R199 ;  /* 0x000000c700c67220 */ /* 0x040fe20000410000 */
[----:B------:R-:W-:Y:S01]  /*6b90*/  FMNMX.FTZ R188, R193, R188, !PT ;  /* 0x000000bcc1bc7209 */ /* 0x000fe20007810000 */
[----:B------:R-:W-:Y:S01]  /*6ba0*/  FMUL.FTZ R199, R0, R202 ;  /* 0x000000ca00c77220 */ /* 0x000fe20000410000 */
[----:B------:R-:W-:Y:S01]  /*6bb0*/  FSEL R20, R20, -INF , P5 ;  /* 0xff80000014147808 */ /* 0x000fe20002800000 */
[----:B------:R-:W0:Y:S01]  /*6bc0*/  MUFU.TANH R197, R197 ;  /* 0x000000c500c57308 */ /* 0x000e220000002400 */
[C---:B------:R-:W-:Y:S01]  /*6bd0*/  ISETP.GT.AND P3, PT, R173.reuse, 0x18, PT ;  /* 0x00000018ad00780c */ /* 0x040fe20003f64270 */
[----:B------:R-:W1:Y:S01]  /*6be0*/  SHFL.BFLY PT, R200, R188, 0x2, 0x1f ;  /* 0x0c401f00bcc87f89 */ /* 0x000e6200000e0000 */
[----:B------:R-:W-:Y:S01]  /*6bf0*/  ISETP.GT.AND P5, PT, R173, 0x20, PT ;  /* 0x00000020ad00780c */ /* 0x000fe20003fa4270 */
[----:B------:R-:W-:Y:S01]  /*6c00*/  FMUL.FTZ R202, R0, R207 ;  /* 0x000000cf00ca7220 */ /* 0x000fe20000410000 */
[----:B------:R-:W-:-:S02]  /*6c10*/  FSEL R154, R154, -INF , P3 ;  /* 0xff8000009a9a7808 */ /* 0x000fc40001800000 */
[----:B------:R-:W-:Y:S01]  /*6c20*/  FSEL R158, R158, -INF , P5 ;  /* 0xff8000009e9e7808 */ /* 0x000fe20002800000 */
[----:B------:R-:W-:Y:S01]  /*6c30*/  MUFU.TANH R198, R198 ;  /* 0x000000c600c67308 */ /* 0x000fe20000002400 */
[C---:B------:R-:W-:Y:S02]  /*6c40*/  ISETP.GT.AND P3, PT, R173.reuse, 0x28, PT ;  /* 0x00000028ad00780c */ /* 0x040fe40003f64270 */
[C---:B------:R-:W-:Y:S02]  /*6c50*/  ISETP.GT.AND P5, PT, R173.reuse, 0x30, PT ;  /* 0x00000030ad00780c */ /* 0x040fe40003fa4270 */
[----:B------:R-:W-:Y:S02]  /*6c60*/  FSEL R174, R174, -INF , P3 ;  /* 0xff800000aeae7808 */ /* 0x000fe40001800000 */
[----:B------:R-:W-:Y:S01]  /*6c70*/  FSEL R178, R178, -INF , P5 ;  /* 0xff800000b2b27808 */ /* 0x000fe20002800000 */
[----:B------:R-:W3:Y:S01]  /*6c80*/  MUFU.TANH R199, R199 ;  /* 0x000000c700c77308 */ /* 0x000ee20000002400 */
[----:B------:R-:W-:-:S02]  /*6c90*/  ISETP.GT.AND P3, PT, R173, 0x38, PT ;  /* 0x00000038ad00780c */ /* 0x000fc40003f64270 */
[C---:B------:R-:W-:Y:S02]  /*6ca0*/  ISETP.GT.AND P5, PT, R173.reuse, 0x40, PT ;  /* 0x00000040ad00780c */ /* 0x040fe40003fa4270 */
[----:B------:R-:W-:Y:S02]  /*6cb0*/  FSEL R182, R182, -INF , P3 ;  /* 0xff800000b6b67808 */ /* 0x000fe40001800000 */
[----:B------:R-:W-:Y:S01]  /*6cc0*/  FSEL R186, R186, -INF , P5 ;  /* 0xff800000baba7808 */ /* 0x000fe20002800000 */
[----:B------:R-:W-:Y:S01]  /*6cd0*/  MUFU.TANH R202, R202 ;  /* 0x000000ca00ca7308 */ /* 0x000fe20000002400 */
[C---:B------:R-:W-:Y:S02]  /*6ce0*/  ISETP.GT.AND P3, PT, R173.reuse, 0x48, PT ;  /* 0x00000048ad00780c */ /* 0x040fe40003f64270 */
[----:B-1----:R-:W-:Y:S02]  /*6cf0*/  FMNMX.FTZ R188, R188, R200, !PT ;  /* 0x000000c8bcbc7209 */ /* 0x002fe40007810000 */
[----:B------:R-:W-:-:S02]  /*6d00*/  ISETP.GT.AND P5, PT, R173, 0x49, PT ;  /* 0x00000049ad00780c */ /* 0x000fc40003fa4270 */
[----:B------:R-:W-:Y:S01]  /*6d10*/  FSEL R189, R189, -INF , P3 ;  /* 0xff800000bdbd7808 */ /* 0x000fe20001800000 */
[----:B------:R-:W1:Y:S01]  /*6d20*/  SHFL.BFLY PT, R203, R188, 0x1, 0x1f ;  /* 0x0c201f00bccb7f89 */ /* 0x000e6200000e0000 */
[----:B------:R4:W5:Y:S01]  /*6d30*/  MUFU.TANH R200, R206 ;  /* 0x000000ce00c87308 */ /* 0x0009620000002400 */
[----:B--2---:R-:W-:Y:S02]  /*6d40*/  FSEL R196, R196, -INF , P5 ;  /* 0xff800000c4c47808 */ /* 0x004fe40002800000 */
[C---:B------:R-:W-:Y:S02]  /*6d50*/  ISETP.GT.AND P4, PT, R173.reuse, 0x9, PT ;  /* 0x00000009ad00780c */ /* 0x040fe40003f84270 */
[C---:B------:R-:W-:Y:S02]  /*6d60*/  ISETP.GT.AND P3, PT, R173.reuse, 0x51, PT ;  /* 0x00000051ad00780c */ /* 0x040fe40003f64270 */
[----:B------:R-:W-:Y:S02]  /*6d70*/  ISETP.GT.AND P5, PT, R173, 0x58, PT ;  /* 0x00000058ad00780c */ /* 0x000fe40003fa4270 */
[----:B------:R-:W-:Y:S01]  /*6d80*/  FSEL R13, R13, -INF , P4 ;  /* 0xff8000000d0d7808 */ /* 0x000fe20002000000 */
[----:B----4-:R-:W-:Y:S01]  /*6d90*/  FMUL.FTZ R206, R0, R214 ;  /* 0x000000d600ce7220 */ /* 0x010fe20000410000 */
[----:B------:R-:W-:-:S02]  /*6da0*/  FSEL R195, R195, -INF , P3 ;  /* 0xff800000c3c37808 */ /* 0x000fc40001800000 */
[----:B0-----:R-:W-:Y:S02]  /*6db0*/  FSEL R197, R197, -INF , P5 ;  /* 0xff800000c5c57808 */ /* 0x001fe40002800000 */
[C---:B------:R-:W-:Y:S01]  /*6dc0*/  ISETP.GT.AND P4, PT, R173.reuse, 0x19, PT ;  /* 0x00000019ad00780c */ /* 0x040fe20003f84270 */
[----:B------:R-:W0:Y:S01]  /*6dd0*/  MUFU.TANH R206, R206 ;  /* 0x000000ce00ce7308 */ /* 0x000e220000002400 */
[C---:B------:R-:W-:Y:S02]  /*6de0*/  ISETP.GT.AND P3, PT, R173.reuse, 0x60, PT ;  /* 0x00000060ad00780c */ /* 0x040fe40003f64270 */
[----:B------:R-:W-:Y:S02]  /*6df0*/  ISETP.GT.AND P5, PT, R173, 0x61, PT ;  /* 0x00000061ad00780c */ /* 0x000fe40003fa4270 */
[----:B------:R-:W-:Y:S02]  /*6e00*/  FSEL R155, R155, -INF , P4 ;  /* 0xff8000009b9b7808 */ /* 0x000fe40002000000 */
[----:B-1----:R-:W-:Y:S01]  /*6e10*/  FMNMX.FTZ R188, R188, R203, !PT ;  /* 0x000000cbbcbc7209 */ /* 0x002fe20007810000 */
[----:B------:R-:W-:Y:S01]  /*6e20*/  IMAD.U32 R203, RZ, RZ, UR10 ;  /* 0x0000000affcb7e24 */ /* 0x000fe2000f8e00ff */
[----:B---3--:R-:W-:-:S02]  /*6e30*/  FSEL R199, R199, -INF , P3 ;  /* 0xff800000c7c77808 */ /* 0x008fc40001800000 */
[----:B------:R-:W-:Y:S01]  /*6e40*/  FSEL R201, R201, -INF , P5 ;  /* 0xff800000c9c97808 */ /* 0x000fe20002800000 */
[----:B------:R-:W-:-:S01]  /*6e50*/  FFMA.FTZ R207, R188, R203, -8 ;  /* 0xc1000000bccf7423 */ /* 0x000fc200000100cb */
[----:B------:R-:W-:Y:S02]  /*6e60*/  FSEL R203, R187, -INF , P6 ;  /* 0xff800000bbcb7808 */ /* 0x000fe40003000000 */
[C---:B------:R-:W-:Y:S02]  /*6e70*/  ISETP.GT.AND P6, PT, R173.reuse, 0x50, PT ;  /* 0x00000050ad00780c */ /* 0x040fe40003fc4270 */
[C---:B------:R-:W-:Y:S02]  /*6e80*/  ISETP.GT.AND P4, PT, R173.reuse, 0x29, PT ;  /* 0x00000029ad00780c */ /* 0x040fe40003f84270 */
[----:B------:R-:W-:Y:S02]  /*6e90*/  FSEL R194, R194, -INF , P6 ;  /* 0xff800000c2c27808 */ /* 0x000fe40003000000 */
[----:B------:R-:W-:-:S02]  /*6ea0*/  ISETP.GT.AND P6, PT, R173, 0x59, PT ;  /* 0x00000059ad00780c */ /* 0x000fc40003fc4270 */
[C---:B------:R-:W-:Y:S02]  /*6eb0*/  ISETP.GT.AND P3, PT, R173.reuse, 0x69, PT ;  /* 0x00000069ad00780c */ /* 0x040fe40003f64270 */
[----:B------:R-:W-:Y:S02]  /*6ec0*/  FSEL R198, R198, -INF , P6 ;  /* 0xff800000c6c67808 */ /* 0x000fe40003000000 */
[C---:B------:R-:W-:Y:S02]  /*6ed0*/  ISETP.GT.AND P6, PT, R173.reuse, 0x68, PT ;  /* 0x00000068ad00780c */ /* 0x040fe40003fc4270 */
[----:B------:R-:W-:Y:S02]  /*6ee0*/  ISETP.GT.AND P5, PT, R173, 0x70, PT ;  /* 0x00000070ad00780c */ /* 0x000fe40003fa4270 */
[----:B------:R-:W-:Y:S02]  /*6ef0*/  FSEL R175, R175, -INF , P4 ;  /* 0xff800000afaf7808 */ /* 0x000fe40002000000 */
[----:B-----5:R-:W-:-:S02]  /*6f00*/  FSEL R200, R200, -INF , P6 ;  /* 0xff800000c8c87808 */ /* 0x020fc40003000000 */
[----:B------:R-:W-:Y:S02]  /*6f10*/  FSEL R202, R202, -INF , P3 ;  /* 0xff800000caca7808 */ /* 0x000fe40001800000 */
[----:B------:R-:W-:Y:S02]  /*6f20*/  FSEL R204, R204, -INF , P5 ;  /* 0xff800000cccc7808 */ /* 0x000fe40002800000 */
[C---:B------:R-:W-:Y:S02]  /*6f30*/  ISETP.GT.AND P4, PT, R173.reuse, 0x39, PT ;  /* 0x00000039ad00780c */ /* 0x040fe40003f84270 */
[C---:B------:R-:W-:Y:S02]  /*6f40*/  ISETP.GT.AND P6, PT, R173.reuse, 0x71, PT ;  /* 0x00000071ad00780c */ /* 0x040fe40003fc4270 */
[C---:B------:R-:W-:Y:S02]  /*6f50*/  ISETP.GT.AND P3, PT, R173.reuse, 0x78, PT ;  /* 0x00000078ad00780c */ /* 0x040fe40003f64270 */
[----:B------:R-:W-:-:S02]  /*6f60*/  ISETP.GT.AND P5, PT, R173, 0x79, PT ;  /* 0x00000079ad00780c */ /* 0x000fc40003fa4270 */
[----:B------:R-:W-:Y:S02]  /*6f70*/  FMNMX.FTZ R173, R7, R4, !PT ;  /* 0x0000000407ad7209 */ /* 0x000fe40007810000 */
[----:B------:R-:W-:Y:S02]  /*6f80*/  FSEL R183, R183, -INF , P4 ;  /* 0xff800000b7b77808 */ /* 0x000fe40002000000 */
[----:B------:R-:W-:Y:S02]  /*6f90*/  FMNMX.FTZ R173, R9, R173, !PT ;  /* 0x000000ad09ad7209 */ /* 0x000fe40007810000 */
[----:B------:R-:W-:Y:S02]  /*6fa0*/  FSEL R205, R205, -INF , P6 ;  /* 0xff800000cdcd7808 */ /* 0x000fe40003000000 */
[----:B------:R-:W-:Y:S02]  /*6fb0*/  FMNMX.FTZ R173, R11, R173, !PT ;  /* 0x000000ad0bad7209 */ /* 0x000fe40007810000 */
[----:B0-----:R-:W-:-:S02]  /*6fc0*/  FSEL R206, R206, -INF , P3 ;  /* 0xff800000cece7808 */ /* 0x001fc40001800000 */
[----:B------:R-:W-:Y:S02]  /*6fd0*/  FMNMX.FTZ R173, R13, R173, !PT ;  /* 0x000000ad0dad7209 */ /* 0x000fe40007810000 */
[----:B------:R-:W-:Y:S02]  /*6fe0*/  FSEL R184, R184, -INF , P5 ;  /* 0xff800000b8b87808 */ /* 0x000fe40002800000 */
[----:B------:R-:W-:Y:S02]  /*6ff0*/  FMNMX.FTZ R173, R20, R173, !PT ;  /* 0x000000ad14ad7209 */ /* 0x000fe40007810000 */
[----:B------:R-:W-:Y:S02]  /*7000*/  FSETP.NEU.FTZ.AND P4, PT, R188, -INF , PT ;  /* 0xff800000bc00780b */ /* 0x000fe40003f9d000 */
[----:B------:R-:W-:Y:S02]  /*7010*/  FMNMX.FTZ R173, R21, R173, !PT ;  /* 0x000000ad15ad7209 */ /* 0x000fe40007810000 */
[----:B------:R-:W-:-:S02]  /*7020*/  FSEL R187, R207, RZ, P4 ;  /* 0x000000ffcfbb7208 */ /* 0x000fc40002000000 */
[----:B------:R-:W-:-:S03]  /*7030*/  FMNMX.FTZ R173, R154, R173, !PT ;  /* 0x000000ad9aad7209 */ /* 0x000fc60007810000 */
        /* <DEDUP_REMOVED lines=36> */
[----:B------:R-:W-:Y:S01]  /*7280*/  FFMA.FTZ R190, R190, UR10, -R187 ;  /* 0x0000000abebe7c23 */ /* 0x000fe200080108bb */
        /* <DEDUP_REMOVED lines=23> */
[----:B------:R-:W-:-:S05]  /*7400*/  FMNMX.FTZ R173, R184, R173, !PT ;  /* 0x000000adb8ad7209 */ /* 0x000fca0007810000 */
[----:B------:R-:W0:Y:S01]  /*7410*/  SHFL.BFLY PT, R207, R173, 0x2, 0x1f ;  /* 0x0c401f00adcf7f89 */ /* 0x000e2200000e0000 */
[----:B------:R-:W-:Y:S08]  /*7420*/  MUFU.EX2 R156, R156 ;  /* 0x0000009c009c7308 */ /* 0x000ff00000000800 */
[----:B------:R-:W-:Y:S08]  /*7430*/  MUFU.EX2 R157, R157 ;  /* 0x0000009d009d7308 */ /* 0x000ff00000000800 */
[----:B------:R-:W-:Y:S01]  /*7440*/  MUFU.EX2 R159, R159 ;  /* 0x0000009f009f7308 */ /* 0x000fe20000000800 */
[----:B0-----:R-:W-:Y:S01]  /*7450*/  FMNMX.FTZ R207, R173, R207, !PT ;  /* 0x000000cfadcf7209 */ /* 0x001fe20007810000 */
[--C-:B------:R-:W-:Y:S01]  /*7460*/  FFMA.FTZ R173, R180, UR10, -R187.reuse ;  /* 0x0000000ab4ad7c23 */ /* 0x100fe200080108bb */
[----:B------:R-:W-:-:S01]  /*7470*/  FFMA.FTZ R180, R181, UR10, -R187 ;  /* 0x0000000ab5b47c23 */ /* 0x000fc200080108bb */
[--C-:B------:R-:W-:Y:S01]  /*7480*/  FFMA.FTZ R181, R185, UR10, -R187.reuse ;  /* 0x0000000ab9b57c23 */ /* 0x100fe200080108bb */
[----:B------:R-:W-:-:S01]  /*7490*/  FFMA.FTZ R187, R193, UR10, -R187 ;  /* 0x0000000ac1bb7c23 */ /* 0x000fc200080108bb */
[----:B------:R-:W0:Y:S01]  /*74a0*/  SHFL.BFLY PT, R208, R207, 0x1, 0x1f ;  /* 0x0c201f00cfd07f89 */ /* 0x000e2200000e0000 */
[----:B------:R-:W-:Y:S01]  /*74b0*/  FSEL R193, R188, RZ, P4 ;  /* 0x000000ffbcc17208 */ /* 0x000fe20002000000 */
[----:B------:R-:W-:Y:S08]  /*74c0*/  MUFU.EX2 R160, R160 ;  /* 0x000000a000a07308 */ /* 0x000ff00000000800 */
[----:B------:R-:W-:Y:S08]  /*74d0*/  MUFU.EX2 R161, R161 ;  /* 0x000000a100a17308 */ /* 0x000ff00000000800 */
[----:B------:R-:W-:Y:S01]  /*74e0*/  MUFU.EX2 R162, R162 ;  /* 0x000000a200a27308 */ /* 0x000fe20000000800 */
[----:B0-----:R-:W-:Y:S01]  /*74f0*/  FMNMX.FTZ R185, R207, R208, !PT ;  /* 0x000000d0cfb97209 */ /* 0x001fe20007810000 */
[----:B------:R-:W-:-:S06]  /*7500*/  IMAD.U32 R207, RZ, RZ, UR10 ;  /* 0x0000000affcf7e24 */ /* 0x000fcc000f8e00ff */
[----:B------:R-:W-:Y:S01]  /*7510*/  MUFU.EX2 R163, R163 ;  /* 0x000000a300a37308 */ /* 0x000fe20000000800 */
[C---:B------:R-:W-:Y:S01]  /*7520*/  FSETP.NEU.FTZ.AND P3, PT, R185.reuse, -INF , PT ;  /* 0xff800000b900780b */ /* 0x040fe20003f7d000 */
[----:B------:R-:W-:-:S05]  /*7530*/  FFMA.FTZ R207, R185, R207, -8 ;  /* 0xc1000000b9cf7423 */ /* 0x000fca00000100cf */
[----:B------:R-:W-:Y:S01]  /*7540*/  FSEL R208, R207, RZ, P3 ;  /* 0x000000ffcfd07208 */ /* 0x000fe20001800000 */
[----:B------:R-:W-:Y:S04]  /*7550*/  MUFU.EX2 R164, R164 ;  /* 0x000000a400a47308 */ /* 0x000fe80000000800 */
[----:B------:R-:W-:-:S01]  /*7560*/  FFMA.FTZ R207, R182, UR10, -R208 ;  /* 0x0000000ab6cf7c23 */ /* 0x000fc200080108d0 */
[----:B------:R-:W-:Y:S01]  /*7570*/  FADD.FTZ R182, -R193, R5 ;  /* 0x00000005c1b67221 */ /* 0x000fe20000010100 */
[----:B------:R-:W-:Y:S01]  /*7580*/  FSEL R193, R185, RZ, P3 ;  /* 0x000000ffb9c17208 */ /* 0x000fe20001800000 */
[--C-:B------:R-:W-:Y:S01]  /*7590*/  FFMA.FTZ R7, R7, UR10, -R208.reuse ;  /* 0x0000000a07077c23 */ /* 0x100fe200080108d0 */
[----:B------:R-:W-:-:S01]  /*75a0*/  FFMA.FTZ R9, R9, UR10, -R208 ;  /* 0x0000000a09097c23 */ /* 0x000fc200080108d0 */
[----:B------:R-:W-:Y:S01]  /*75b0*/  FMUL.FTZ R182, R182, UR10 ;  /* 0x0000000ab6b67c20 */ /* 0x000fe20008410000 */
[----:B------:R-:W-:-:S01]  /*75c0*/  FFMA.FTZ R11, R11, UR10, -R208 ;  /* 0x0000000a0b0b7c23 */ /* 0x000fc200080108d0 */
[----:B------:R-:W-:Y:S01]  /*75d0*/  FADD.FTZ R193, -R193, R4 ;  /* 0x00000004c1c17221 */ /* 0x000fe20000010100 */
[----:B------:R-:W-:-:S01]  /*75e0*/  FFMA.FTZ R13, R13, UR10, -R208 ;  /* 0x0000000a0d0d7c23 */ /* 0x000fc200080108d0 */
[----:B------:R-:W-:Y:S01]  /*75f0*/  MUFU.EX2 R7, R7 ;  /* 0x0000000700077308 */ /* 0x000fe20000000800 */
[----:B------:R-:W-:-:S01]  /*7600*/  FFMA.FTZ R20, R20, UR10, -R208 ;  /* 0x0000000a14147c23 */ /* 0x000fc200080108d0 */
[----:B------:R-:W-:Y:S01]  /*7610*/  FMUL.FTZ R193, R193, UR10 ;  /* 0x0000000ac1c17c20 */ /* 0x000fe20008410000 */
[----:B------:R-:W-:-:S01]  /*7620*/  FFMA.FTZ R21, R21, UR10, -R208 ;  /* 0x0000000a15157c23 */ /* 0x000fc200080108d0 */
[----:B------:R-:W-:Y:S01]  /*7630*/  IADD3 R4, -R231, 0xb, RZ ;  /* 0x0000000be7047810 */ /* 0x000fe20007ffe1ff */
        /* <DEDUP_REMOVED lines=20> */
[----:B0-----:R-:W-:-:S01]  /*7780*/  FFMA.FTZ R3, R182, R3, R6 ;  /* 0x00000003b6037223 */ /* 0x001fc20000010006 */
[--C-:B------:R-:W-:Y:S01]  /*7790*/  FFMA.FTZ R199, R199, UR10, -R208.reuse ;  /* 0x0000000ac7c77c23 */ /* 0x100fe200080108d0 */
[----:B------:R-:W-:-:S01]  /*77a0*/  FFMA.FTZ R201, R201, UR10, -R208 ;  /* 0x0000000ac9c97c23 */ /* 0x000fc200080108d0 */
[----:B------:R-:W-:Y:S01]  /*77b0*/  FFMA.FTZ R200, R200, UR10, -R208 ;  /* 0x0000000ac8c87c23 */ /* 0x000fe200080108d0 */
[----:B------:R-:W-:-:S01]  /*77c0*/  FADD.FTZ R3, R8, R3 ;  /* 0x0000000308037221 */ /* 0x000fc20000010000 */
[--C-:B------:R-:W-:Y:S01]  /*77d0*/  FFMA.FTZ R202, R202, UR10, -R208.reuse ;  /* 0x0000000acaca7c23 */ /* 0x100fe200080108d0 */
[----:B------:R-:W-:-:S01]  /*77e0*/  FFMA.FTZ R204, R204, UR10, -R208 ;  /* 0x0000000acccc7c23 */ /* 0x000fc200080108d0 */
[----:B------:R-:W0:Y:S01]  /*77f0*/  MUFU.EX2 R11, R11 ;  /* 0x0000000b000b7308 */ /* 0x000e220000000800 */
[----:B-1----:R-:W-:-:S01]  /*7800*/  FFMA.FTZ R2, R193, R2, R7 ;  /* 0x00000002c1027223 */ /* 0x002fc20000010007 */
[----:B------:R2:W-:Y:S06]  /*7810*/  BAR.ARV R4, 0x100 ;  /* 0x000400040000751d */ /* 0x0005ec0000002000 */
[----:B------:R-:W1:Y:S01]  /*7820*/  MUFU.EX2 R13, R13 ;  /* 0x0000000d000d7308 */ /* 0x000e620000000800 */
[----:B------:R-:W-:-:S01]  /*7830*/  FFMA.FTZ R205, R205, UR10, -R208 ;  /* 0x0000000acdcd7c23 */ /* 0x000fc200080108d0 */
[----:B--2---:R-:W-:Y:S01]  /*7840*/  FADD.FTZ R4, R9, R2 ;  /* 0x0000000209047221 */ /* 0x004fe20000010000 */
[----:B------:R-:W-:-:S01]  /*7850*/  FADD.FTZ R2, R10, R3 ;  /* 0x000000030a027221 */ /* 0x000fc20000010000 */
[--C-:B------:R-:W-:Y:S01]  /*7860*/  FFMA.FTZ R206, R206, UR10, -R208.reuse ;  /* 0x0000000acece7c23 */ /* 0x100fe200080108d0 */
[----:B------:R-:W-:-:S02]  /*7870*/  FFMA.FTZ R184, R184, UR10, -R208 ;  /* 0x0000000ab8b87c23 */ /* 0x000fc400080108d0 */
[----:B------:R-:W-:Y:S01]  /*7880*/  FADD.FTZ R2, R12, R2 ;  /* 0x000000020c027221 */ /* 0x000fe20000010000 */
[----:B------:R-:W2:Y:S01]  /*7890*/  MUFU.EX2 R20, R20 ;  /* 0x0000001400147308 */ /* 0x000ea20000000800 */
[----:B0-----:R-:W-:-:S02]  /*78a0*/  FADD.FTZ R3, R11, R4 ;  /* 0x000000040b037221 */ /* 0x001fc40000010000 */
[----:B------:R-:W-:-:S04]  /*78b0*/  FADD.FTZ R2, R14, R2 ;  /* 0x000000020e027221 */ /* 0x000fc80000010000 */
[----:B------:R-:W-:Y:S01]  /*78c0*/  FADD.FTZ R2, R15, R2 ;  /* 0x000000020f027221 */ /* 0x000fe20000010000 */
[----:B------:R-:W0:Y:S01]  /*78d0*/  MUFU.EX2 R21, R21 ;  /* 0x0000001500157308 */ /* 0x000e220000000800 */
[----:B-1----:R-:W-:-:S02]  /*78e0*/  FADD.FTZ R3, R13, R3 ;  /* 0x000000030d037221 */ /* 0x002fc40000010000 */
[----:B------:R-:W-:-:S04]  /*78f0*/  FADD.FTZ R2, R152, R2 ;  /* 0x0000000298027221 */ /* 0x000fc80000010000 */
[----:B------:R-:W-:Y:S01]  /*7900*/  FADD.FTZ R2, R153, R2 ;  /* 0x0000000299027221 */ /* 0x000fe20000010000 */
[----:B------:R-:W1:Y:S01]  /*7910*/  MUFU.EX2 R154, R154 ;  /* 0x0000009a009a7308 */ /* 0x000e620000000800 */
[----:B--2---:R-:W-:-:S02]  /*7920*/  FADD.FTZ R3, R20, R3 ;  /* 0x0000000314037221 */ /* 0x004fc40000010000 */
[----:B------:R-:W-:-:S04]  /*7930*/  FADD.FTZ R2, R156, R2 ;  /* 0x000000029c027221 */ /* 0x000fc80000010000 */
        /* <DEDUP_REMOVED lines=21> */
[----:B------:R0:W3:Y:S01]  /*7a90*/  MUFU.EX2 R5, R207 ;  /* 0x000000cf00057308 */ /* 0x0000e20000000800 */
[----:B-1----:R-:W-:-:S07]  /*7aa0*/  FADD.FTZ R3, R178, R3 ;  /* 0x00000003b2037221 */ /* 0x002fce0000010000 */
[----:B------:R-:W1:Y:S01]  /*7ab0*/  MUFU.EX2 R183, R183 ;  /* 0x000000b700b77308 */ /* 0x000e620000000800 */
[----:B--2---:R-:W-:-:S01]  /*7ac0*/  FADD.FTZ R3, R179, R3 ;  /* 0x00000003b3037221 */ /* 0x004fc20000010000 */
[----:B0-----:R-:W-:-:S05]  /*7ad0*/  IMAD.U32 R207, RZ, RZ, UR58 ;  /* 0x0000003affcf7e24 */ /* 0x001fca000f8e00ff */
[----:B------:R-:W-:Y:S01]  /*7ae0*/  @!P0 LEA R207, R207, UR41, 0x3 ;  /* 0x00000029cfcf8c11 */ /* 0x000fe2000f8e18ff */
[----:B------:R-:W0:Y:S01]  /*7af0*/  MUFU.EX2 R165, R165 ;  /* 0x000000a500a57308 */ /* 0x000e220000000800 */
[----:B---3--:R-:W-:-:S03]  /*7b00*/  FADD.FTZ R3, R5, R3 ;  /* 0x0000000305037221 */ /* 0x008fc60000010000 */
[----:B------:R-:W-:-:S04]  /*7b10*/  @!P0 VIADD R207, R207, 0x38840 ;  /* 0x00038840cfcf8836 */ /* 0x000fc80000000000 */
[----:B------:R-:W2:Y:S01]  /*7b20*/  MUFU.EX2 R186, R186 ;  /* 0x000000ba00ba7308 */ /* 0x000ea20000000800 */
[----:B-1----:R-:W-:-:S01]  /*7b30*/  FADD.FTZ R3, R183, R3 ;  /* 0x00000003b7037221 */ /* 0x002fc20000010000 */
[----:B------:R-:W-:-:S04]  /*7b40*/  @!P0 PRMT R207, RZ, 0x654, R207 ;  /* 0x00000654ffcf8816 */ /* 0x000fc800000000cf */
[----:B------:R1:W-:Y:S02]  /*7b50*/  @!P0 SYNCS.ARRIVE.TRANS64.RED.A1T0 RZ, [R207+URZ], RZ ;  /* 0x000000ffcfff89a7 */ /* 0x0003e4000810043f */
[----:B------:R-:W3:Y:S01]  /*7b60*/  MUFU.EX2 R166, R166 ;  /* 0x000000a600a67308 */ /* 0x000ee20000000800 */
[----:B0-----:R-:W-:-:S07]  /*7b70*/  FADD.FTZ R2, R165, R2 ;  /* 0x00000002a5027221 */ /* 0x001fce0000010000 */
[----:B------:R-:W0:Y:S01]  /*7b80*/  MUFU.EX2 R203, R203 ;  /* 0x000000cb00cb7308 */ /* 0x000e220000000800 */
[----:B--2---:R-:W-:-:S07]  /*7b90*/  FADD.FTZ R3, R186, R3 ;  /* 0x00000003ba037221 */ /* 0x004fce0000010000 */
[----:B------:R-:W2:Y:S01]  /*7ba0*/  MUFU.EX2 R167, R167 ;  /* 0x000000a700a77308 */ /* 0x000ea20000000800 */
[----:B---3--:R-:W-:-:S07]  /*7bb0*/  FADD.FTZ R2, R166, R2 ;  /* 0x00000002a6027221 */ /* 0x008fce0000010000 */
        /* <DEDUP_REMOVED lines=53> */
[----:B---3--:R-:W-:-:S01]  /*7f10*/  FADD.FTZ R4, R206, R3 ;  /* 0x00000003ce047221 */ /* 0x008fc20000010000 */
[----:B0-----:R-:W-:-:S03]  /*7f20*/  FADD.FTZ R3, R187, R2 ;  /* 0x00000002bb037221 */ /* 0x001fc60000010000 */
[----:B--2---:R-:W-:Y:S01]  /*7f30*/  FADD.FTZ R2, R184, R4 ;  /* 0x00000004b8027221 */ /* 0x004fe20000010000 */
[----:B-1----:R-:W-:Y:S06]  /*7f40*/  @!P1 BRA `(.L_x_2283) ;  /* 0x0000000000049947 */ /* 0x002fec0003800000 */
[----:B------:R-:W-:Y:S01]  /*7f50*/  BPT.TRAP 0x1 ;  /* 0x000000040000795c */ /* 0x000fe20000300000 */
.L_x_2283:
[----:B------:R-:W-:Y:S01]  /*7f60*/  UISETP.GT.AND UP1, UPT, UR57, UR56, UPT ;  /* 0x000000383900728c */ /* 0x000fe2000bf24270 */
[----:B------:R-:W-:Y:S01]  /*7f70*/  F2FP.SATFINITE.E4M3.F32.PACK_AB_MERGE_C R10, R12, R10, RZ ;  /* 0x0000000a0c0a723e */ /* 0x000fe200048070ff */
[----:B------:R-:W-:Y:S01]  /*7f80*/  ULEA UR6, UR59, UR41, 0x3 ;  /* 0x000000293b067291 */ /* 0x000fe2000f8e183f */
[----:B------:R-:W-:Y:S01]  /*7f90*/  F2FP.SATFINITE.E4M3.F32.PACK_AB_MERGE_C R11, R13, R11, RZ ;  /* 0x0000000b0d0b723e */ /* 0x000fe200048070ff */
[----:B------:R-:W-:Y:S01]  /*7fa0*/  UIADD3 UR57, UR57, -0x1, URZ ;  /* 0xffffffff39397890 */ /* 0x000fe2000fffe03f */
[----:B------:R-:W-:Y:S01]  /*7fb0*/  F2FP.SATFINITE.E4M3.F32.PACK_AB_MERGE_C R152, R153, R152, RZ ;  /* 0x000000989998723e */ /* 0x000fe200048070ff */
[----:B------:R-:W-:Y:S01]  /*7fc0*/  UIADD3 UR6, UR6, 0x38860, URZ ;  /* 0x0003886006067890 */ /* 0x000fe2000fffe03f */
[----:B------:R-:W-:Y:S01]  /*7fd0*/  PLOP3.LUT P3, PT, PT, PT, UP1, 0x80, 0x0 ;  /* 0x000000000000781c */ /* 0x000fe20003f6f018 */
[----:B------:R-:W-:Y:S01]  /*7fe0*/  UMOV UR60, UR47 ;  /* 0x0000002f003c7c82 */ /* 0x000fe20008000000 */
[----:B------:R-:W-:Y:S01]  /*7ff0*/  F2FP.SATFINITE.E4M3.F32.PACK_AB_MERGE_C R154, R155, R154, RZ ;  /* 0x0000009a9b9a723e */ /* 0x000fe200048070ff */
[----:B------:R-:W-:Y:S01]  /*8000*/  UPRMT UR6, UR40, 0x654, UR6 ;  /* 0x0000065428067896 */ /* 0x000fe20008000006 */
        /* <DEDUP_REMOVED lines=8> */
[----:B------:R-:W-:Y:S01]  /*8090*/  F2FP.SATFINITE.E4M3.F32.PACK_AB_MERGE_C R10, R8, R6, R10 ;  /* 0x00000006080a723e */ /* 0x000fe2000480700a */
[----:B------:R-:W-:Y:S01]  /*80a0*/  SYNCS.ARRIVE.TRANS64.RED.A1T0 RZ, [UR6], RZ ;  /* 0x000000ffffff79a7 */ /* 0x000fe20008100406 */
        /* <DEDUP_REMOVED lines=158> */
[----:B------:R-:W-:Y:S06]  /*8a90*/  @P3 BRA `(.L_x_2284) ;  /* 0xffffffc800c83947 */ /* 0x000fec000383ffff */
[----:B------:R-:W-:-:S05]  /*8aa0*/  UMOV UR55, UR58 ;  /* 0x0000003a00377c82 */ /* 0x000fca0008000000 */
.L_x_2274:
[----:B------:R-:W-:-:S06]  /*8ab0*/  UISETP.GE.AND UP0, UPT, UR57, UR39, UPT ;  /* 0x000000273900728c */ /* 0x000fcc000bf06270 */
[----:B------:R-:W-:-:S13]  /*8ac0*/  PLOP3.LUT P2, PT, PT, PT, UP0, 0x80, 0x0 ;  /* 0x000000000000781c */ /* 0x000fda0003f4f008 */
[----:B------:R-:W-:Y:S05]  /*8ad0*/  @!P2 BRA `(.L_x_2285) ;  /* 0x0000002800e8a947 */ /* 0x000fea0003800000 */
[----:B------:R-:W-:Y:S01]  /*8ae0*/  IMAD.MOV.U32 R4, RZ, RZ, R185 ;  /* 0x000000ffff047224 */ /* 0x000fe200078e00b9 */
[----:B------:R-:W-:Y:S01]  /*8af0*/  UMOV UR56, UR47 ;  /* 0x0000002f00387c82 */ /* 0x000fe20008000000 */
[----:B------:R-:W-:Y:S01]  /*8b00*/  IMAD.MOV.U32 R5, RZ, RZ, R188 ;  /* 0x000000ffff057224 */ /* 0x000fe200078e00bc */
[----:B------:R-:W-:Y:S01]  /*8b10*/  UMOV UR54, UR55 ;  /* 0x0000003700367c82 */ /* 0x000fe20008000000 */
[----:B------:R-:W-:-:S05]  /*8b20*/  ULDC UR51, c[0x0][0x988] ;  /* 0x0002620000337ab9 */ /* 0x000fca0000000800 */
.L_x_2295:
[----:B------:R-:W-:Y:S01]  /*8b30*/  UIADD3 UR55, UR54, 0x1, URZ ;  /* 0x0000000136377890 */ /* 0x000fe2000fffe03f */
[----:B------:R-:W-:-:S03]  /*8b40*/  ISETP.NE.AND P3, PT, RZ, UR45, PT ;  /* 0x0000002dff007c0c */ /* 0x000fc6000bf65270 */
[----:B------:R-:W-:-:S04]  /*8b50*/  UISETP.NE.AND UP0, UPT, UR55, 0x2, UPT ;  /* 0x000000023700788c */ /* 0x000fc8000bf05270 */
[----:B------:R-:W-:Y:S02]  /*8b60*/  USEL UR47, URZ, 0x1, UP0 ;  /* 0x000000013f2f7887 */ /* 0x000fe40008000000 */
[----:B------:R-:W-:Y:S02]  /*8b70*/  USEL UR55, UR55, URZ, UP0 ;  /* 0x0000003f37377287 */ /* 0x000fe40008000000 */
[----:B------:R-:W-:Y:S02]  /*8b80*/  ULOP3.LUT UR47, UR56, UR47, URZ, 0x3c, !UPT ;  /* 0x0000002f382f7292 */ /* 0x000fe4000f8e3c3f */
[----:B--2---:R-:W-:Y:S10]  /*8b90*/  @P3 BRA `(.L_x_2286) ;  /* 0x00000000002c3947 */ /* 0x004ff40003800000 */
[----:B------:R-:W-:Y:S05]  /*8ba0*/  @!P1 BRA `(.L_x_2287) ;  /* 0x0000000000049947 */ /* 0x000fea0003800000 */
[----:B------:R-:W-:Y:S01]  /*8bb0*/  BPT.TRAP 0x1 ;  /* 0x000000040000795c */ /* 0x000fe20000300000 */
.L_x_2287:
[----:B------:R-:W-:Y:S01]  /*8bc0*/  ULEA UR6, UR55, UR41, 0x3 ;  /* 0x0000002937067291 */ /* 0x000fe2000f8e183f */
[----:B------:R-:W-:-:S05]  /*8bd0*/  IMAD.U32 R6, RZ, RZ, UR47 ;  /* 0x0000002fff067e24 */ /* 0x000fca000f8e00ff */
[----:B------:R-:W-:-:S04]  /*8be0*/  SHF.L.U32 R6, R6, 0x1f, RZ ;  /* 0x0000001f06067819 */ /* 0x000fc800000006ff */
[----:B------:R0:W1:Y:S01]  /*8bf0*/  SYNCS.PHASECHK.TRANS64.TRYWAIT P2, [UR6+0x38830], R6 ;  /* 0x03883006ff0075a7 */ /* 0x0000620008040146 */
[----:B------:R-:W-:Y:S05]  /*8c00*/  @!P1 BRA `(.L_x_2288) ;  /* 0x0000000000049947 */ /* 0x000fea0003800000 */
[----:B------:R-:W-:Y:S01]  /*8c10*/  BPT.TRAP 0x1 ;  /* 0x000000040000795c */ /* 0x000fe20000300000 */
.L_x_2288:
[----:B-1----:R-:W-:Y:S05]  /*8c20*/  @P2 BRA `(.L_x_2286) ;  /* 0x0000000000082947 */ /* 0x002fea0003800000 */
[----:B------:R-:W1:Y:S02]  /*8c30*/  SYNCS.PHASECHK.TRANS64.TRYWAIT P2, [UR6+0x38830], R6 ;  /* 0x03883006ff0075a7 */ /* 0x000e640008040146 */
[----:B-1----:R-:W-:Y:S05]  /*8c40*/  @!P2 BRA `(.L_x_2289) ;  /* 0x000001080000a947 */ /* 0x002fea0003800000 */
.L_x_2286:
[----:B-1----:R-:W1:Y:S01]  /*8c50*/  S2R R7, SR_TID.X ;  /* 0x0000000000077919 */ /* 0x002e620000002100 */
[----:B------:R-:W-:Y:S01]  /*8c60*/  ULEA UR34, UR55, UR50, 0xb ;  /* 0x0000003237227291 */ /* 0x000fe2000f8e583f */
[----:B------:R-:W-:Y:S01]  /*8c70*/  UMOV UR35, 0x40000040 ;  /* 0x4000004000237882 */ /* 0x000fe20000000000 */
[----:B------:R-:W-:Y:S02]  /*8c80*/  UMOV UR7, 0x40000040 ;  /* 0x4000004000077882 */ /* 0x000fe40000000000 */
[----:B------:R-:W-:Y:S02]  /*8c90*/  UIADD3 UR6, UR34, 0x2, URZ ;  /* 0x0000000222067890 */ /* 0x000fe4000fffe03f */
        /* <DEDUP_REMOVED lines=42> */
.L_x_2291:
[----:B------:R-:W-:Y:S01]  /*8f40*/  ULEA UR6, UR54, UR41, 0x3 ;  /* 0x0000002936067291 */ /* 0x000fe2000f8e183f */
[----:B------:R-:W-:-:S05]  /*8f50*/  IMAD.U32 R6, RZ, RZ, UR56 ;  /* 0x00000038ff067e24 */ /* 0x000fca000f8e00ff */
[----:B------:R-:W-:-:S04]  /*8f60*/  SHF.L.U32 R6, R6, 0x1f, RZ ;  /* 0x0000001f06067819 */ /* 0x000fc800000006ff */
[----:B------:R0:W1:Y:S01]  /*8f70*/  SYNCS.PHASECHK.TRANS64.TRYWAIT P2, [UR6+0x38850], R6 ;  /* 0x03885006ff0075a7 */ /* 0x0000620008040146 */
[----:B------:R-:W-:Y:S05]  /*8f80*/  @!P1 BRA `(.L_x_2292) ;  /* 0x0000000000049947 */ /* 0x000fea0003800000 */
[----:B------:R-:W-:Y:S01]  /*8f90*/  BPT.TRAP 0x1 ;  /* 0x000000040000795c */ /* 0x000fe20000300000 */
.L_x_2292:
[----:B-1----:R-:W-:Y:S05]  /*8fa0*/  @P2 BRA `(.L_x_2290) ;  /* 0x0000000000082947 */ /* 0x002fea0003800000 */
[----:B------:R-:W1:Y:S02]  /*8fb0*/  SYNCS.PHASECHK.TRANS64.TRYWAIT P2, [UR6+0x38850], R6 ;  /* 0x03885006ff0075a7 */ /* 0x000e640008040146 */
[----:B-1----:R-:W-:Y:S05]  /*8fc0*/  @!P2 BRA `(.L_x_2293) ;  /* 0x000001040038a947 */ /* 0x002fea0003800000 */
.L_x_2290:
[----:B------:R-:W-:Y:S01]  /*8fd0*/  UIADD3 UR6, UR41, 0x400, URZ ;  /* 0x0000040029067890 */ /* 0x000fe2000fffe03f */
[----:B------:R-:W-:Y:S01]  /*8fe0*/  WARPGROUP.ARRIVE ;  /* 0x00000000000079c5 */ /* 0x000fe20000000000 */
[----:B------:R-:W-:Y:S01]  /*8ff0*/  UMOV UR7, 0x40000040 ;  /* 0x4000004000077882 */ /* 0x000fe20000000000 */
[C---:B01----:R-:W-:Y:S01]  /*9000*/  FMUL.FTZ R6, R0.reuse, R152 ;  /* 0x0000009800067220 */ /* 0x043fe20000410000 */
[----:B------:R-:W-:Y:S01]  /*9010*/  USHF.R.U32.HI UR6, URZ, 0x4, UR6 ;  /* 0x000000043f067899 */ /* 0x000fe20008011606 */
[C---:B------:R-:W-:Y:S01]  /*9020*/  FMUL.FTZ R8, R0.reuse, R154 ;  /* 0x0000009a00087220 */ /* 0x040fe20000410000 */
[C---:B------:R-:W-:Y:S01]  /*9030*/  FMUL.FTZ R7, R0.reuse, R153 ;  /* 0x0000009900077220 */ /* 0x040fe20000410000 */
[C---:B------:R-:W-:Y:S01]  /*9040*/  FMUL.FTZ R9, R0.reuse, R155 ;  /* 0x0000009b00097220 */ /* 0x040fe20000410000 */
[----:B------:R-:W-:Y:S01]  /*9050*/  ULOP3.LUT UR6, UR6, 0x3fff, URZ, 0xc0, !UPT ;  /* 0x00003fff06067892 */ /* 0x000fe2000f8ec03f */
[----:B------:R-:W0:Y:S01]  /*9060*/  MUFU.TANH R6, R6 ;  /* 0x0000000600067308 */ /* 0x000e220000002400 */
[C---:B------:R-:W-:Y:S01]  /*9070*/  FMUL.FTZ R10, R0.reuse, R156 ;  /* 0x0000009c000a7220 */ /* 0x040fe20000410000 */
[C---:B------:R-:W-:Y:S01]  /*9080*/  FMUL.FTZ R12, R0.reuse, R158 ;  /* 0x0000009e000c7220 */ /* 0x040fe20000410000 */
[----:B------:R-:W-:Y:S01]  /*9090*/  ULOP3.LUT UR6, UR6, 0x10000, URZ, 0xfc, !UPT ;  /* 0x0001000006067892 */ /* 0x000fe2000f8efc3f */
[C---:B------:R-:W-:Y:S01]  /*90a0*/  FMUL.FTZ R11, R0.reuse, R157 ;  /* 0x0000009d000b7220 */ /* 0x040fe20000410000 */
[C---:B------:R-:W-:Y:S01]  /*90b0*/  FMUL.FTZ R13, R0.reuse, R159 ;  /* 0x0000009f000d7220 */ /* 0x040fe20000410000 */
[C---:B------:R-:W-:Y:S01]  /*90c0*/  FMUL.FTZ R14, R0.reuse, R160 ;  /* 0x000000a0000e7220 */ /* 0x040fe20000410000 */
[----:B------:R-:W-:Y:S01]  /*90d0*/  ULEA UR10, UR54, UR6, 0xb ;  /* 0x00000006360a7291 */ /* 0x000fe2000f8e583f */
[----:B------:R-:W1:Y:S01]  /*90e0*/  MUFU.TANH R8, R8 ;  /* 0x0000000800087308 */ /* 0x000e620000002400 */
[C---:B------:R-:W-:Y:S01]  /*90f0*/  FMUL.FTZ R20, R0.reuse, R162 ;  /* 0x000000a200147220 */ /* 0x040fe20000410000 */
[C---:B------:R-:W-:Y:S01]  /*9100*/  FMUL.FTZ R15, R0.reuse, R161 ;  /* 0x000000a1000f7220 */ /* 0x040fe20000410000 */
[C---:B------:R-:W-:Y:S01]  /*9110*/  FMUL.FTZ R152, R0.reuse, R164 ;  /* 0x000000a400987220 */ /* 0x040fe20000410000 */
[C---:B------:R-:W-:Y:S01]  /*9120*/  FMUL.FTZ R21, R0.reuse, R163 ;  /* 0x000000a300157220 */ /* 0x040fe20000410000 */
[C---:B------:R-:W-:Y:S01]  /*9130*/  FMUL.FTZ R164, R0.reuse, R176 ;  /* 0x000000b000a47220 */ /* 0x040fe20000410000 */
[----:B------:R-:W-:Y:S01]  /*9140*/  UMOV UR6, UR10 ;  /* 0x0000000a00067c82 */ /* 0x000fe20008000000 */
[C---:B------:R-:W-:Y:S01]  /*9150*/  FMUL.FTZ R161, R0.reuse, R173 ;  /* 0x000000ad00a17220 */ /* 0x040fe20000410000 */
[----:B------:R-:W-:Y:S01]  /*9160*/  QGMMA.64x256x32.F32.E4M3.E4M3 R24, R228, gdesc[UR4], R24, gsb0 ;  /* 0x03e00004e4187df3 */ /* 0x000fe20008000818 */
[----:B------:R-:W-:Y:S01]  /*9170*/  UIADD3 UR6, UR10, 0x2, URZ ;  /* 0x000000020a067890 */ /* 0x000fe2000fffe03f */
[----:B------:R-:W2:Y:S01]  /*9180*/  MUFU.TANH R7, R7 ;  /* 0x0000000700077308 */ /* 0x000ea20000002400 */
[----:B------:R-:W-:Y:S01]  /*9190*/  UMOV UR7, 0x40000040 ;  /* 0x4000004000077882 */ /* 0x000fe20000000000 */
[C---:B------:R-:W-:Y:S01]  /*91a0*/  FMUL.FTZ R176, R0.reuse, R188 ;  /* 0x000000bc00b07220 */ /* 0x040fe20000410000 */
[----:B------:R-:W-:Y:S01]  /*91b0*/  FMUL.FTZ R173, R0, R185 ;  /* 0x000000b900ad7220 */ /* 0x000fe20000410000 */
[----:B0-----:R-:W-:Y:S01]  /*91c0*/  FMNMX.FTZ R188, R6, R5, !PT ;  /* 0x0000000506bc7209 */ /* 0x001fe20007810000 */
[C---:B------:R-:W-:Y:S01]  /*91d0*/  FMUL.FTZ R154, R0.reuse, R166 ;  /* 0x000000a6009a7220 */ /* 0x040fe20000410000 */
[----:B------:R-:W-:Y:S01]  /*91e0*/  FMUL.FTZ R153, R0, R165 ;  /* 0x000000a500997220 */ /* 0x000fe20000410000 */
        /* <DEDUP_REMOVED lines=60> */
[----:B------:R-:W-:-:S05]  /*95b0*/  FMUL.FTZ R205, R0, R215 ;  /* 0x000000d700cd7220 */ /* 0x000fca0000410000 */
        /* <DEDUP_REMOVED lines=64> */
[----:B0-----:R-:W-:-:S05]  /*99c0*/  SHF.R.U32.HI R231, RZ, 0x7, R231 ;  /* 0x00000007ffe77819 */ /* 0x001fca00000116e7 */
        /* <DEDUP_REMOVED lines=57> */
[----:B------:R-:W-:Y:S02]  /*9d60*/  WARPGROUP.DEPBAR.LE gsb0, 0x0 ;  /* 0x00008000000079c5 */ /* 0x000fe40000010000 */
[----:B------:R-:W-:-:S06]  /*9d70*/  WARPGROUP.ARRIVE ;  /* 0x00000000000079c5 */ /* 0x000fcc0000000000 */
[----:B------:R-:W-:Y:S01]  /*9d80*/  QGMMA.64x256x32.F32.E4M3.E4M3 R24, R220, gdesc[UR4], R24, gsb0 ;  /* 0x03e00004dc187df3 */ /* 0x000fe20008000818 */
[----:B------:R-:W-:Y:S01]  /*9d90*/  UIADD3 UR6, UR10, 0x6, URZ ;  /* 0x000000060a067890 */ /* 0x000fe2000fffe03f */
[----:B0-----:R-:W-:Y:S01]  /*9da0*/  FMNMX.FTZ R188, R188, R207, !PT ;  /* 0x000000cfbcbc7209 */ /* 0x001fe20007810000 */
[----:B------:R-:W-:Y:S01]  /*9db0*/  UMOV UR7, 0x40000040 ;  /* 0x4000004000077882 */ /* 0x000fe20000000000 */
[----:B------:R-:W-:Y:S02]  /*9dc0*/  UMOV UR10, UR51 ;  /* 0x00000033000a7c82 */ /* 0x000fe40008000000 */
[----:B------:R-:W-:Y:S02]  /*9dd0*/  IMAD.U32 R207, RZ, RZ, UR10 ;  /* 0x0000000affcf7e24 */ /* 0x000fe4000f8e00ff */
[----:B------:R-:W-:-:S01]  /*9de0*/  FADD.FTZ R5, -R188, R5 ;  /* 0x00000005bc057221 */ /* 0x000fc20000010100 */
[----:B-1----:R-:W-:Y:S01]  /*9df0*/  FMNMX.FTZ R185, R185, R206, !PT ;  /* 0x000000ceb9b97209 */ /* 0x002fe20007810000 */
[----:B------:R-:W-:-:S02]  /*9e00*/  IMAD.U32 R206, RZ, RZ, UR10 ;  /* 0x0000000affce7e24 */ /* 0x000fc4000f8e00ff */
[----:B------:R-:W-:Y:S01]  /*9e10*/  FFMA.FTZ R207, R188, R207, -8 ;  /* 0xc1000000bccf7423 */ /* 0x000fe200000100cf */
[----:B------:R-:W-:Y:S01]  /*9e20*/  FMUL.FTZ R5, R5, UR10 ;  /* 0x0000000a05057c20 */ /* 0x000fe20008410000 */
[C---:B------:R-:W-:Y:S01]  /*9e30*/  FADD.FTZ R4, -R185.reuse, R4 ;  /* 0x00000004b9047221 */ /* 0x040fe20000010100 */
[----:B------:R-:W-:-:S01]  /*9e40*/  FFMA.FTZ R206, R185, R206, -8 ;  /* 0xc1000000b9ce7423 */ /* 0x000fc200000100ce */
[--C-:B------:R-:W-:Y:S01]  /*9e50*/  FFMA.FTZ R6, R6, UR10, -R207.reuse ;  /* 0x0000000a06067c23 */ /* 0x100fe200080108cf */
[----:B------:R-:W-:-:S01]  /*9e60*/  FFMA.FTZ R7, R7, UR10, -R207 ;  /* 0x0000000a07077c23 */ /* 0x000fc200080108cf */
[----:B------:R-:W-:Y:S01]  /*9e70*/  FMUL.FTZ R4, R4, UR10 ;  /* 0x0000000a04047c20 */ /* 0x000fe20008410000 */
[----:B------:R-:W-:-:S01]  /*9e80*/  FFMA.FTZ R8, R8, UR10, -R206 ;  /* 0x0000000a08087c23 */ /* 0x000fc200080108ce */
[----:B------:R-:W-:Y:S01]  /*9e90*/  FFMA.FTZ R9, R9, UR10, -R206 ;  /* 0x0000000a09097c23 */ /* 0x000fe200080108ce */
[----:B------:R-:W-:Y:S01]  /*9ea0*/  MUFU.EX2 R5, R5 ;  /* 0x0000000500057308 */ /* 0x000fe20000000800 */
[----:B------:R-:W-:-:S01]  /*9eb0*/  FFMA.FTZ R10, R10, UR10, -R207 ;  /* 0x0000000a0a0a7c23 */ /* 0x000fc200080108cf */
[----:B------:R-:W-:Y:S01]  /*9ec0*/  FFMA.FTZ R12, R12, UR10, -R206 ;  /* 0x0000000a0c0c7c23 */ /* 0x000fe200080108ce */
[----:B------:R-:W-:-:S01]  /*9ed0*/  FFMA.FTZ R11, R11, UR10, -R207 ;  /* 0x0000000a0b0b7c23 */ /* 0x000fc200080108cf */
[----:B------:R-:W-:Y:S01]  /*9ee0*/  FFMA.FTZ R13, R13, UR10, -R206 ;  /* 0x0000000a0d0d7c23 */ /* 0x000fe200080108ce */
[----:B------:R-:W-:-:S01]  /*9ef0*/  FFMA.FTZ R14, R14, UR10, -R207 ;  /* 0x0000000a0e0e7c23 */ /* 0x000fc200080108cf */
[----:B------:R-:W-:Y:S01]  /*9f00*/  FFMA.FTZ R20, R20, UR10, -R206 ;  /* 0x0000000a14147c23 */ /* 0x000fe200080108ce */
[----:B------:R-:W-:-:S01]  /*9f10*/  FFMA.FTZ R15, R15, UR10, -R207 ;  /* 0x0000000a0f0f7c23 */ /* 0x000fc200080108cf */
[----:B------:R-:W0:Y:S01]  /*9f20*/  MUFU.EX2 R6, R6 ;  /* 0x0000000600067308 */ /* 0x000e220000000800 */
[----:B------:R-:W-:-:S01]  /*9f30*/  FFMA.FTZ R21, R21, UR10, -R206 ;  /* 0x0000000a15157c23 */ /* 0x000fc200080108ce */
[----:B------:R-:W-:Y:S01]  /*9f40*/  FFMA.FTZ R152, R152, UR10, -R207 ;  /* 0x0000000a98987c23 */ /* 0x000fe200080108cf */
        /* <DEDUP_REMOVED lines=31> */
[----:B------:R-:W-:Y:S01]  /*a140*/  FFMA.FTZ R205, R205, UR10, -R206 ;  /* 0x0000000acdcd7c23 */ /* 0x000fe200080108ce */
        /* <DEDUP_REMOVED lines=10> */
[----:B------:R-:W-:-:S01]  /*a1f0*/  FFMA.FTZ R169, R169, UR10, -R207 ;  /* 0x0000000aa9a97c23 */ /* 0x000fc200080108cf */
[--C-:B------:R-:W-:Y:S01]  /*a200*/  FFMA.FTZ R172, R172, UR10, -R207.reuse ;  /* 0x0000000aacac7c23 */ /* 0x100fe200080108cf */
[----:B------:R-:W-:-:S01]  /*a210*/  FFMA.FTZ R173, R173, UR10, -R207 ;  /* 0x0000000aadad7c23 */ /* 0x000fc200080108cf */
[----:B------:R-:W0:Y:S01]  /*a220*/  MUFU.EX2 R12, R12 ;  /* 0x0000000c000c7308 */ /* 0x000e220000000800 */
[----:B--2---:R-:W-:-:S01]  /*a230*/  FADD.FTZ R206, R9, R2 ;  /* 0x0000000209ce7221 */ /* 0x004fc20000010000 */
[--C-:B------:R-:W-:Y:S01]  /*a240*/  FFMA.FTZ R176, R176, UR10, -R207.reuse ;  /* 0x0000000ab0b07c23 */ /* 0x100fe200080108cf */
[----:B------:R-:W-:-:S01]  /*a250*/  FFMA.FTZ R177, R177, UR10, -R207 ;  /* 0x0000000ab1b17c23 */ /* 0x000fc200080108cf */
        /* <DEDUP_REMOVED lines=15> */
[----:B------:R-:W-:-:S05]  /*a350*/  FFMA.FTZ R207, R203, UR10, -R207 ;  /* 0x0000000acbcf7c23 */ /* 0x000fca00080108cf */
        /* <DEDUP_REMOVED lines=43> */
[----:B------:R-:W-:Y:S02]  /*a610*/  WARPGROUP.DEPBAR.LE gsb0, 0x0 ;  /* 0x00008000000079c5 */ /* 0x000fe40000010000 */
[----:B------:R-:W-:Y:S01]  /*a620*/  WARPGROUP.ARRIVE ;  /* 0x00000000000079c5 */ /* 0x000fe20000000000 */
[----:B--2---:R-:W-:-:S04]  /*a630*/  FADD.FTZ R3, R167, R3 ;  /* 0x00000003a7037221 */ /* 0x004fc80000010000 */
[----:B------:R-:W2:Y:S01]  /*a640*/  MUFU.EX2 R169, R169 ;  /* 0x000000a900a97308 */ /* 0x000ea20000000800 */
[----:B------:R-:W-:Y:S01]  /*a650*/  QGMMA.64x256x32.F32.E4M3.E4M3 R24, R216, gdesc[UR4], R24, gsb0 ;  /* 0x03e00004d8187df3 */ /* 0x000fe20008000818 */
[----:B-1----:R-:W-:-:S06]  /*a660*/  FADD.FTZ R2, R168, R2 ;  /* 0x00000002a8027221 */ /* 0x002fcc0000010000 */
        /* <DEDUP_REMOVED lines=60> */
[----:B------:R1:W-:Y:S01]  /*aa30*/  MUFU.EX2 R202, R207 ;  /* 0x000000cf00ca7308 */ /* 0x0003e20000000800 */
[----:B0-----:R-:W-:-:S07]  /*aa40*/  FADD.FTZ R3, R201, R3 ;  /* 0x00000003c9037221 */ /* 0x001fce0000010000 */
[----:B------:R-:W0:Y:S01]  /*aa50*/  MUFU.EX2 R204, R204 ;  /* 0x000000cc00cc7308 */ /* 0x000e220000000800 */
[----:B-1----:R-:W-:Y:S02]  /*aa60*/  IMAD.U32 R207, RZ, RZ, UR55 ;  /* 0x00000037ffcf7e24 */ /* 0x002fe4000f8e00ff */
[----:B--2---:R-:W-:-:S03]  /*aa70*/  FADD.FTZ R2, R203, R2 ;  /* 0x00000002cb027221 */ /* 0x004fc60000010000 */
[----:B------:R-:W-:Y:S02]  /*aa80*/  @!P0 LEA R207, R207, UR41, 0x3 ;  /* 0x00000029cfcf8c11 */ /* 0x000fe4000f8e18ff */
[----:B------:R-:W1:Y:S03]  /*aa90*/  MUFU.EX2 R205, R205 ;  /* 0x000000cd00cd7308 */ /* 0x000e660000000800 */
[----:B------:R-:W-:Y:S01]  /*aaa0*/  @!P0 VIADD R207, R207, 0x38840 ;  /* 0x00038840cfcf8836 */ /* 0x000fe20000000000 */
[----:B------:R-:W-:-:S04]  /*aab0*/  WARPGROUP.DEPBAR.LE gsb0, 0x0 ;  /* 0x00008000000079c5 */ /* 0x000fc80000010000 */
[----:B------:R-:W-:Y:S01]  /*aac0*/  @!P0 PRMT R207, RZ, 0x654, R207 ;  /* 0x00000654ffcf8816 */ /* 0x000fe200000000cf */
[----:B------:R2:W-:Y:S06]  /*aad0*/  BAR.ARV R208, 0x100 ;  /* 0x000400d00000751d */ /* 0x0005ec0000002000 */
[----:B0-----:R-:W-:-:S01]  /*aae0*/  FADD.FTZ R206, R204, R3 ;  /* 0x00000003ccce7221 */ /* 0x001fc20000010000 */
[----:B------:R2:W-:Y:S01]  /*aaf0*/  @!P0 SYNCS.ARRIVE.TRANS64.RED.A1T0 RZ, [R207+URZ], RZ ;  /* 0x000000ffcfff89a7 */ /* 0x0005e2000810043f */
[----:B------:R-:W-:-:S02]  /*ab00*/  FADD.FTZ R3, R202, R2 ;  /* 0x00000002ca037221 */ /* 0x000fc40000010000 */
[----:B-1----:R-:W-:Y:S01]  /*ab10*/  FADD.FTZ R2, R205, R206 ;  /* 0x000000cecd027221 */ /* 0x002fe20000010000 */
[----:B------:R-:W-:Y:S06]  /*ab20*/  @!P1 BRA `(.L_x_2294) ;  /* 0x0000000000049947 */ /* 0x000fec0003800000 */
[----:B------:R-:W-:Y:S01]  /*ab30*/  BPT.TRAP 0x1 ;  /* 0x000000040000795c */ /* 0x000fe20000300000 */
.L_x_2294:
        /* <DEDUP_REMOVED lines=18> */
[-C--:B------:R-:W-:Y:S01]  /*ac60*/  FMUL.FTZ R28, R28, R5.reuse ;  /* 0x000000051c1c7220 */ /* 0x080fe20000410000 */
[----:B------:R-:W-:Y:S01]  /*ac70*/  F2FP.SATFINITE.E4M3.F32.PACK_AB_MERGE_C R10, R7, R6, R10 ;  /* 0x00000006070a723e */ /* 0x000fe2000480700a */
[----:B------:R-:W-:Y:S01]  /*ac80*/  SYNCS.ARRIVE.TRANS64.RED.A1T0 RZ, [UR6], RZ ;  /* 0x000000ffffff79a7 */ /* 0x000fe20008100406 */
        /* <DEDUP_REMOVED lines=157> */
[----:B------:R-:W-:Y:S01]  /*b660*/  IMAD.MOV.U32 R227, RZ, RZ, R170 ;  /* 0x000000ffffe37224 */ /* 0x000fe200078e00aa */
[----:B------:R-:W-:Y:S06]  /*b670*/  @P2 BRA `(.L_x_2295) ;  /* 0xffffffd4002c2947 */ /* 0x000fec000383ffff */
.L_x_2285:
[----:B------:R-:W-:Y:S06]  /*b680*/  BAR.ARV 0x8, 0x180 ;  /* 0x0206000000007b1d */ /* 0x000fec0000002000 */
[----:B------:R-:W-:Y:S05]  /*b690*/  @!P1 BRA `(.L_x_2296) ;  /* 0x0000000000049947 */ /* 0x000fea0003800000 */
[----:B------:R-:W-:Y:S01]  /*b6a0*/  BPT.TRAP 0x1 ;  /* 0x000000040000795c */ /* 0x000fe20000300000 */
.L_x_2296:
[----:B------:R-:W-:Y:S01]  /*b6b0*/  ULEA UR5, UR55, UR41, 0x3 ;  /* 0x0000002937057291 */ /* 0x000fe2000f8e183f */
[----:B------:R-:W-:-:S05]  /*b6c0*/  IMAD.U32 R0, RZ, RZ, UR47 ;  /* 0x0000002fff007e24 */ /* 0x000fca000f8e00ff */
[----:B------:R-:W-:-:S04]  /*b6d0*/  SHF.L.U32 R0, R0, 0x1f, RZ ;  /* 0x0000001f00007819 */ /* 0x000fc800000006ff */
[----:B------:R0:W1:Y:S01]  /*b6e0*/  SYNCS.PHASECHK.TRANS64.TRYWAIT P0, [UR5+0x38850], R0 ;  /* 0x03885000ff0075a7 */ /* 0x0000620008000145 */
[----:B------:R-:W-:Y:S05]  /*b6f0*/  @!P1 BRA `(.L_x_2297) ;  /* 0x0000000000049947 */ /* 0x000fea0003800000 */
[----:B------:R-:W-:Y:S01]  /*b700*/  BPT.TRAP 0x1 ;  /* 0x000000040000795c */ /* 0x000fe20000300000 */
.L_x_2297:
[----:B-1----:R-:W-:Y:S05]  /*b710*/  @P0 BRA `(.L_x_2298) ;  /* 0x0000000000080947 */ /* 0x002fea0003800000 */
[----:B------:R-:W1:Y:S02]  /*b720*/  SYNCS.PHASECHK.TRANS64.TRYWAIT P0, [UR5+0x38850], R0 ;  /* 0x03885000ff0075a7 */ /* 0x000e640008000145 */
[----:B-1----:R-:W-:Y:S05]  /*b730*/  @!P0 BRA `(.L_x_2299) ;  /* 0x000000dc00748947 */ /* 0x002fea0003800000 */
.L_x_2298:
[----:B------:R-:W-:Y:S01]  /*b740*/  UIADD3 UR41, UR41, 0x400, URZ ;  /* 0x0000040029297890 */ /* 0x000fe2000fffe03f */
[----:B------:R-:W-:Y:S01]  /*b750*/  WARPGROUP.ARRIVE ;  /* 0x00000000000079c5 */ /* 0x000fe20000000000 */
[----:B------:R-:W-:Y:S01]  /*b760*/  UMOV UR7, 0x40000040 ;  /* 0x4000004000077882 */ /* 0x000fe20000000000 */
[----:B------:R-:W-:Y:S01]  /*b770*/  ULDC.64 UR8, c[0x0][0x9a0] ;  /* 0x0002680000087ab9 */ /* 0x000fe20000000a00 */
[----:B------:R-:W-:Y:S01]  /*b780*/  USHF.R.U32.HI UR41, URZ, 0x4, UR41 ;  /* 0x000000043f297899 */ /* 0x000fe20008011629 */
[----:B------:R-:W-:-:S03]  /*b790*/  ISETP.NE.U32.AND P0, PT, RZ, UR8, PT ;  /* 0x00000008ff007c0c */ /* 0x000fc6000bf05070 */
[----:B------:R-:W-:Y:S01]  /*b7a0*/  ULOP3.LUT UR41, UR41, 0x3fff, URZ, 0xc0, !UPT ;  /* 0x00003fff29297892 */ /* 0x000fe2000f8ec03f */
[----:B------:R-:W-:-:S03]  /*b7b0*/  ISETP.NE.AND.EX P0, PT, RZ, UR9, PT, P0 ;  /* 0x00000009ff007c0c */ /* 0x000fc6000bf05300 */
[----:B------:R-:W-:-:S04]  /*b7c0*/  ULOP3.LUT UR4, UR41, 0x10000, URZ, 0xfc, !UPT ;  /* 0x0001000029047892 */ /* 0x000fc8000f8efc3f */
[----:B------:R-:W-:-:S06]  /*b7d0*/  ULEA UR4, UR55, UR4, 0xb ;  /* 0x0000000437047291 */ /* 0x000fcc000f8e583f */
[----:B------:R-:W0:Y:S01]  /*b7e0*/  @P0 LDC.64 R6, c[0x0][0x9c8] ;  /* 0x00027200ff060b82 */ /* 0x000e220000000a00 */
[----:B------:R-:W-:Y:S02]  /*b7f0*/  UMOV UR6, UR4 ;  /* 0x0000000400067c82 */ /* 0x000fe40008000000 */
[----:B------:R-:W-:Y:S01]  /*b800*/  QGMMA.64x256x32.F32.E4M3.E4M3 R24, R228, gdesc[UR4], R24, gsb0 ;  /* 0x03e00004e4187df3 */ /* 0x000fe20008000818 */
[----:B------:R-:W-:Y:S01]  /*b810*/  UIADD3 UR6, UR4, 0x2, URZ ;  /* 0x0000000204067890 */ /* 0x000fe2000fffe03f */
[----:B------:R-:W-:-:S03]  /*b820*/  UMOV UR7, 0x40000040 ;  /* 0x4000004000077882 */ /* 0x000fc60000000000 */
[----:B-1----:R-:W1:Y:S01]  /*b830*/  @P0 LDC.64 R4, c[0x0][0x9d0] ;  /* 0x00027400ff040b82 */ /* 0x002e620000000a00 */
[----:B0-----:R-:W-:-:S04]  /*b840*/  @P0 IMAD R0, R6, UR42, RZ ;  /* 0x0000002a06000c24 */ /* 0x001fc8000f8e02ff */
[----:B------:R-:W-:Y:S02]  /*b850*/  @P0 IMAD R9, R7, UR43, R0 ;  /* 0x0000002b07090c24 */ /* 0x000fe4000f8e0200 */
[----:B------:R-:W-:-:S04]  /*b860*/  @P0 IMAD.WIDE.U32 R6, R6, UR43, RZ ;  /* 0x0000002b06060c25 */ /* 0x000fc8000f8e00ff */
[----:B------:R-:W-:Y:S02]  /*b870*/  @P0 IMAD.IADD R7, R7, 0x1, R9 ;  /* 0x0000000107070824 */ /* 0x000fe400078e0209 */
[----:B-1----:R-:W-:-:S04]  /*b880*/  @P0 IMAD.WIDE.U32 R6, R4, UR44, R6 ;  /* 0x0000002c04060c25 */ /* 0x002fc8000f8e0006 */
[----:B------:R-:W-:Y:S01]  /*b890*/  @P0 IMAD R5, R5, UR44, R7 ;  /* 0x0000002c05050c24 */ /* 0x000fe2000f8e0207 */
[----:B------:R-:W-:-:S04]  /*b8a0*/  @P0 LEA R4, P2, R6, UR8, 0x2 ;  /* 0x0000000806040c11 */ /* 0x000fc8000f8410ff */
[----:B------:R-:W-:Y:S01]  /*b8b0*/  @P0 LEA.HI.X R5, R6, UR9, R5, 0x2, P2 ;  /* 0x0000000906050c11 */ /* 0x000fe200090f1405 */
[----:B------:R-:W-:-:S06]  /*b8c0*/  IMAD.MOV.U32 R6, RZ, RZ, 0x3f800000 ;  /* 0x3f800000ff067424 */ /* 0x000fcc00078e00ff */
[----:B------:R0:W3:Y:S01]  /*b8d0*/  @P0 LDG.E R6, desc[UR52][R4.64] ;  /* 0x0000003404060981 */ /* 0x0000e2000c1e1900 */
[----:B------:R-:W-:Y:S02]  /*b8e0*/  WARPGROUP.DEPBAR.LE gsb0, 0x0 ;  /* 0x00008000000079c5 */ /* 0x000fe40000010000 */
[----:B------:R-:W-:-:S06]  /*b8f0*/  WARPGROUP.ARRIVE ;  /* 0x00000000000079c5 */ /* 0x000fcc0000000000 */
[----:B------:R-:W-:Y:S01]  /*b900*/  QGMMA.64x256x32.F32.E4M3.E4M3 R24, R224, gdesc[UR4], R24, gsb0 ;  /* 0x03e00004e0187df3 */ /* 0x000fe20008000818 */
[----:B------:R-:W-:Y:S01]  /*b910*/  UIADD3 UR6, UR4, 0x4, URZ ;  /* 0x0000000404067890 */ /* 0x000fe2000fffe03f */
[----:B------:R-:W-:Y:S01]  /*b920*/  UMOV UR7, 0x40000040 ;  /* 0x4000004000077882 */ /* 0x000fe20000000000 */
[----:B------:R-:W1:Y:S04]  /*b930*/  SHFL.BFLY PT, R0, R3, 0x2, 0x1f ;  /* 0x0c401f0003007f89 */ /* 0x000e6800000e0000 */
[----:B------:R-:W4:Y:S01]  /*b940*/  SHFL.BFLY PT, R9, R2, 0x2, 0x1f ;  /* 0x0c401f0002097f89 */ /* 0x000f2200000e0000 */
[----:B------:R-:W-:Y:S02]  /*b950*/  WARPGROUP.DEPBAR.LE gsb0, 0x0 ;  /* 0x00008000000079c5 */ /* 0x000fe40000010000 */
[----:B------:R-:W-:-:S15]  /*b960*/  WARPGROUP.ARRIVE ;  /* 0x00000000000079c5 */ /* 0x000fde0000000000 */
[----:B------:R-:W-:-:S03]  /*b970*/  NOP ;  /* 0x0000000000007918 */ /* 0x000fc60000000000 */
[----:B------:R-:W-:Y:S01]  /*b980*/  QGMMA.64x256x32.F32.E4M3.E4M3 R24, R220, gdesc[UR4], R24, gsb0 ;  /* 0x03e00004dc187df3 */ /* 0x000fe20008000818 */
[----:B------:R-:W-:Y:S01]  /*b990*/  UIADD3 UR6, UR4, 0x6, URZ ;  /* 0x0000000604067890 */ /* 0x000fe2000fffe03f */
[----:B------:R-:W-:Y:S01]  /*b9a0*/  UMOV UR7, 0x40000040 ;  /* 0x4000004000077882 */ /* 0x000fe20000000000 */
[----:B-1----:R-:W-:-:S01]  /*b9b0*/  FADD.FTZ R0, R0, R3 ;  /* 0x0000000300007221 */ /* 0x002fc20000010000 */
[----:B----4-:R-:W-:-:S04]  /*b9c0*/  FADD.FTZ R9, R9, R2 ;  /* 0x0000000209097221 */ /* 0x010fc80000010000 */
[----:B------:R-:W1:Y:S04]  /*b9d0*/  SHFL.BFLY PT, R7, R0, 0x1, 0x1f ;  /* 0x0c201f0000077f89 */ /* 0x000e6800000e0000 */
[----:B------:R-:W4:Y:S01]  /*b9e0*/  SHFL.BFLY PT, R8, R9, 0x1, 0x1f ;  /* 0x0c201f0009087f89 */ /* 0x000f2200000e0000 */
[----:B------:R-:W-:Y:S02]  /*b9f0*/  IMAD.MOV.U32 R3, RZ, RZ, RZ ;  /* 0x000000ffff037224 */ /* 0x000fe400078e00ff */
[----:B-1----:R-:W-:Y:S01]  /*ba00*/  FADD.FTZ R10, R0, R7 ;  /* 0x00000007000a7221 */ /* 0x002fe20000010000 */
[----:B----4-:R-:W-:-:S04]  /*ba10*/  FADD.FTZ R11, R9, R8 ;  /* 0x00000008090b7221 */ /* 0x010fc80000010000 */
[C---:B------:R-:W-:Y:S01]  /*ba20*/  FSETP.NE.FTZ.AND P0, PT, R10.reuse, RZ, PT ;  /* 0x000000ff0a00720b */ /* 0x040fe20003f15000 */
[----:B0-----:R-:W-:Y:S01]  /*ba30*/  FMUL.FTZ R4, R10, 0.00390625 ;  /* 0x3b8000000a047820 */ /* 0x001fe20000410000 */
        /* <DEDUP_REMOVED lines=8> */
[----:B------:R-:W-:-:S07]  /*bac0*/  IMAD.U32 R5, RZ, RZ, UR10 ;  /* 0x0000000aff057e24 */ /* 0x000fce000f8e00ff */
[----:B------:R-:W4:Y:S01]  /*bad0*/  @P0 MUFU.RCP R7, R11 ;  /* 0x0000000b00070308 */ /* 0x000f220000001000 */
[----:B------:R-:W-:Y:S02]  /*bae0*/  IMAD.U32 R9, RZ, RZ, UR10 ;  /* 0x0000000aff097e24 */ /* 0x000fe4000f8e00ff */
[----:B------:R-:W-:Y:S01]  /*baf0*/  @P2 FMUL.FTZ R5, R5, 0.69314718246459960938 ;  /* 0x3f31721805052820 */ /* 0x000fe20000410000 */
[----:B0-----:R-:W-:Y:S01]  /*bb00*/  @P2 FMUL.FTZ R4, R4, 0.69314718246459960938 ;  /* 0x3f31721804042820 */ /* 0x001fe20000410000 */
[----:B------:R-:W-:Y:S02]  /*bb10*/  IMAD.MOV.U32 R2, RZ, RZ, -0x800000 ;  /* 0xff800000ff027424 */ /* 0x000fe400078e00ff */
[----:B------:R-:W-:Y:S01]  /*bb20*/  @P3 FMUL.FTZ R9, R9, 0.69314718246459960938 ;  /* 0x3f31721809093820 */ /* 0x000fe20000410000 */
[----:B------:R-:W-:Y:S02]  /*bb30*/  IMAD.MOV.U32 R0, RZ, RZ, -0x800000 ;  /* 0xff800000ff007424 */ /* 0x000fe400078e00ff */
[----:B------:R-:W-:-:S01]  /*bb40*/  @P2 FFMA.FTZ R2, R5, R188, R4 ;  /* 0x000000bc05022223 */ /* 0x000fc20000010004 */
[----:B-1----:R-:W-:Y:S01]  /*bb50*/  @P3 FMUL.FTZ R8, R8, 0.69314718246459960938 ;  /* 0x3f31721808083820 */ /* 0x002fe20000410000 */
[----:B---3--:R-:W-:-:S03]  /*bb60*/  FMUL.FTZ R4, R3, R6 ;  /* 0x0000000603047220 */ /* 0x008fc60000410000 */
[----:B------:R-:W-:Y:S01]  /*bb70*/  @P3 FFMA.FTZ R0, R9, R185, R8 ;  /* 0x000000b909003223 */ /* 0x000fe20000010008 */
[----:B----4-:R-:W-:Y:S01]  /*bb80*/  FMUL.FTZ R3, R7, R6 ;  /* 0x0000000607037220 */ /* 0x010fe20000410000 */
[----:B------:R-:W-:Y:S02]  /*bb90*/  WARPGROUP.DEPBAR.LE gsb0, 0x0 ;  /* 0x00008000000079c5 */ /* 0x000fe40000010000 */
[----:B------:R-:W-:-:S06]  /*bba0*/  WARPGROUP.ARRIVE ;  /* 0x00000000000079c5 */ /* 0x000fcc0000000000 */
[----:B------:R-:W-:Y:S03]  /*bbb0*/  QGMMA.64x256x32.F32.E4M3.E4M3 R24, R216, gdesc[UR4], R24, gsb0 ;  /* 0x03e00004d8187df3 */ /* 0x000fe60008000818 */
[----:B------:R-:W-:Y:S02]  /*bbc0*/  WARPGROUP.DEPBAR.LE gsb0, 0x0 ;  /* 0x00008000000079c5 */ /* 0x000fe40000010000 */
[----:B------:R-:W-:Y:S05]  /*bbd0*/  @!P1 BRA `(.L_x_2300) ;  /* 0x0000000000049947 */ /* 0x000fea0003800000 */
[----:B------:R-:W-:Y:S01]  /*bbe0*/  BPT.TRAP 0x1 ;  /* 0x000000040000795c */ /* 0x000fe20000300000 */
.L_x_2300:
        /* <DEDUP_REMOVED lines=134> */
[----:B------:R-:W-:Y:S01]  /*c450*/  FMUL.FTZ R3, R147, R3 ;  /* 0x0000000393037220 */ /* 0x000fe20000410000 */
[----:B------:R-:W-:-:S02]  /*c460*/  UIADD3 UR48, UR48, 0x1, URZ ;  /* 0x0000000130307890 */ /* 0x000fc4000fffe03f */
[----:B------:R-:W-:Y:S02]  /*c470*/  USEL UR55, UR55, URZ, UP0 ;  /* 0x0000003f37377287 */ /* 0x000fe40008000000 */
[----:B------:R-:W-:-:S12]  /*c480*/  ULOP3.LUT UR47, UR47, UR4, URZ, 0x3c, !UPT ;  /* 0x000000042f2f7292 */ /* 0x000fd8000f8e3c3f */
.L_x_2267:
        /* <DEDUP_REMOVED lines=15> */
[----:B------:R-:W3:Y:S01]  /*c580*/  LDL R154, [R1+0x44] ;  /* 0x00004400019a7983 */ /* 0x000ee20000100800 */
[----:B------:R-:W1:Y:S01]  /*c590*/  S2UR UR4, SR_SWINHI ;  /* 0x00000000000479c3 */ /* 0x000e620000002f00 */
[----:B------:R-:W-:Y:S01]  /*c5a0*/  ULDC.64 UR16, c[0x0][0xc00] ;  /* 0x0003000000107ab9 */ /* 0x000fe20000000a00 */
[----:B------:R-:W-:Y:S01]  /*c5b0*/  ULDC.64 UR12, c[0x0][0xc00] ;  /* 0x00030000000c7ab9 */ /* 0x000fe20000000a00 */
[----:B------:R-:W-:Y:S01]  /*c5c0*/  ULDC.64 UR14, c[0x0][0xc08] ;  /* 0x00030200000e7ab9 */ /* 0x000fe20000000a00 */
[----:B------:R-:W-:Y:S01]  /*c5d0*/  ULDC UR22, c[0x0][0xbe8] ;  /* 0x0002fa0000167ab9 */ /* 0x000fe20000000800 */
[----:B0-----:R-:W-:-:S05]  /*c5e0*/  IMAD.SHL.U32 R4, R184, 0x4, RZ ;  /* 0x00000004b8047824 */ /* 0x001fca00078e00ff */
[----:B------:R-:W-:Y:S01]  /*c5f0*/  LOP3.LUT R4, R4, 0xc, RZ, 0xc0, !PT ;  /* 0x0000000c04047812 */ /* 0x000fe200078ec0ff */
[----:B------:R-:W-:Y:S03]  /*c600*/  BAR.SYNC.DEFER_BLOCKING 0x1, 0x100 ;  /* 0x0044000000007b1d */ /* 0x000fe60000010000 */
[----:B------:R-:W-:-:S05]  /*c610*/  IADD3 R4, P0, R4, UR10, RZ ;  /* 0x0000000a04047c10 */ /* 0x000fca000ff1e0ff */
[----:B------:R-:W-:-:S05]  /*c620*/  IMAD.X R5, RZ, RZ, UR11, P0 ;  /* 0x0000000bff057e24 */ /* 0x000fca00080e06ff */
[----:B------:R0:W4:Y:S01]  /*c630*/  LDG.E.CONSTANT R8, desc[UR52][R4.64] ;  /* 0x0000003404087981 */ /* 0x000122000c1e9900 */
[----:B------:R-:W-:Y:S01]  /*c640*/  LOP3.LUT P0, R6, R184, 0x3, RZ, 0xc0, !PT ;  /* 0x00000003b8067812 */ /* 0x000fe2000780c0ff */
[----:B------:R-:W-:Y:S01]  /*c650*/  UMOV UR10, UR8 ;  /* 0x00000008000a7c82 */ /* 0x000fe20008000000 */
[----:B-1----:R-:W-:Y:S01]  /*c660*/  UMOV UR11, UR4 ;  /* 0x00000004000b7c82 */ /* 0x002fe20008000000 */
[----:B------:R-:W-:Y:S01]  /*c670*/  UIMAD.WIDE UR12, UR43, 0x4, UR12 ;  /* 0x000000042b0c78a5 */ /* 0x000fe2000f8e020c */
        /* <DEDUP_REMOVED lines=124> */
[----:B---3--:R-:W-:Y:S01]  /*ce40*/  IMAD.WIDE R30, R154, R30, UR10 ;  /* 0x0000000a9a1e7e25 */ /* 0x008fe2000f8e021e */
[----:B------:R-:W-:Y:S02]  /*ce50*/  SEL R139, R142, R143, P0 ;  /* 0x0000008f8e8b7207 */ /* 0x000fe40000000000 */
[----:B------:R-:W-:Y:S02]  /*ce60*/  SEL R142, R143, R142, P0 ;  /* 0x0000008e8f8e7207 */ /* 0x000fe40000000000 */
[C---:B------:R-:W-:Y:S02]  /*ce70*/  IADD3 R43, P3, R30.reuse, 0xc040, RZ ;  /* 0x0000c0401e2b7810 */ /* 0x040fe40007f7e0ff */
[----:B------:R-:W-:-:S02]  /*ce80*/  IADD3 R79, P4, R30, 0xc060, RZ ;  /* 0x0000c0601e4f7810 */ /* 0x000fc40007f9e0ff */
[----:B------:R-:W-:Y:S02]  /*ce90*/  IADD3 R47, P2, R30, 0xc020, RZ ;  /* 0x0000c0201e2f7810 */ /* 0x000fe40007f5e0ff */
[----:B------:R-:W-:Y:S02]  /*cea0*/  LOP3.LUT R42, R43, 0x380, RZ, 0xc0, !PT ;  /* 0x000003802b2a7812 */ /* 0x000fe400078ec0ff */
[----:B------:R-:W-:Y:S02]  /*ceb0*/  LOP3.LUT R78, R79, 0x380, RZ, 0xc0, !PT ;  /* 0x000003804f4e7812 */ /* 0x000fe400078ec0ff */
[----:B------:R-:W-:Y:S02]  /*cec0*/  LOP3.LUT R46, R47, 0x380, RZ, 0xc0, !PT ;  /* 0x000003802f2e7812 */ /* 0x000fe400078ec0ff */
[----:B------:R-:W-:Y:S02]  /*ced0*/  SHF.R.U64 R42, R42, 0x3, RZ ;  /* 0x000000032a2a7819 */ /* 0x000fe400000012ff */
[----:B------:R-:W-:-:S02]  /*cee0*/  SHF.R.U64 R78, R78, 0x3, RZ ;  /* 0x000000034e4e7819 */ /* 0x000fc400000012ff */
[----:B------:R-:W-:Y:S02]  /*cef0*/  SHF.R.U64 R46, R46, 0x3, RZ ;  /* 0x000000032e2e7819 */ /* 0x000fe400000012ff */
[----:B------:R-:W-:Y:S01]  /*cf00*/  LOP3.LUT R42, R42, R43, RZ, 0x3c, !PT ;  /* 0x0000002b2a2a7212 */ /* 0x000fe200078e3cff */
[--C-:B------:R-:W-:Y:S01]  /*cf10*/  IMAD.X R43, RZ, RZ, R31.reuse, P3 ;  /* 0x000000ffff2b7224 */ /* 0x100fe200018e061f */
[C---:B------:R-:W-:Y:S02]  /*cf20*/  IADD3 R55, P6, R30.reuse, 0x8060, RZ ;  /* 0x000080601e377810 */ /* 0x040fe40007fde0ff */
[----:B------:R-:W-:Y:S02]  /*cf30*/  IADD3 R67, P3, R30, 0x8000, RZ ;  /* 0x000080001e437810 */ /* 0x000fe40007f7e0ff */
[----:B------:R-:W-:Y:S01]  /*cf40*/  LOP3.LUT R78, R78, R79, RZ, 0x3c, !PT ;  /* 0x0000004f4e4e7212 */ /* 0x000fe200078e3cff */
[--C-:B------:R-:W-:Y:S01]  /*cf50*/  IMAD.X R79, RZ, RZ, R31.reuse, P4 ;  /* 0x000000ffff4f7224 */ /* 0x100fe200020e061f */
[----:B------:R-:W-:Y:S01]  /*cf60*/  LOP3.LUT R46, R46, R47, RZ, 0x3c, !PT ;  /* 0x0000002f2e2e7212 */ /* 0x000fe200078e3cff */
[----:B------:R-:W-:Y:S01]  /*cf70*/  IMAD.X R47, RZ, RZ, R31, P2 ;  /* 0x000000ffff2f7224 */ /* 0x000fe200010e061f */
[----:B------:R-:W-:-:S02]  /*cf80*/  IADD3 R59, P5, R30, 0x8040, RZ ;  /* 0x000080401e3b7810 */ /* 0x000fc40007fbe0ff */
[----:B------:R-:W-:Y:S02]  /*cf90*/  LOP3.LUT R54, R55, 0x380, RZ, 0xc0, !PT ;  /* 0x0000038037367812 */ /* 0x000fe400078ec0ff */
[C---:B------:R-:W-:Y:S02]  /*cfa0*/  IADD3 R63, P4, R30.reuse, 0x8020, RZ ;  /* 0x000080201e3f7810 */ /* 0x040fe40007f9e0ff */
[----:B------:R-:W-:Y:S02]  /*cfb0*/  IADD3 R71, P2, R30, 0x4060, RZ ;  /* 0x000040601e477810 */ /* 0x000fe40007f5e0ff */
[----:B------:R-:W-:Y:S02]  /*cfc0*/  LOP3.LUT R66, R67, 0x380, RZ, 0xc0, !PT ;  /* 0x0000038043427812 */ /* 0x000fe400078ec0ff */
[----:B------:R-:W-:Y:S02]  /*cfd0*/  LOP3.LUT R58, R59, 0x380, RZ, 0xc0, !PT ;  /* 0x000003803b3a7812 */ /* 0x000fe400078ec0ff */
[----:B------:R-:W-:-:S02]  /*cfe0*/  SHF.R.U64 R54, R54, 0x3, RZ ;  /* 0x0000000336367819 */ /* 0x000fc400000012ff */
[----:B------:R-:W-:Y:S01]  /*cff0*/  LOP3.LUT R62, R63, 0x380, RZ, 0xc0, !PT ;  /* 0x000003803f3e7812 */ /* 0x000fe200078ec0ff */
[----:B----4-:R-:W-:Y:S01]  /*d000*/  SHFL.IDX PT, R129, R129, R8, 0x1c1f ;  /* 0x001c1f0881817589 */ /* 0x010fe200000e0000 */
[----:B------:R-:W-:Y:S02]  /*d010*/  LOP3.LUT R70, R71, 0x380, RZ, 0xc0, !PT ;  /* 0x0000038047467812 */ /* 0x000fe400078ec0ff */
[----:B------:R-:W-:Y:S01]  /*d020*/  SHF.R.U64 R66, R66, 0x3, RZ ;  /* 0x0000000342427819 */ /* 0x000fe200000012ff */
[----:B------:R-:W-:Y:S01]  /*d030*/  SHFL.IDX PT, R165, R165, R8, 0x1c1f ;  /* 0x001c1f08a5a57589 */ /* 0x000fe200000e0000 */
[----:B------:R-:W-:Y:S02]  /*d040*/  SHF.R.U64 R58, R58, 0x3, RZ ;  /* 0x000000033a3a7819 */ /* 0x000fe400000012ff */
[----:B------:R-:W-:Y:S01]  /*d050*/  LOP3.LUT R54, R54, R55, RZ, 0x3c, !PT ;  /* 0x0000003736367212 */ /* 0x000fe200078e3cff */
[----:B------:R-:W-:Y:S01]  /*d060*/  IMAD.X R55, RZ, RZ, R31, P6 ;  /* 0x000000ffff377224 */ /* 0x000fe200030e061f */
[----:B------:R-:W-:Y:S01]  /*d070*/  SHF.R.U64 R62, R62, 0x3, RZ ;  /* 0x000000033e3e7819 */ /* 0x000fe200000012ff */
[----:B------:R-:W-:Y:S01]  /*d080*/  SHFL.IDX PT, R167, R167, R8, 0x1c1f ;  /* 0x001c1f08a7a77589 */ /* 0x000fe200000e0000 */
[----:B------:R-:W-:-:S02]  /*d090*/  SHF.R.U64 R70, R70, 0x3, RZ ;  /* 0x0000000346467819 */ /* 0x000fc400000012ff */
[----:B------:R-:W-:Y:S01]  /*d0a0*/  LOP3.LUT R66, R66, R67, RZ, 0x3c, !PT ;  /* 0x0000004342427212 */ /* 0x000fe200078e3cff */
[--C-:B------:R-:W-:Y:S01]  /*d0b0*/  IMAD.X R67, RZ, RZ, R31.reuse, P3 ;  /* 0x000000ffff437224 */ /* 0x100fe200018e061f */
[C---:B------:R-:W-:Y:S01]  /*d0c0*/  IADD3 R51, P1, R30.reuse, 0xc000, RZ ;  /* 0x0000c0001e337810 */ /* 0x040fe20007f3e0ff */
[----:B------:R-:W-:Y:S01]  /*d0d0*/  SHFL.IDX PT, R169, R169, R8, 0x1c1f ;  /* 0x001c1f08a9a97589 */ /* 0x000fe200000e0000 */
[C---:B------:R-:W-:Y:S02]  /*d0e0*/  IADD3 R99, P6, R30.reuse, 0x4020, RZ ;  /* 0x000040201e637810 */ /* 0x040fe40007fde0ff */
[----:B------:R-:W-:Y:S01]  /*d0f0*/  IADD3 R35, P3, R30, 0x4000, RZ ;  /* 0x000040001e237810 */ /* 0x000fe20007f7e0ff */
[----:B------:R-:W-:Y:S01]  /*d100*/  SHFL.IDX PT, R137, R137, R8, 0x1c1f ;  /* 0x001c1f0889897589 */ /* 0x000fe200000e0000 */
[----:B------:R-:W-:Y:S01]  /*d110*/  LOP3.LUT R58, R58, R59, RZ, 0x3c, !PT ;  /* 0x0000003b3a3a7212 */ /* 0x000fe200078e3cff */
[--C-:B------:R-:W-:Y:S01]  /*d120*/  IMAD.X R59, RZ, RZ, R31.reuse, P5 ;  /* 0x000000ffff3b7224 */ /* 0x100fe200028e061f */
[----:B------:R-:W-:Y:S01]  /*d130*/  LOP3.LUT R62, R62, R63, RZ, 0x3c, !PT ;  /* 0x0000003f3e3e7212 */ /* 0x000fe200078e3cff */
[--C-:B------:R-:W-:Y:S01]  /*d140*/  IMAD.X R63, RZ, RZ, R31.reuse, P4 ;  /* 0x000000ffff3f7224 */ /* 0x100fe200020e061f */
[----:B------:R-:W-:Y:S01]  /*d150*/  LOP3.LUT R70, R70, R71, RZ, 0x3c, !PT ;  /* 0x0000004746467212 */ /* 0x000fe200078e3cff */
[----:B------:R-:W-:Y:S01]  /*d160*/  IMAD.X R71, RZ, RZ, R31, P2 ;  /* 0x000000ffff477224 */ /* 0x000fe200010e061f */
[----:B------:R-:W-:Y:S01]  /*d170*/  LOP3.LUT R50, R51, 0x380, RZ, 0xc0, !PT ;  /* 0x0000038033327812 */ /* 0x000fe200078ec0ff */
[----:B------:R-:W-:Y:S01]  /*d180*/  SHFL.IDX PT, R170, R170, R8, 0x1c1f ;  /* 0x001c1f08aaaa7589 */ /* 0x000fe200000e0000 */
[----:B------:R-:W-:-:S02]  /*d190*/  LOP3.LUT R98, R99, 0x380, RZ, 0xc0, !PT ;  /* 0x0000038063627812 */ /* 0x000fc400078ec0ff */
[C---:B------:R-:W-:Y:S01]  /*d1a0*/  IADD3 R85, P5, R30.reuse, 0x20, RZ ;  /* 0x000000201e557810 */ /* 0x040fe20007fbe0ff */
[----:B------:R-:W-:Y:S01]  /*d1b0*/  SHFL.IDX PT, R41, R41, R8, 0x1c1f ;  /* 0x001c1f0829297589 */ /* 0x000fe200000e0000 */
[C---:B------:R-:W-:Y:S02]  /*d1c0*/  IADD3 R39, P4, R30.reuse, 0x40, RZ ;  /* 0x000000401e277810 */ /* 0x040fe40007f9e0ff */
[----:B------:R-:W-:Y:S01]  /*d1d0*/  LOP3.LUT R34, R35, 0x380, RZ, 0xc0, !PT ;  /* 0x0000038023227812 */ /* 0x000fe200078ec0ff */
[----:B------:R-:W-:Y:S01]  /*d1e0*/  SHFL.IDX PT, R81, R81, R8, 0x1c1f ;  /* 0x001c1f0851517589 */ /* 0x000fe200000e0000 */
[----:B------:R-:W-:Y:S02]  /*d1f0*/  IADD3 R155, P2, R30, 0x60, RZ ;  /* 0x000000601e9b7810 */ /* 0x000fe40007f5e0ff */
[----:B------:R-:W-:Y:S01]  /*d200*/  SHF.R.U64 R50, R50, 0x3, RZ ;  /* 0x0000000332327819 */ /* 0x000fe200000012ff */
[----:B------:R-:W-:Y:S01]  /*d210*/  SHFL.IDX PT, R117, R117, R8, 0x1c1f ;  /* 0x001c1f0875757589 */ /* 0x000fe200000e0000 */
[----:B------:R-:W-:-:S02]  /*d220*/  SHF.R.U64 R98, R98, 0x3, RZ ;  /* 0x0000000362627819 */ /* 0x000fc400000012ff */
[----:B------:R-:W-:Y:S01]  /*d230*/  LOP3.LUT R84, R85, 0x380, RZ, 0xc0, !PT ;  /* 0x0000038055547812 */ /* 0x000fe200078ec0ff */
[----:B------:R-:W-:Y:S01]  /*d240*/  SHFL.IDX PT, R159, R159, R8, 0x1c1f ;  /* 0x001c1f089f9f7589 */ /* 0x000fe200000e0000 */
[----:B------:R-:W-:Y:S02]  /*d250*/  LOP3.LUT R3, R30, 0x380, RZ, 0xc0, !PT ;  /* 0x000003801e037812 */ /* 0x000fe400078ec0ff */
[----:B------:R-:W-:Y:S01]  /*d260*/  LOP3.LUT R38, R39, 0x380, RZ, 0xc0, !PT ;  /* 0x0000038027267812 */ /* 0x000fe200078ec0ff */
[----:B------:R-:W-:Y:S01]  /*d270*/  SHFL.IDX PT, R57, R57, R8, 0x1c1f ;  /* 0x001c1f0839397589 */ /* 0x000fe200000e0000 */
[----:B------:R-:W-:Y:S02]  /*d280*/  SHF.R.U64 R34, R34, 0x3, RZ ;  /* 0x0000000322227819 */ /* 0x000fe400000012ff */
[----:B------:R-:W-:Y:S01]  /*d290*/  LOP3.LUT R154, R155, 0x380, RZ, 0xc0, !PT ;  /* 0x000003809b9a7812 */ /* 0x000fe200078ec0ff */
[----:B------:R-:W-:Y:S01]  /*d2a0*/  SHFL.IDX PT, R89, R89, R8, 0x1c1f ;  /* 0x001c1f0859597589 */ /* 0x000fe200000e0000 */
[----:B------:R-:W-:Y:S01]  /*d2b0*/  LOP3.LUT R50, R50, R51, RZ, 0x3c, !PT ;  /* 0x0000003332327212 */ /* 0x000fe200078e3cff */
[--C-:B------:R-:W-:Y:S01]  /*d2c0*/  IMAD.X R51, RZ, RZ, R31.reuse, P1 ;  /* 0x000000ffff337224 */ /* 0x100fe200008e061f */
[----:B------:R-:W-:Y:S01]  /*d2d0*/  LOP3.LUT R98, R98, R99, RZ, 0x3c, !PT ;  /* 0x0000006362627212 */ /* 0x000fe200078e3cff */
[----:B------:R-:W-:Y:S01]  /*d2e0*/  IMAD.X R99, RZ, RZ, R31, P6 ;  /* 0x000000ffff637224 */ /* 0x000fe200030e061f */
        /* <DEDUP_REMOVED lines=9> */
[----:B------:R-:W-:Y:S02]  /*d380*/  MOV R177, R58 ;  /* 0x0000003a00b17202 */ /* 0x000fe40000000f00 */
[----:B------:R-:W-:Y:S01]  /*d390*/  IADD3 R75, P1, R30, 0x4040, RZ ;  /* 0x000040401e4b7810 */ /* 0x000fe20007f3e0ff */
[----:B------:R-:W-:Y:S01]  /*d3a0*/  SHFL.IDX PT, R59, R9, R8, 0x1c1f ;  /* 0x001c1f08093b7589 */ /* 0x000fe200000e0000 */
[----:B------:R-:W-:Y:S01]  /*d3b0*/  LOP3.LUT R84, R84, R85, RZ, 0x3c, !PT ;  /* 0x0000005554547212 */ /* 0x000fe200078e3cff */
[--C-:B------:R-:W-:Y:S01]  /*d3c0*/  IMAD.X R85, RZ, RZ, R31.reuse, P5 ;  /* 0x000000ffff557224 */ /* 0x100fe200028e061f */
[----:B------:R-:W-:Y:S01]  /*d3d0*/  LOP3.LUT R30, R3, R30, RZ, 0x3c, !PT ;  /* 0x0000001e031e7212 */ /* 0x000fe200078e3cff */
[----:B------:R0:W-:Y:S01]  /*d3e0*/  SHFL.IDX PT, R9, R109, R8, 0x1c1f ;  /* 0x001c1f086d097589 */ /* 0x0001e200000e0000 */
[----:B------:R-:W-:Y:S01]  /*d3f0*/  LOP3.LUT R38, R38, R39, RZ, 0x3c, !PT ;  /* 0x0000002726267212 */ /* 0x000fe200078e3cff */
[--C-:B------:R-:W-:Y:S01]  /*d400*/  IMAD.X R39, RZ, RZ, R31.reuse, P4 ;  /* 0x000000ffff277224 */ /* 0x100fe200020e061f */
[----:B------:R-:W-:Y:S01]  /*d410*/  LOP3.LUT R154, R154, R155, RZ, 0x3c, !PT ;  /* 0x0000009b9a9a7212 */ /* 0x000fe200078e3cff */
[----:B------:R-:W-:Y:S01]  /*d420*/  IMAD.X R155, RZ, RZ, R31, P2 ;  /* 0x000000ffff9b7224 */ /* 0x000fe200010e061f */
[----:B------:R-:W-:Y:S01]  /*d430*/  MOV R181, R42 ;  /* 0x0000002a00b57202 */ /* 0x000fe20000000f00 */
[----:B------:R-:W-:Y:S01]  /*d440*/  SHFL.IDX PT, R58, R10, R8, 0x1c1f ;  /* 0x001c1f080a3a7589 */ /* 0x000fe200000e0000 */
[----:B------:R-:W-:-:S02]  /*d450*/  LOP3.LUT R74, R75, 0x380, RZ, 0xc0, !PT ;  /* 0x000003804b4a7812 */ /* 0x000fc400078ec0ff */
[----:B------:R-:W-:Y:S01]  /*d460*/  MOV R98, R98 ;  /* 0x0000006200627202 */ /* 0x000fe20000000f00 */
[----:B------:R-:W-:Y:S01]  /*d470*/  SHFL.IDX PT, R43, R14, R8, 0x1c1f ;  /* 0x001c1f080e2b7589 */ /* 0x000fe200000e0000 */
[----:B0-----:R-:W-:Y:S02]  /*d480*/  LOP3.LUT R109, R8, 0x2, RZ, 0x3c, !PT ;  /* 0x00000002086d7812 */ /* 0x001fe400078e3cff */
[----:B------:R-:W-:Y:S01]  /*d490*/  SEL R143, R150, R151, P0 ;  /* 0x00000097968f7207 */ /* 0x000fe20000000000 */
[----:B------:R-:W-:Y:S01]  /*d4a0*/  SHFL.IDX PT, R14, R73, R8, 0x1c1f ;  /* 0x001c1f08490e7589 */ /* 0x000fe200000e0000 */
[----:B------:R-:W-:Y:S02]  /*d4b0*/  MOV R99, R34 ;  /* 0x0000002200637202 */ /* 0x000fe40000000f00 */
[----:B------:R-:W-:Y:S01]  /*d4c0*/  MOV R180, R46 ;  /* 0x0000002e00b47202 */ /* 0x000fe20000000f00 */
[----:B------:R-:W-:Y:S01]  /*d4d0*/  SHFL.IDX PT, R35, R21, R8, 0x1c1f ;  /* 0x001c1f0815237589 */ /* 0x000fe200000e0000 */
[----:B------:R-:W-:-:S02]  /*d4e0*/  SEL R150, R151, R150, P0 ;  /* 0x0000009697967207 */ /* 0x000fc40000000000 */
[----:B------:R-:W-:Y:S01]  /*d4f0*/  MOV R7, R30 ;  /* 0x0000001e00077202 */ /* 0x000fe20000000f00 */
[----:B------:R-:W-:Y:S01]  /*d500*/  SHFL.IDX PT, R73, R135, R8, 0x1c1f ;  /* 0x001c1f0887497589 */ /* 0x000fe200000e0000 */
[----:B------:R-:W-:Y:S02]  /*d510*/  MOV R176, R62 ;  /* 0x0000003e00b07202 */ /* 0x000fe40000000f00 */
[----:B------:R-:W-:Y:S01]  /*d520*/  SHF.R.U64 R74, R74, 0x3, RZ ;  /* 0x000000034a4a7819 */ /* 0x000fe200000012ff */
        /* <DEDUP_REMOVED lines=8> */
[----:B------:R-:W-:Y:S01]  /*d5b0*/  SEL R61, R96, R97, P0 ;  /* 0x00000061603d7207 */ /* 0x000fe20000000000 */
[----:B------:R-:W-:Y:S01]  /*d5c0*/  SHFL.IDX PT, R30, R29, R8, 0x1c1f ;  /* 0x001c1f081d1e7589 */ /* 0x000fe200000e0000 */
[----:B------:R-:W-:Y:S02]  /*d5d0*/  MOV R178, R54 ;  /* 0x0000003600b27202 */ /* 0x000fe40000000f00 */
[----:B------:R-:W-:Y:S01]  /*d5e0*/  LOP3.LUT R74, R74, R75, RZ, 0x3c, !PT ;  /* 0x0000004b4a4a7212 */ /* 0x000fe200078e3cff */
[----:B------:R-:W-:Y:S01]  /*d5f0*/  SHFL.IDX PT, R63, R152, R8, 0x1c1f ;  /* 0x001c1f08983f7589 */ /* 0x000fe200000e0000 */
[----:B------:R-:W-:Y:S01]  /*d600*/  MOV R175, R66 ;  /* 0x0000004200af7202 */ /* 0x000fe20000000f00 */
[----:B------:R-:W-:Y:S01]  /*d610*/  IMAD.X R75, RZ, RZ, R31, P1 ;  /* 0x000000ffff4b7224 */ /* 0x000fe200008e061f */
[----:B------:R-:W-:Y:S01]  /*d620*/  SEL R97, R97, R96, P0 ;  /* 0x0000006061617207 */ /* 0x000fe20000000000 */
[----:B------:R-:W-:Y:S01]  /*d630*/  SHFL.IDX PT, R69, R60, R109, 0x1c1f ;  /* 0x001c1f6d3c457589 */ /* 0x000fe200000e0000 */
[----:B------:R-:W-:-:S02]  /*d640*/  MOV R182, R78 ;  /* 0x0000004e00b67202 */ /* 0x000fc40000000f00 */
[----:B------:R-:W-:Y:S01]  /*d650*/  MOV R3, R74 ;  /* 0x0000004a00037202 */ /* 0x000fe20000000f00 */
        /* <DEDUP_REMOVED lines=30> */
[----:B------:R-:W0:Y:S04]  /*d840*/  SHFL.IDX PT, R133, R133, R109, 0x1c1f ;  /* 0x001c1f6d85857589 */ /* 0x000e2800000e0000 */
[----:B------:R0:W-:Y:S04]  /*d850*/  SHFL.IDX PT, R131, R141, R109, 0x1c1f ;  /* 0x001c1f6d8d837589 */ /* 0x0001e800000e0000 */
[----:B------:R-:W1:Y:S04]  /*d860*/  SHFL.IDX PT, R150, R150, R109, 0x1c1f ;  /* 0x001c1f6d96967589 */ /* 0x000e6800000e0000 */
[----:B------:R-:W-:Y:S04]  /*d870*/  SHFL.IDX PT, R92, R168, R109, 0x1c1f ;  /* 0x001c1f6da85c7589 */ /* 0x000fe800000e0000 */
[----:B------:R-:W-:Y:S04]  /*d880*/  SHFL.IDX PT, R31, R25, R8, 0x1c1f ;  /* 0x001c1f08191f7589 */ /* 0x000fe800000e0000 */
[----:B------:R-:W-:Y:S04]  /*d890*/  SHFL.IDX PT, R11, R93, R8, 0x1c1f ;  /* 0x001c1f085d0b7589 */ /* 0x000fe800000e0000 */
[----:B------:R-:W-:Y:S01]  /*d8a0*/  SHFL.IDX PT, R4, R113, R8, 0x1c1f ;  /* 0x001c1f0871047589 */ /* 0x000fe200000e0000 */
[----:B0-----:R-:W-:-:S03]  /*d8b0*/  SEL R141, R137, R133, P0 ;  /* 0x00000085898d7207 */ /* 0x001fc60000000000 */
[----:B------:R-:W-:Y:S04]  /*d8c0*/  SHFL.IDX PT, R65, R147, R8, 0x1c1f ;  /* 0x001c1f0893417589 */ /* 0x000fe800000e0000 */
[----:B------:R-:W-:Y:S01]  /*d8d0*/  SHFL.IDX PT, R34, R111, R8, 0x1c1f ;  /* 0x001c1f086f227589 */ /* 0x000fe200000e0000 */
[----:B-1----:R-:W-:Y:S02]  /*d8e0*/  SEL R157, R155, R150, P0 ;  /* 0x000000969b9d7207 */ /* 0x002fe40000000000 */
[----:B------:R-:W-:Y:S01]  /*d8f0*/  SEL R155, R150, R155, P0 ;  /* 0x0000009b969b7207 */ /* 0x000fe20000000000 */
        /* <DEDUP_REMOVED lines=10> */
[----:B------:R-:W1:Y:S04]  /*d9a0*/  SHFL.IDX PT, R105, R28, R109, 0x1c1f ;  /* 0x001c1f6d1c697589 */ /* 0x000e6800000e0000 */
[----:B------:R-:W3:Y:S01]  /*d9b0*/  SHFL.IDX PT, R68, R68, R109, 0x1c1f ;  /* 0x001c1f6d44447589 */ /* 0x000ee200000e0000 */
[----:B0-----:R-:W-:-:S02]  /*d9c0*/  SEL R152, R151, R113, P0 ;  /* 0x0000007197987207 */ /* 0x001fc40000000000 */
[----:B------:R-:W-:Y:S01]  /*d9d0*/  SEL R150, R113, R151, P0 ;  /* 0x0000009771967207 */ /* 0x000fe20000000000 */
[----:B------:R-:W-:Y:S04]  /*d9e0*/  SHFL.IDX PT, R44, R104, R109, 0x1c1f ;  /* 0x001c1f6d682c7589 */ /* 0x000fe800000e0000 */
[----:B------:R-:W-:Y:S04]  /*d9f0*/  SHFL.IDX PT, R32, R116, R109, 0x1c1f ;  /* 0x001c1f6d74207589 */ /* 0x000fe800000e0000 */
[----:B------:R-:W0:Y:S04]  /*da00*/  SHFL.IDX PT, R147, R26, R109, 0x1c1f ;  /* 0x001c1f6d1a937589 */ /* 0x000e2800000e0000 */
[----:B------:R-:W4:Y:S04]  /*da10*/  SHFL.IDX PT, R115, R158, R109, 0x1c1f ;  /* 0x001c1f6d9e737589 */ /* 0x000f2800000e0000 */
[----:B------:R-:W-:Y:S01]  /*da20*/  SHFL.IDX PT, R61, R161, R8, 0x1c1f ;  /* 0x001c1f08a13d7589 */ /* 0x000fe200000e0000 */
[----:B-1----:R-:W-:-:S02]  /*da30*/  SEL R153, R59, R105, P0 ;  /* 0x000000693b997207 */ /* 0x002fc40000000000 */
[----:B------:R-:W-:Y:S01]  /*da40*/  SEL R151, R105, R59, P0 ;  /* 0x0000003b69977207 */ /* 0x000fe20000000000 */
[----:B------:R-:W-:Y:S01]  /*da50*/  SHFL.IDX PT, R42, R103, R8, 0x1c1f ;  /* 0x001c1f08672a7589 */ /* 0x000fe200000e0000 */
[----:B---3--:R-:W-:-:S03]  /*da60*/  SEL R113, R30, R68, P0 ;  /* 0x000000441e717207 */ /* 0x008fc60000000000 */
[----:B------:R-:W-:Y:S04]  /*da70*/  SHFL.IDX PT, R27, R119, R8, 0x1c1f ;  /* 0x001c1f08771b7589 */ /* 0x000fe800000e0000 */
[----:B------:R-:W-:Y:S04]  /*da80*/  SHFL.IDX PT, R28, R120, R109, 0x1c1f ;  /* 0x001c1f6d781c7589 */ /* 0x000fe800000e0000 */
[----:B------:R-:W-:Y:S01]  /*da90*/  SHFL.IDX PT, R104, R162, R109, 0x1c1f ;  /* 0x001c1f6da2687589 */ /* 0x000fe200000e0000 */
[----:B0-----:R-:W-:-:S03]  /*daa0*/  SEL R146, R147, R117, P0 ;  /* 0x0000007593927207 */ /* 0x001fc60000000000 */
[----:B------:R-:W0:Y:S01]  /*dab0*/  SHFL.IDX PT, R119, R56, R109, 0x1c1f ;  /* 0x001c1f6d38777589 */ /* 0x000e2200000e0000 */
[----:B----4-:R-:W-:-:S03]  /*dac0*/  SEL R116, R159, R115, P0 ;  /* 0x000000739f747207 */ /* 0x010fc60000000000 */
[----:B------:R-:W-:Y:S04]  /*dad0*/  SHFL.IDX PT, R103, R72, R109, 0x1c1f ;  /* 0x001c1f6d48677589 */ /* 0x000fe800000e0000 */
[----:B------:R-:W1:Y:S04]  /*dae0*/  SHFL.IDX PT, R121, R121, R109, 0x1c1f ;  /* 0x001c1f6d79797589 */ /* 0x000e6800000e0000 */
[----:B------:R-:W-:Y:S04]  /*daf0*/  SHFL.IDX PT, R166, R90, R109, 0x1c1f ;  /* 0x001c1f6d5aa67589 */ /* 0x000fe800000e0000 */
[----:B------:R3:W-:Y:S04]  /*db00*/  SHFL.IDX PT, R26, R122, R109, 0x1c1f ;  /* 0x001c1f6d7a1a7589 */ /* 0x0007e800000e0000 */
[----:B------:R-:W4:Y:S04]  /*db10*/  SHFL.IDX PT, R64, R76, R109, 0x1c1f ;  /* 0x001c1f6d4c407589 */ /* 0x000f2800000e0000 */
[----:B------:R-:W-:Y:S01]  /*db20*/  SHFL.IDX PT, R183, R82, R109, 0x1c1f ;  /* 0x001c1f6d52b77589 */ /* 0x000fe200000e0000 */
[----:B0-----:R-:W-:-:S02]  /*db30*/  SEL R120, R38, R119, P0 ;  /* 0x0000007726787207 */ /* 0x001fc40000000000 */
[----:B---3--:R-:W-:Y:S01]  /*db40*/  SEL R122, R123, R63, P0 ;  /* 0x0000003f7b7a7207 */ /* 0x008fe20000000000 */
[----:B------:R0:W-:Y:S04]  /*db50*/  SHFL.IDX PT, R90, R110, R109, 0x1c1f ;  /* 0x001c1f6d6e5a7589 */ /* 0x0001e800000e0000 */
[----:B------:R-:W-:Y:S01]  /*db60*/  SHFL.IDX PT, R96, R5, R8, 0x1c1f ;  /* 0x001c1f0805607589 */ /* 0x000fe200000e0000 */
[----:B-1----:R-:W-:-:S03]  /*db70*/  SEL R149, R67, R121, P0 ;  /* 0x0000007943957207 */ /* 0x002fc60000000000 */
[----:B------:R1:W-:Y:S01]  /*db80*/  SHFL.IDX PT, R82, R118, R109, 0x1c1f ;  /* 0x001c1f6d76527589 */ /* 0x0003e200000e0000 */
[----:B0-----:R-:W-:-:S03]  /*db90*/  SEL R110, R111, R31, P0 ;  /* 0x0000001f6f6e7207 */ /* 0x001fc60000000000 */
[----:B------:R0:W-:Y:S04]  /*dba0*/  SHFL.IDX PT, R80, R126, R109, 0x1c1f ;  /* 0x001c1f6d7e507589 */ /* 0x0001e800000e0000 */
[----:B------:R-:W-:Y:S01]  /*dbb0*/  SHFL.IDX PT, R53, R53, R8, 0x1c1f ;  /* 0x001c1f0835357589 */ /* 0x000fe200000e0000 */
[----:B----4-:R-:W-:Y:S02]  /*dbc0*/  SEL R105, R37, R64, P0 ;  /* 0x0000004025697207 */ /* 0x010fe40000000000 */
[----:B-1----:R-:W-:Y:S01]  /*dbd0*/  SEL R118, R119, R38, P0 ;  /* 0x0000002677767207 */ /* 0x002fe20000000000 */
[----:B------:R-:W1:Y:S01]  /*dbe0*/  SHFL.IDX PT, R77, R77, R8, 0x1c1f ;  /* 0x001c1f084d4d7589 */ /* 0x000e6200000e0000 */
[----:B------:R-:W-:Y:S02]  /*dbf0*/  SEL R119, R69, R35, P0 ;  /* 0x0000002345777207 */ /* 0x000fe40000000000 */
[----:B0-----:R-:W-:Y:S01]  /*dc00*/  SEL R126, R127, R43, P0 ;  /* 0x0000002b7f7e7207 */ /* 0x001fe20000000000 */
[----:B------:R-:W-:Y:S04]  /*dc10*/  SHFL.IDX PT, R160, R160, R8, 0x1c1f ;  /* 0x001c1f08a0a07589 */ /* 0x000fe800000e0000 */
[----:B------:R-:W-:Y:S04]  /*dc20*/  SHFL.IDX PT, R156, R156, R8, 0x1c1f ;  /* 0x001c1f089c9c7589 */ /* 0x000fe800000e0000 */
[----:B------:R-:W-:Y:S04]  /*dc30*/  SHFL.IDX PT, R171, R171, R8, 0x1c1f ;  /* 0x001c1f08abab7589 */ /* 0x000fe800000e0000 */
[----:B------:R-:W-:Y:S04]  /*dc40*/  SHFL.IDX PT, R83, R83, R8, 0x1c1f ;  /* 0x001c1f0853537589 */ /* 0x000fe800000e0000 */
[----:B------:R-:W-:Y:S04]  /*dc50*/  SHFL.IDX PT, R172, R172, R8, 0x1c1f ;  /* 0x001c1f08acac7589 */ /* 0x000fe800000e0000 */
[----:B------:R-:W-:Y:S01]  /*dc60*/  SHFL.IDX PT, R91, R91, R8, 0x1c1f ;  /* 0x001c1f085b5b7589 */ /* 0x000fe200000e0000 */
[----:B-1----:R-:W-:-:S03]  /*dc70*/  SEL R38, R36, R77, P0 ;  /* 0x0000004d24267207 */ /* 0x002fc60000000000 */
[----:B------:R-:W-:Y:S04]  /*dc80*/  SHFL.IDX PT, R173, R173, R8, 0x1c1f ;  /* 0x001c1f08adad7589 */ /* 0x000fe800000e0000 */
[----:B------:R0:W-:Y:S04]  /*dc90*/  SHFL.IDX PT, R5, R139, R8, 0x1c1f ;  /* 0x001c1f088b057589 */ /* 0x0001e800000e0000 */
[----:B------:R1:W3:Y:S04]  /*dca0*/  SHFL.IDX PT, R74, R132, R109, 0x1c1f ;  /* 0x001c1f6d844a7589 */ /* 0x0002e800000e0000 */
[----:B------:R4:W5:Y:S01]  /*dcb0*/  SHFL.IDX PT, R8, R136, R109, 0x1c1f ;  /* 0x001c1f6d88087589 */ /* 0x00096200000e0000 */
[----:B0-----:R-:W-:-:S03]  /*dcc0*/  SEL R139, R133, R137, P0 ;  /* 0x00000089858b7207 */ /* 0x001fc60000000000 */
[----:B------:R0:W2:Y:S01]  /*dcd0*/  SHFL.IDX PT, R24, R124, R109, 0x1c1f ;  /* 0x001c1f6d7c187589 */ /* 0x0000a200000e0000 */
[----:B------:R-:W-:Y:S02]  /*dce0*/  SEL R133, R65, R112, P0 ;  /* 0x0000007041857207 */ /* 0x000fe40000000000 */
[----:B-1----:R-:W-:Y:S01]  /*dcf0*/  SEL R132, R66, R131, P0 ;  /* 0x0000008342847207 */ /* 0x002fe20000000000 */
[----:B------:R1:W-:Y:S01]  /*dd00*/  SHFL.IDX PT, R75, R128, R109, 0x1c1f ;  /* 0x001c1f6d804b7589 */ /* 0x0003e200000e0000 */
[----:B------:R-:W-:Y:S02]  /*dd10*/  SEL R137, R47, R93, P0 ;  /* 0x0000005d2f897207 */ /* 0x000fe40000000000 */
[----:B----4-:R-:W-:Y:S01]  /*dd20*/  SEL R136, R51, R135, P0 ;  /* 0x0000008733887207 */ /* 0x010fe20000000000 */
[----:B------:R4:W-:Y:S01]  /*dd30*/  SHFL.IDX PT, R72, R140, R109, 0x1c1f ;  /* 0x001c1f6d8c487589 */ /* 0x0009e200000e0000 */
[----:B0-----:R-:W-:-:S03]  /*dd40*/  SEL R124, R63, R123, P0 ;  /* 0x0000007b3f7c7207 */ /* 0x001fc60000000000 */
[----:B------:R-:W0:Y:S01]  /*dd50*/  SHFL.IDX PT, R168, R86, R109, 0x1c1f ;  /* 0x001c1f6d56a87589 */ /* 0x000e2200000e0000 */
[----:B------:R-:W-:Y:S02]  /*dd60*/  SEL R123, R108, R62, P0 ;  /* 0x0000003e6c7b7207 */ /* 0x000fe40000000000 */
[----:B-1----:R-:W-:Y:S01]  /*dd70*/  SEL R128, R43, R127, P0 ;  /* 0x0000007f2b807207 */ /* 0x002fe20000000000 */
[----:B------:R-:W1:Y:S01]  /*dd80*/  SHFL.IDX PT, R56, R88, R109, 0x1c1f ;  /* 0x001c1f6d58387589 */ /* 0x000e6200000e0000 */
[----:B------:R-:W-:Y:S02]  /*dd90*/  SEL R127, R71, R39, P0 ;  /* 0x00000027477f7207 */ /* 0x000fe40000000000 */
[----:B----4-:R-:W-:Y:S01]  /*dda0*/  SEL R140, R129, R125, P0 ;  /* 0x0000007d818c7207 */ /* 0x010fe20000000000 */
[----:B------:R4:W-:Y:S01]  /*ddb0*/  SHFL.IDX PT, R78, R134, R109, 0x1c1f ;  /* 0x001c1f6d864e7589 */ /* 0x0009e200000e0000 */
[----:B------:R-:W-:Y:S02]  /*ddc0*/  SEL R63, R52, R57, P0 ;  /* 0x00000039343f7207 */ /* 0x000fe40000000000 */
[----:B------:R-:W-:Y:S01]  /*ddd0*/  SEL R43, R90, R29, P0 ;  /* 0x0000001d5a2b7207 */ /* 0x000fe20000000000 */
[----:B------:R3:W1:Y:S04]  /*dde0*/  SHFL.IDX PT, R79, R130, R109, 0x1c1f ;  /* 0x001c1f6d824f7589 */ /* 0x00066800000e0000 */
[----:B------:R5:W1:Y:S01]  /*ddf0*/  SHFL.IDX PT, R76, R138, R109, 0x1c1f ;  /* 0x001c1f6d8a4c7589 */ /* 0x000a6200000e0000 */
[----:B----4-:R-:W-:-:S03]  /*de00*/  SEL R134, R135, R51, P0 ;  /* 0x0000003387867207 */ /* 0x010fc60000000000 */
[----:B------:R-:W4:Y:S01]  /*de10*/  SHFL.IDX PT, R48, R97, R109, 0x1c1f ;  /* 0x001c1f6d61307589 */ /* 0x000f2200000e0000 */
[----:B------:R-:W-:Y:S02]  /*de20*/  SEL R135, R93, R47, P0 ;  /* 0x0000002f5d877207 */ /* 0x000fe40000000000 */
[----:B---3--:R-:W-:Y:S01]  /*de30*/  SEL R130, R131, R66, P0 ;  /* 0x0000004283827207 */ /* 0x008fe20000000000 */
[----:B------:R-:W-:Y:S01]  /*de40*/  SHFL.IDX PT, R163, R87, R109, 0x1c1f ;  /* 0x001c1f6d57a37589 */ /* 0x000fe200000e0000 */
[----:B------:R-:W-:Y:S02]  /*de50*/  SEL R131, R112, R65, P0 ;  /* 0x0000004170837207 */ /* 0x000fe40000000000 */
[----:B-----5:R-:W-:Y:S01]  /*de60*/  SEL R138, R125, R129, P0 ;  /* 0x000000817d8a7207 */ /* 0x020fe20000000000 */
[----:B------:R3:W5:Y:S01]  /*de70*/  SHFL.IDX PT, R158, R106, R109, 0x1c1f ;  /* 0x001c1f6d6a9e7589 */ /* 0x00076200000e0000 */
[----:B------:R-:W-:Y:S02]  /*de80*/  SEL R125, R62, R108, P0 ;  /* 0x0000006c3e7d7207 */ /* 0x000fe40000000000 */
[----:B------:R-:W-:Y:S01]  /*de90*/  SEL R108, R165, R107, P0 ;  /* 0x0000006ba56c7207 */ /* 0x000fe20000000000 */
[----:B------:R2:W5:Y:S01]  /*dea0*/  SHFL.IDX PT, R87, R114, R109, 0x1c1f ;  /* 0x001c1f6d72577589 */ /* 0x00056200000e0000 */
[----:B------:R-:W-:-:S02]  /*deb0*/  SEL R129, R39, R71, P0 ;  /* 0x0000004727817207 */ /* 0x000fc40000000000 */
[----:B------:R-:W-:Y:S01]  /*dec0*/  SEL R112, R31, R111, P0 ;  /* 0x0000006f1f707207 */ /* 0x000fe20000000000 */
[----:B------:R0:W5:Y:S01]  /*ded0*/  SHFL.IDX PT, R86, R142, R109, 0x1c1f ;  /* 0x001c1f6d8e567589 */ /* 0x00016200000e0000 */
[----:B------:R-:W-:Y:S02]  /*dee0*/  SEL R111, R68, R30, P0 ;  /* 0x0000001e446f7207 */ /* 0x000fe40000000000 */
[----:B---3--:R-:W-:Y:S01]  /*def0*/  SEL R106, R107, R165, P0 ;  /* 0x000000a56b6a7207 */ /* 0x008fe20000000000 */
[----:B------:R3:W5:Y:S01]  /*df00*/  SHFL.IDX PT, R88, R144, R109, 0x1c1f ;  /* 0x001c1f6d90587589 */ /* 0x00076200000e0000 */
[----:B------:R-:W-:Y:S02]  /*df10*/  SEL R107, R100, R167, P0 ;  /* 0x000000a7646b7207 */ /* 0x000fe40000000000 */
[----:B--2---:R-:W-:Y:S01]  /*df20*/  SEL R114, R115, R159, P0 ;  /* 0x0000009f73727207 */ /* 0x004fe20000000000 */
[----:B------:R2:W5:Y:S01]  /*df30*/  SHFL.IDX PT, R164, R94, R109, 0x1c1f ;  /* 0x001c1f6d5ea47589 */ /* 0x00056200000e0000 */
[----:B------:R-:W-:-:S02]  /*df40*/  SEL R39, R32, R81, P0 ;  /* 0x0000005120277207 */ /* 0x000fc40000000000 */
[----:B0-----:R-:W-:Y:S01]  /*df50*/  SEL R142, R143, R58, P0 ;  /* 0x0000003a8f8e7207 */ /* 0x001fe20000000000 */
[----:B------:R0:W-:Y:S01]  /*df60*/  SHFL.IDX PT, R161, R148, R109, 0x1c1f ;  /* 0x001c1f6d94a17589 */ /* 0x0001e200000e0000 */
[----:B------:R-:W-:Y:S02]  /*df70*/  SEL R115, R104, R61, P0 ;  /* 0x0000003d68737207 */ /* 0x000fe40000000000 */
[----:B---3--:R-:W-:Y:S01]  /*df80*/  SEL R144, R58, R143, P0 ;  /* 0x0000008f3a907207 */ /* 0x008fe20000000000 */
[----:B------:R-:W3:Y:S01]  /*df90*/  SHFL.IDX PT, R162, R102, R109, 0x1c1f ;  /* 0x001c1f6d66a27589 */ /* 0x000ee200000e0000 */
[----:B------:R-:W-:Y:S02]  /*dfa0*/  SEL R143, R95, R55, P0 ;  /* 0x000000375f8f7207 */ /* 0x000fe40000000000 */
[----:B--2---:R-:W-:Y:S01]  /*dfb0*/  SEL R94, R101, R169, P0 ;  /* 0x000000a9655e7207 */ /* 0x004fe20000000000 */
[----:B------:R2:W3:Y:S01]  /*dfc0*/  SHFL.IDX PT, R97, R6, R109, 0x1c1f ;  /* 0x001c1f6d06617589 */ /* 0x0004e200000e0000 */
[----:B------:R-:W-:-:S02]  /*dfd0*/  SEL R95, R92, R170, P0 ;  /* 0x000000aa5c5f7207 */ /* 0x000fc40000000000 */
[----:B0-----:R-:W-:Y:S02]  /*dfe0*/  SEL R148, R117, R147, P0 ;  /* 0x0000009375947207 */ /* 0x001fe40000000000 */
[----:B------:R-:W-:Y:S02]  /*dff0*/  SEL R117, R61, R104, P0 ;  /* 0x000000683d757207 */ /* 0x000fe40000000000 */
[----:B------:R-:W-:Y:S02]  /*e000*/  SEL R65, R57, R52, P0 ;  /* 0x0000003439417207 */ /* 0x000fe40000000000 */
[----:B------:R-:W-:Y:S02]  /*e010*/  SEL R30, R28, R89, P0 ;  /* 0x000000591c1e7207 */ /* 0x000fe40000000000 */
[----:B--2---:R-:W-:Y:S02]  /*e020*/  SEL R109, R167, R100, P0 ;  /* 0x00000064a76d7207 */ /* 0x004fe40000000000 */
        /* <DEDUP_REMOVED lines=44> */
[----:B------:R-:W-:Y:S02]  /*e2f0*/  SEL R6, R73, R76, P0 ;  /* 0x0000004c49067207 */ /* 0x000fe40000000000 */
[----:B------:R-:W-:Y:S01]  /*e300*/  SEL R4, R76, R73, P0 ;  /* 0x000000494c047207 */ /* 0x000fe20000000000 */
[----:B------:R0:W-:Y:S01]  /*e310*/  STSM.16.M88.4 [R7], R80 ;  /* 0x0000005007007844 */ /* 0x0001e20000000200 */
[----:B----4-:R-:W-:Y:S02]  /*e320*/  SEL R56, R54, R48, P0 ;  /* 0x0000003036387207 */ /* 0x010fe40000000000 */
        /* <DEDUP_REMOVED lines=8> */
[----:B------:R-:W-:Y:S01]  /*e3b0*/  F2FP.BF16.F32.PACK_AB R76, R137, R136 ;  /* 0x00000088894c723e */ /* 0x000fe200000010ff */
[----:B------:R1:W-:Y:S01]  /*e3c0*/  STSM.16.M88.4 [R84], R72 ;  /* 0x0000004854007844 */ /* 0x0003e20000000200 */
[----:B------:R-:W-:Y:S02]  /*e3d0*/  F2FP.BF16.F32.PACK_AB R77, R133, R132 ;  /* 0x00000084854d723e */ /* 0x000fe400000010ff */
[----:B------:R-:W-:Y:S02]  /*e3e0*/  F2FP.BF16.F32.PACK_AB R78, R135, R134 ;  /* 0x00000086874e723e */ /* 0x000fe400000010ff */
[----:B------:R-:W-:Y:S02]  /*e3f0*/  F2FP.BF16.F32.PACK_AB R79, R131, R130 ;  /* 0x00000082834f723e */ /* 0x000fe400000010ff */
[----:B------:R-:W-:Y:S02]  /*e400*/  SEL R48, R46, R44, P0 ;  /* 0x0000002c2e307207 */ /* 0x000fe40000000000 */
[----:B------:R-:W-:Y:S01]  /*e410*/  SEL R46, R44, R46, P0 ;  /* 0x0000002e2c2e7207 */ /* 0x000fe20000000000 */
[----:B------:R2:W-:Y:S01]  /*e420*/  STSM.16.M88.4 [R85], R76 ;  /* 0x0000004c55007844 */ /* 0x0005e20000000200 */
[----:B-----5:R-:W-:-:S02]  /*e430*/  SEL R44, R42, R158, P0 ;  /* 0x0000009e2a2c7207 */ /* 0x020fc40000000000 */
[----:B------:R-:W-:Y:S02]  /*e440*/  SEL R42, R158, R42, P0 ;  /* 0x0000002a9e2a7207 */ /* 0x000fe40000000000 */
[----:B------:R-:W-:Y:S02]  /*e450*/  SEL R36, R34, R87, P0 ;  /* 0x0000005722247207 */ /* 0x000fe40000000000 */
[----:B0-----:R-:W-:Y:S02]  /*e460*/  SEL R7, R5, R86, P0 ;  /* 0x0000005605077207 */ /* 0x001fe40000000000 */
        /* <DEDUP_REMOVED lines=13> */
[----:B-1----:R-:W-:Y:S02]  /*e540*/  F2FP.BF16.F32.PACK_AB R84, R121, R120 ;  /* 0x000000787954723e */ /* 0x002fe400000010ff */
[----:B------:R-:W-:Y:S02]  /*e550*/  F2FP.BF16.F32.PACK_AB R86, R119, R118 ;  /* 0x000000767756723e */ /* 0x000fe400000010ff */
[----:B------:R-:W-:Y:S02]  /*e560*/  F2FP.BF16.F32.PACK_AB R87, R115, R114 ;  /* 0x000000727357723e */ /* 0x000fe400000010ff */
[----:B--2---:R-:W-:-:S02]  /*e570*/  F2FP.BF16.F32.PACK_AB R85, R117, R116 ;  /* 0x000000747555723e */ /* 0x004fc400000010ff */
[----:B------:R-:W-:Y:S02]  /*e580*/  SEL R60, R172, R166, P0 ;  /* 0x000000a6ac3c7207 */ /* 0x000fe40000000000 */
[----:B------:R-:W-:Y:S01]  /*e590*/  SEL R58, R166, R172, P0 ;  /* 0x000000aca63a7207 */ /* 0x000fe20000000000 */
[----:B------:R1:W-:Y:S01]  /*e5a0*/  STSM.16.M88.4 [R99], R84 ;  /* 0x0000005463007844 */ /* 0x0003e20000000200 */
[----:B------:R-:W-:Y:S02]  /*e5b0*/  SEL R52, R50, R163, P0 ;  /* 0x000000a332347207 */ /* 0x000fe40000000000 */
[----:B------:R-:W-:Y:S02]  /*e5c0*/  F2FP.BF16.F32.PACK_AB R88, R113, R112 ;  /* 0x000000707158723e */ /* 0x000fe400000010ff */
[----:B------:R-:W-:Y:S02]  /*e5d0*/  F2FP.BF16.F32.PACK_AB R90, R111, R110 ;  /* 0x0000006e6f5a723e */ /* 0x000fe400000010ff */
[----:B------:R-:W-:-:S02]  /*e5e0*/  F2FP.BF16.F32.PACK_AB R91, R107, R106 ;  /* 0x0000006a6b5b723e */ /* 0x000fc400000010ff */
[----:B------:R-:W-:Y:S02]  /*e5f0*/  F2FP.BF16.F32.PACK_AB R89, R109, R108 ;  /* 0x0000006c6d59723e */ /* 0x000fe400000010ff */
[----:B------:R-:W-:Y:S02]  /*e600*/  SEL R50, R163, R50, P0 ;  /* 0x00000032a3327207 */ /* 0x000fe40000000000 */
[----:B---3--:R-:W-:Y:S01]  /*e610*/  SEL R53, R173, R162, P0 ;  /* 0x000000a2ad357207 */ /* 0x008fe20000000000 */
[----:B------:R2:W-:Y:S01]  /*e620*/  STSM.16.M88.4 [R98], R88 ;  /* 0x0000005862007844 */ /* 0x0005e20000000200 */
[----:B------:R-:W-:Y:S02]  /*e630*/  SEL R51, R162, R173, P0 ;  /* 0x000000ada2337207 */ /* 0x000fe40000000000 */
[----:B------:R-:W-:Y:S02]  /*e640*/  F2FP.BF16.F32.PACK_AB R72, R105, R104 ;  /* 0x000000686948723e */ /* 0x000fe400000010ff */
[----:B------:R-:W-:-:S02]  /*e650*/  F2FP.BF16.F32.PACK_AB R74, R103, R102 ;  /* 0x00000066674a723e */ /* 0x000fc400000010ff */
[----:B------:R-:W-:Y:S02]  /*e660*/  F2FP.BF16.F32.PACK_AB R75, R95, R94 ;  /* 0x0000005e5f4b723e */ /* 0x000fe400000010ff */
[----:B------:R-:W-:Y:S02]  /*e670*/  F2FP.BF16.F32.PACK_AB R73, R101, R100 ;  /* 0x000000646549723e */ /* 0x000fe400000010ff */
[----:B------:R-:W-:Y:S02]  /*e680*/  F2FP.BF16.F32.PACK_AB R76, R93, R92 ;  /* 0x0000005c5d4c723e */ /* 0x000fe400000010ff */
[----:B------:R-:W-:Y:S01]  /*e690*/  F2FP.BF16.F32.PACK_AB R78, R71, R70 ;  /* 0x00000046474e723e */ /* 0x000fe200000010ff */
[----:B------:R3:W-:Y:S01]  /*e6a0*/  STSM.16.M88.4 [R3], R72 ;  /* 0x0000004803007844 */ /* 0x0007e20000000200 */
[----:B------:R-:W-:Y:S02]  /*e6b0*/  F2FP.BF16.F32.PACK_AB R79, R67, R66 ;  /* 0x00000042434f723e */ /* 0x000fe400000010ff */
[----:B------:R-:W-:-:S02]  /*e6c0*/  F2FP.BF16.F32.PACK_AB R77, R69, R68 ;  /* 0x00000044454d723e */ /* 0x000fc400000010ff */
[----:B------:R-:W-:Y:S02]  /*e6d0*/  SEL R159, R156, R161, P0 ;  /* 0x000000a19c9f7207 */ /* 0x000fe40000000000 */
[----:B0-----:R-:W-:Y:S01]  /*e6e0*/  F2FP.BF16.F32.PACK_AB R80, R65, R64 ;  /* 0x000000404150723e */ /* 0x001fe200000010ff */
[----:B------:R0:W-:Y:S01]  /*e6f0*/  STSM.16.M88.4 [R174], R76 ;  /* 0x0000004cae007844 */ /* 0x0001e20000000200 */
[----:B------:R-:W-:Y:S02]  /*e700*/  F2FP.BF16.F32.PACK_AB R82, R63, R62 ;  /* 0x0000003e3f52723e */ /* 0x000fe400000010ff */
        /* <DEDUP_REMOVED lines=11> */
[----:B--2---:R-:W-:-:S02]  /*e7c0*/  F2FP.BF16.F32.PACK_AB R88, R49, R48 ;  /* 0x000000303158723e */ /* 0x004fc400000010ff */
[----:B------:R-:W-:Y:S02]  /*e7d0*/  F2FP.BF16.F32.PACK_AB R90, R47, R46 ;  /* 0x0000002e2f5a723e */ /* 0x000fe400000010ff */
[----:B------:R-:W-:Y:S02]  /*e7e0*/  F2FP.BF16.F32.PACK_AB R91, R43, R42 ;  /* 0x0000002a2b5b723e */ /* 0x000fe400000010ff */
[----:B------:R-:W-:Y:S02]  /*e7f0*/  F2FP.BF16.F32.PACK_AB R89, R45, R44 ;  /* 0x0000002c2d59723e */ /* 0x000fe400000010ff */
[----:B------:R-:W-:Y:S02]  /*e800*/  F2FP.BF16.F32.PACK_AB R96, R41, R40 ;  /* 0x000000282960723e */ /* 0x000fe400000010ff */
[----:B------:R-:W-:Y:S01]  /*e810*/  F2FP.BF16.F32.PACK_AB R98, R39, R38 ;  /* 0x000000262762723e */ /* 0x000fe200000010ff */
[----:B------:R-:W-:Y:S01]  /*e820*/  STSM.16.M88.4 [R177], R88 ;  /* 0x00000058b1007844 */ /* 0x000fe20000000200 */
[----:B------:R-:W-:-:S02]  /*e830*/  F2FP.BF16.F32.PACK_AB R99, R35, R34 ;  /* 0x000000222363723e */ /* 0x000fc400000010ff */
[----:B------:R-:W-:Y:S02]  /*e840*/  F2FP.BF16.F32.PACK_AB R97, R37, R36 ;  /* 0x000000242561723e */ /* 0x000fe400000010ff */
[----:B---3--:R-:W-:Y:S02]  /*e850*/  F2FP.BF16.F32.PACK_AB R72, R33, R32 ;  /* 0x000000202148723e */ /* 0x008fe400000010ff */
[----:B------:R-:W-:Y:S01]  /*e860*/  F2FP.BF16.F32.PACK_AB R74, R31, R30 ;  /* 0x0000001e1f4a723e */ /* 0x000fe200000010ff */
[----:B------:R-:W-:Y:S01]  /*e870*/  STSM.16.M88.4 [R178], R96 ;  /* 0x00000060b2007844 */ /* 0x000fe20000000200 */
[----:B------:R-:W-:Y:S02]  /*e880*/  F2FP.BF16.F32.PACK_AB R75, R27, R26 ;  /* 0x0000001a1b4b723e */ /* 0x000fe400000010ff */
[----:B------:R-:W-:Y:S02]  /*e890*/  F2FP.BF16.F32.PACK_AB R73, R29, R28 ;  /* 0x0000001c1d49723e */ /* 0x000fe400000010ff */
[----:B0-----:R-:W-:-:S02]  /*e8a0*/  F2FP.BF16.F32.PACK_AB R76, R25, R24 ;  /* 0x00000018194c723e */ /* 0x001fc400000010ff */
[----:B------:R-:W-:Y:S01]  /*e8b0*/  F2FP.BF16.F32.PACK_AB R78, R21, R20 ;  /* 0x00000014154e723e */ /* 0x000fe200000010ff */
[----:B------:R0:W-:Y:S01]  /*e8c0*/  STSM.16.M88.4 [R179], R72 ;  /* 0x00000048b3007844 */ /* 0x0001e20000000200 */
[----:B------:R-:W-:Y:S02]  /*e8d0*/  F2FP.BF16.F32.PACK_AB R79, R13, R12 ;  /* 0x0000000c0d4f723e */ /* 0x000fe400000010ff */
[----:B------:R-:W-:Y:S02]  /*e8e0*/  F2FP.BF16.F32.PACK_AB R77, R15, R14 ;  /* 0x0000000e0f4d723e */ /* 0x000fe400000010ff */
[----:B-1----:R-:W-:Y:S02]  /*e8f0*/  F2FP.BF16.F32.PACK_AB R80, R11, R10 ;  /* 0x0000000a0b50723e */ /* 0x002fe400000010ff */
[----:B------:R-:W-:Y:S01]  /*e900*/  F2FP.BF16.F32.PACK_AB R82, R9, R8 ;  /* 0x000000080952723e */ /* 0x000fe200000010ff */
[----:B------:R-:W-:Y:S01]  /*e910*/  STSM.16.M88.4 [R180], R76 ;  /* 0x0000004cb4007844 */ /* 0x000fe20000000200 */
[----:B------:R-:W-:-:S02]  /*e920*/  F2FP.BF16.F32.PACK_AB R83, R5, R4 ;  /* 0x000000040553723e */ /* 0x000fc400000010ff */
[----:B------:R-:W-:Y:S02]  /*e930*/  F2FP.BF16.F32.PACK_AB R81, R7, R6 ;  /* 0x000000060751723e */ /* 0x000fe400000010ff */
[----:B----4-:R-:W-:Y:S02]  /*e940*/  F2FP.BF16.F32.PACK_AB R85, R157, R156 ;  /* 0x0000009c9d55723e */ /* 0x010fe400000010ff */
        /* <DEDUP_REMOVED lines=8> */
[----:B------:R-:W-:Y:S01]  /*e9d0*/  BAR.SYNC.DEFER_BLOCKING 0x1, 0x100 ;  /* 0x0044000000007b1d */ /* 0x000fe20000010000 */
[----:B------:R-:W-:Y:S01]  /*e9e0*/  ISETP.NE.AND.EX P0, PT, RZ, UR17, PT, P0 ;  /* 0x00000011ff007c0c */ /* 0x000fe2000bf05300 */
[----:B------:R-:W-:-:S04]  /*e9f0*/  UISETP.NE.U32.AND UP0, UPT, UR14, URZ, UPT ;  /* 0x0000003f0e00728c */ /* 0x000fc8000bf05070 */
[----:B------:R-:W-:-:S08]  /*ea00*/  UISETP.NE.AND.EX UP0, UPT, UR15, URZ, UPT, UP0 ;  /* 0x0000003f0f00728c */ /* 0x000fd0000bf05300 */
[----:B------:R2:W3:Y:S03]  /*ea10*/  @P0 LDG.E R3, desc[UR52][R72.64] ;  /* 0x0000003448030981 */ /* 0x0004e6000c1e1900 */
[----:B------:R-:W-:Y:S01]  /*ea20*/  @UP0 ULEA UR14, UP1, UR43, UR14, 0x2 ;  /* 0x0000000e2b0e0291 */ /* 0x000fe2000f82103f */
[----:B------:R-:W-:-:S03]  /*ea30*/  PLOP3.LUT P4, PT, PT, PT, UP0, 0x80, 0x0 ;  /* 0x000000000000781c */ /* 0x000fc60003f8f008 */
[----:B------:R-:W-:Y:S02]  /*ea40*/  @UP0 ULEA.HI.X UR15, UR43, UR15, UR42, 0x2, UP1 ;  /* 0x0000000f2b0f0291 */ /* 0x000fe400088f142a */
[----:B--2---:R-:W-:-:S04]  /*ea50*/  IMAD.U32 R72, RZ, RZ, UR14 ;  /* 0x0000000eff487e24 */ /* 0x004fc8000f8e00ff */
[----:B------:R-:W-:-:S05]  /*ea60*/  IMAD.U32 R73, RZ, RZ, UR15 ;  /* 0x0000000fff497e24 */ /* 0x000fca000f8e00ff */
[----:B------:R2:W4:Y:S01]  /*ea70*/  @P4 LDG.E R74, desc[UR52][R72.64] ;  /* 0x00000034484a4981 */ /* 0x000522000c1e1900 */
[----:B------:R-:W-:Y:S01]  /*ea80*/  UISETP.NE.AND UP2, UPT, UR22, 0x1, UPT ;  /* 0x000000011600788c */ /* 0x000fe2000bf45270 */
[----:B-1----:R-:W-:Y:S01]  /*ea90*/  VIADD R82, R17, UR36 ;  /* 0x0000002411527c36 */ /* 0x002fe20008000000 */
[----:B------:R-:W-:Y:S01]  /*eaa0*/  UISETP.GT.AND UP1, UPT, UR46, 0x1, UPT ;  /* 0x000000012e00788c */ /* 0x000fe2000bf24270 */
[----:B------:R-:W-:Y:S01]  /*eab0*/  UMOV UR23, 0x9b8 ;  /* 0x000009b800177882 */ /* 0x000fe20000000000 */
[----:B------:R-:W-:Y:S02]  /*eac0*/  UISETP.NE.U32.AND UP0, UPT, UR16, URZ, UPT ;  /* 0x0000003f1000728c */ /* 0x000fe4000bf05070 */
[----:B------:R-:W-:Y:S01]  /*ead0*/  PLOP3.LUT P1, PT, PT, PT, UP2, 0x80, 0x0 ;  /* 0x000000000000781c */ /* 0x000fe20003f2f028 */
[----:B------:R-:W-:Y:S02]  /*eae0*/  USEL UR23, UR23, 0x978, UP1 ;  /* 0x0000097817177887 */ /* 0x000fe40008800000 */
[----:B------:R-:W-:Y:S01]  /*eaf0*/  UISETP.NE.AND.EX UP0, UPT, UR17, URZ, UPT, UP0 ;  /* 0x0000003f1100728c */ /* 0x000fe2000bf05300 */
[----:B------:R-:W-:Y:S01]  /*eb00*/  UMOV UR4, URZ ;  /* 0x0000003f00047c82 */ /* 0x000fe20008000000 */
[----:B------:R-:W-:-:S02]  /*eb10*/  @UP2 ULDC UR26, c[0x0][0xbec] ;  /* 0x0002fb00001a2ab9 */ /* 0x000fc40000000800 */
[----:B------:R-:W-:Y:S02]  /*eb20*/  USEL UR43, UR43, URZ, !UP0 ;  /* 0x0000003f2b2b7287 */ /* 0x000fe4000c000000 */
[----:B------:R-:W-:Y:S02]  /*eb30*/  USEL UR9, UR37, URZ, UP1 ;  /* 0x0000003f25097287 */ /* 0x000fe40008800000 */
[----:B------:R-:W-:Y:S02]  /*eb40*/  USEL UR42, UR42, URZ, !UP0 ;  /* 0x0000003f2a2a7287 */ /* 0x000fe4000c000000 */
[----:B------:R-:W-:Y:S01]  /*eb50*/  ULDC.64 UR16, c[0x0][UR23+0x220] ;  /* 0x0000880017107abb */ /* 0x000fe20008000a00 */
[----:B------:R-:W-:Y:S01]  /*eb60*/  ULDC.64 UR20, c[0x0][UR23+0x218] ;  /* 0x0000860017147abb */ /* 0x000fe20008000a00 */
[----:B--2---:R-:W-:Y:S01]  /*eb70*/  @P1 IMAD.HI.U32 R72, R82, UR26, RZ ;  /* 0x0000001a52481c27 */ /* 0x004fe2000f8e00ff */
[----:B------:R-:W-:Y:S01]  /*eb80*/  ULDC.64 UR18, c[0x0][UR23+0x228] ;  /* 0x00008a0017127abb */ /* 0x000fe20008000a00 */
[----:B------:R-:W-:-:S02]  /*eb90*/  UIMAD UR17, UR17, UR43, URZ ;  /* 0x0000002b111172a4 */ /* 0x000fc4000f8e023f */
[----:B------:R-:W-:Y:S01]  /*eba0*/  UIMAD.WIDE.U32 UR14, UR20, UR44, URZ ;  /* 0x0000002c140e72a5 */ /* 0x000fe2000f8e003f */
[----:B------:R-:W-:Y:S01]  /*ebb0*/  @UP2 ULDC UR27, c[0x0][0xbf0] ;  /* 0x0002fc00001b2ab9 */ /* 0x000fe20000000800 */
[----:B------:R-:W-:Y:S02]  /*ebc0*/  UIMAD UR20, UR21, UR44, URZ ;  /* 0x0000002c151472a4 */ /* 0x000fe4000f8e023f */
[----:B------:R-:W-:Y:S02]  /*ebd0*/  UIMAD.WIDE.U32 UR24, UR18, UR9, URZ ;  /* 0x00000009121872a5 */ /* 0x000fe4000f8e003f */
[----:B------:R-:W-:Y:S02]  /*ebe0*/  UIMAD UR9, UR19, UR9, URZ ;  /* 0x00000009130972a4 */ /* 0x000fe4000f8e023f */
[----:B------:R-:W-:Y:S02]  /*ebf0*/  UIMAD.WIDE.U32 UR18, UR16, UR43, URZ ;  /* 0x0000002b101272a5 */ /* 0x000fe4000f8e003f */
[----:B------:R-:W-:-:S02]  /*ec00*/  UIMAD UR17, UR16, UR42, UR17 ;  /* 0x0000002a101172a4 */ /* 0x000fc4000f8e0211 */
[----:B------:R-:W-:Y:S02]  /*ec10*/  UIADD3 UR20, UR15, UR20, URZ ;  /* 0x000000140f147290 */ /* 0x000fe4000fffe03f */
[----:B------:R-:W-:Y:S02]  /*ec20*/  UIADD3 UR15, UR25, UR9, URZ ;  /* 0x00000009190f7290 */ /* 0x000fe4000fffe03f */
[----:B------:R-:W-:-:S04]  /*ec30*/  UIADD3 UR9, UR19, UR17, URZ ;  /* 0x0000001113097290 */ /* 0x000fc8000fffe03f */
[----:B------:R-:W-:Y:S01]  /*ec40*/  IMAD.U32 R78, RZ, RZ, UR15 ;  /* 0x0000000fff4e7e24 */ /* 0x000fe2000f8e00ff */
[----:B---3--:R-:W-:Y:S01]  /*ec50*/  @P0 R2UR UR4, R3 ;  /* 0x00000000030402ca */ /* 0x008fe200000e0000 */
[----:B------:R-:W-:Y:S01]  /*ec60*/  IMAD.MOV.U32 R3, RZ, RZ, R82 ;  /* 0x000000ffff037224 */ /* 0x000fe200078e0052 */
[----:B------:R-:W-:Y:S01]  /*ec70*/  @P1 SHF.R.U32.HI R3, RZ, UR27, R72 ;  /* 0x0000001bff031c19 */ /* 0x000fe20008011648 */
[----:B------:R-:W-:-:S03]  /*ec80*/  IMAD.U32 R72, RZ, RZ, UR24 ;  /* 0x00000018ff487e24 */ /* 0x000fc6000f8e00ff */
[--C-:B------:R-:W-:Y:S01]  /*ec90*/  SHF.R.S32.HI R73, RZ, 0x1f, R3.reuse ;  /* 0x0000001fff497819 */ /* 0x100fe20000011403 */
[----:B------:R-:W-:-:S04]  /*eca0*/  IMAD.MOV R75, RZ, RZ, -R3 ;  /* 0x000000ffff4b7224 */ /* 0x000fc800078e0a03 */
[----:B------:R-:W-:Y:S02]  /*ecb0*/  IMAD R75, R75, UR22, R82 ;  /* 0x000000164b4b7c24 */ /* 0x000fe4000f8e0252 */
        /* <DEDUP_REMOVED lines=9> */
[----:B------:R-:W-:Y:S01]  /*ed50*/  @!UP1 ULDC UR19, c[0x0][0xb54] ;  /* 0x0002d50000139ab9 */ /* 0x000fe20000000800 */
[----:B------:R-:W-:Y:S01]  /*ed60*/  IADD3.X R73, R73, UR9, R78, P2, P3 ;  /* 0x0000000949497c10 */ /* 0x000fe200097e644e */
[----:B------:R-:W-:Y:S01]  /*ed70*/  ULDC UR9, c[0x0][0xa88] ;  /* 0x0002a20000097ab9 */ /* 0x000fe20000000800 */
[----:B------:R-:W-:Y:S01]  /*ed80*/  IMAD R3, R3, UR14, R76 ;  /* 0x0000000e03037c24 */ /* 0x000fe2000f8e024c */
        /* <DEDUP_REMOVED lines=16> */
.L_x_2303:
[----:B------:R-:W2:Y:S04]  /*ee90*/  LDL R78, [R1+0x40] ;  /* 0x00004000014e7983 */ /* 0x000ea80000100800 */
[----:B------:R-:W3:Y:S01]  /*eea0*/  LDL R77, [R1+0x3c] ;  /* 0x00003c00014d7983 */ /* 0x000ee20000100800 */
[----:B------:R-:W-:-:S03]  /*eeb0*/  UIMAD UR9, UR9, UR22, URZ ;  /* 0x00000016090972a4 */ /* 0x000fc6000f8e023f */
[----:B------:R-:W-:Y:S04]  /*eec0*/  SHFL.IDX PT, R72, R76, RZ, 0x1c1f ;  /* 0x001c1fff4c487589 */ /* 0x000fe800000e0000 */
[----:B------:R-:W0:Y:S04]  /*eed0*/  SHFL.IDX PT, R73, R3, RZ, 0x1c1f ;  /* 0x001c1fff03497589 */ /* 0x000e2800000e0000 */
[----:B------:R-:W-:Y:S04]  /*eee0*/  SHFL.IDX PT, R74, R76, 0x1, 0x1c1f ;  /* 0x003c1f004c4a7f89 */ /* 0x000fe800000e0000 */
[----:B------:R-:W1:Y:S01]  /*eef0*/  SHFL.IDX PT, R75, R3, 0x1, 0x1c1f ;  /* 0x003c1f00034b7f89 */ /* 0x000e6200000e0000 */
[----:B--2---:R-:W-:Y:S01]  /*ef00*/  VIADD R80, R78, UR36 ;  /* 0x000000244e507c36 */ /* 0x004fe20008000000 */
        /* <DEDUP_REMOVED lines=21> */
[----:B------:R-:W-:Y:S02]  /*f060*/  LOP3.LUT R24, R25, 0x380, RZ, 0xc0, !PT ;  /* 0x0000038019187812 */ /* 0x000fe400078ec0ff */
[----:B------:R-:W-:Y:S02]  /*f070*/  IADD3 R13, P3, R2, 0x2000, RZ ;  /* 0x00002000020d7810 */ /* 0x000fe40007f7e0ff */
[----:B------:R-:W-:Y:S02]  /*f080*/  SHF.R.U64 R24, R24, 0x3, RZ ;  /* 0x0000000318187819 */ /* 0x000fe400000012ff */
[----:B------:R-:W-:-:S02]  /*f090*/  LOP3.LUT R8, R9, 0x380, RZ, 0xc0, !PT ;  /* 0x0000038009087812 */ /* 0x000fc400078ec0ff */
[----:B------:R-:W-:Y:S02]  /*f0a0*/  LOP3.LUT R12, R13, 0x380, RZ, 0xc0, !PT ;  /* 0x000003800d0c7812 */ /* 0x000fe400078ec0ff */
[----:B------:R-:W-:Y:S01]  /*f0b0*/  LOP3.LUT R24, R24, R25, RZ, 0x3c, !PT ;  /* 0x0000001918187212 */ /* 0x000fe200078e3cff */
[--C-:B------:R-:W-:Y:S01]  /*f0c0*/  IMAD.X R25, RZ, RZ, R3.reuse, P2 ;  /* 0x000000ffff197224 */ /* 0x100fe200010e0603 */
[----:B------:R-:W-:Y:S02]  /*f0d0*/  IADD3 R49, P2, R2, 0x9000, RZ ;  /* 0x0000900002317810 */ /* 0x000fe40007f5e0ff */
[----:B------:R-:W-:Y:S02]  /*f0e0*/  SHF.R.U64 R8, R8, 0x3, RZ ;  /* 0x0000000308087819 */ /* 0x000fe400000012ff */
[----:B------:R-:W-:Y:S01]  /*f0f0*/  SHF.R.U64 R12, R12, 0x3, RZ ;  /* 0x000000030c0c7819 */ /* 0x000fe200000012ff */
[----:B------:R-:W-:Y:S01]  /*f100*/  UIMAD UR12, UR16, UR14, URZ ;  /* 0x0000000e100c72a4 */ /* 0x000fe2000f8e023f */
[----:B------:R-:W-:Y:S01]  /*f110*/  LOP3.LUT R48, R49, 0x380, RZ, 0xc0, !PT ;  /* 0x0000038031307812 */ /* 0x000fe200078ec0ff */
[----:B------:R-:W-:Y:S01]  /*f120*/  UIMAD.WIDE.U32 UR10, UR4, UR14, URZ ;  /* 0x0000000e040a72a5 */ /* 0x000fe2000f8e003f */
[----:B------:R-:W-:Y:S01]  /*f130*/  LOP3.LUT R8, R8, R9, RZ, 0x3c, !PT ;  /* 0x0000000908087212 */ /* 0x000fe200078e3cff */
[--C-:B------:R-:W-:Y:S01]  /*f140*/  IMAD.X R9, RZ, RZ, R3.reuse, P4 ;  /* 0x000000ffff097224 */ /* 0x100fe200020e0603 */
[----:B------:R-:W-:Y:S01]  /*f150*/  LOP3.LUT R12, R12, R13, RZ, 0x3c, !PT ;  /* 0x0000000d0c0c7212 */ /* 0x000fe200078e3cff */
[----:B------:R-:W-:Y:S01]  /*f160*/  IMAD.X R13, RZ, RZ, R3, P3 ;  /* 0x000000ffff0d7224 */ /* 0x000fe200018e0603 */
[----:B------:R-:W-:-:S02]  /*f170*/  IADD3 R29, P0, R2, 0x4000, RZ ;  /* 0x00004000021d7810 */ /* 0x000fc40007f1e0ff */
[C---:B------:R-:W-:Y:S02]  /*f180*/  IADD3 R33, P6, R2.reuse, 0x5000, RZ ;  /* 0x0000500002217810 */ /* 0x040fe40007fde0ff */
[C---:B------:R-:W-:Y:S02]  /*f190*/  IADD3 R37, P5, R2.reuse, 0x6000, RZ ;  /* 0x0000600002257810 */ /* 0x040fe40007fbe0ff */
[C---:B------:R-:W-:Y:S01]  /*f1a0*/  LOP3.LUT R7, R2.reuse, 0x380, RZ, 0xc0, !PT ;  /* 0x0000038002077812 */ /* 0x040fe200078ec0ff */
[----:B------:R-:W-:Y:S01]  /*f1b0*/  UIMAD UR12, UR4, UR15, UR12 ;  /* 0x0000000f040c72a4 */ /* 0x000fe2000f8e020c */
[C---:B------:R-:W-:Y:S01]  /*f1c0*/  IADD3 R41, P4, R2.reuse, 0x7000, RZ ;  /* 0x0000700002297810 */ /* 0x040fe20007f9e0ff */
[----:B------:R-:W-:Y:S01]  /*f1d0*/  @UP2 ULDC UR14, c[0x0][0xbec] ;  /* 0x0002fb00000e2ab9 */ /* 0x000fe20000000800 */
[----:B------:R-:W-:Y:S01]  /*f1e0*/  IADD3 R45, P3, R2, 0x8000, RZ ;  /* 0x00008000022d7810 */ /* 0x000fe20007f7e0ff */
[----:B------:R-:W5:Y:S01]  /*f1f0*/  LD.E.128 R8, desc[UR52][R8.64] ;  /* 0x0000003408087980 */ /* 0x000f62000c101d00 */
[----:B------:R-:W-:-:S02]  /*f200*/  SHF.R.U64 R48, R48, 0x3, RZ ;  /* 0x0000000330307819 */ /* 0x000fc400000012ff */
[----:B------:R-:W-:Y:S01]  /*f210*/  LOP3.LUT R28, R29, 0x380, RZ, 0xc0, !PT ;  /* 0x000003801d1c7812 */ /* 0x000fe200078ec0ff */
[----:B------:R-:W5:Y:S01]  /*f220*/  LD.E.128 R12, desc[UR52][R12.64] ;  /* 0x000000340c0c7980 */ /* 0x000f62000c101d00 */
[----:B------:R-:W-:Y:S02]  /*f230*/  LOP3.LUT R32, R33, 0x380, RZ, 0xc0, !PT ;  /* 0x0000038021207812 */ /* 0x000fe400078ec0ff */
[----:B------:R-:W-:Y:S01]  /*f240*/  LOP3.LUT R36, R37, 0x380, RZ, 0xc0, !PT ;  /* 0x0000038025247812 */ /* 0x000fe200078ec0ff */
[----:B------:R-:W5:Y:S01]  /*f250*/  LD.E.128 R24, desc[UR52][R24.64] ;  /* 0x0000003418187980 */ /* 0x000f62000c101d00 */
[----:B------:R-:W-:Y:S02]  /*f260*/  LOP3.LUT R40, R41, 0x380, RZ, 0xc0, !PT ;  /* 0x0000038029287812 */ /* 0x000fe400078ec0ff */
[----:B------:R-:W-:Y:S02]  /*f270*/  LOP3.LUT R44, R45, 0x380, RZ, 0xc0, !PT ;  /* 0x000003802d2c7812 */ /* 0x000fe400078ec0ff */
[----:B------:R-:W-:Y:S01]  /*f280*/  LOP3.LUT R48, R48, R49, RZ, 0x3c, !PT ;  /* 0x0000003130307212 */ /* 0x000fe200078e3cff */
[----:B------:R-:W-:Y:S01]  /*f290*/  IMAD.X R49, RZ, RZ, R3, P2 ;  /* 0x000000ffff317224 */ /* 0x000fe200010e0603 */
[----:B------:R-:W-:-:S02]  /*f2a0*/  IADD3 R5, P2, R2, 0xf000, RZ ;  /* 0x0000f00002057810 */ /* 0x000fc40007f5e0ff */
[----:B------:R-:W-:Y:S02]  /*f2b0*/  SHF.R.U64 R28, R28, 0x3, RZ ;  /* 0x000000031c1c7819 */ /* 0x000fe400000012ff */
[----:B------:R-:W-:Y:S02]  /*f2c0*/  SHF.R.U64 R32, R32, 0x3, RZ ;  /* 0x0000000320207819 */ /* 0x000fe400000012ff */
[----:B------:R-:W-:Y:S01]  /*f2d0*/  SHF.R.U64 R7, R7, 0x3, RZ ;  /* 0x0000000307077819 */ /* 0x000fe200000012ff */
[----:B------:R-:W-:Y:S01]  /*f2e0*/  UIADD3 UR11, UR11, UR12, URZ ;  /* 0x0000000c0b0b7290 */ /* 0x000fe2000fffe03f */
[----:B------:R-:W-:Y:S01]  /*f2f0*/  SHF.R.U64 R36, R36, 0x3, RZ ;  /* 0x0000000324247819 */ /* 0x000fe200000012ff */
[----:B------:R-:W-:Y:S01]  /*f300*/  USHF.R.S32.HI UR4, URZ, 0x1f, UR43 ;  /* 0x0000001f3f047899 */ /* 0x000fe2000801142b */
[----:B------:R-:W-:Y:S01]  /*f310*/  SHF.R.U64 R40, R40, 0x3, RZ ;  /* 0x0000000328287819 */ /* 0x000fe200000012ff */
[----:B------:R-:W-:Y:S01]  /*f320*/  ULDC.64 UR12, c[0x0][0xae8] ;  /* 0x0002ba00000c7ab9 */ /* 0x000fe20000000a00 */
[----:B------:R-:W-:Y:S01]  /*f330*/  SHF.R.U64 R44, R44, 0x3, RZ ;  /* 0x000000032c2c7819 */ /* 0x000fe200000012ff */
[--C-:B------:R-:W-:Y:S01]  /*f340*/  IMAD.X R73, RZ, RZ, R3.reuse, P2 ;  /* 0x000000ffff497224 */ /* 0x100fe200010e0603 */
[----:B------:R-:W-:Y:S01]  /*f350*/  LOP3.LUT R4, R5, 0x380, RZ, 0xc0, !PT ;  /* 0x0000038005047812 */ /* 0x000fe200078ec0ff */
[----:B------:R-:W5:Y:S01]  /*f360*/  LD.E.128 R48, desc[UR52][R48.64] ;  /* 0x0000003430307980 */ /* 0x000f62000c101d00 */
        /* <DEDUP_REMOVED lines=11> */
[----:B------:R-:W-:Y:S01]  /*f420*/  UIMAD.WIDE.U32 UR10, UR44, UR12, UR10 ;  /* 0x0000000c2c0a72a5 */ /* 0x000fe2000f8e000a */
[C---:B------:R-:W-:Y:S01]  /*f430*/  IADD3 R57, P6, R2.reuse, 0xb000, RZ ;  /* 0x0000b00002397810 */ /* 0x040fe20007fde0ff */
[----:B------:R-:W5:Y:S01]  /*f440*/  LD.E.128 R28, desc[UR52][R28.64] ;  /* 0x000000341c1c7980 */ /* 0x000f62000c101d00 */
[----:B------:R-:W-:-:S02]  /*f450*/  IADD3 R61, P5, R2, 0xc000, RZ ;  /* 0x0000c000023d7810 */ /* 0x000fc40007fbe0ff */
[C---:B------:R-:W-:Y:S01]  /*f460*/  IADD3 R65, P4, R2.reuse, 0xd000, RZ ;  /* 0x0000d00002417810 */ /* 0x040fe20007f9e0ff */
[----:B------:R-:W5:Y:S01]  /*f470*/  LD.E.128 R32, desc[UR52][R32.64] ;  /* 0x0000003420207980 */ /* 0x000f62000c101d00 */
[----:B------:R-:W-:Y:S02]  /*f480*/  IADD3 R69, P3, R2, 0xe000, RZ ;  /* 0x0000e00002457810 */ /* 0x000fe40007f7e0ff */
[----:B------:R-:W-:Y:S01]  /*f490*/  SHF.R.U64 R4, R4, 0x3, RZ ;  /* 0x0000000304047819 */ /* 0x000fe200000012ff */
[----:B------:R-:W5:Y:S01]  /*f4a0*/  LD.E.128 R36, desc[UR52][R36.64] ;  /* 0x0000003424247980 */ /* 0x000f62000c101d00 */
[----:B------:R-:W-:Y:S02]  /*f4b0*/  LOP3.LUT R2, R7, R2, RZ, 0x3c, !PT ;  /* 0x0000000207027212 */ /* 0x000fe400078e3cff */
[----:B------:R-:W-:Y:S01]  /*f4c0*/  LOP3.LUT R72, R4, R5, RZ, 0x3c, !PT ;  /* 0x0000000504487212 */ /* 0x000fe200078e3cff */
[----:B------:R-:W-:Y:S01]  /*f4d0*/  UIMAD UR11, UR44, UR13, UR11 ;  /* 0x0000000d2c0b72a4 */ /* 0x000fe2000f8e020b */
[----:B------:R-:W-:Y:S01]  /*f4e0*/  LOP3.LUT R52, R53, 0x380, RZ, 0xc0, !PT ;  /* 0x0000038035347812 */ /* 0x000fe200078ec0ff */
[----:B------:R0:W5:Y:S01]  /*f4f0*/  LD.E.128 R4, desc[UR52][R2.64] ;  /* 0x0000003402047980 */ /* 0x000162000c101d00 */
[----:B------:R-:W-:Y:S01]  /*f500*/  ULDC.64 UR12, c[0x0][0xaf0] ;  /* 0x0002bc00000c7ab9 */ /* 0x000fe20000000a00 */
[----:B------:R-:W-:-:S02]  /*f510*/  LOP3.LUT R56, R57, 0x380, RZ, 0xc0, !PT ;  /* 0x0000038039387812 */ /* 0x000fc400078ec0ff */
[----:B------:R-:W-:Y:S01]  /*f520*/  LOP3.LUT R60, R61, 0x380, RZ, 0xc0, !PT ;  /* 0x000003803d3c7812 */ /* 0x000fe200078ec0ff */
[----:B------:R-:W5:Y:S01]  /*f530*/  LD.E.128 R40, desc[UR52][R40.64] ;  /* 0x0000003428287980 */ /* 0x000f62000c101d00 */
[----:B------:R-:W-:Y:S02]  /*f540*/  LOP3.LUT R64, R65, 0x380, RZ, 0xc0, !PT ;  /* 0x0000038041407812 */ /* 0x000fe400078ec0ff */
[----:B------:R-:W-:Y:S01]  /*f550*/  LOP3.LUT R68, R69, 0x380, RZ, 0xc0, !PT ;  /* 0x0000038045447812 */ /* 0x000fe200078ec0ff */
[----:B------:R-:W5:Y:S01]  /*f560*/  LD.E.128 R44, desc[UR52][R44.64] ;  /* 0x000000342c2c7980 */ /* 0x000f62000c101d00 */
[----:B0-----:R-:W-:Y:S01]  /*f570*/  IMAD R2, R20, 0x20, R81 ;  /* 0x0000002014027824 */ /* 0x001fe200078e0251 */
[----:B------:R-:W-:Y:S01]  /*f580*/  UIMAD UR4, UR4, UR12, URZ ;  /* 0x0000000c040472a4 */ /* 0x000fe2000f8e023f */
[----:B------:R-:W-:Y:S01]  /*f590*/  SHF.R.U64 R52, R52, 0x3, RZ ;  /* 0x0000000334347819 */ /* 0x000fe200000012ff */
[----:B------:R-:W5:Y:S01]  /*f5a0*/  LD.E.128 R72, desc[UR52][R72.64] ;  /* 0x0000003448487980 */ /* 0x000f62000c101d00 */
[----:B------:R-:W-:Y:S01]  /*f5b0*/  VIADD R76, R2, UR36 ;  /* 0x00000024024c7c36 */ /* 0x000fe20008000000 */
[----:B------:R-:W-:Y:S01]  /*f5c0*/  UIMAD.WIDE.U32 UR10, UR43, UR12, UR10 ;  /* 0x0000000c2b0a72a5 */ /* 0x000fe2000f8e000a */
[----:B------:R-:W-:-:S02]  /*f5d0*/  SHF.R.U64 R56, R56, 0x3, RZ ;  /* 0x0000000338387819 */ /* 0x000fc400000012ff */
[----:B------:R-:W-:Y:S01]  /*f5e0*/  @P1 IMAD.HI.U32 R2, R76, UR14, RZ ;  /* 0x0000000e4c021c27 */ /* 0x000fe2000f8e00ff */
[----:B------:R-:W-:Y:S01]  /*f5f0*/  @UP2 ULDC UR12, c[0x0][0xbf0] ;  /* 0x0002fc00000c2ab9 */ /* 0x000fe20000000800 */
[----:B------:R-:W-:Y:S01]  /*f600*/  UIMAD UR4, UR43, UR13, UR4 ;  /* 0x0000000d2b0472a4 */ /* 0x000fe2000f8e0204 */
[----:B------:R-:W-:Y:S01]  /*f610*/  SHF.R.U64 R60, R60, 0x3, RZ ;  /* 0x000000033c3c7819 */ /* 0x000fe200000012ff */
[----:B------:R-:W-:Y:S01]  /*f620*/  IMAD.MOV.U32 R21, RZ, RZ, R76 ;  /* 0x000000ffff157224 */ /* 0x000fe200078e004c */
[----:B------:R-:W-:Y:S01]  /*f630*/  @P1 SHF.R.U32.HI R21, RZ, UR12, R2 ;  /* 0x0000000cff151c19 */ /* 0x000fe20008011602 */
[----:B------:R-:W-:Y:S01]  /*f640*/  UIADD3 UR4, UR11, UR4, URZ ;  /* 0x000000040b047290 */ /* 0x000fe2000fffe03f */
[----:B------:R-:W-:Y:S01]  /*f650*/  SHF.R.U64 R64, R64, 0x3, RZ ;  /* 0x0000000340407819 */ /* 0x000fe200000012ff */
[----:B------:R-:W-:Y:S01]  /*f660*/  ULDC.64 UR12, c[0x0][0xae0] ;  /* 0x0002b800000c7ab9 */ /* 0x000fe20000000a00 */
[----:B------:R-:W-:Y:S01]  /*f670*/  SHF.R.U64 R68, R68, 0x3, RZ ;  /* 0x0000000344447819 */ /* 0x000fe200000012ff */
[--C-:B------:R-:W-:Y:S01]  /*f680*/  IMAD.MOV R77, RZ, RZ, -R21.reuse ;  /* 0x000000ffff4d7224 */ /* 0x100fe200078e0a15 */
[----:B------:R-:W-:-:S02]  /*f690*/  SHF.R.S32.HI R20, RZ, 0x1f, R21 ;  /* 0x0000001fff147819 */ /* 0x000fc40000011415 */
        /* <DEDUP_REMOVED lines=10> */
[----:B------:R-:W5:Y:S01]  /*f740*/  LD.E.128 R52, desc[UR52][R52.64] ;  /* 0x0000003434347980 */ /* 0x000f62000c101d00 */
[----:B------:R-:W-:-:S02]  /*f750*/  IMAD R20, R20, UR12, RZ ;  /* 0x0000000c14147c24 */ /* 0x000fc4000f8e02ff */
[----:B------:R-:W-:Y:S01]  /*f760*/  IMAD R77, R77, UR22, R76 ;  /* 0x000000164d4d7c24 */ /* 0x000fe2000f8e024c */
[----:B------:R-:W5:Y:S01]  /*f770*/  LD.E.128 R56, desc[UR52][R56.64] ;  /* 0x0000003438387980 */ /* 0x000f62000c101d00 */
[----:B------:R-:W-:Y:S02]  /*f780*/  IMAD.U32 R3, RZ, RZ, UR11 ;  /* 0x0000000bff037e24 */ /* 0x000fe4000f8e00ff */
[----:B------:R-:W-:Y:S01]  /*f790*/  IMAD.U32 R2, RZ, RZ, UR10 ;  /* 0x0000000aff027e24 */ /* 0x000fe2000f8e00ff */
[----:B------:R-:W-:Y:S01]  /*f7a0*/  ULDC.64 UR10, c[0x0][0xad8] ;  /* 0x0002b600000a7ab9 */ /* 0x000fe20000000a00 */
[----:B------:R-:W-:Y:S01]  /*f7b0*/  IMAD.U32 R3, RZ, RZ, UR4 ;  /* 0x00000004ff037e24 */ /* 0x000fe2000f8e00ff */
[----:B------:R-:W5:Y:S01]  /*f7c0*/  LD.E.128 R60, desc[UR52][R60.64] ;  /* 0x000000343c3c7980 */ /* 0x000f62000c101d00 */
[C---:B------:R-:W-:Y:S01]  /*f7d0*/  IMAD R79, R21.reuse, UR13, R20 ;  /* 0x0000000d154f7c24 */ /* 0x040fe2000f8e0214 */
[----:B------:R-:W-:Y:S01]  /*f7e0*/  SHF.R.S32.HI R20, RZ, 0x1f, R77 ;  /* 0x0000001fff147819 */ /* 0x000fe2000001144d */
[----:B------:R-:W-:Y:S01]  /*f7f0*/  IMAD.WIDE.U32 R2, R21, UR12, R2 ;  /* 0x0000000c15027c25 */ /* 0x000fe2000f8e0002 */
[----:B------:R-:W5:Y:S03]  /*f800*/  LD.E.128 R64, desc[UR52][R64.64] ;  /* 0x0000003440407980 */ /* 0x000f66000c101d00 */
[----:B------:R-:W-:Y:S01]  /*f810*/  IMAD.IADD R3, R3, 0x1, R79 ;  /* 0x0000000103037824 */ /* 0x000fe200078e024f */
[----:B------:R-:W5:Y:S01]  /*f820*/  LD.E.128 R68, desc[UR52][R68.64] ;  /* 0x0000003444447980 */ /* 0x000f62000c101d00 */
[----:B------:R-:W-:Y:S01]  /*f830*/  IMAD R20, R20, UR10, RZ ;  /* 0x0000000a14147c24 */ /* 0x000fe2000f8e02ff */
[----:B------:R-:W-:Y:S01]  /*f840*/  @!PT LDS RZ, [RZ] ;  /* 0x00000000fffff984 */ /* 0x000fe20000000800 */
[----:B------:R-:W-:Y:S01]  /*f850*/  @!PT LDS RZ, [RZ] ;  /* 0x00000000fffff984 */ /* 0x000fe20000000800 */
[----:B------:R-:W-:Y:S01]  /*f860*/  @!PT LDS RZ, [RZ] ;  /* 0x00000000fffff984 */ /* 0x000fe20000000800 */
[----:B------:R-:W-:Y:S01]  /*f870*/  @!PT LDS RZ, [RZ] ;  /* 0x00000000fffff984 */ /* 0x000fe20000000800 */
[----:B------:R0:W-:Y:S06]  /*f880*/  MEMBAR.ALL.CTA ;  /* 0x0000000000007992 */ /* 0x0001ec0000008000 */
[----:B0-----:R-:W0:Y:S01]  /*f890*/  FENCE.VIEW.ASYNC.S ;  /* 0x00000000000073c6 */ /* 0x001e220000000000 */
[----:B------:R-:W-:-:S02]  /*f8a0*/  IMAD R21, R77, UR11, R20 ;  /* 0x0000000b4d157c24 */ /* 0x000fc4000f8e0214 */
[----:B------:R-:W-:Y:S01]  /*f8b0*/  IMAD.WIDE.U32 R2, R77, UR10, R2 ;  /* 0x0000000a4d027c25 */ /* 0x000fe2000f8e0002 */
[----:B------:R-:W-:-:S03]  /*f8c0*/  ULDC.64 UR10, c[0x0][0xa80] ;  /* 0x0002a000000a7ab9 */ /* 0x000fc60000000a00 */
[----:B------:R-:W-:Y:S01]  /*f8d0*/  IMAD.IADD R3, R3, 0x1, R21 ;  /* 0x0000000103037824 */ /* 0x000fe200078e0215 */
[C---:B------:R-:W-:Y:S01]  /*f8e0*/  LEA R80, P2, R2.reuse, UR10, 0x1 ;  /* 0x0000000a02507c11 */ /* 0x040fe2000f8408ff */
[----:B------:R-:W-:Y:S01]  /*f8f0*/  VIADD R82, R81, UR36 ;  /* 0x0000002451527c36 */ /* 0x000fe20008000000 */
[----:B------:R-:W-:Y:S02]  /*f900*/  UIADD3 UR8, UR8, 0x38820, URZ ;  /* 0x0003882008087890 */ /* 0x000fe4000fffe03f */
[----:B------:R-:W-:Y:S02]  /*f910*/  LEA.HI.X R81, R2, UR11, R3, 0x1, P2 ;  /* 0x0000000b02517c11 */ /* 0x000fe400090f0c03 */
[C---:B------:R-:W-:Y:S01]  /*f920*/  ISETP.GE.AND P2, PT, R82.reuse, UR9, PT ;  /* 0x0000000952007c0c */ /* 0x040fe2000bf46270 */
[----:B------:R-:W-:Y:S01]  /*f930*/  UPRMT UR8, URZ, 0x654, UR8 ;  /* 0x000006543f087896 */ /* 0x000fe20008000008 */
[C---:B------:R-:W-:Y:S02]  /*f940*/  VIADD R20, R82.reuse, 0x20 ;  /* 0x0000002052147836 */ /* 0x040fe40000000000 */
[----:B------:R-:W-:-:S02]  /*f950*/  VIADD R76, R82, 0x40 ;  /* 0x00000040524c7836 */ /* 0x000fc40000000000 */
        /* <DEDUP_REMOVED lines=31> */
.L_x_2306:
[----:B------:R-:W-:Y:S05]  /*fb50*/  BSYNC B1 ;  /* 0x0000000000017941 */ /* 0x000fea0003800000 */
.L_x_2305:
        /* <DEDUP_REMOVED lines=21> */
.L_x_2308:
[----:B------:R-:W-:Y:S05]  /*fcb0*/  BSYNC B1 ;  /* 0x0000000000017941 */ /* 0x000fea0003800000 */
.L_x_2307:
        /* <DEDUP_REMOVED lines=21> */
.L_x_2310:
[----:B------:R-:W-:Y:S05]  /*fe10*/  BSYNC B1 ;  /* 0x0000000000017941 */ /* 0x000fea0003800000 */
.L_x_2309:
        /* <DEDUP_REMOVED lines=24> */
.L_x_2304:
        /* <DEDUP_REMOVED lines=21> */
[----:B------:R-:W-:Y:S01]  /*100f0*/  VIADD R176, R16, 0x58 ;  /* 0x0000005810b07836 */ /* 0x000fe20000000000 */
[----:B------:R-:W-:Y:S01]  /*10100*/  @UP2 ULDC UR12, c[0x0][0xbec] ;  /* 0x0002fb00000c2ab9 */ /* 0x000fe20000000800 */
[----:B------:R-:W-:Y:S01]  /*10110*/  UIADD3 UR8, UR8, 0x38820, URZ ;  /* 0x0003882008087890 */ /* 0x000fe2000fffe03f */
[----:B------:R-:W-:Y:S01]  /*10120*/  @P1 IMAD.HI.U32 R0, R82, UR12, RZ ;  /* 0x0000000c52001c27 */ /* 0x000fe2000f8e00ff */
[----:B------:R-:W-:Y:S01]  /*10130*/  UIMAD.WIDE.U32 UR10, UR43, UR14, UR10 ;  /* 0x0000000e2b0a72a5 */ /* 0x000fe2000f8e000a */
[----:B------:R-:W-:Y:S01]  /*10140*/  BSSY B1, `(.L_x_2312) ;  /* 0x00000de000017945 */ /* 0x000fe20003800000 */
[----:B------:R-:W-:Y:S01]  /*10150*/  ULDC.64 UR12, c[0x0][0xb48] ;  /* 0x0002d200000c7ab9 */ /* 0x000fe20000000a00 */
[----:B------:R-:W-:Y:S01]  /*10160*/  UPRMT UR8, URZ, 0x654, UR8 ;  /* 0x000006543f087896 */ /* 0x000fe20008000008 */
[C---:B------:R-:W-:Y:S01]  /*10170*/  VIADD R178, R16.reuse, 0x50 ;  /* 0x0000005010b27836 */ /* 0x040fe20000000000 */
[----:B------:R-:W-:Y:S01]  /*10180*/  UIADD3 UR11, UR11, UR4, URZ ;  /* 0x000000040b0b7290 */ /* 0x000fe2000fffe03f */
[C---:B------:R-:W-:Y:S01]  /*10190*/  VIADD R180, R16.reuse, 0x48 ;  /* 0x0000004810b47836 */ /* 0x040fe20000000000 */
[----:B------:R-:W-:Y:S01]  /*101a0*/  SHF.R.S32.HI R86, RZ, 0x1f, R19 ;  /* 0x0000001fff567819 */ /* 0x000fe20000011413 */
[----:B------:R-:W-:Y:S01]  /*101b0*/  @UP2 ULDC UR4, c[0x0][0xbf0] ;  /* 0x0002fc0000042ab9 */ /* 0x000fe20000000800 */
[----:B------:R-:W-:Y:S01]  /*101c0*/  UIMAD.WIDE.U32 UR10, UR37, UR12, UR10 ;  /* 0x0000000c250a72a5 */ /* 0x000fe2000f8e000a */
[----:B------:R-:W-:Y:S01]  /*101d0*/  @P1 SHF.R.U32.HI R73, RZ, UR4, R0 ;  /* 0x00000004ff491c19 */ /* 0x000fe20008011600 */
[----:B------:R-:W-:Y:S01]  /*101e0*/  VIADD R182, R16, 0x40 ;  /* 0x0000004010b67836 */ /* 0x000fe20000000000 */
[----:B------:R-:W-:Y:S01]  /*101f0*/  SYNCS.ARRIVE.TRANS64.RED.A1T0 RZ, [UR8], RZ ;  /* 0x000000ffffff79a7 */ /* 0x000fe20008100408 */
[----:B------:R-:W-:Y:S01]  /*10200*/  UIMAD UR37, UR37, UR13, UR11 ;  /* 0x0000000d252572a4 */ /* 0x000fe2000f8e020b */
[--C-:B------:R-:W-:Y:S01]  /*10210*/  SHF.R.S32.HI R0, RZ, 0x1f, R73.reuse ;  /* 0x0000001fff007819 */ /* 0x100fe20000011449 */
[----:B------:R-:W-:Y:S01]  /*10220*/  IMAD.MOV R75, RZ, RZ, -R73 ;  /* 0x000000ffff4b7224 */ /* 0x000fe200078e0a49 */
[----:B------:R-:W-:Y:S01]  /*10230*/  ULDC.64 UR12, c[0x0][0xb30] ;  /* 0x0002cc00000c7ab9 */ /* 0x000fe20000000a00 */
[----:B------:R-:W-:Y:S01]  /*10240*/  IMAD.U32 R3, RZ, RZ, UR11 ;  /* 0x0000000bff037e24 */ /* 0x000fe2000f8e00ff */
[----:B------:R-:W-:Y:S01]  /*10250*/  SHF.R.S32.HI R87, RZ, 0x1f, R22 ;  /* 0x0000001fff577819 */ /* 0x000fe20000011416 */
        /* <DEDUP_REMOVED lines=64> */
[C---:B------:R-:W-:Y:S02]  /*10660*/  VIADD R189, R16.reuse, 0x20 ;  /* 0x0000002010bd7836 */ /* 0x040fe40000000000 */
[C---:B------:R-:W-:Y:S02]  /*10670*/  VIADD R191, R16.reuse, 0x18 ;  /* 0x0000001810bf7836 */ /* 0x040fe40000000000 */
        /* <DEDUP_REMOVED lines=10> */
[-C--:B------:R-:W-:Y:S02]  /*10720*/  @!P2 LEA R72, P6, R195, R2.reuse, 0x2 ;  /* 0x00000002c348a211 */ /* 0x080fe400078c10ff */
[----:B------:R-:W-:Y:S01]  /*10730*/  @!P1 LEA R76, P5, R193, R2, 0x2 ;  /* 0x00000002c14c9211 */ /* 0x000fe200078a10ff */
[----:B------:R0:W-:Y:S01]  /*10740*/  @!P4 ST.E.64 desc[UR52][R74.64], R152 ;  /* 0x000000984a00c985 */ /* 0x0001e2000c101b34 */
[----:B------:R-:W-:Y:S02]  /*10750*/  ISETP.GE.AND P4, PT, R187, UR4, PT ;  /* 0x00000004bb007c0c */ /* 0x000fe4000bf86270 */
[-C--:B------:R-:W-:Y:S02]  /*10760*/  @!P2 LEA.HI.X R73, R195, R3.reuse, R196, 0x2, P6 ;  /* 0x00000003c349a211 */ /* 0x080fe400030f14c4 */
[----:B------:R-:W-:-:S03]  /*10770*/  @!P1 LEA.HI.X R77, R193, R3, R194, 0x2, P5 ;  /* 0x00000003c14d9211 */ /* 0x000fc600028f14c2 */
[----:B------:R1:W-:Y:S04]  /*10780*/  @!P2 ST.E.64 desc[UR52][R72.64], R150 ;  /* 0x000000964800a985 */ /* 0x0003e8000c101b34 */
[----:B------:R2:W-:Y:S01]  /*10790*/  @!P1 ST.E.64 desc[UR52][R76.64], R144 ;  /* 0x000000904c009985 */ /* 0x0005e2000c101b34 */
[----:B------:R-:W-:Y:S02]  /*107a0*/  ISETP.GE.AND P1, PT, R185, UR4, PT ;  /* 0x00000004b9007c0c */ /* 0x000fe4000bf26270 */
[----:B0-----:R-:W-:-:S04]  /*107b0*/  @!P0 LEA R74, P6, R189, R2, 0x2 ;  /* 0x00000002bd4a8211 */ /* 0x001fc800078c10ff */
[----:B------:R-:W-:Y:S02]  /*107c0*/  @!P0 LEA.HI.X R75, R189, R3, R190, 0x2, P6 ;  /* 0x00000003bd4b8211 */ /* 0x000fe400030f14be */
[----:B-1----:R-:W-:-:S04]  /*107d0*/  @!P3 LEA R72, P2, R191, R2, 0x2 ;  /* 0x00000002bf48b211 */ /* 0x002fc800078410ff */
[-C--:B------:R-:W-:Y:S02]  /*107e0*/  @!P3 LEA.HI.X R73, R191, R3.reuse, R192, 0x2, P2 ;  /* 0x00000003bf49b211 */ /* 0x080fe400010f14c0 */
[----:B------:R-:W-:Y:S02]  /*107f0*/  ISETP.GE.AND P2, PT, R183, UR4, PT ;  /* 0x00000004b7007c0c */ /* 0x000fe4000bf46270 */
[----:B--2---:R-:W-:Y:S01]  /*10800*/  @!P4 LEA R76, P5, R187, R2, 0x2 ;  /* 0x00000002bb4cc211 */ /* 0x004fe200078a10ff */
[----:B------:R0:W-:Y:S01]  /*10810*/  @!P3 ST.E.64 desc[UR52][R72.64], R142 ;  /* 0x0000008e4800b985 */ /* 0x0001e2000c101b34 */
[----:B------:R-:W-:Y:S02]  /*10820*/  ISETP.GE.AND P3, PT, R181, UR4, PT ;  /* 0x00000004b5007c0c */ /* 0x000fe4000bf66270 */
[----:B------:R-:W-:Y:S01]  /*10830*/  @!P4 LEA.HI.X R77, R187, R3, R188, 0x2, P5 ;  /* 0x00000003bb4dc211 */ /* 0x000fe200028f14bc */
[----:B------:R1:W-:Y:S04]  /*10840*/  @!P0 ST.E.64 desc[UR52][R74.64], R136 ;  /* 0x000000884a008985 */ /* 0x0003e8000c101b34 */
[----:B------:R2:W-:Y:S01]  /*10850*/  @!P4 ST.E.64 desc[UR52][R76.64], R134 ;  /* 0x000000864c00c985 */ /* 0x0005e2000c101b34 */
[----:B------:R-:W-:-:S02]  /*10860*/  ISETP.GE.AND P4, PT, R179, UR4, PT ;  /* 0x00000004b3007c0c */ /* 0x000fc4000bf86270 */
[----:B0-----:R-:W-:-:S04]  /*10870*/  @!P1 LEA R72, P0, R185, R2, 0x2 ;  /* 0x00000002b9489211 */ /* 0x001fc800078010ff */
[-C--:B------:R-:W-:Y:S02]  /*10880*/  @!P1 LEA.HI.X R73, R185, R3.reuse, R186, 0x2, P0 ;  /* 0x00000003b9499211 */ /* 0x080fe400000f14ba */
[-C--:B-1----:R-:W-:Y:S02]  /*10890*/  @!P2 LEA R74, P6, R183, R2.reuse, 0x2 ;  /* 0x00000002b74aa211 */ /* 0x082fe400078c10ff */
[----:B------:R-:W-:Y:S01]  /*108a0*/  ISETP.GE.AND P0, PT, R177, UR4, PT ;  /* 0x00000004b1007c0c */ /* 0x000fe2000bf06270 */
[----:B------:R0:W-:Y:S01]  /*108b0*/  @!P1 ST.E.64 desc[UR52][R72.64], R128 ;  /* 0x0000008048009985 */ /* 0x0001e2000c101b34 */
[-C--:B------:R-:W-:Y:S02]  /*108c0*/  @!P2 LEA.HI.X R75, R183, R3.reuse, R184, 0x2, P6 ;  /* 0x00000003b74ba211 */ /* 0x080fe400030f14b8 */
[----:B--2---:R-:W-:Y:S02]  /*108d0*/  @!P3 LEA R76, P5, R181, R2, 0x2 ;  /* 0x00000002b54cb211 */ /* 0x004fe400078a10ff */
[----:B------:R-:W-:Y:S01]  /*108e0*/  ISETP.GE.AND P1, PT, R175, UR4, PT ;  /* 0x00000004af007c0c */ /* 0x000fe2000bf26270 */
[----:B------:R1:W-:Y:S01]  /*108f0*/  @!P2 ST.E.64 desc[UR52][R74.64], R126 ;  /* 0x0000007e4a00a985 */ /* 0x0003e2000c101b34 */
[----:B------:R-:W-:-:S02]  /*10900*/  @!P3 LEA.HI.X R77, R181, R3, R182, 0x2, P5 ;  /* 0x00000003b54db211 */ /* 0x000fc400028f14b6 */
        /* <DEDUP_REMOVED lines=12> */
[----:B------:R-:W-:Y:S02]  /*109d0*/  ISETP.GE.AND P0, PT, R167, UR4, PT ;  /* 0x00000004a7007c0c */ /* 0x000fe4000bf06270 */
[----:B0-----:R-:W-:Y:S01]  /*109e0*/  @!P2 LEA R72, P5, R173, R2, 0x2 ;  /* 0x00000002ad48a211 */ /* 0x001fe200078a10ff */
[----:B------:R0:W-:Y:S01]  /*109f0*/  @!P1 ST.E.64 desc[UR52][R76.64], R110 ;  /* 0x0000006e4c009985 */ /* 0x0001e2000c101b34 */
[----:B------:R-:W-:Y:S02]  /*10a00*/  ISETP.GE.AND P1, PT, R165, UR4, PT ;  /* 0x00000004a5007c0c */ /* 0x000fe4000bf26270 */
[----:B------:R-:W-:-:S05]  /*10a10*/  @!P2 LEA.HI.X R73, R173, R3, R174, 0x2, P5 ;  /* 0x00000003ad49a211 */ /* 0x000fca00028f14ae */
[----:B------:R2:W-:Y:S01]  /*10a20*/  @!P2 ST.E.64 desc[UR52][R72.64], R104 ;  /* 0x000000684800a985 */ /* 0x0005e2000c101b34 */
[-C--:B-1----:R-:W-:Y:S02]  /*10a30*/  @!P3 LEA R74, P6, R171, R2.reuse, 0x2 ;  /* 0x00000002ab4ab211 */ /* 0x082fe400078c10ff */
[----:B------:R-:W-:Y:S02]  /*10a40*/  ISETP.GE.AND P2, PT, R163, UR4, PT ;  /* 0x00000004a3007c0c */ /* 0x000fe4000bf46270 */
[-C--:B------:R-:W-:Y:S02]  /*10a50*/  @!P3 LEA.HI.X R75, R171, R3.reuse, R172, 0x2, P6 ;  /* 0x00000003ab4bb211 */ /* 0x080fe400030f14ac */
[-C--:B0-----:R-:W-:Y:S02]  /*10a60*/  @!P4 LEA R76, P5, R169, R2.reuse, 0x2 ;  /* 0x00000002a94cc211 */ /* 0x081fe400078a10ff */
[----:B------:R-:W-:Y:S01]  /*10a70*/  @!P1 LEA R84, P6, R165, R2, 0x2 ;  /* 0x00000002a5549211 */ /* 0x000fe200078c10ff */
[----:B------:R0:W-:Y:S01]  /*10a80*/  @!P3 ST.E.64 desc[UR52][R74.64], R102 ;  /* 0x000000664a00b985 */ /* 0x0001e2000c101b34 */
[----:B------:R-:W-:-:S02]  /*10a90*/  @!P4 LEA.HI.X R77, R169, R3, R170, 0x2, P5 ;  /* 0x00000003a94dc211 */ /* 0x000fc400028f14aa */
[-C--:B------:R-:W-:Y:S02]  /*10aa0*/  @!P0 LEA R80, P5, R167, R2.reuse, 0x2 ;  /* 0x00000002a7508211 */ /* 0x080fe400078a10ff */
[----:B------:R-:W-:Y:S01]  /*10ab0*/  ISETP.GE.AND P3, PT, R99, UR4, PT ;  /* 0x0000000463007c0c */ /* 0x000fe2000bf66270 */
[----:B------:R1:W-:Y:S01]  /*10ac0*/  @!P4 ST.E.64 desc[UR52][R76.64], R92 ;  /* 0x0000005c4c00c985 */ /* 0x0003e2000c101b34 */
[----:B------:R-:W-:Y:S02]  /*10ad0*/  ISETP.GE.AND P4, PT, R237, UR4, PT ;  /* 0x00000004ed007c0c */ /* 0x000fe4000bf86270 */
[-C--:B------:R-:W-:Y:S02]  /*10ae0*/  @!P0 LEA.HI.X R81, R167, R3.reuse, R168, 0x2, P5 ;  /* 0x00000003a7518211 */ /* 0x080fe400028f14a8 */
[----:B------:R-:W-:Y:S02]  /*10af0*/  @!P2 LEA R82, P5, R163, R2, 0x2 ;  /* 0x00000002a352a211 */ /* 0x000fe400078a10ff */
[-C--:B------:R-:W-:Y:S01]  /*10b00*/  @!P1 LEA.HI.X R85, R165, R3.reuse, R166, 0x2, P6 ;  /* 0x00000003a5559211 */ /* 0x080fe200030f14a6 */
[----:B------:R-:W-:Y:S01]  /*10b10*/  @!P0 ST.E.64 desc[UR52][R80.64], R70 ;  /* 0x0000004650008985 */ /* 0x000fe2000c101b34 */
[----:B------:R-:W-:-:S02]  /*10b20*/  @!P2 LEA.HI.X R83, R163, R3, R164, 0x2, P5 ;  /* 0x00000003a353a211 */ /* 0x000fc400028f14a4 */
[----:B------:R-:W-:Y:S01]  /*10b30*/  ISETP.GE.AND P0, PT, R236, UR4, PT ;  /* 0x00000004ec007c0c */ /* 0x000fe2000bf06270 */
[----:B------:R-:W-:Y:S01]  /*10b40*/  @!P1 ST.E.64 desc[UR52][R84.64], R64 ;  /* 0x0000004054009985 */ /* 0x000fe2000c101b34 */
[-C--:B--2---:R-:W-:Y:S02]  /*10b50*/  @!P3 LEA R72, P1, R99, R2.reuse, 0x2 ;  /* 0x000000026348b211 */ /* 0x084fe400078210ff */
[----:B0-----:R-:W-:Y:S01]  /*10b60*/  @!P4 LEA R74, P6, R237, R2, 0x2 ;  /* 0x00000002ed4ac211 */ /* 0x001fe200078c10ff */
[----:B------:R0:W-:Y:S01]  /*10b70*/  @!P2 ST.E.64 desc[UR52][R82.64], R62 ;  /* 0x0000003e5200a985 */ /* 0x0001e2000c101b34 */
[----:B------:R-:W-:Y:S02]  /*10b80*/  ISETP.GE.AND P2, PT, R235, UR4, PT ;  /* 0x00000004eb007c0c */ /* 0x000fe4000bf46270 */
[-C--:B------:R-:W-:Y:S02]  /*10b90*/  @!P3 LEA.HI.X R73, R99, R3.reuse, R162, 0x2, P1 ;  /* 0x000000036349b211 */ /* 0x080fe400008f14a2 */
[----:B------:R-:W-:-:S02]  /*10ba0*/  @!P4 LEA.HI.X R75, R237, R3, R98, 0x2, P6 ;  /* 0x00000003ed4bc211 */ /* 0x000fc400030f1462 */
[----:B------:R-:W-:Y:S01]  /*10bb0*/  ISETP.GE.AND P1, PT, R234, UR4, PT ;  /* 0x00000004ea007c0c */ /* 0x000fe2000bf26270 */
[----:B------:R2:W-:Y:S01]  /*10bc0*/  @!P3 ST.E.64 desc[UR52][R72.64], R56 ;  /* 0x000000384800b985 */ /* 0x0005e2000c101b34 */
[-C--:B-1----:R-:W-:Y:S02]  /*10bd0*/  @!P0 LEA R76, P5, R236, R2.reuse, 0x2 ;  /* 0x00000002ec4c8211 */ /* 0x082fe400078a10ff */
[----:B------:R-:W-:Y:S01]  /*10be0*/  ISETP.GE.AND P3, PT, R233, UR4, PT ;  /* 0x00000004e9007c0c */ /* 0x000fe2000bf66270 */
[----:B------:R-:W-:Y:S01]  /*10bf0*/  @!P4 ST.E.64 desc[UR52][R74.64], R54 ;  /* 0x000000364a00c985 */ /* 0x000fe2000c101b34 */
[----:B------:R-:W-:Y:S02]  /*10c00*/  ISETP.GE.AND P4, PT, R232, UR4, PT ;  /* 0x00000004e8007c0c */ /* 0x000fe4000bf86270 */
[----:B------:R-:W-:Y:S02]  /*10c10*/  @!P0 LEA.HI.X R77, R236, R3, R97, 0x2, P5 ;  /* 0x00000003ec4d8211 */ /* 0x000fe400028f1461 */
[----:B0-----:R-:W-:-:S03]  /*10c20*/  @!P2 LEA R62, P5, R235, R2, 0x2 ;  /* 0x00000002eb3ea211 */ /* 0x001fc600078a10ff */
[----:B------:R0:W-:Y:S01]  /*10c30*/  @!P0 ST.E.64 desc[UR52][R76.64], R48 ;  /* 0x000000304c008985 */ /* 0x0001e2000c101b34 */
[-C--:B------:R-:W-:Y:S02]  /*10c40*/  @!P2 LEA.HI.X R63, R235, R3.reuse, R96, 0x2, P5 ;  /* 0x00000003eb3fa211 */ /* 0x080fe400028f1460 */
[----:B------:R-:W-:Y:S02]  /*10c50*/  ISETP.GE.AND P0, PT, R23, UR4, PT ;  /* 0x0000000417007c0c */ /* 0x000fe4000bf06270 */
[-C--:B------:R-:W-:Y:S01]  /*10c60*/  @!P1 LEA R64, P6, R234, R2.reuse, 0x2 ;  /* 0x00000002ea409211 */ /* 0x080fe200078c10ff */
[----:B------:R1:W-:Y:S01]  /*10c70*/  @!P2 ST.E.64 desc[UR52][R62.64], R46 ;  /* 0x0000002e3e00a985 */ /* 0x0003e2000c101b34 */
[-C--:B------:R-:W-:Y:S02]  /*10c80*/  @!P3 LEA R70, P5, R233, R2.reuse, 0x2 ;  /* 0x00000002e946b211 */ /* 0x080fe400078a10ff */
[----:B--2---:R-:W-:Y:S02]  /*10c90*/  @!P4 LEA R56, P2, R232, R2, 0x2 ;  /* 0x00000002e838c211 */ /* 0x004fe400078410ff */
[----:B------:R-:W-:-:S02]  /*10ca0*/  @!P1 LEA.HI.X R65, R234, R3, R91, 0x2, P6 ;  /* 0x00000003ea419211 */ /* 0x000fc400030f145b */
[-C--:B------:R-:W-:Y:S01]  /*10cb0*/  @!P3 LEA.HI.X R71, R233, R3.reuse, R90, 0x2, P5 ;  /* 0x00000003e947b211 */ /* 0x080fe200028f145a */
[----:B0-----:R-:W-:Y:S01]  /*10cc0*/  VIADD R49, R16, 0xf0 ;  /* 0x000000f010317836 */ /* 0x001fe20000000000 */
[-C--:B------:R-:W-:Y:S01]  /*10cd0*/  @!P4 LEA.HI.X R57, R232, R3.reuse, R89, 0x2, P2 ;  /* 0x00000003e839c211 */ /* 0x080fe200010f1459 */
[----:B------:R0:W-:Y:S01]  /*10ce0*/  @!P1 ST.E.64 desc[UR52][R64.64], R40 ;  /* 0x0000002840009985 */ /* 0x0001e2000c101b34 */
[----:B------:R-:W-:Y:S02]  /*10cf0*/  ISETP.GE.AND P2, PT, R22, UR4, PT ;  /* 0x0000000416007c0c */ /* 0x000fe4000bf46270 */
[----:B------:R-:W-:Y:S01]  /*10d00*/  ISETP.GE.AND P1, PT, R19, UR4, PT ;  /* 0x0000000413007c0c */ /* 0x000fe2000bf26270 */
[----:B------:R2:W-:Y:S01]  /*10d10*/  @!P3 ST.E.64 desc[UR52][R70.64], R38 ;  /* 0x000000264600b985 */ /* 0x0005e2000c101b34 */
[C---:B------:R-:W-:Y:S01]  /*10d20*/  @!P0 LEA R54, P5, R23.reuse, R2, 0x2 ;  /* 0x0000000217368211 */ /* 0x040fe200078a10ff */
[----:B-1----:R-:W-:Y:S01]  /*10d30*/  VIADD R63, R16, 0xe8 ;  /* 0x000000e8103f7836 */ /* 0x002fe20000000000 */
[----:B------:R-:W-:Y:S01]  /*10d40*/  ISETP.GE.AND P3, PT, R18, UR4, PT ;  /* 0x0000000412007c0c */ /* 0x000fe2000bf66270 */
[----:B------:R1:W-:Y:S01]  /*10d50*/  @!P4 ST.E.64 desc[UR52][R56.64], R32 ;  /* 0x000000203800c985 */ /* 0x0003e2000c101b34 */
[----:B------:R-:W-:-:S02]  /*10d60*/  @!P0 LEA.HI.X R55, R23, R3, R88, 0x2, P5 ;  /* 0x0000000317378211 */ /* 0x000fc400028f1458 */
[----:B------:R-:W-:Y:S02]  /*10d70*/  ISETP.GE.AND P4, PT, R63, UR4, PT ;  /* 0x000000043f007c0c */ /* 0x000fe4000bf86270 */
[----:B------:R-:W-:Y:S01]  /*10d80*/  SHF.R.S32.HI R47, RZ, 0x1f, R18 ;  /* 0x0000001fff2f7819 */ /* 0x000fe20000011412 */
[----:B------:R3:W-:Y:S01]  /*10d90*/  @!P0 ST.E.64 desc[UR52][R54.64], R30 ;  /* 0x0000001e36008985 */ /* 0x0007e2000c101b34 */
[----:B0-----:R-:W-:Y:S01]  /*10da0*/  VIADD R65, R16, 0xf8 ;  /* 0x000000f810417836 */ /* 0x001fe20000000000 */
[-C--:B------:R-:W-:Y:S02]  /*10db0*/  @!P1 LEA R40, P6, R19, R2.reuse, 0x2 ;  /* 0x0000000213289211 */ /* 0x080fe400078c10ff */
[C---:B--2---:R-:W-:Y:S02]  /*10dc0*/  @!P2 LEA R38, P5, R22.reuse, R2, 0x2 ;  /* 0x000000021626a211 */ /* 0x044fe400078a10ff */
[----:B------:R-:W-:Y:S02]  /*10dd0*/  ISETP.GE.AND P0, PT, R49, UR4, PT ;  /* 0x0000000431007c0c */ /* 0x000fe4000bf06270 */
[----:B------:R-:W-:-:S02]  /*10de0*/  @!P2 LEA.HI.X R39, R22, R3, R87, 0x2, P5 ;  /* 0x000000031627a211 */ /* 0x000fc400028f1457 */
[CC--:B-1----:R-:W-:Y:S02]  /*10df0*/  @!P3 LEA R32, P5, R18.reuse, R2.reuse, 0x2 ;  /* 0x000000021220b211 */ /* 0x0c2fe400078a10ff */
[-C--:B------:R-:W-:Y:S01]  /*10e00*/  @!P1 LEA.HI.X R41, R19, R3.reuse, R86, 0x2, P6 ;  /* 0x0000000313299211 */ /* 0x080fe200030f1456 */
[----:B------:R0:W-:Y:S01]  /*10e10*/  @!P2 ST.E.64 desc[UR52][R38.64], R24 ;  /* 0x000000182600a985 */ /* 0x0001e2000c101b34 */
[----:B------:R-:W-:Y:S02]  /*10e20*/  ISETP.GE.AND P6, PT, R65, UR4, PT ;  /* 0x0000000441007c0c */ /* 0x000fe4000bfc6270 */
[----:B------:R-:W-:Y:S01]  /*10e30*/  @!P3 LEA.HI.X R33, R18, R3, R47, 0x2, P5 ;  /* 0x000000031221b211 */ /* 0x000fe200028f142f */
[----:B------:R0:W-:Y:S01]  /*10e40*/  @!P1 ST.E.64 desc[UR52][R40.64], R20 ;  /* 0x0000001428009985 */ /* 0x0001e2000c101b34 */
[----:B---3--:R-:W-:Y:S02]  /*10e50*/  SHF.R.S32.HI R31, RZ, 0x1f, R63 ;  /* 0x0000001fff1f7819 */ /* 0x008fe4000001143f */
[----:B------:R-:W-:Y:S01]  /*10e60*/  @!P4 LEA R30, P5, R63, R2, 0x2 ;  /* 0x000000023f1ec211 */ /* 0x000fe200078a10ff */
[----:B------:R0:W-:Y:S01]  /*10e70*/  @!P3 ST.E.64 desc[UR52][R32.64], R10 ;  /* 0x0000000a2000b985 */ /* 0x0001e2000c101b34 */
[----:B------:R-:W-:-:S02]  /*10e80*/  SHF.R.S32.HI R47, RZ, 0x1f, R49 ;  /* 0x0000001fff2f7819 */ /* 0x000fc40000011431 */
[-C--:B------:R-:W-:Y:S02]  /*10e90*/  @!P4 LEA.HI.X R31, R63, R3.reuse, R31, 0x2, P5 ;  /* 0x000000033f1fc211 */ /* 0x080fe400028f141f */
[CC--:B------:R-:W-:Y:S02]  /*10ea0*/  @!P0 LEA R46, P5, R49.reuse, R2.reuse, 0x2 ;  /* 0x00000002312e8211 */ /* 0x0c0fe400078a10ff */
[----:B------:R-:W-:Y:S01]  /*10eb0*/  SHF.R.S32.HI R48, RZ, 0x1f, R65 ;  /* 0x0000001fff307819 */ /* 0x000fe20000011441 */
[----:B------:R0:W-:Y:S01]  /*10ec0*/  @!P4 ST.E.64 desc[UR52][R30.64], R8 ;  /* 0x000000081e00c985 */ /* 0x0001e2000c101b34 */
[----:B------:R-:W-:Y:S02]  /*10ed0*/  @!P0 LEA.HI.X R47, R49, R3, R47, 0x2, P5 ;  /* 0x00000003312f8211 */ /* 0x000fe400028f142f */
[----:B------:R-:W-:-:S03]  /*10ee0*/  @!P6 LEA R2, P5, R65, R2, 0x2 ;  /* 0x000000024102e211 */ /* 0x000fc600078a10ff */
[----:B------:R0:W-:Y:S01]  /*10ef0*/  @!P0 ST.E.64 desc[UR52][R46.64], R158 ;  /* 0x0000009e2e008985 */ /* 0x0001e2000c101b34 */
[----:B------:R-:W-:-:S05]  /*10f00*/  @!P6 LEA.HI.X R3, R65, R3, R48, 0x2, P5 ;  /* 0x000000034103e211 */ /* 0x000fca00028f1430 */
[----:B------:R0:W-:Y:S04]  /*10f10*/  @!P6 ST.E.64 desc[UR52][R2.64], R160 ;  /* 0x000000a00200e985 */ /* 0x0001e8000c101b34 */
.L_x_2313:
[----:B------:R-:W-:Y:S05]  /*10f20*/  BSYNC B1 ;  /* 0x0000000000017941 */ /* 0x000fea0003800000 */
.L_x_2312:
[----:B------:R-:W-:Y:S01]  /*10f30*/  ISETP.GE.AND P0, PT, R78, UR9, PT ;  /* 0x000000094e007c0c */ /* 0x000fe2000bf06270 */
[----:B0-----:R0:W1:Y:S04]  /*10f40*/  SHFL.IDX PT, R3, R79, 0x1, 0x1c1f ;  /* 0x003c1f004f037f89 */ /* 0x00106800000e0000 */
[----:B------:R0:W2:Y:S08]  /*10f50*/  SHFL.IDX PT, R2, R0, 0x1, 0x1c1f ;  /* 0x003c1f0000027f89 */ /* 0x0000b000000e0000 */
[----:B0-----:R-:W-:Y:S05]  /*10f60*/  @P0 BRA `(.L_x_2311) ;  /* 0x0000001400e80947 */ /* 0x001fea0003800000 */
[----:B------:R-:W-:Y:S01]  /*10f70*/  ULDC UR4, c[0x0][0xac8] ;  /* 0x0002b20000047ab9 */ /* 0x000fe20000000800 */
[C---:B------:R-:W-:Y:S01]  /*10f80*/  VIADD R41, R16.reuse, 0xe8 ;  /* 0x000000e810297836 */ /* 0x040fe20000000000 */
[----:B------:R-:W-:Y:S01]  /*10f90*/  ISETP.GE.AND P4, PT, R195, UR4, PT ;  /* 0x00000004c3007c0c */ /* 0x000fe2000bf86270 */
[C---:B------:R-:W-:Y:S01]  /*10fa0*/  VIADD R39, R16.reuse, 0xf0 ;  /* 0x000000f010277836 */ /* 0x040fe20000000000 */
[----:B------:R-:W-:Y:S02]  /*10fb0*/  ISETP.GE.AND P0, PT, R193, UR4, PT ;  /* 0x00000004c1007c0c */ /* 0x000fe4000bf06270 */
[----:B------:R-:W-:Y:S02]  /*10fc0*/  ISETP.GE.AND P6, PT, R16, UR4, PT ;  /* 0x0000000410007c0c */ /* 0x000fe4000bfc6270 */
[----:B------:R-:W-:Y:S02]  /*10fd0*/  ISETP.GE.AND P2, PT, R191, UR4, PT ;  /* 0x00000004bf007c0c */ /* 0x000fe4000bf46270 */
[----:B------:R-:W-:-:S02]  /*10fe0*/  ISETP.GE.AND P1, PT, R189, UR4, PT ;  /* 0x00000004bd007c0c */ /* 0x000fc4000bf26270 */
[----:B------:R-:W-:-:S03]  /*10ff0*/  SHF.R.S32.HI R0, RZ, 0x1f, R39 ;  /* 0x0000001fff007819 */ /* 0x000fc60000011427 */
[-C--:B--2---:R-:W-:Y:S02]  /*11000*/  @!P4 LEA R10, P3, R195, R2.reuse, 0x2 ;  /* 0x00000002c30ac211 */ /* 0x084fe400078610ff */
[-C--:B------:R-:W-:Y:S02]  /*11010*/  @!P0 LEA R20, P5, R193, R2.reuse, 0x2 ;  /* 0x00000002c1148211 */ /* 0x080fe400078a10ff */
[----:B-1----:R-:W-:Y:S01]  /*11020*/  @!P6 IMAD.WIDE R8, R16, 0x4, R2 ;  /* 0x000000041008e825 */ /* 0x002fe200078e0202 */
[-C--:B------:R-:W-:Y:S02]  /*11030*/  @!P4 LEA.HI.X R11, R195, R3.reuse, R196, 0x2, P3 ;  /* 0x00000003c30bc211 */ /* 0x080fe400018f14c4 */
[----:B------:R-:W-:Y:S02]  /*11040*/  ISETP.GE.AND P3, PT, R187, UR4, PT ;  /* 0x00000004bb007c0c */ /* 0x000fe4000bf66270 */
[----:B------:R-:W-:Y:S01]  /*11050*/  @!P0 LEA.HI.X R21, R193, R3, R194, 0x2, P5 ;  /* 0x00000003c1158211 */ /* 0x000fe200028f14c2 */
[----:B------:R0:W-:Y:S01]  /*11060*/  @!P6 ST.E.64 desc[UR52][R8.64], R148 ;  /* 0x000000940800e985 */ /* 0x0001e2000c101b34 */
[----:B------:R-:W-:-:S02]  /*11070*/  @!P2 LEA R24, P5, R191, R2, 0x2 ;  /* 0x00000002bf18a211 */ /* 0x000fc400078a10ff */
        /* <DEDUP_REMOVED lines=10> */
[-C--:B------:R-:W-:Y:S02]  /*11120*/  @!P3 LEA.HI.X R33, R187, R3.reuse, R188, 0x2, P5 ;  /* 0x00000003bb21b211 */ /* 0x080fe400028f14bc */
[-C--:B0-----:R-:W-:Y:S01]  /*11130*/  @!P4 LEA R8, P5, R185, R2.reuse, 0x2 ;  /* 0x00000002b908c211 */ /* 0x081fe200078a10ff */
[----:B------:R0:W-:Y:S01]  /*11140*/  @!P1 ST.E.64 desc[UR52][R30.64], R132 ;  /* 0x000000841e009985 */ /* 0x0001e2000c101b34 */
[----:B------:R-:W-:Y:S02]  /*11150*/  ISETP.GE.AND P1, PT, R179, UR4, PT ;  /* 0x00000004b3007c0c */ /* 0x000fe4000bf26270 */
[----:B-1----:R-:W-:Y:S01]  /*11160*/  @!P0 LEA R10, P6, R183, R2, 0x2 ;  /* 0x00000002b70a8211 */ /* 0x002fe200078c10ff */
[----:B------:R1:W-:Y:S01]  /*11170*/  @!P3 ST.E.64 desc[UR52][R32.64], R130 ;  /* 0x000000822000b985 */ /* 0x0003e2000c101b34 */
[----:B------:R-:W-:-:S02]  /*11180*/  @!P4 LEA.HI.X R9, R185, R3, R186, 0x2, P5 ;  /* 0x00000003b909c211 */ /* 0x000fc400028f14ba */
[----:B------:R-:W-:Y:S02]  /*11190*/  ISETP.GE.AND P3, PT, R177, UR4, PT ;  /* 0x00000004b1007c0c */ /* 0x000fe4000bf66270 */
[-C--:B--2---:R-:W-:Y:S01]  /*111a0*/  @!P2 LEA R20, P5, R181, R2.reuse, 0x2 ;  /* 0x00000002b514a211 */ /* 0x084fe200078a10ff */
[----:B------:R2:W-:Y:S01]  /*111b0*/  @!P4 ST.E.64 desc[UR52][R8.64], R124 ;  /* 0x0000007c0800c985 */ /* 0x0005e2000c101b34 */
[-C--:B------:R-:W-:Y:S02]  /*111c0*/  @!P0 LEA.HI.X R11, R183, R3.reuse, R184, 0x2, P6 ;  /* 0x00000003b70b8211 */ /* 0x080fe400030f14b8 */
[----:B------:R-:W-:Y:S02]  /*111d0*/  ISETP.GE.AND P4, PT, R175, UR4, PT ;  /* 0x00000004af007c0c */ /* 0x000fe4000bf86270 */
[----:B------:R-:W-:Y:S01]  /*111e0*/  @!P2 LEA.HI.X R21, R181, R3, R182, 0x2, P5 ;  /* 0x00000003b515a211 */ /* 0x000fe200028f14b6 */
[----:B------:R4:W-:Y:S01]  /*111f0*/  @!P0 ST.E.64 desc[UR52][R10.64], R122 ;  /* 0x0000007a0a008985 */ /* 0x0009e2000c101b34 */
[----:B---3--:R-:W-:-:S03]  /*11200*/  @!P1 LEA R24, P0, R179, R2, 0x2 ;  /* 0x00000002b3189211 */ /* 0x008fc600078010ff */
[----:B------:R3:W-:Y:S01]  /*11210*/  @!P2 ST.E.64 desc[UR52][R20.64], R116 ;  /* 0x000000741400a985 */ /* 0x0007e2000c101b34 */
[----:B------:R-:W-:Y:S02]  /*11220*/  ISETP.GE.AND P2, PT, R173, UR4, PT ;  /* 0x00000004ad007c0c */ /* 0x000fe4000bf46270 */
[-C--:B------:R-:W-:Y:S02]  /*11230*/  @!P1 LEA.HI.X R25, R179, R3.reuse, R180, 0x2, P0 ;  /* 0x00000003b3199211 */ /* 0x080fe400000f14b4 */
[-C--:B0-----:R-:W-:Y:S02]  /*11240*/  @!P3 LEA R30, P6, R177, R2.reuse, 0x2 ;  /* 0x00000002b11eb211 */ /* 0x081fe400078c10ff */
[----:B------:R-:W-:Y:S01]  /*11250*/  ISETP.GE.AND P0, PT, R171, UR4, PT ;  /* 0x00000004ab007c0c */ /* 0x000fe2000bf06270 */
[----:B------:R0:W-:Y:S01]  /*11260*/  @!P1 ST.E.64 desc[UR52][R24.64], R114 ;  /* 0x0000007218009985 */ /* 0x0001e2000c101b34 */
[----:B-1----:R-:W-:Y:S02]  /*11270*/  @!P4 LEA R32, P5, R175, R2, 0x2 ;  /* 0x00000002af20c211 */ /* 0x002fe400078a10ff */
[----:B------:R-:W-:-:S02]  /*11280*/  @!P3 LEA.HI.X R31, R177, R3, R178, 0x2, P6 ;  /* 0x00000003b11fb211 */ /* 0x000fc400030f14b2 */
[----:B------:R-:W-:Y:S02]  /*11290*/  ISETP.GE.AND P1, PT, R169, UR4, PT ;  /* 0x00000004a9007c0c */ /* 0x000fe4000bf26270 */
[----:B------:R-:W-:Y:S01]  /*112a0*/  @!P4 LEA.HI.X R33, R175, R3, R176, 0x2, P5 ;  /* 0x00000003af21c211 */ /* 0x000fe200028f14b0 */
[----:B------:R1:W-:Y:S01]  /*112b0*/  @!P3 ST.E.64 desc[UR52][R30.64], R108 ;  /* 0x0000006c1e00b985 */ /* 0x0003e2000c101b34 */
[----:B--2---:R-:W-:-:S03]  /*112c0*/  @!P2 LEA R8, P3, R173, R2, 0x2 ;  /* 0x00000002ad08a211 */ /* 0x004fc600078610ff */
[----:B------:R2:W-:Y:S01]  /*112d0*/  @!P4 ST.E.64 desc[UR52][R32.64], R106 ;  /* 0x0000006a2000c985 */ /* 0x0005e2000c101b34 */
[----:B------:R-:W-:Y:S02]  /*112e0*/  ISETP.GE.AND P4, PT, R167, UR4, PT ;  /* 0x00000004a7007c0c */ /* 0x000fe4000bf86270 */
[-C--:B------:R-:W-:Y:S02]  /*112f0*/  @!P2 LEA.HI.X R9, R173, R3.reuse, R174, 0x2, P3 ;  /* 0x00000003ad09a211 */ /* 0x080fe400018f14ae */
[-C--:B----4-:R-:W-:Y:S02]  /*11300*/  @!P0 LEA R10, P6, R171, R2.reuse, 0x2 ;  /* 0x00000002ab0a8211 */ /* 0x090fe400078c10ff */
[----:B------:R-:W-:Y:S01]  /*11310*/  ISETP.GE.AND P3, PT, R165, UR4, PT ;  /* 0x00000004a5007c0c */ /* 0x000fe2000bf66270 */
[----:B------:R4:W-:Y:S01]  /*11320*/  @!P2 ST.E.64 desc[UR52][R8.64], R100 ;  /* 0x000000640800a985 */ /* 0x0009e2000c101b34 */
[----:B---3--:R-:W-:Y:S02]  /*11330*/  @!P1 LEA R20, P5, R169, R2, 0x2 ;  /* 0x00000002a9149211 */ /* 0x008fe400078a10ff */
[----:B------:R-:W-:-:S02]  /*11340*/  @!P0 LEA.HI.X R11, R171, R3, R172, 0x2, P6 ;  /* 0x00000003ab0b8211 */ /* 0x000fc400030f14ac */
[----:B------:R-:W-:Y:S02]  /*11350*/  ISETP.GE.AND P2, PT, R163, UR4, PT ;  /* 0x00000004a3007c0c */ /* 0x000fe4000bf46270 */
[----:B------:R-:W-:Y:S01]  /*11360*/  @!P1 LEA.HI.X R21, R169, R3, R170, 0x2, P5 ;  /* 0x00000003a9159211 */ /* 0x000fe200028f14aa */
[----:B------:R3:W-:Y:S01]  /*11370*/  @!P0 ST.E.64 desc[UR52][R10.64], R94 ;  /* 0x0000005e0a008985 */ /* 0x0007e2000c101b34 */
[----:B------:R-:W-:Y:S02]  /*11380*/  ISETP.GE.AND P0, PT, R99, UR4, PT ;  /* 0x0000000463007c0c */ /* 0x000fe4000bf06270 */
[-C--:B0-----:R-:W-:Y:S01]  /*11390*/  @!P4 LEA R24, P5, R167, R2.reuse, 0x2 ;  /* 0x00000002a718c211 */ /* 0x081fe200078a10ff */
[----:B------:R0:W-:Y:S01]  /*113a0*/  @!P1 ST.E.64 desc[UR52][R20.64], R68 ;  /* 0x0000004414009985 */ /* 0x0001e2000c101b34 */
[----:B-1----:R-:W-:Y:S02]  /*113b0*/  @!P3 LEA R30, P6, R165, R2, 0x2 ;  /* 0x00000002a51eb211 */ /* 0x002fe400078c10ff */
[----:B------:R-:W-:-:S02]  /*113c0*/  ISETP.GE.AND P1, PT, R237, UR4, PT ;  /* 0x00000004ed007c0c */ /* 0x000fc4000bf26270 */
[-C--:B------:R-:W-:Y:S02]  /*113d0*/  @!P4 LEA.HI.X R25, R167, R3.reuse, R168, 0x2, P5 ;  /* 0x00000003a719c211 */ /* 0x080fe400028f14a8 */
[-C--:B------:R-:W-:Y:S02]  /*113e0*/  @!P3 LEA.HI.X R31, R165, R3.reuse, R166, 0x2, P6 ;  /* 0x00000003a51fb211 */ /* 0x080fe400030f14a6 */
[CC--:B--2---:R-:W-:Y:S01]  /*113f0*/  @!P2 LEA R32, P5, R163.reuse, R2.reuse, 0x2 ;  /* 0x00000002a320a211 */ /* 0x0c4fe200078a10ff */
[----:B------:R1:W-:Y:S01]  /*11400*/  @!P4 ST.E.64 desc[UR52][R24.64], R66 ;  /* 0x000000421800c985 */ /* 0x0003e2000c101b34 */
[----:B------:R-:W-:Y:S02]  /*11410*/  ISETP.GE.AND P4, PT, R236, UR4, PT ;  /* 0x00000004ec007c0c */ /* 0x000fe4000bf86270 */
[----:B------:R-:W-:Y:S01]  /*11420*/  @!P2 LEA.HI.X R33, R163, R3, R164, 0x2, P5 ;  /* 0x00000003a321a211 */ /* 0x000fe200028f14a4 */
[----:B------:R2:W-:Y:S01]  /*11430*/  @!P3 ST.E.64 desc[UR52][R30.64], R60 ;  /* 0x0000003c1e00b985 */ /* 0x0005e2000c101b34 */
[----:B----4-:R-:W-:-:S02]  /*11440*/  @!P0 LEA R8, P5, R99, R2, 0x2 ;  /* 0x0000000263088211 */ /* 0x010fc400078a10ff */
[----:B------:R-:W-:Y:S01]  /*11450*/  ISETP.GE.AND P3, PT, R235, UR4, PT ;  /* 0x00000004eb007c0c */ /* 0x000fe2000bf66270 */
[----:B------:R4:W-:Y:S01]  /*11460*/  @!P2 ST.E.64 desc[UR52][R32.64], R58 ;  /* 0x0000003a2000a985 */ /* 0x0009e2000c101b34 */
[----:B---3--:R-:W-:Y:S02]  /*11470*/  @!P1 LEA R10, P6, R237, R2, 0x2 ;  /* 0x00000002ed0a9211 */ /* 0x008fe400078c10ff */
[-C--:B------:R-:W-:Y:S02]  /*11480*/  @!P0 LEA.HI.X R9, R99, R3.reuse, R162, 0x2, P5 ;  /* 0x0000000363098211 */ /* 0x080fe400028f14a2 */
[----:B------:R-:W-:Y:S02]  /*11490*/  @!P1 LEA.HI.X R11, R237, R3, R98, 0x2, P6 ;  /* 0x00000003ed0b9211 */ /* 0x000fe400030f1462 */
[----:B------:R-:W-:Y:S01]  /*114a0*/  ISETP.GE.AND P2, PT, R234, UR4, PT ;  /* 0x00000004ea007c0c */ /* 0x000fe2000bf46270 */
[----:B------:R3:W-:Y:S01]  /*114b0*/  @!P0 ST.E.64 desc[UR52][R8.64], R52 ;  /* 0x0000003408008985 */ /* 0x0007e2000c101b34 */
[----:B------:R-:W-:-:S02]  /*114c0*/  ISETP.GE.AND P0, PT, R233, UR4, PT ;  /* 0x00000004e9007c0c */ /* 0x000fc4000bf06270 */
[CC--:B0-----:R-:W-:Y:S01]  /*114d0*/  @!P4 LEA R20, P5, R236.reuse, R2.reuse, 0x2 ;  /* 0x00000002ec14c211 */ /* 0x0c1fe200078a10ff */
[----:B------:R0:W-:Y:S01]  /*114e0*/  @!P1 ST.E.64 desc[UR52][R10.64], R50 ;  /* 0x000000320a009985 */ /* 0x0001e2000c101b34 */
[CC--:B-1----:R-:W-:Y:S02]  /*114f0*/  @!P3 LEA R24, P1, R235.reuse, R2.reuse, 0x2 ;  /* 0x00000002eb18b211 */ /* 0x0c2fe400078210ff */
[-C--:B------:R-:W-:Y:S02]  /*11500*/  @!P4 LEA.HI.X R21, R236, R3.reuse, R97, 0x2, P5 ;  /* 0x00000003ec15c211 */ /* 0x080fe400028f1461 */
[----:B------:R-:W-:Y:S02]  /*11510*/  @!P3 LEA.HI.X R25, R235, R3, R96, 0x2, P1 ;  /* 0x00000003eb19b211 */ /* 0x000fe400008f1460 */
[----:B------:R-:W-:Y:S01]  /*11520*/  ISETP.GE.AND P1, PT, R232, UR4, PT ;  /* 0x00000004e8007c0c */ /* 0x000fe2000bf26270 */
[----:B------:R-:W-:Y:S01]  /*11530*/  @!P4 ST.E.64 desc[UR52][R20.64], R44 ;  /* 0x0000002c1400c985 */ /* 0x000fe2000c101b34 */
[----:B--2---:R-:W-:-:S02]  /*11540*/  @!P2 LEA R30, P4, R234, R2, 0x2 ;  /* 0x00000002ea1ea211 */ /* 0x004fc400078810ff */
[----:B----4-:R-:W-:Y:S01]  /*11550*/  @!P0 LEA R32, P5, R233, R2, 0x2 ;  /* 0x00000002e9208211 */ /* 0x010fe200078a10ff */
[----:B------:R1:W-:Y:S01]  /*11560*/  @!P3 ST.E.64 desc[UR52][R24.64], R42 ;  /* 0x0000002a1800b985 */ /* 0x0003e2000c101b34 */
[----:B------:R-:W-:Y:S02]  /*11570*/  ISETP.GE.AND P3, PT, R23, UR4, PT ;  /* 0x0000000417007c0c */ /* 0x000fe4000bf66270 */
[-C--:B------:R-:W-:Y:S02]  /*11580*/  @!P2 LEA.HI.X R31, R234, R3.reuse, R91, 0x2, P4 ;  /* 0x00000003ea1fa211 */ /* 0x080fe400020f145b */
[----:B------:R-:W-:Y:S02]  /*11590*/  @!P0 LEA.HI.X R33, R233, R3, R90, 0x2, P5 ;  /* 0x00000003e9218211 */ /* 0x000fe400028f145a */
[----:B------:R-:W-:Y:S01]  /*115a0*/  ISETP.GE.AND P4, PT, R19, UR4, PT ;  /* 0x0000000413007c0c */ /* 0x000fe2000bf86270 */
[----:B------:R2:W-:Y:S01]  /*115b0*/  @!P2 ST.E.64 desc[UR52][R30.64], R36 ;  /* 0x000000241e00a985 */ /* 0x0005e2000c101b34 */
[----:B------:R-:W-:-:S02]  /*115c0*/  ISETP.GE.AND P2, PT, R41, UR4, PT ;  /* 0x0000000429007c0c */ /* 0x000fc4000bf46270 */
[----:B------:R-:W-:Y:S01]  /*115d0*/  ISETP.GE.AND P5, PT, R22, UR4, PT ;  /* 0x0000000416007c0c */ /* 0x000fe2000bfa6270 */
[----:B------:R-:W-:Y:S01]  /*115e0*/  @!P0 ST.E.64 desc[UR52][R32.64], R34 ;  /* 0x0000002220008985 */ /* 0x000fe2000c101b34 */
[CC--:B---3--:R-:W-:Y:S02]  /*115f0*/  @!P1 LEA R8, P0, R232.reuse, R2.reuse, 0x2 ;  /* 0x00000002e8089211 */ /* 0x0c8fe400078010ff */
[C---:B0-----:R-:W-:Y:S02]  /*11600*/  @!P3 LEA R10, P6, R23.reuse, R2, 0x2 ;  /* 0x00000002170ab211 */ /* 0x041fe400078c10ff */
[-C--:B------:R-:W-:Y:S02]  /*11610*/  @!P1 LEA.HI.X R9, R232, R3.reuse, R89, 0x2, P0 ;  /* 0x00000003e8099211 */ /* 0x080fe400000f1459 */
[----:B------:R-:W-:Y:S02]  /*11620*/  @!P3 LEA.HI.X R11, R23, R3, R88, 0x2, P6 ;  /* 0x00000003170bb211 */ /* 0x000fe400030f1458 */
[----:B------:R-:W-:Y:S01]  /*11630*/  ISETP.GE.AND P0, PT, R39, UR4, PT ;  /* 0x0000000427007c0c */ /* 0x000fe2000bf06270 */
[----:B------:R0:W-:Y:S01]  /*11640*/  @!P1 ST.E.64 desc[UR52][R8.64], R28 ;  /* 0x0000001c08009985 */ /* 0x0001e2000c101b34 */
[----:B------:R-:W-:-:S02]  /*11650*/  ISETP.GE.AND P1, PT, R18, UR4, PT ;  /* 0x0000000412007c0c */ /* 0x000fc4000bf26270 */
[----:B-1----:R-:W-:Y:S01]  /*11660*/  SHF.R.S32.HI R24, RZ, 0x1f, R41 ;  /* 0x0000001fff187819 */ /* 0x002fe20000011429 */
[----:B------:R1:W-:Y:S01]  /*11670*/  @!P3 ST.E.64 desc[UR52][R10.64], R26 ;  /* 0x0000001a0a00b985 */ /* 0x0003e2000c101b34 */
[CC--:B--2---:R-:W-:Y:S02]  /*11680*/  @!P2 LEA R30, P3, R41.reuse, R2.reuse, 0x2 ;  /* 0x00000002291ea211 */ /* 0x0c4fe400078610ff */
[CC--:B------:R-:W-:Y:S02]  /*11690*/  @!P5 LEA R20, P6, R22.reuse, R2.reuse, 0x2 ;  /* 0x000000021614d211 */ /* 0x0c0fe400078c10ff */
[-C--:B------:R-:W-:Y:S02]  /*116a0*/  @!P2 LEA.HI.X R31, R41, R3.reuse, R24, 0x2, P3 ;  /* 0x00000003291fa211 */ /* 0x080fe400018f1418 */
[----:B------:R-:W-:Y:S02]  /*116b0*/  @!P4 LEA R24, P3, R19, R2, 0x2 ;  /* 0x000000021318c211 */ /* 0x000fe400078610ff */
[----:B------:R-:W-:-:S02]  /*116c0*/  @!P5 LEA.HI.X R21, R22, R3, R87, 0x2, P6 ;  /* 0x000000031615d211 */ /* 0x000fc400030f1457 */
[-C--:B------:R-:W-:Y:S02]  /*116d0*/  @!P4 LEA.HI.X R25, R19, R3.reuse, R86, 0x2, P3 ;  /* 0x000000031319c211 */ /* 0x080fe400018f1456 */
[----:B0-----:R-:W-:Y:S01]  /*116e0*/  SHF.R.S32.HI R9, RZ, 0x1f, R18 ;  /* 0x0000001fff097819 */ /* 0x001fe20000011412 */
[----:B------:R0:W-:Y:S01]  /*116f0*/  @!P5 ST.E.64 desc[UR52][R20.64], R14 ;  /* 0x0000000e1400d985 */ /* 0x0001e2000c101b34 */
[-C--:B------:R-:W-:Y:S01]  /*11700*/  @!P1 LEA R8, P3, R18, R2.reuse, 0x2 ;  /* 0x0000000212089211 */ /* 0x080fe200078610ff */
[----:B-1----:R-:W-:Y:S01]  /*11710*/  VIADD R11, R16, 0xf8 ;  /* 0x000000f8100b7836 */ /* 0x002fe20000000000 */
[C---:B------:R-:W-:Y:S01]  /*11720*/  @!P0 LEA R32, P6, R39.reuse, R2, 0x2 ;  /* 0x0000000227208211 */ /* 0x040fe200078c10ff */
[----:B------:R0:W-:Y:S01]  /*11730*/  @!P4 ST.E.64 desc[UR52][R24.64], R12 ;  /* 0x0000000c1800c985 */ /* 0x0001e2000c101b34 */
[-C--:B------:R-:W-:Y:S02]  /*11740*/  @!P1 LEA.HI.X R9, R18, R3.reuse, R9, 0x2, P3 ;  /* 0x0000000312099211 */ /* 0x080fe400018f1409 */
[----:B------:R-:W-:-:S03]  /*11750*/  @!P0 LEA.HI.X R33, R39, R3, R0, 0x2, P6 ;  /* 0x0000000327218211 */ /* 0x000fc600030f1400 */
[----:B------:R0:W-:Y:S04]  /*11760*/  @!P1 ST.E.64 desc[UR52][R8.64], R6 ;  /* 0x0000000608009985 */ /* 0x0001e8000c101b34 */
[----:B------:R0:W-:Y:S04]  /*11770*/  @!P2 ST.E.64 desc[UR52][R30.64], R4 ;  /* 0x000000041e00a985 */ /* 0x0001e8000c101b34 */
[----:B------:R0:W-:Y:S01]  /*11780*/  @!P0 ST.E.64 desc[UR52][R32.64], R156 ;  /* 0x0000009c20008985 */ /* 0x0001e2000c101b34 */
[----:B------:R-:W-:-:S13]  /*11790*/  ISETP.GE.AND P0, PT, R11, UR4, PT ;  /* 0x000000040b007c0c */ /* 0x000fda000bf06270 */
[----:B0-----:R-:W-:Y:S05]  /*117a0*/  @P0 BRA `(.L_x_2311) ;  /* 0x0000000c00d80947 */ /* 0x001fea0003800000 */
[----:B------:R-:W-:Y:S02]  /*117b0*/  LEA R2, P0, R11, R2, 0x2 ;  /* 0x000000020b027211 */ /* 0x000fe400078010ff */
[----:B------:R-:W-:-:S04]  /*117c0*/  SHF.R.S32.HI R0, RZ, 0x1f, R11 ;  /* 0x0000001fff007819 */ /* 0x000fc8000001140b */
[----:B------:R-:W-:-:S05]  /*117d0*/  LEA.HI.X R3, R11, R3, R0, 0x2, P0 ;  /* 0x000000030b037211 */ /* 0x000fca00000f1400 */
[----:B------:R0:W-:Y:S01]  /*117e0*/  ST.E.64 desc[UR52][R2.64], R154 ;  /* 0x0000009a02007985 */ /* 0x0001e2000c101b34 */
[----:B------:R-:W-:Y:S05]  /*117f0*/  BRA `(.L_x_2311) ;  /* 0x0000000c00c47947 */ /* 0x000fea0003800000 */
.L_x_2302:
        /* <DEDUP_REMOVED lines=10> */
[----:B------:R-:W3:Y:S01]  /*118a0*/  @P1 LDG.E R6, desc[UR52][R2.64] ;  /* 0x0000003402061981 */ /* 0x000ee2000c1e1900 */
[----:B------:R-:W-:Y:S01]  /*118b0*/  UISETP.NE.AND.EX UP1, UPT, UR9, URZ, UPT, UP1 ;  /* 0x0000003f0900728c */ /* 0x000fe2000bf25310 */
[----:B------:R-:W-:Y:S01]  /*118c0*/  ULDC UR4, c[0x0][0xa88] ;  /* 0x0002a20000047ab9 */ /* 0x000fe20000000800 */
[----:B------:R-:W0:Y:S01]  /*118d0*/  S2R R7, SR_TID.X ;  /* 0x0000000000077919 */ /* 0x000e220000002100 */
        /* <DEDUP_REMOVED lines=8> */
[----:B---3--:R-:W-:Y:S01]  /*11960*/  @P1 R2UR UR4, R6 ;  /* 0x00000000060412ca */ /* 0x008fe200000e0000 */
[----:B0-----:R-:W-:-:S05]  /*11970*/  VIADD R6, R7, 0xffffff80 ;  /* 0xffffff8007067836 */ /* 0x001fca0000000000 */
[----:B------:R-:W-:-:S07]  /*11980*/  ISETP.GT.AND P0, PT, R6, 0x7f, PT ;  /* 0x0000007f0600780c */ /* 0x000fce0003f04270 */
[----:B------:R-:W-:Y:S01]  /*11990*/  USHF.R.S32.HI UR16, URZ, 0x1f, UR4 ;  /* 0x0000001f3f107899 */ /* 0x000fe20008011404 */
[----:B-1----:R-:W-:Y:S11]  /*119a0*/  @P2 BRA `(.L_x_2314) ;  /* 0x0000000000102947 */ /* 0x002ff60003800000 */
[----:B------:R-:W-:Y:S05]  /*119b0*/  @!P1 BRA `(.L_x_2314) ;  /* 0x00000000000c9947 */ /* 0x000fea0003800000 */
[----:B------:R-:W3:Y:S04]  /*119c0*/  LDG.E R5, desc[UR52][R2.64] ;  /* 0x0000003402057981 */ /* 0x000ee8000c1e1900 */
[----:B-----5:R-:W3:Y:S02]  /*119d0*/  LDG.E R0, desc[UR52][R2.64+0x4] ;  /* 0x0000043402007981 */ /* 0x020ee4000c1e1900 */
[----:B---3--:R-:W-:-:S07]  /*119e0*/  IMAD.IADD R0, R0, 0x1, -R5 ;  /* 0x0000000100007824 */ /* 0x008fce00078e0a05 */
.L_x_2314:
[----:B------:R-:W-:Y:S01]  /*119f0*/  USEL UR43, UR43, URZ, !UP0 ;  /* 0x0000003f2b2b7287 */ /* 0x000fe2000c000000 */
[----:B------:R-:W-:Y:S01]  /*11a00*/  BSSY B1, `(.L_x_2315) ;  /* 0x0000037000017945 */ /* 0x000fe20003800000 */
[----:B------:R-:W-:-:S03]  /*11a10*/  USEL UR42, UR42, URZ, !UP0 ;  /* 0x0000003f2a2a7287 */ /* 0x000fc6000c000000 */
[----:B------:R-:W-:Y:S09]  /*11a20*/  @P0 BRA `(.L_x_2316) ;  /* 0x0000000000d00947 */ /* 0x000ff20003800000 */
        /* <DEDUP_REMOVED lines=29> */
[----:B------:R-:W-:Y:S02]  /*11c00*/  IMAD.U32 R3, RZ, RZ, UR21 ;  /* 0x00000015ff037e24 */ /* 0x000fe4000f8e00ff */
[----:B------:R-:W-:Y:S01]  /*11c10*/  IMAD.U32 R8, RZ, RZ, UR8 ;  /* 0x00000008ff087e24 */ /* 0x000fe2000f8e00ff */
[----:B------:R-:W-:Y:S01]  /*11c20*/  ULDC.64 UR8, c[0x0][UR17+0x210] ;  /* 0x0000840011087abb */ /* 0x000fe20008000a00 */
[----:B-1----:R-:W-:Y:S01]  /*11c30*/  @P0 SHF.R.U32.HI R5, RZ, R7, R2 ;  /* 0x00000007ff050219 */ /* 0x002fe20000011602 */
        /* <DEDUP_REMOVED lines=19> */
.L_x_2316:
[----:B------:R-:W-:Y:S05]  /*11d70*/  BSYNC B1 ;  /* 0x0000000000017941 */ /* 0x000fea0003800000 */
.L_x_2315:
        /* <DEDUP_REMOVED lines=50> */
[----:B------:R-:W-:Y:S02]  /*120a0*/  VIADD R4, R6, 0x40 ;  /* 0x0000004006047836 */ /* 0x000fe40000000000 */
[----:B------:R-:W-:Y:S01]  /*120b0*/  IMAD.IADD R3, R3, 0x1, R5 ;  /* 0x0000000103037824 */ /* 0x000fe200078e0205 */
[----:B------:R-:W-:Y:S01]  /*120c0*/  LEA R5, P2, R2, UR8, 0x1 ;  /* 0x0000000802057c11 */ /* 0x000fe2000f8408ff */
        /* <DEDUP_REMOVED lines=11> */
[----:B------:R0:W3:Y:S01]  /*12180*/  SHFL.IDX PT, R0, R4, RZ, 0x181f ;  /* 0x00181fff04007589 */ /* 0x0000e200000e0000 */
        /* <DEDUP_REMOVED lines=21> */
.L_x_2318:
[----:B------:R-:W-:Y:S05]  /*122e0*/  BSYNC B1 ;  /* 0x0000000000017941 */ /* 0x000fea0003800000 */
.L_x_2317:
[----:B---3--:R3:W0:Y:S01]  /*122f0*/  SHFL.IDX PT, R0, R4, 0x1, 0x181f ;  /* 0x00381f0004007f89 */ /* 0x00862200000e0000 */
[----:B------:R-:W-:Y:S03]  /*12300*/  BSSY B1, `(.L_x_2319) ;  /* 0x0000014000017945 */ /* 0x000fe60003800000 */
[----:B-1--4-:R3:W1:Y:S01]  /*12310*/  SHFL.IDX PT, R2, R5, 0x1, 0x181f ;  /* 0x00381f0005027f89 */ /* 0x01266200000e0000 */
        /* <DEDUP_REMOVED lines=18> */
.L_x_2320:
[----:B------:R-:W-:Y:S05]  /*12440*/  BSYNC B1 ;  /* 0x0000000000017941 */ /* 0x000fea0003800000 */
.L_x_2319:
[----:B0-----:R0:W0:Y:S01]  /*12450*/  SHFL.IDX PT, R0, R4, 0x2, 0x181f ;  /* 0x00581f0004007f89 */ /* 0x00102200000e0000 */
[----:B------:R-:W-:Y:S03]  /*12460*/  BSSY B1, `(.L_x_2321) ;  /* 0x0000014000017945 */ /* 0x000fe60003800000 */
[----:B-1--4-:R1:W4:Y:S01]  /*12470*/  SHFL.IDX PT, R2, R5, 0x2, 0x181f ;  /* 0x00581f0005027f89 */ /* 0x01232200000e0000 */
        /* <DEDUP_REMOVED lines=18> */
.L_x_2322:
[----:B------:R-:W-:Y:S05]  /*125a0*/  BSYNC B1 ;  /* 0x0000000000017941 */ /* 0x000fea0003800000 */
.L_x_2321:
[----:B0-----:R-:W-:Y:S01]  /*125b0*/  VIADD R0, R6, 0x60 ;  /* 0x0000006006007836 */ /* 0x001fe20000000000 */
[----:B---3--:R-:W0:Y:S04]  /*125c0*/  SHFL.IDX PT, R4, R4, 0x3, 0x181f ;  /* 0x00781f0004047f89 */ /* 0x008e2800000e0000 */
[----:B------:R-:W-:Y:S01]  /*125d0*/  ISETP.GE.AND P0, PT, R0, R11, PT ;  /* 0x0000000b0000720c */ /* 0x000fe20003f06270 */
[----:B----4-:R3:W4:-:S12]  /*125e0*/  SHFL.IDX PT, R2, R5, 0x3, 0x181f ;  /* 0x00781f0005027f89 */ /* 0x01071800000e0000 */
[----:B---3--:R-:W-:Y:S05]  /*125f0*/  @P0 BRA `(.L_x_2311) ;  /* 0x0000000000440947 */ /* 0x008fea0003800000 */
[----:B------:R-:W-:Y:S02]  /*12600*/  ULDC UR4, c[0x0][0xac8] ;  /* 0x0002b20000047ab9 */ /* 0x000fe40000000800 */
[----:B------:R-:W-:Y:S02]  /*12610*/  ISETP.GE.AND P3, PT, R7, UR4, PT ;  /* 0x0000000407007c0c */ /* 0x000fe4000bf66270 */
[----:B------:R-:W-:Y:S02]  /*12620*/  ISETP.GE.AND P2, PT, R15, UR4, PT ;  /* 0x000000040f007c0c */ /* 0x000fe4000bf46270 */
[----:B------:R-:W-:Y:S02]  /*12630*/  ISETP.GE.AND P1, PT, R13, UR4, PT ;  /* 0x000000040d007c0c */ /* 0x000fe4000bf26270 */
[----:B------:R-:W-:-:S07]  /*12640*/  ISETP.GE.AND P0, PT, R9, UR4, PT ;  /* 0x0000000409007c0c */ /* 0x000fce000bf06270 */
[----:B----4-:R-:W-:-:S04]  /*12650*/  @!P3 LEA R6, P4, R7, R2, 0x1 ;  /* 0x000000020706b211 */ /* 0x010fc800078808ff */
        /* <DEDUP_REMOVED lines=11> */
.L_x_2311:
[----:B------:R-:W-:Y:S05]  /*12710*/  BSYNC B0 ;  /* 0x0000000000007941 */ /* 0x000fea0003800000 */
.L_x_2301:
[----:B------:R-:W-:Y:S02]  /*12720*/  ULDC UR4, c[0x0][0xc3c] ;  /* 0x00030f0000047ab9 */ /* 0x000fe40000000800 */
[----:B------:R-:W-:-:S06]  /*12730*/  UISETP.GE.AND UP0, UPT, UR7, UR4, UPT ;  /* 0x000000040700728c */ /* 0x000fcc000bf06270 */
[----:B------:R-:W-:-:S13]  /*12740*/  PLOP3.LUT P0, PT, PT, PT, UP0, 0x80, 0x0 ;  /* 0x000000000000781c */ /* 0x000fda0003f0f008 */
[----:B------:R-:W-:Y:S05]  /*12750*/  @!P0 BRA `(.L_x_2323) ;  /* 0xfffffee800788947 */ /* 0x000fea000383ffff */
[----:B------:R-:W-:Y:S05]  /*12760*/  EXIT ;  /* 0x000000000000794d */ /* 0x000fea0003800000 */
.L_x_2261:
[----:B------:R-:W-:-:S08]  /*12770*/  NOP ;  /* 0x0000000000007918 */ /* 0x000fd00000000000 */
[----:B------:R-:W0:-:S00]  /*12780*/  USETMAXREG.DEALLOC.CTAPOOL 0x18 ;  /* 0x00000018000079c8 */ /* 0x000e0000080e0500 */
[----:B0-----:R-:W-:Y:S01]  /*12790*/  LOP3.LUT R0, R0, 0x3, RZ, 0xc0, !PT ;  /* 0x0000000300007812 */ /* 0x001fe200078ec0ff */
[----:B------:R-:W-:-:S05]  /*127a0*/  IMAD.MOV.U32 R6, RZ, RZ, RZ ;  /* 0x000000ffff067224 */ /* 0x000fca00078e00ff */
[----:B------:R-:W0:Y:S02]  /*127b0*/  SHFL.IDX PT, R0, R0, RZ, 0x1f ;  /* 0x00001fff00007589 */ /* 0x000e2400000e0000 */
[----:B0-----:R-:W-:-:S04]  /*127c0*/  ISETP.NE.AND P0, PT, R0, RZ, PT ;  /* 0x000000ff0000720c */ /* 0x001fc80003f05270 */
[----:B------:R-:W-:-:S05]  /*127d0*/  P2R R0, PR, RZ, 0x1 ;  /* 0x00000001ff007803 */ /* 0x000fca0000000000 */
[----:B------:R0:W-:Y:S04]  /*127e0*/  STL [R1+0x3c], R0 ;  /* 0x00003c0001007387 */ /* 0x0001e80000100800 */
[----:B------:R-:W-:Y:S05]  /*127f0*/  @!P0 BRA `(.L_x_2324) ;  /* 0x00000000002c8947 */ /* 0x000fea0003800000 */
[----:B------:R-:W1:Y:S08]  /*12800*/  S2UR UR5, SR_CgaCtaId ;  /* 0x00000000000579c3 */ /* 0x000e700000008800 */
[----:B------:R-:W-:Y:S06]  /*12810*/  BAR.SYNC.DEFER_BLOCKING 0x5, 0x180 ;  /* 0x0146000000007b1d */ /* 0x000fec0000010000 */
[----:B------:R-:W-:-:S02]  /*12820*/  UMOV UR4, 0x400 ;  /* 0x0000040000047882 */ /* 0x000fc40000000000 */
[----:B-1----:R-:W-:-:S09]  /*12830*/  ULEA UR4, UR5, UR4, 0x18 ;  /* 0x0000000405047291 */ /* 0x002fd2000f8ec03f */
[----:B------:R-:W1:Y:S04]  /*12840*/  LDS.128 R4, [UR4+0x388d0] ;  /* 0x0388d004ff047984 */ /* 0x000e680008000c00 */
[----:B-1----:R1:W-:Y:S01]  /*12850*/  STL.64 [R1+0x10], R4 ;  /* 0x0000100401007387 */ /* 0x0023e20000100a00 */
[----:B0-----:R-:W-:-:S03]  /*12860*/  IMAD.MOV.U32 R0, RZ, RZ, R7 ;  /* 0x000000ffff007224 */ /* 0x001fc600078e0007 */
[----:B------:R1:W-:Y:S02]  /*12870*/  STL [R1+0x18], R6 ;  /* 0x0000180601007387 */ /* 0x0003e40000100800 */
[----:B------:R-:W-:Y:S01]  /*12880*/  R2UR UR42, R0 ;  /* 0x00000000002a72ca */ /* 0x000fe200000e0000 */
[----:B------:R-:W-:Y:S06]  /*12890*/  BAR.ARV 0x4, 0x180 ;  /* 0x0106000000007b1d */ /* 0x000fec0000002000 */
[----:B------:R-:W-:Y:S08]  /*128a0*/  BRA `(.L_x_2325) ;  /* 0x0000000c00c47947 */ /* 0x000ff00003800000 */
.L_x_2324:
[----:B0-----:R-:W0:Y:S01]  /*128b0*/  S2R R0, SR_TID.X ;  /* 0x0000000000007919 */ /* 0x001e220000002100 */
[----:B------:R-:W-:Y:S01]  /*128c0*/  ULDC UR4, c[0x0][0xc3c] ;  /* 0x00030f0000047ab9 */ /* 0x000fe20000000800 */
[----:B0-----:R-:W-:-:S04]  /*128d0*/  LOP3.LUT R0, R0, 0x1f, RZ, 0xc0, !PT ;  /* 0x0000001f00007812 */ /* 0x001fc800078ec0ff */
[----:B------:R-:W-:-:S04]  /*128e0*/  ISETP.NE.AND P0, PT, R0, 0x1f, PT ;  /* 0x0000001f0000780c */ /* 0x000fc80003f05270 */
[----:B------:R-:W-:-:S13]  /*128f0*/  ISETP.GE.OR P1, PT, R0, UR4, !P0 ;  /* 0x0000000400007c0c */ /* 0x000fda000c726670 */
[----:B------:R-:W0:Y:S08]  /*12900*/  @!P1 LDC.64 R2, c[0x0][0xc80] ;  /* 0x00032000ff029b82 */ /* 0x000e300000000a00 */
        /* <DEDUP_REMOVED lines=38> */
.L_x_2328:
        /* <DEDUP_REMOVED lines=39> */
.L_x_2326:
        /* <DEDUP_REMOVED lines=15> */
.L_x_2329:
        /* <DEDUP_REMOVED lines=62> */
.L_x_2330:
        /* <DEDUP_REMOVED lines=63> */
.L_x_2331:
[----:B01----:R-:W-:-:S05]  /*136a0*/  LOP3.LUT R3, RZ, R2, RZ, 0x33, !PT ;  /* 0x00000002ff037212 */ /* 0x003fca00078e33ff */
[----:B------:R-:W-:-:S05]  /*136b0*/  IMAD.IADD R2, R6, 0x1, R3 ;  /* 0x0000000106027824 */ /* 0x000fca00078e0203 */
[----:B------:R1:W-:Y:S01]  /*136c0*/  STL [R1+0x14], R2 ;  /* 0x0000140201007387 */ /* 0x0003e20000100800 */
[----:B------:R-:W-:Y:S05]  /*136d0*/  BRA `(.L_x_2332) ;  /* 0x00000000000c7947 */ /* 0x000fea0003800000 */
.L_x_2327:
[----:B------:R0:W-:Y:S04]  /*136e0*/  STL [R1+0x10], R7 ;  /* 0x0000100701007387 */ /* 0x0001e80000100800 */
[----:B------:R0:W-:Y:S04]  /*136f0*/  STL [R1+0x14], RZ ;  /* 0x000014ff01007387 */ /* 0x0001e80000100800 */
[----:B------:R0:W-:Y:S02]  /*13700*/  STL [R1+0x18], RZ ;  /* 0x000018ff01007387 */ /* 0x0001e40000100800 */
.L_x_2332:
        /* <DEDUP_REMOVED lines=11> */
.L_x_2325:
        /* <DEDUP_REMOVED lines=8> */
[----:B------:R-:W1:Y:S01]  /*13840*/  S2R R7, SR_TID.X ;  /* 0x0000000000077919 */ /* 0x000e620000002100 */
[----:B------:R-:W0:Y:S01]  /*13850*/  S2UR UR5, SR_CgaCtaId ;  /* 0x00000000000579c3 */ /* 0x000e220000008800 */
[----:B------:R-:W-:Y:S01]  /*13860*/  UMOV UR4, 0x400 ;  /* 0x0000040000047882 */ /* 0x000fe20000000000 */
[----:B------:R-:W-:Y:S01]  /*13870*/  ULDC UR40, c[0x0][0xc] ;  /* 0x0000030000287ab9 */ /* 0x000fe20000000800 */
[----:B------:R-:W-:Y:S02]  /*13880*/  ULOP3.LUT UR39, UR38, 0x1, URZ, 0xfc, !UPT ;  /* 0x0000000126277892 */ /* 0x000fe4000f8efc3f */
[----:B------:R-:W-:Y:S01]  /*13890*/  ULOP3.LUT UR41, UR38, 0x2, URZ, 0xfc, !UPT ;  /* 0x0000000226297892 */ /* 0x000fe2000f8efc3f */
[----:B------:R-:W-:Y:S01]  /*138a0*/  ULDC.64 UR48, c[0x0][0x198] ;  /* 0x0000660000307ab9 */ /* 0x000fe20000000a00 */
[----:B0-----:R-:W-:-:S06]  /*138b0*/  ULEA UR4, UR5, UR4, 0x18 ;  /* 0x0000000405047291 */ /* 0x001fcc000f8ec03f */
[----:B------:R-:W-:Y:S01]  /*138c0*/  IMAD.U32 R19, RZ, RZ, UR4 ;  /* 0x00000004ff137e24 */ /* 0x000fe2000f8e00ff */
[C---:B-1----:R-:W-:Y:S01]  /*138d0*/  LOP3.LUT R6, R7.reuse, 0x7f, RZ, 0xc0, !PT ;  /* 0x0000007f07067812 */ /* 0x042fe200078ec0ff */
[C---:B------:R-:W-:Y:S01]  /*138e0*/  IMAD.SHL.U32 R2, R7.reuse, 0x80, RZ ;  /* 0x0000008007027824 */ /* 0x040fe200078e00ff */
        /* <DEDUP_REMOVED lines=35> */
.L_x_2405:
[----:B------:R-:W-:Y:S01]  /*13b20*/  ULDC.64 UR4, c[0x0][0xc88] ;  /* 0x0003220000047ab9 */ /* 0x000fe20000000a00 */
[----:B------:R-:W-:Y:S01]  /*13b30*/  IMAD.MOV.U32 R0, RZ, RZ, RZ ;  /* 0x000000ffff007224 */ /* 0x000fe200078e00ff */
[----:B------:R-:W-:Y:S01]  /*13b40*/  UIMAD.WIDE UR4, UR42, 0x4, UR4 ;  /* 0x000000042a0478a5 */ /* 0x000fe2000f8e0204 */
[----:B--2---:R-:W2:Y:S01]  /*13b50*/  LDL.LU R12, [R1+0x18] ;  /* 0x00001800010c7983 */ /* 0x004ea20000300800 */
[----:B------:R-:W-:Y:S01]  /*13b60*/  ULDC.64 UR6, c[0x0][0xa08] ;  /* 0x0002820000067ab9 */ /* 0x000fe20000000a00 */
[----:B------:R-:W-:Y:S01]  /*13b70*/  IMAD.MOV.U32 R9, RZ, RZ, RZ ;  /* 0x000000ffff097224 */ /* 0x000fe200078e00ff */
[----:B------:R-:W-:Y:S01]  /*13b80*/  ULDC.64 UR8, c[0x0][0xa18] ;  /* 0x0002860000087ab9 */ /* 0x000fe20000000a00 */
[----:B0-----:R-:W0:Y:S01]  /*13b90*/  LDC R17, c[0x0][0x288] ;  /* 0x0000a200ff117b82 */ /* 0x001e220000000800 */
[----:B------:R-:W-:Y:S02]  /*13ba0*/  IMAD.U32 R2, RZ, RZ, UR4 ;  /* 0x00000004ff027e24 */ /* 0x000fe4000f8e00ff */
[----:B------:R-:W-:Y:S01]  /*13bb0*/  IMAD.U32 R3, RZ, RZ, UR5 ;  /* 0x00000005ff037e24 */ /* 0x000fe2000f8e00ff */
[----:B------:R-:W-:-:S04]  /*13bc0*/  ULDC.64 UR4, c[0x0][0xa28] ;  /* 0x00028a0000047ab9 */ /* 0x000fc80000000a00 */
[----:B------:R-:W3:Y:S01]  /*13bd0*/  LDG.E R2, desc[UR52][R2.64] ;  /* 0x0000003402027981 */ /* 0x000ee2000c1e1900 */
[----:B------:R-:W-:Y:S01]  /*13be0*/  UISETP.NE.U32.AND UP0, UPT, UR4, URZ, UPT ;  /* 0x0000003f0400728c */ /* 0x000fe2000bf05070 */
[----:B------:R-:W4:Y:S03]  /*13bf0*/  LDC R10, c[0x0][0x424] ;  /* 0x00010900ff0a7b82 */ /* 0x000f260000000800 */
[----:B------:R-:W-:-:S05]  /*13c00*/  UISETP.NE.AND.EX UP0, UPT, UR5, URZ, UPT, UP0 ;  /* 0x0000003f0500728c */ /* 0x000fca000bf05300 */
[----:B------:R-:W0:Y:S01]  /*13c10*/  LDC R11, c[0x0][0x2f0] ;  /* 0x0000bc00ff0b7b82 */ /* 0x000e220000000800 */
[----:B------:R-:W-:Y:S02]  /*13c20*/  PLOP3.LUT P0, PT, PT, PT, UP0, 0x80, 0x0 ;  /* 0x000000000000781c */ /* 0x000fe40003f0f008 */
[----:B---3--:R-:W-:-:S13]  /*13c30*/  R2UR UR46, R2 ;  /* 0x00000000022e72ca */ /* 0x008fda00000e0000 */
[----:B------:R-:W-:Y:S02]  /*13c40*/  USHF.R.S32.HI UR45, URZ, 0x1f, UR46 ;  /* 0x0000001f3f2d7899 */ /* 0x000fe4000801142e */
[----:B------:R-:W-:-:S04]  /*13c50*/  @UP0 ULEA UR4, UP1, UR46, UR4, 0x2 ;  /* 0x000000042e040291 */ /* 0x000fc8000f82103f */
[----:B------:R-:W-:Y:S02]  /*13c60*/  @UP0 ULEA.HI.X UR5, UR46, UR5, UR45, 0x2, UP1 ;  /* 0x000000052e050291 */ /* 0x000fe400088f142d */
[----:B------:R-:W-:-:S04]  /*13c70*/  IMAD.U32 R2, RZ, RZ, UR4 ;  /* 0x00000004ff027e24 */ /* 0x000fc8000f8e00ff */
[----:B------:R-:W-:Y:S01]  /*13c80*/  IMAD.U32 R3, RZ, RZ, UR5 ;  /* 0x00000005ff037e24 */ /* 0x000fe2000f8e00ff */
[----:B------:R-:W-:Y:S01]  /*13c90*/  ULDC.64 UR4, c[0x0][0xa00] ;  /* 0x0002800000047ab9 */ /* 0x000fe20000000a00 */
[----:B------:R-:W-:-:S03]  /*13ca0*/  USHF.L.U32 UR43, UR46, 0x2, URZ ;  /* 0x000000022e2b7899 */ /* 0x000fc6000800063f */
[----:B------:R3:W5:Y:S01]  /*13cb0*/  @P0 LDG.E R0, desc[UR52][R2.64] ;  /* 0x0000003402000981 */ /* 0x000762000c1e1900 */
[----:B------:R-:W-:Y:S01]  /*13cc0*/  ISETP.NE.U32.AND P0, PT, RZ, UR4, PT ;  /* 0x00000004ff007c0c */ /* 0x000fe2000bf05070 */
[----:B------:R-:W-:Y:S02]  /*13cd0*/  USHF.L.U64.HI UR44, UR46, 0x2, UR45 ;  /* 0x000000022e2c7899 */ /* 0x000fe4000801022d */
[----:B------:R-:W-:Y:S01]  /*13ce0*/  UIADD3 UR4, UP0, UR43, UR4, URZ ;  /* 0x000000042b047290 */ /* 0x000fe2000ff1e03f */
[----:B------:R-:W-:Y:S02]  /*13cf0*/  ISETP.NE.AND.EX P2, PT, RZ, UR5, PT, P0 ;  /* 0x00000005ff007c0c */ /* 0x000fe4000bf45300 */
[----:B------:R-:W-:Y:S01]  /*13d00*/  ISETP.NE.U32.AND P0, PT, RZ, UR6, PT ;  /* 0x00000006ff007c0c */ /* 0x000fe2000bf05070 */
[----:B------:R-:W-:Y:S02]  /*13d10*/  UIADD3.X UR5, UR44, UR5, URZ, UP0, !UPT ;  /* 0x000000052c057290 */ /* 0x000fe400087fe43f */
[----:B------:R-:W-:Y:S01]  /*13d20*/  IMAD.U32 R4, RZ, RZ, UR4 ;  /* 0x00000004ff047e24 */ /* 0x000fe2000f8e00ff */
[----:B------:R-:W-:Y:S01]  /*13d30*/  UIADD3 UR4, UP0, UR43, UR6, URZ ;  /* 0x000000062b047290 */ /* 0x000fe2000ff1e03f */
[----:B------:R-:W-:-:S02]  /*13d40*/  ISETP.NE.AND.EX P0, PT, RZ, UR7, PT, P0 ;  /* 0x00000007ff007c0c */ /* 0x000fc4000bf05300 */
[----:B------:R-:W-:Y:S01]  /*13d50*/  IMAD.U32 R5, RZ, RZ, UR5 ;  /* 0x00000005ff057e24 */ /* 0x000fe2000f8e00ff */
[----:B------:R-:W-:-:S04]  /*13d60*/  UIADD3.X UR5, UR44, UR7, URZ, UP0, !UPT ;  /* 0x000000072c057290 */ /* 0x000fc800087fe43f */
[----:B------:R-:W4:Y:S01]  /*13d70*/  @P2 LDG.E R8, desc[UR52][R4.64] ;  /* 0x0000003404082981 */ /* 0x000f22000c1e1900 */
[----:B------:R-:W-:Y:S01]  /*13d80*/  IMAD.U32 R6, RZ, RZ, UR4 ;  /* 0x00000004ff067e24 */ /* 0x000fe2000f8e00ff */
[----:B------:R-:W-:Y:S01]  /*13d90*/  UISETP.NE.U32.AND UP0, UPT, UR8, URZ, UPT ;  /* 0x0000003f0800728c */ /* 0x000fe2000bf05070 */
[----:B------:R-:W-:-:S03]  /*13da0*/  IMAD.U32 R7, RZ, RZ, UR5 ;  /* 0x00000005ff077e24 */ /* 0x000fc6000f8e00ff */
[----:B------:R-:W-:Y:S02]  /*13db0*/  UISETP.NE.AND.EX UP0, UPT, UR9, URZ, UPT, UP0 ;  /* 0x0000003f0900728c */ /* 0x000fe4000bf05300 */
[----:B------:R-:W5:Y:S04]  /*13dc0*/  @P0 LDG.E R9, desc[UR52][R6.64] ;  /* 0x0000003406090981 */ /* 0x000f68000c1e1900 */
[----:B------:R-:W-:-:S05]  /*13dd0*/  PLOP3.LUT P3, PT, PT, PT, UP0, 0x80, 0x0 ;  /* 0x000000000000781c */ /* 0x000fca0003f6f008 */
[----:B------:R-:W-:-:S04]  /*13de0*/  @UP0 UIADD3 UR4, UP1, UR43, UR8, URZ ;  /* 0x000000082b040290 */ /* 0x000fc8000ff3e03f */
[----:B------:R-:W-:Y:S02]  /*13df0*/  @UP0 UIADD3.X UR5, UR44, UR9, URZ, UP1, !UPT ;  /* 0x000000092c050290 */ /* 0x000fe40008ffe43f */
[----:B---3--:R-:W-:-:S04]  /*13e00*/  IMAD.U32 R2, RZ, RZ, UR4 ;  /* 0x00000004ff027e24 */ /* 0x008fc8000f8e00ff */
[----:B------:R-:W-:-:S05]  /*13e10*/  IMAD.U32 R3, RZ, RZ, UR5 ;  /* 0x00000005ff037e24 */ /* 0x000fca000f8e00ff */
[----:B0-----:R0:W5:Y:S01]  /*13e20*/  @P3 LDG.E R17, desc[UR52][R2.64] ;  /* 0x0000003402113981 */ /* 0x001162000c1e1900 */
[----:B------:R-:W-:Y:S01]  /*13e30*/  UMOV UR47, URZ ;  /* 0x0000003f002f7c82 */ /* 0x000fe20008000000 */
[----:B--2---:R-:W-:Y:S01]  /*13e40*/  R2UR UR36, R12 ;  /* 0x000000000c2472ca */ /* 0x004fe200000e0000 */
[----:B0-----:R-:W0:Y:S02]  /*13e50*/  LDC.64 R2, c[0x0][0x418] ;  /* 0x00010600ff027b82 */ /* 0x001e240000000a00 */
[----:B0-----:R-:W-:Y:S02]  /*13e60*/  ISETP.NE.U32.AND P1, PT, R2, RZ, PT ;  /* 0x000000ff0200720c */ /* 0x001fe40003f25070 */
[----:B------:R-:W-:Y:S02]  /*13e70*/  LOP3.LUT R2, R12, 0xff000000, RZ, 0xc0, !PT ;  /* 0xff0000000c027812 */ /* 0x000fe400078ec0ff */
[----:B------:R-:W-:Y:S02]  /*13e80*/  ISETP.NE.AND.EX P1, PT, R3, RZ, PT, P1 ;  /* 0x000000ff0300720c */ /* 0x000fe40003f25310 */
[----:B------:R-:W-:-:S02]  /*13e90*/  SHF.R.U32.HI R2, RZ, 0x8, R2 ;  /* 0x00000008ff027819 */ /* 0x000fc40000011602 */
[----:B----4-:R-:W-:Y:S02]  /*13ea0*/  @P2 R2UR UR47, R8 ;  /* 0x00000000082f22ca */ /* 0x010fe400000e0000 */
[----:B------:R-:W-:-:S04]  /*13eb0*/  LOP3.LUT R8, R12, 0xff0000, RZ, 0xc0, !PT ;  /* 0x00ff00000c087812 */ /* 0x000fc800078ec0ff */
[----:B------:R-:W-:Y:S01]  /*13ec0*/  LEA.HI R8, R8, R2, RZ, 0x10 ;  /* 0x0000000208087211 */ /* 0x000fe200078f80ff */
[----:B------:R-:W-:Y:S08]  /*13ed0*/  @P3 BRA `(.L_x_2334) ;  /* 0x0000000000103947 */ /* 0x000ff00003800000 */
[----:B------:R-:W-:Y:S05]  /*13ee0*/  @!P2 BRA `(.L_x_2334) ;  /* 0x00000000000ca947 */ /* 0x000fea0003800000 */
[----:B-----5:R-:W2:Y:S04]  /*13ef0*/  LDG.E R17, desc[UR52][R4.64] ;  /* 0x0000003404117981 */ /* 0x020ea8000c1e1900 */
[----:B------:R-:W2:Y:S02]  /*13f00*/  LDG.E R4, desc[UR52][R4.64+0x4] ;  /* 0x0000043404047981 */ /* 0x000ea4000c1e1900 */
[----:B--2---:R-:W-:-:S07]  /*13f10*/  IMAD.IADD R17, R4, 0x1, -R17 ;  /* 0x0000000104117824 */ /* 0x004fce00078e0a11 */
.L_x_2334:
[----:B------:R-:W-:Y:S01]  /*13f20*/  IMAD.U32 R3, RZ, RZ, UR46 ;  /* 0x0000002eff037e24 */ /* 0x000fe2000f8e00ff */
[----:B------:R-:W-:Y:S01]  /*13f30*/  ULDC.64 UR4, c[0x0][0xa20] ;  /* 0x0002880000047ab9 */ /* 0x000fe20000000a00 */
[----:B-----5:R-:W-:Y:S01]  /*13f40*/  IMAD.IADD R4, R9, 0x1, R0 ;  /* 0x0000000109047824 */ /* 0x020fe200078e0200 */
[----:B------:R-:W-:Y:S01]  /*13f50*/  ISETP.NE.U32.AND P2, PT, RZ, UR4, PT ;  /* 0x00000004ff007c0c */ /* 0x000fe2000bf45070 */
[----:B------:R-:W-:Y:S01]  /*13f60*/  ULOP3.LUT UR36, UR36, 0xffff, URZ, 0xc0, !UPT ;  /* 0x0000ffff24247892 */ /* 0x000fe2000f8ec03f */
[----:B------:R0:W-:Y:S01]  /*13f70*/  STL [R1+0x8], R3 ;  /* 0x0000080301007387 */ /* 0x0001e20000100800 */
[----:B------:R-:W-:Y:S02]  /*13f80*/  SEL R2, R10, 0x1, P1 ;  /* 0x000000010a027807 */ /* 0x000fe40000800000 */
[----:B------:R-:W-:Y:S01]  /*13f90*/  ISETP.NE.AND.EX P2, PT, RZ, UR5, PT, P2 ;  /* 0x00000005ff007c0c */ /* 0x000fe2000bf45320 */
[----:B------:R0:W-:Y:S02]  /*13fa0*/  STL [R1+0x28], R4 ;  /* 0x0000280401007387 */ /* 0x0001e40000100800 */
[----:B------:R-:W-:-:S10]  /*13fb0*/  IMAD R2, R2, R11, RZ ;  /* 0x0000000b02027224 */ /* 0x000fd400078e02ff */
[----:B0-----:R-:W-:Y:S05]  /*13fc0*/  @!P2 BRA `(.L_x_2335) ;  /* 0x000000000018a947 */ /* 0x001fea0003800000 */
[----:B------:R-:W-:-:S04]  /*13fd0*/  UIADD3 UR4, UP0, UR43, UR4, URZ ;  /* 0x000000042b047290 */ /* 0x000fc8000ff1e03f */
[----:B------:R-:W-:Y:S02]  /*13fe0*/  UIADD3.X UR5, UR44, UR5, URZ, UP0, !UPT ;  /* 0x000000052c057290 */ /* 0x000fe400087fe43f */
[----:B------:R-:W-:-:S04]  /*13ff0*/  IMAD.U32 R2, RZ, RZ, UR4 ;  /* 0x00000004ff027e24 */ /* 0x000fc8000f8e00ff */
[----:B------:R-:W-:-:S05]  /*14000*/  IMAD.U32 R3, RZ, RZ, UR5 ;  /* 0x00000005ff037e24 */ /* 0x000fca000f8e00ff */
[----:B------:R0:W5:Y:S01]  /*14010*/  LDG.E R2, desc[UR52][R2.64] ;  /* 0x0000003402027981 */ /* 0x000162000c1e1900 */
[----:B------:R-:W-:Y:S05]  /*14020*/  BRA `(.L_x_2336) ;  /* 0x0000000000107947 */ /* 0x000fea0003800000 */
.L_x_2335:
[----:B------:R-:W-:Y:S05]  /*14030*/  @!P0 BRA `(.L_x_2336) ;  /* 0x00000000000c8947 */ /* 0x000fea0003800000 */
[----:B------:R-:W2:Y:S04]  /*14040*/  LDG.E R2, desc[UR52][R6.64] ;  /* 0x0000003406027981 */ /* 0x000ea8000c1e1900 */
[----:B------:R-:W2:Y:S02]  /*14050*/  LDG.E R6, desc[UR52][R6.64+0x4] ;  /* 0x0000043406067981 */ /* 0x000ea4000c1e1900 */
[----:B--2---:R-:W-:-:S07]  /*14060*/  IMAD.IADD R2, R6, 0x1, -R2 ;  /* 0x0000000106027824 */ /* 0x004fce00078e0a02 */
.L_x_2336:
[----:B0-----:R-:W2:Y:S01]  /*14070*/  LDL R3, [R1+0x14] ;  /* 0x0000140001037983 */ /* 0x001ea20000100800 */
[----:B-----5:R-:W-:Y:S02]  /*14080*/  IMAD.IADD R2, R2, 0x1, -R0 ;  /* 0x0000000102027824 */ /* 0x020fe400078e0a00 */
[----:B------:R-:W0:Y:S02]  /*14090*/  LDC R0, c[0x0][0x448] ;  /* 0x00011200ff007b82 */ /* 0x000e240000000800 */
[----:B0-----:R-:W-:-:S13]  /*140a0*/  ISETP.NE.AND P0, PT, R0, 0x1, PT ;  /* 0x000000010000780c */ /* 0x001fda0003f05270 */
[----:B------:R-:W0:Y:S08]  /*140b0*/  @P0 LDC R4, c[0x0][0x44c] ;  /* 0x00011300ff040b82 */ /* 0x000e300000000800 */
[----:B------:R-:W3:Y:S01]  /*140c0*/  @P0 LDC R0, c[0x0][0x450] ;  /* 0x00011400ff000b82 */ /* 0x000ee20000000800 */
[----:B--2---:R-:W-:-:S04]  /*140d0*/  IMAD.SHL.U32 R3, R3, 0x80, RZ ;  /* 0x0000008003037824 */ /* 0x004fc800078e00ff */
[----:B------:R-:W-:-:S04]  /*140e0*/  VIADD R3, R3, 0x7f ;  /* 0x0000007f03037836 */ /* 0x000fc80000000000 */
[----:B0-----:R-:W-:-:S05]  /*140f0*/  @P0 IMAD.HI.U32 R4, R3, R4, RZ ;  /* 0x0000000403040227 */ /* 0x001fca00078e00ff */
[----:B---3--:R-:W-:Y:S02]  /*14100*/  @P0 SHF.R.U32.HI R3, RZ, R0, R4 ;  /* 0x00000000ff030219 */ /* 0x008fe40000011604 */
[C---:B------:R-:W-:Y:S01]  /*14110*/  IADD3 R0, R2.reuse, 0x80, -R17 ;  /* 0x0000008002007810 */ /* 0x040fe20007ffe811 */
[----:B------:R-:W-:-:S04]  /*14120*/  VIADD R2, R2, 0x7f ;  /* 0x0000007f02027836 */ /* 0x000fc80000000000 */
[----:B------:R-:W-:Y:S01]  /*14130*/  IMAD.IADD R0, R0, 0x1, R3 ;  /* 0x0000000100007824 */ /* 0x000fe200078e0203 */
[----:B------:R-:W-:-:S04]  /*14140*/  SHF.R.S32.HI R3, RZ, 0x1f, R2 ;  /* 0x0000001fff037819 */ /* 0x000fc80000011402 */
[----:B------:R-:W-:Y:S02]  /*14150*/  LEA.HI R3, R3, R2, RZ, 0x7 ;  /* 0x0000000203037211 */ /* 0x000fe400078f38ff */
[----:B------:R-:W-:Y:S02]  /*14160*/  SHF.R.S32.HI R2, RZ, 0x1f, R0 ;  /* 0x0000001fff027819 */ /* 0x000fe40000011400 */
[----:B------:R-:W-:Y:S02]  /*14170*/  SHF.R.S32.HI R3, RZ, 0x7, R3 ;  /* 0x00000007ff037819 */ /* 0x000fe40000011403 */
[----:B------:R-:W-:Y:S02]  /*14180*/  LEA.HI R2, R2, R0, RZ, 0x7 ;  /* 0x0000000002027211 */ /* 0x000fe400078f38ff */
[----:B------:R-:W-:Y:S02]  /*14190*/  SHF.R.U32.HI R0, RZ, 0x10, R8 ;  /* 0x00000010ff007819 */ /* 0x000fe40000011608 */
[----:B------:R-:W-:-:S02]  /*141a0*/  SHF.R.S32.HI R2, RZ, 0x7, R2 ;  /* 0x00000007ff027819 */ /* 0x000fc40000011402 */
[----:B------:R-:W-:Y:S02]  /*141b0*/  ISETP.NE.AND P0, PT, R0, RZ, PT ;  /* 0x000000ff0000720c */ /* 0x000fe40003f05270 */
[----:B------:R-:W-:Y:S01]  /*141c0*/  VIMNMX R18, R3, R2, PT ;  /* 0x0000000203127248 */ /* 0x000fe20003fe0100 */
[----:B------:R-:W-:-:S03]  /*141d0*/  IMAD.MOV.U32 R2, RZ, RZ, RZ ;  /* 0x000000ffff027224 */ /* 0x000fc600078e00ff */
[----:B------:R-:W-:-:S07]  /*141e0*/  ISETP.GE.AND P1, PT, R18, 0x1, PT ;  /* 0x000000011200780c */ /* 0x000fce0003f26270 */
[----:B------:R-:W0:Y:S06]  /*141f0*/  @!P0 LDC R0, c[0x0][0x9f0] ;  /* 0x00027c00ff008b82 */ /* 0x000e2c0000000800 */
        /* <DEDUP_REMOVED lines=12> */
[----:B------:R-:W-:-:S04]  /*142c0*/  IADD3 R3, R0, -0x1, R18 ;  /* 0xffffffff00037810 */ /* 0x000fc80007ffe012 */
        /* <DEDUP_REMOVED lines=14> */
.L_x_2337:
[----:B------:R-:W-:Y:S01]  /*143b0*/  LOP3.LUT R8, R8, 0xff, RZ, 0xc0, !PT ;  /* 0x000000ff08087812 */ /* 0x000fe200078ec0ff */
[----:B------:R-:W-:Y:S04]  /*143c0*/  BSSY B7, `(.L_x_2338) ;  /* 0x00003a1000077945 */ /* 0x000fe80003800000 */
[----:B0-----:R-:W-:-:S05]  /*143d0*/  IMAD R0, R8, R2, RZ ;  /* 0x0000000208007224 */ /* 0x001fca00078e02ff */
[----:B------:R0:W-:Y:S01]  /*143e0*/  STL [R1+0x18], R0 ;  /* 0x0000180001007387 */ /* 0x0001e20000100800 */
[----:B------:R-:W-:-:S04]  /*143f0*/  VIADDMNMX R18, R0, R2, R18, PT ;  /* 0x0000000200127246 */ /* 0x000fc80003800112 */
[----:B------:R-:W-:-:S13]  /*14400*/  ISETP.GT.AND P0, PT, R18, R0, PT ;  /* 0x000000001200720c */ /* 0x000fda0003f04270 */
[----:B------:R-:W-:Y:S05]  /*14410*/  @P0 BRA `(.L_x_2339) ;  /* 0x0000000000480947 */ /* 0x000fea0003800000 */
[----:B0-----:R-:W0:Y:S02]  /*14420*/  S2R R0, SR_TID.X ;  /* 0x0000000000007919 */ /* 0x001e240000002100 */
        /* <DEDUP_REMOVED lines=17> */
.L_x_2339:
[----:B0-----:R-:W-:Y:S01]  /*14540*/  VIADD R0, R19, 0x28400 ;  /* 0x0002840013007836 */ /* 0x001fe20000000000 */
        /* <DEDUP_REMOVED lines=19> */
.L_x_2342:
[----:B------:R-:W-:Y:S05]  /*14680*/  BSYNC B6 ;  /* 0x0000000000067941 */ /* 0x000fea0003800000 */
.L_x_2341:
[----:B------:R-:W-:Y:S01]  /*14690*/  VIADD R0, R19, 0x10400 ;  /* 0x0001040013007836 */ /* 0x000fe20000000000 */
[----:B------:R-:W-:Y:S04]  /*146a0*/  BSSY B6, `(.L_x_2343) ;  /* 0x0000014000067945 */ /* 0x000fe80003800000 */
[----:B------:R-:W-:-:S04]  /*146b0*/  LOP3.LUT P0, RZ, R0, 0x3ff, RZ, 0xc0, !PT ;  /* 0x000003ff00ff7812 */ /* 0x000fc8000780c0ff */
[----:B------:R-:W-:-:S09]  /*146c0*/  P2R R16, PR, RZ, 0x1 ;  /* 0x00000001ff107803 */ /* 0x000fd20000000000 */
        /* <DEDUP_REMOVED lines=17> */
.L_x_2344:
[----:B------:R-:W-:Y:S05]  /*147e0*/  BSYNC B6 ;  /* 0x0000000000067941 */ /* 0x000fea0003800000 */
.L_x_2343:
        /* <DEDUP_REMOVED lines=20> */
.L_x_2346:
[----:B------:R-:W-:Y:S05]  /*14930*/  BSYNC B6 ;  /* 0x0000000000067941 */ /* 0x000fea0003800000 */
.L_x_2345:
[----:B------:R-:W-:Y:S01]  /*14940*/  ISETP.NE.AND P6, PT, R16, RZ, PT ;  /* 0x000000ff1000720c */ /* 0x000fe20003fc5270 */
[----:B------:R-:W-:-:S12]  /*14950*/  BSSY B6, `(.L_x_2347) ;  /* 0x0000012000067945 */ /* 0x000fd80003800000 */
        /* <DEDUP_REMOVED lines=17> */
.L_x_2348:
[----:B------:R-:W-:Y:S05]  /*14a70*/  BSYNC B6 ;  /* 0x0000000000067941 */ /* 0x000fea0003800000 */
.L_x_2347:
        /* <DEDUP_REMOVED lines=9> */
[----:B------:R-:W0:Y:S01]  /*14b10*/  S2R R0, SR_TID.X ;  /* 0x0000000000007919 */ /* 0x000e220000002100 */
[----:B------:R-:W-:-:S03]  /*14b20*/  ULDC.64 UR4, c[0x0][0xa08] ;  /* 0x0002820000047ab9 */ /* 0x000fc60000000a00 */
[----:B--2---:R2:W3:Y:S01]  /*14b30*/  @P0 LDG.E R8, desc[UR52][R2.64] ;  /* 0x0000003402080981 */ /* 0x0044e2000c1e1900 */
[----:B0-----:R-:W-:-:S04]  /*14b40*/  SHF.R.U32.HI R0, RZ, 0x5, R0 ;  /* 0x00000005ff007819 */ /* 0x001fc80000011600 */
[----:B------:R-:W-:Y:S01]  /*14b50*/  LOP3.LUT R0, R0, 0x3, RZ, 0xc0, !PT ;  /* 0x0000000300007812 */ /* 0x000fe200078ec0ff */
[----:B--2---:R-:W0:Y:S01]  /*14b60*/  LDC.64 R2, c[0x0][0x418] ;  /* 0x00010600ff027b82 */ /* 0x004e220000000a00 */
[----:B---3--:R-:W-:Y:S01]  /*14b70*/  SHF.R.S32.HI R9, RZ, 0x1f, R8 ;  /* 0x0000001fff097819 */ /* 0x008fe20000011408 */
[----:B------:R2:W-:Y:S01]  /*14b80*/  @P0 STL [R1+0x8], R8 ;  /* 0x0000080801000387 */ /* 0x0005e20000100800 */
[----:B0-----:R-:W-:Y:S01]  /*14b90*/  LOP3.LUT P0, RZ, R2, UR4, RZ, 0xfc, !PT ;  /* 0x0000000402ff7c12 */ /* 0x001fe2000f80fcff */
[----:B------:R-:W-:Y:S02]  /*14ba0*/  UMOV UR4, 0xffffffff ;  /* 0xffffffff00047882 */ /* 0x000fe40000000000 */
[----:B------:R2:W-:Y:S01]  /*14bb0*/  STL [R1+0x1c], R9 ;  /* 0x00001c0901007387 */ /* 0x0005e20000100800 */
[----:B------:R-:W-:-:S04]  /*14bc0*/  LOP3.LUT P0, RZ, R3, UR5, RZ, 0xfc, P0 ;  /* 0x0000000503ff7c12 */ /* 0x000fc8000800fcff */
[----:B------:R-:W-:Y:S01]  /*14bd0*/  SEL R16, R8, RZ, !P0 ;  /* 0x000000ff08107207 */ /* 0x000fe20004000000 */
[----:B------:R-:W-:Y:S08]  /*14be0*/  BRA.DIV UR4, `(.L_x_2349) ;  /* 0x0000004a04607947 */ /* 0x000ff0000b800000 */
[----:B------:R0:W3:Y:S02]  /*14bf0*/  SHFL.IDX PT, R14, R0, RZ, 0x1f ;  /* 0x00001fff000e7589 */ /* 0x0000e400000e0000 */
.L_x_2424:
[----:B------:R-:W-:Y:S02]  /*14c00*/  PLOP3.LUT P1, PT, PT, PT, PT, 0x8, 0x0 ;  /* 0x000000000000781c */ /* 0x000fe40003f2e170 */
[----:B---3--:R-:W-:Y:S02]  /*14c10*/  ISETP.NE.AND P0, PT, R14, RZ, PT ;  /* 0x000000ff0e00720c */ /* 0x008fe40003f05270 */
[----:B0-----:R-:W-:-:S05]  /*14c20*/  P2R R0, PR, RZ, 0x2 ;  /* 0x00000002ff007803 */ /* 0x001fca0000000000 */
[----:B------:R0:W-:Y:S06]  /*14c30*/  STL [R1+0x24], R0 ;  /* 0x0000240001007387 */ /* 0x0001ec0000100800 */
[----:B------:R-:W-:Y:S05]  /*14c40*/  @P0 BRA `(.L_x_2350) ;  /* 0x00000004008c0947 */ /* 0x000fea0003800000 */
[----:B------:R-:W-:Y:S01]  /*14c50*/  UMOV UR4, 0xffffffff ;  /* 0xffffffff00047882 */ /* 0x000fe20000000000 */
[----:B0-----:R-:W-:Y:S02]  /*14c60*/  VIADD R0, R18, 0xffffffff ;  /* 0xffffffff12007836 */ /* 0x001fe40000000000 */
[----:B------:R-:W-:Y:S05]  /*14c70*/  BRA.DIV UR4, `(.L_x_2351) ;  /* 0x0000004a045c7947 */ /* 0x000fea000b800000 */
[----:B------:R-:W-:-:S13]  /*14c80*/  ELECT P6, URZ, PT ;  /* 0x00000000003f782f */ /* 0x000fda00038c0000 */
.L_x_2427:
        /* <DEDUP_REMOVED lines=21> */
.L_x_2352:
[----:B0-----:R-:W3:Y:S04]  /*14de0*/  LDL R3, [R1] ;  /* 0x0000000001037983 */ /* 0x001ee80000100800 */
[----:B------:R-:W4:Y:S01]  /*14df0*/  LDL R2, [R1+0x4] ;  /* 0x0000040001027983 */ /* 0x000f220000100800 */
[----:B--2---:R-:W0:Y:S02]  /*14e00*/  S2R R8, SR_TID.X ;  /* 0x0000000000087919 */ /* 0x004e240000002100 */
[----:B0-----:R-:W-:-:S04]  /*14e10*/  LOP3.LUT R8, R8, 0x7f, RZ, 0xc0, !PT ;  /* 0x0000007f08087812 */ /* 0x001fc800078ec0ff */
[----:B------:R-:W-:Y:S01]  /*14e20*/  ISETP.NE.AND P1, PT, R8, RZ, PT ;  /* 0x000000ff0800720c */ /* 0x000fe20003f25270 */
[----:B---3--:R-:W-:Y:S01]  /*14e30*/  IMAD R4, R3, 0x8, R19 ;  /* 0x0000000803047824 */ /* 0x008fe200078e0213 */
[----:B----4-:R-:W-:-:S04]  /*14e40*/  SHF.L.U32 R3, R2, 0x1f, RZ ;  /* 0x0000001f02037819 */ /* 0x010fc800000006ff */
[----:B------:R-:W0:Y:S02]  /*14e50*/  SYNCS.PHASECHK.TRANS64.TRYWAIT P0, [R4+URZ+0x38880], R3 ;  /* 0x03888003040075a7 */ /* 0x000e24000800017f */
[----:B0-----:R-:W-:Y:S05]  /*14e60*/  @!P0 BRA `(.L_x_2353) ;  /* 0x0000004800008947 */ /* 0x001fea0003800000 */
.L_x_2428:
        /* <DEDUP_REMOVED lines=8> */
.L_x_2354:
[----:B------:R-:W2:Y:S04]  /*14ef0*/  LDL R2, [R1] ;  /* 0x0000000001027983 */ /* 0x000ea80000100800 */
[----:B------:R-:W3:Y:S01]  /*14f00*/  LDL R5, [R1+0x28] ;  /* 0x0000280001057983 */ /* 0x000ee20000100800 */
        /* <DEDUP_REMOVED lines=21> */
[----:B------:R-:W3:Y:S02]  /*15060*/  SYNCS.PHASECHK.TRANS64.TRYWAIT P0, [R4+URZ+0x38840], R3 ;  /* 0x03884003040075a7 */ /* 0x000ee4000800017f */
[----:B--23--:R-:W-:Y:S05]  /*15070*/  @!P0 BRA `(.L_x_2355) ;  /* 0x0000004400908947 */ /* 0x00cfea0003800000 */
.L_x_2429:
        /* <DEDUP_REMOVED lines=8> */
.L_x_2356:
[----:B------:R-:W-:Y:S01]  /*15100*/  R2UR UR8, R2 ;  /* 0x00000000020872ca */ /* 0x000fe200000e0000 */
[----:B------:R-:W-:Y:S01]  /*15110*/  UIADD3 UR4, UP0, UR48, 0x370, URZ ;  /* 0x0000037030047890 */ /* 0x000fe2000ff1e03f */
[----:B------:R-:W-:Y:S01]  /*15120*/  R2UR UR17, R4 ;  /* 0x00000000041172ca */ /* 0x000fe200000e0000 */
[----:B------:R-:W-:Y:S01]  /*15130*/  UMOV UR6, 0x0 ;  /* 0x0000000000067882 */ /* 0x000fe20000000000 */
[----:B------:R-:W-:Y:S01]  /*15140*/  R2UR UR19, R0 ;  /* 0x00000000001372ca */ /* 0x000fe200000e0000 */
[----:B------:R-:W-:Y:S01]  /*15150*/  UIADD3.X UR5, URZ, UR49, URZ, UP0, !UPT ;  /* 0x000000313f057290 */ /* 0x000fe200087fe43f */
[----:B------:R-:W-:Y:S01]  /*15160*/  R2UR UR21, R16 ;  /* 0x00000000101572ca */ /* 0x000fe200000e0000 */
[----:B------:R-:W-:Y:S01]  /*15170*/  UMOV UR7, 0x14f00000 ;  /* 0x14f0000000077882 */ /* 0x000fe20000000000 */
[----:B------:R-:W-:Y:S01]  /*15180*/  PLOP3.LUT P0, PT, PT, PT, PT, 0x80, 0x0 ;  /* 0x000000000000781c */ /* 0x000fe20003f0f070 */
[----:B------:R-:W-:Y:S01]  /*15190*/  UMOV UR18, URZ ;  /* 0x0000003f00127c82 */ /* 0x000fe20008000000 */
[----:B------:R-:W-:Y:S01]  /*151a0*/  UMOV UR20, UR36 ;  /* 0x0000002400147c82 */ /* 0x000fe20008000000 */
[----:B------:R-:W-:Y:S01]  /*151b0*/  UMOV UR10, 0x80 ;  /* 0x00000080000a7882 */ /* 0x000fe20000000000 */
[----:B------:R-:W-:Y:S01]  /*151c0*/  P2R R0, PR, RZ, 0x1 ;  /* 0x00000001ff007803 */ /* 0x000fe20000000000 */
[----:B------:R-:W-:-:S02]  /*151d0*/  UIADD3 UR16, UR8, 0x28400, URZ ;  /* 0x0002840008107890 */ /* 0x000fc4000fffe03f */
[----:B------:R-:W-:Y:S02]  /*151e0*/  UIADD3 UR17, UR17, 0x38830, URZ ;  /* 0x0003883011117890 */ /* 0x000fe4000fffe03f */
[----:B------:R-:W-:Y:S01]  /*151f0*/  UIADD3 UR8, UR8, 0x2c400, URZ ;  /* 0x0002c40008087890 */ /* 0x000fe2000fffe03f */
[----:B------:R3:W-:Y:S01]  /*15200*/  STL [R1+0x24], R0 ;  /* 0x0000240001007387 */ /* 0x0007e20000100800 */
[----:B------:R-:W-:Y:S01]  /*15210*/  UMOV UR12, UR36 ;  /* 0x00000024000c7c82 */ /* 0x000fe20008000000 */
[----:B------:R-:W-:Y:S01]  /*15220*/  UMOV UR11, UR19 ;  /* 0x00000013000b7c82 */ /* 0x000fe20008000000 */
[----:B------:R-:W-:Y:S01]  /*15230*/  UMOV UR13, UR21 ;  /* 0x00000015000d7c82 */ /* 0x000fe20008000000 */
[----:B------:R-:W-:Y:S02]  /*15240*/  UMOV UR9, UR17 ;  /* 0x0000001100097c82 */ /* 0x000fe40008000000 */
[----:B------:R3:W-:Y:S02]  /*15250*/  UTMALDG.4D [UR16], [UR4], desc[UR6] ;  /* 0x00000610040075b4 */ /* 0x0007e40008019000 */
[----:B------:R3:W-:Y:S01]  /*15260*/  UTMALDG.4D [UR8], [UR4], desc[UR6] ;  /* 0x00000608040075b4 */ /* 0x0007e20008019000 */
[----:B------:R-:W-:-:S02]  /*15270*/  NOP ;  /* 0x0000000000007918 */ /* 0x000fc40000000000 */
.L_x_2350:
[----:B------:R-:W-:Y:S05]  /*15280*/  WARPSYNC.ALL ;  /* 0x0000000000007948 */ /* 0x000fea0003800000 */
[----:B0--3--:R-:W-:Y:S01]  /*15290*/  VIADD R0, R19, 0x20400 ;  /* 0x0002040013007836 */ /* 0x009fe20000000000 */
[----:B------:R-:W-:Y:S01]  /*152a0*/  USHF.R.S32.HI UR4, URZ, 0x1f, UR47 ;  /* 0x0000001f3f047899 */ /* 0x000fe2000801142f */
        /* <DEDUP_REMOVED lines=18> */
[----:B--2---:R-:W-:Y:S02]  /*153d0*/  IMAD.U32 R4, RZ, RZ, UR6 ;  /* 0x00000006ff047e24 */ /* 0x004fe4000f8e00ff */
        /* <DEDUP_REMOVED lines=11> */
.L_x_2358:
[----:B------:R-:W-:Y:S05]  /*15490*/  BSYNC B6 ;  /* 0x0000000000067941 */ /* 0x000fea0003800000 */
.L_x_2357:
[----:B--2---:R-:W2:Y:S01]  /*154a0*/  LDL R8, [R1+0x14] ;  /* 0x0000140001087983 */ /* 0x004ea20000100800 */
[----:B------:R-:W0:Y:S01]  /*154b0*/  LDC R5, c[0x0][0x448] ;  /* 0x00011200ff057b82 */ /* 0x000e220000000800 */
[----:B------:R-:W-:Y:S01]  /*154c0*/  ULDC.64 UR6, c[0x0][0x2d8] ;  /* 0x0000b60000067ab9 */ /* 0x000fe20000000a00 */
[----:B------:R-:W3:Y:S01]  /*154d0*/  S2R R2, SR_TID.X ;  /* 0x0000000000027919 */ /* 0x000ee20000002100 */
[----:B------:R-:W-:Y:S01]  /*154e0*/  UMOV UR4, UR50 ;  /* 0x0000003200047c82 */ /* 0x000fe20008000000 */
[----:B------:R-:W-:Y:S01]  /*154f0*/  UMOV UR5, UR37 ;  /* 0x0000002500057c82 */ /* 0x000fe20008000000 */
[----:B------:R-:W-:Y:S01]  /*15500*/  ULDC.64 UR8, c[0x0][0x2e0] ;  /* 0x0000b80000087ab9 */ /* 0x000fe20000000a00 */
[----:B------:R4:W5:Y:S01]  /*15510*/  LDL R9, [R1+0x34] ;  /* 0x0000340001097983 */ /* 0x0009620000100800 */
[----:B0-----:R-:W-:Y:S02]  /*15520*/  ISETP.NE.AND P0, PT, R5, 0x1, PT ;  /* 0x000000010500780c */ /* 0x001fe40003f05270 */
[----:B---3--:R-:W-:-:S11]  /*15530*/  LOP3.LUT R0, R2, 0x7f, RZ, 0xc0, !PT ;  /* 0x0000007f02007812 */ /* 0x008fd600078ec0ff */
[----:B------:R-:W0:Y:S01]  /*15540*/  @P0 LDC R3, c[0x0][0x44c] ;  /* 0x00011300ff030b82 */ /* 0x000e220000000800 */
[----:B------:R-:W-:Y:S01]  /*15550*/  IMAD.SHL.U32 R2, R2, 0x10, RZ ;  /* 0x0000001002027824 */ /* 0x000fe200078e00ff */
[----:B------:R-:W-:-:S06]  /*15560*/  SHF.R.U32.HI R0, RZ, 0x3, R0 ;  /* 0x00000003ff007819 */ /* 0x000fcc0000011600 */
[----:B------:R-:W3:Y:S01]  /*15570*/  @P0 LDC R4, c[0x0][0x450] ;  /* 0x00011400ff040b82 */ /* 0x000ee20000000800 */
[----:B------:R-:W-:Y:S01]  /*15580*/  LOP3.LUT R2, R0, 0x70, R2, 0xf8, !PT ;  /* 0x0000007000027812 */ /* 0x000fe200078ef802 */
[----:B------:R-:W1:Y:S01]  /*15590*/  S2R R6, SR_TID.X ;  /* 0x0000000000067919 */ /* 0x000e620000002100 */
[----:B------:R-:W-:Y:S01]  /*155a0*/  UIMAD.WIDE.U32 UR4, UR36, UR6, UR4 ;  /* 0x00000006240472a5 */ /* 0x000fe2000f8e0004 */
[----:B------:R-:W4:Y:S03]  /*155b0*/  S2R R7, SR_TID.X ;  /* 0x0000000000077919 */ /* 0x000f260000002100 */
[----:B------:R-:W-:Y:S02]  /*155c0*/  UIMAD UR5, UR36, UR7, UR5 ;  /* 0x00000007240572a4 */ /* 0x000fe4000f8e0205 */
[----:B------:R-:W-:Y:S02]  /*155d0*/  UIMAD UR6, UR45, UR8, URZ ;  /* 0x000000082d0672a4 */ /* 0x000fe4000f8e023f */
[----:B------:R-:W-:-:S02]  /*155e0*/  UIMAD.WIDE.U32 UR4, UR46, UR8, UR4 ;  /* 0x000000082e0472a5 */ /* 0x000fc4000f8e0004 */
[----:B------:R-:W-:-:S03]  /*155f0*/  UIMAD UR6, UR46, UR9, UR6 ;  /* 0x000000092e0672a4 */ /* 0x000fc6000f8e0206 */
[----:B------:R-:W-:Y:S01]  /*15600*/  ULDC.64 UR8, c[0x0][0x2d0] ;  /* 0x0000b40000087ab9 */ /* 0x000fe20000000a00 */
[----:B------:R-:W-:Y:S01]  /*15610*/  UIADD3 UR5, UR5, UR6, URZ ;  /* 0x0000000605057290 */ /* 0x000fe2000fffe03f */
[----:B-1----:R-:W-:Y:S02]  /*15620*/  IMAD.SHL.U32 R6, R6, 0x10, RZ ;  /* 0x0000001006067824 */ /* 0x002fe400078e00ff */
[----:B----4-:R-:W-:-:S03]  /*15630*/  IMAD.SHL.U32 R10, R7, 0x10, RZ ;  /* 0x00000010070a7824 */ /* 0x010fc600078e00ff */
[----:B------:R-:W-:Y:S02]  /*15640*/  LOP3.LUT R6, R6, 0x70, RZ, 0xc0, !PT ;  /* 0x0000007006067812 */ /* 0x000fe400078ec0ff */
[----:B------:R-:W-:Y:S02]  /*15650*/  LOP3.LUT R10, R10, 0x70, RZ, 0xc0, !PT ;  /* 0x000000700a0a7812 */ /* 0x000fe400078ec0ff */
[----:B------:R-:W-:Y:S01]  /*15660*/  LOP3.LUT R6, R6, 0x80, RZ, 0xfc, !PT ;  /* 0x0000008006067812 */ /* 0x000fe200078efcff */
[----:B--2---:R-:W-:-:S04]  /*15670*/  IMAD R0, R8, 0x80, R2 ;  /* 0x0000008008007824 */ /* 0x004fc800078e0202 */
[----:B0-----:R-:W-:-:S04]  /*15680*/  @P0 IMAD.HI.U32 R3, R0, R3, RZ ;  /* 0x0000000300030227 */ /* 0x001fc800078e00ff */
[----:B------:R-:W-:Y:S01]  /*15690*/  IMAD.MOV.U32 R2, RZ, RZ, R0 ;  /* 0x000000ffff027224 */ /* 0x000fe200078e0000 */
[----:B---3--:R-:W-:-:S04]  /*156a0*/  @P0 SHF.R.U32.HI R2, RZ, R4, R3 ;  /* 0x00000004ff020219 */ /* 0x008fc80000011603 */
        /* <DEDUP_REMOVED lines=21> */
[----:B------:R-:W0:Y:S02]  /*15800*/  S2R R6, SR_TID.X ;  /* 0x0000000000067919 */ /* 0x000e240000002100 */
[----:B0-----:R-:W-:-:S04]  /*15810*/  LOP3.LUT R6, R6, 0x7f, RZ, 0xc0, !PT ;  /* 0x0000007f06067812 */ /* 0x001fc800078ec0ff */
[----:B------:R-:W-:Y:S02]  /*15820*/  SHF.R.U32.HI R7, RZ, 0x3, R6 ;  /* 0x00000003ff077819 */ /* 0x000fe40000011606 */
[----:B------:R-:W2:Y:S01]  /*15830*/  LDL.LU R6, [R1+0x14] ;  /* 0x0000140001067983 */ /* 0x000ea20000300800 */
[----:B------:R-:W-:-:S03]  /*15840*/  IMAD R3, R17, R5, RZ ;  /* 0x0000000511037224 */ /* 0x000fc600078e02ff */
[----:B------:R-:W-:Y:S01]  /*15850*/  SHFL.IDX PT, R8, R0, 0x1, 0x181f ;  /* 0x00381f0000087f89 */ /* 0x000fe200000e0000 */
[----:B--2---:R-:W-:-:S03]  /*15860*/  IMAD R4, R6, 0x80, R7 ;  /* 0x0000008006047824 */ /* 0x004fc600078e0207 */
[----:B------:R-:W0:Y:S01]  /*15870*/  SHFL.IDX PT, R7, R2, RZ, 0x181f ;  /* 0x00181fff02077589 */ /* 0x000e2200000e0000 */
[C---:B------:R-:W-:Y:S01]  /*15880*/  VIADD R5, R4.reuse, 0x10 ;  /* 0x0000001004057836 */ /* 0x040fe20000000000 */
[-C--:B------:R-:W-:Y:S02]  /*15890*/  ISETP.GE.AND P4, PT, R4, R3.reuse, PT ;  /* 0x000000030400720c */ /* 0x080fe40003f86270 */
[----:B------:R-:W1:Y:S02]  /*158a0*/  SHFL.IDX PT, R6, R0, RZ, 0x181f ;  /* 0x00181fff00067589 */ /* 0x000e6400000e0000 */
[----:B------:R-:W-:Y:S02]  /*158b0*/  ISETP.GE.AND P2, PT, R5, R3, PT ;  /* 0x000000030500720c */ /* 0x000fe40003f46270 */
[----:B------:R-:W2:Y:S07]  /*158c0*/  SHFL.IDX PT, R5, R2, 0x1, 0x181f ;  /* 0x00381f0002057f89 */ /* 0x000eae00000e0000 */
[----:B0-----:R-:W-:-:S05]  /*158d0*/  @!P4 IADD3 R7, P3, R10, R7, RZ ;  /* 0x000000070a07c210 */ /* 0x001fca0007f7e0ff */
[----:B-1----:R-:W-:-:S05]  /*158e0*/  @!P4 IMAD.X R6, RZ, RZ, R6, P3 ;  /* 0x000000ffff06c224 */ /* 0x002fca00018e0606 */
[----:B------:R-:W-:-:S04]  /*158f0*/  @!P4 LOP3.LUT R7, R7, R6, RZ, 0x3c, !PT ;  /* 0x000000060707c212 */ /* 0x000fc800078e3cff */
[----:B------:R-:W-:-:S04]  /*15900*/  @!P4 LOP3.LUT R6, R7, R6, RZ, 0x3c, !PT ;  /* 0x000000060706c212 */ /* 0x000fc800078e3cff */
[----:B------:R-:W-:-:S05]  /*15910*/  @!P4 LOP3.LUT R7, R7, R6, RZ, 0x3c, !PT ;  /* 0x000000060707c212 */ /* 0x000fca00078e3cff */
[----:B-----5:R-:W-:Y:S04]  /*15920*/  @!P4 LDGSTS.E.BYPASS.LTC128B.128 [R9+0x20400], desc[UR52][R6.64], !P0 ;  /* 0x204000000609cfae */ /* 0x020fe8000c101d74 */
[----:B------:R2:W-:Y:S02]  /*15930*/  @!P4 LDGSTS.E.BYPASS.LTC128B.128 [R9+0x24400], desc[UR52][R6.64+0x80], !P1 ;  /* 0x244000800609cfae */ /* 0x0005e4000c901d74 */
[----:B--2---:R-:W-:Y:S01]  /*15940*/  @!P2 IADD3 R7, P3, R10, R5, RZ ;  /* 0x000000050a07a210 */ /* 0x004fe20007f7e0ff */
        /* <DEDUP_REMOVED lines=9> */
[----:B0-----:R-:W0:Y:S04]  /*159e0*/  SHFL.IDX PT, R7, R2, 0x2, 0x181f ;  /* 0x00581f0002077f89 */ /* 0x001e2800000e0000 */
[----:B------:R-:W1:Y:S06]  /*159f0*/  SHFL.IDX PT, R6, R0, 0x2, 0x181f ;  /* 0x00581f0000067f89 */ /* 0x000e6c00000e0000 */
        /* <DEDUP_REMOVED lines=41> */
[----:B0-----:R-:W0:Y:S04]  /*15c90*/  SHFL.IDX PT, R7, R2, 0x6, 0x181f ;  /* 0x00d81f0002077f89 */ /* 0x001e2800000e0000 */
[----:B------:R-:W1:Y:S04]  /*15ca0*/  SHFL.IDX PT, R6, R0, 0x6, 0x181f ;  /* 0x00d81f0000067f89 */ /* 0x000e6800000e0000 */
[----:B------:R-:W2:Y:S04]  /*15cb0*/  SHFL.IDX PT, R0, R0, 0x7, 0x181f ;  /* 0x00f81f0000007f89 */ /* 0x000ea800000e0000 */
[----:B------:R-:W3:Y:S01]  /*15cc0*/  SHFL.IDX PT, R2, R2, 0x7, 0x181f ;  /* 0x00f81f0002027f89 */ /* 0x000ee200000e0000 */
[----:B0-----:R-:W-:-:S05]  /*15cd0*/  @!P2 IADD3 R7, P3, R10, R7, RZ ;  /* 0x000000070a07a210 */ /* 0x001fca0007f7e0ff */
[----:B-1----:R-:W-:-:S05]  /*15ce0*/  @!P2 IMAD.X R6, RZ, RZ, R6, P3 ;  /* 0x000000ffff06a224 */ /* 0x002fca00018e0606 */
[----:B------:R-:W-:-:S04]  /*15cf0*/  @!P2 LOP3.LUT R7, R7, R6, RZ, 0x3c, !PT ;  /* 0x000000060707a212 */ /* 0x000fc800078e3cff */
[----:B------:R-:W-:-:S04]  /*15d00*/  @!P2 LOP3.LUT R6, R7, R6, RZ, 0x3c, !PT ;  /* 0x000000060706a212 */ /* 0x000fc800078e3cff */
[----:B------:R-:W-:-:S05]  /*15d10*/  @!P2 LOP3.LUT R7, R7, R6, RZ, 0x3c, !PT ;  /* 0x000000060707a212 */ /* 0x000fca00078e3cff */
[----:B------:R0:W-:Y:S04]  /*15d20*/  @!P2 LDGSTS.E.BYPASS.LTC128B.128 [R9+0x23400], desc[UR52][R6.64], !P0 ;  /* 0x234000000609afae */ /* 0x0001e8000c101d74 */
[----:B--23--:R0:W-:Y:S02]  /*15d30*/  @!P2 LDGSTS.E.BYPASS.LTC128B.128 [R9+0x27400], desc[UR52][R6.64+0x80], !P1 ;  /* 0x274000800609afae */ /* 0x00c1e4000c901d74 */
.L_x_2446:
        /* <DEDUP_REMOVED lines=11> */
.L_x_2361:
[----:B------:R-:W-:Y:S05]  /*15df0*/  BSYNC B0 ;  /* 0x0000000000007941 */ /* 0x000fea0003800000 */
.L_x_2360:
[----:B------:R-:W-:Y:S01]  /*15e00*/  NOP ;  /* 0x0000000000007918 */ /* 0x000fe20000000000 */
[----:B------:R-:W-:-:S13]  /*15e10*/  PLOP3.LUT P0, PT, PT, PT, PT, 0x80, 0x0 ;  /* 0x000000000000781c */ /* 0x000fda0003f0f070 */
.L_x_2362:
[----:B------:R-:W-:Y:S02]  /*15e20*/  PLOP3.LUT P1, PT, P1, P0, PT, 0xa2, 0x0 ;  /* 0x000000000000781c */ /* 0x000fe40000f21472 */
[----:B------:R-:W-:-:S08]  /*15e30*/  @P0 R2UR P1, UR4, R19 ;  /* 0x00000000130402ca */ /* 0x000fd00000020000 */
[----:B------:R-:W-:-:S05]  /*15e40*/  @P0 PLOP3.LUT P0, PT, P1, PT, PT, 0x80, 0x0 ;  /* 0x000000000000081c */ /* 0x000fca0000f0f070 */
[----:B------:R-:W-:Y:S01]  /*15e50*/  @!P1 SYNCS.ARRIVE.TRANS64.RED.A0T1 RZ, [UR4+0x38800], RZ ;  /* 0x038800ffffff99a7 */ /* 0x000fe20008200404 */
[----:B------:R-:W-:Y:S07]  /*15e60*/  @!P1 ARRIVES.LDGSTSBAR.64.TRANSCNT [UR4+0x38800] ;  /* 0x03880000ff0099b0 */ /* 0x000fee0008000a84 */
[----:B------:R-:W-:Y:S05]  /*15e70*/  @P0 BRA.U.ANY `(.L_x_2362) ;  /* 0xfffffffd00e80947 */ /* 0x000fea000393ffff */
[----:B--2---:R-:W2:Y:S02]  /*15e80*/  LDL.LU R2, [R1+0x38] ;  /* 0x0000380001027983 */ /* 0x004ea40000300800 */
[----:B--2---:R-:W-:-:S05]  /*15e90*/  VIADD R2, R2, 0x1 ;  /* 0x0000000102027836 */ /* 0x004fca0000000000 */
        /* <DEDUP_REMOVED lines=8> */
[----:B------:R-:W3:Y:S03]  /*15f20*/  SYNCS.PHASECHK.TRANS64.TRYWAIT P0, [R19+URZ+0x38820], R0 ;  /* 0x03882000130075a7 */ /* 0x000ee6000800017f */
[----:B--23--:R-:W-:Y:S05]  /*15f30*/  @!P0 BRA `(.L_x_2364) ;  /* 0x0000004000bc8947 */ /* 0x00cfea0003800000 */
.L_x_2447:
[----:B------:R-:W-:Y:S05]  /*15f40*/  BSYNC B0 ;  /* 0x0000000000007941 */ /* 0x000fea0003800000 */
.L_x_2363:
[----:B------:R-:W3:Y:S01]  /*15f50*/  LDL R2, [R1+0x18] ;  /* 0x0000180001027983 */ /* 0x000ee20000100800 */
[----:B------:R-:W-:-:S05]  /*15f60*/  VIADD R17, R18, 0xfffffffe ;  /* 0xfffffffe12117836 */ /* 0x000fca0000000000 */
[----:B---3--:R-:W-:-:S13]  /*15f70*/  ISETP.GE.AND P0, PT, R17, R2, PT ;  /* 0x000000021100720c */ /* 0x008fda0003f06270 */
[----:B------:R-:W-:Y:S05]  /*15f80*/  @!P0 BRA `(.L_x_2365) ;  /* 0x0000001000c08947 */ /* 0x000fea0003800000 */
[----:B--2---:R2:W5:Y:S04]  /*15f90*/  LDL.LU R0, [R1+0x4] ;  /* 0x0000040001007983 */ /* 0x0045680000300800 */
[----:B01----:R2:W5:Y:S02]  /*15fa0*/  LDL.LU R6, [R1] ;  /* 0x0000000001067983 */ /* 0x0035640000300800 */
.L_x_2387:
[----:B------:R-:W3:Y:S01]  /*15fb0*/  LDL R2, [R1+0x24] ;  /* 0x0000240001027983 */ /* 0x000ee20000100800 */
[----:B0----5:R-:W-:Y:S01]  /*15fc0*/  VIADD R3, R6, 0x1 ;  /* 0x0000000106037836 */ /* 0x021fe20000000000 */
[----:B------:R-:W-:Y:S05]  /*15fd0*/  YIELD ;  /* 0x0000000000007946 */ /* 0x000fea0003800000 */
[C---:B------:R-:W-:Y:S01]  /*15fe0*/  ISETP.NE.AND P0, PT, R3.reuse, 0x2, PT ;  /* 0x000000020300780c */ /* 0x040fe20003f05270 */
[----:B------:R-:W-:Y:S03]  /*15ff0*/  BSSY B0, `(.L_x_2366) ;  /* 0x000008b000007945 */ /* 0x000fe60003800000 */
[----:B------:R-:W-:-:S02]  /*16000*/  SEL R9, R3, RZ, P0 ;  /* 0x000000ff03097207 */ /* 0x000fc40000000000 */
[----:B---3--:R-:W-:Y:S02]  /*16010*/  ISETP.NE.AND P1, PT, R2, RZ, PT ;  /* 0x000000ff0200720c */ /* 0x008fe40003f25270 */
        /* <DEDUP_REMOVED lines=11> */
[----:B------:R-:W1:Y:S01]  /*160d0*/  LDC R5, c[0x0][0x43c] ;  /* 0x00010f00ff057b82 */ /* 0x000e620000000800 */
[----:B------:R-:W-:Y:S02]  /*160e0*/  ULDC.64 UR6, c[0x0][0x428] ;  /* 0x00010a0000067ab9 */ /* 0x000fe40000000a00 */
[----:B------:R-:W4:Y:S01]  /*160f0*/  LDL R10, [R1+0x8] ;  /* 0x00000800010a7983 */ /* 0x000f220000100800 */
[----:B-1----:R-:W-:-:S13]  /*16100*/  ISETP.NE.AND P0, PT, R5, 0x1, PT ;  /* 0x000000010500780c */ /* 0x002fda0003f05270 */
[----:B------:R-:W1:Y:S02]  /*16110*/  @P0 LDC.64 R2, c[0x0][0x440] ;  /* 0x00011000ff020b82 */ /* 0x000e640000000a00 */
[----:B-1----:R-:W-:-:S04]  /*16120*/  @P0 IMAD.HI.U32 R4, R17, R2, RZ ;  /* 0x0000000211040227 */ /* 0x002fc800078e00ff */
[----:B------:R-:W-:Y:S01]  /*16130*/  IMAD.MOV.U32 R2, RZ, RZ, R17 ;  /* 0x000000ffff027224 */ /* 0x000fe200078e0011 */
[----:B------:R-:W-:-:S04]  /*16140*/  @P0 SHF.R.U32.HI R2, RZ, R3, R4 ;  /* 0x00000003ff020219 */ /* 0x000fc80000011604 */
[--C-:B------:R-:W-:Y:S01]  /*16150*/  SHF.R.S32.HI R3, RZ, 0x1f, R2.reuse ;  /* 0x0000001fff037819 */ /* 0x100fe20000011402 */
[----:B------:R-:W-:-:S04]  /*16160*/  IMAD.MOV R7, RZ, RZ, -R2 ;  /* 0x000000ffff077224 */ /* 0x000fc800078e0a02 */
[----:B------:R-:W-:Y:S02]  /*16170*/  IMAD R7, R5, R7, R17 ;  /* 0x0000000705077224 */ /* 0x000fe400078e0211 */
[----:B---3--:R-:W-:-:S04]  /*16180*/  IMAD R4, R11, UR6, RZ ;  /* 0x000000060b047c24 */ /* 0x008fc8000f8e02ff */
[C---:B----4-:R-:W-:Y:S02]  /*16190*/  IMAD R4, R10.reuse, UR7, R4 ;  /* 0x000000070a047c24 */ /* 0x050fe4000f8e0204 */
[----:B------:R-:W-:-:S04]  /*161a0*/  IMAD.WIDE.U32 R2, R10, UR6, R2 ;  /* 0x000000060a027c25 */ /* 0x000fc8000f8e0002 */
[----:B------:R-:W-:Y:S01]  /*161b0*/  IMAD.IADD R3, R4, 0x1, R3 ;  /* 0x0000000104037824 */ /* 0x000fe200078e0203 */
[----:B------:R-:W-:-:S04]  /*161c0*/  LEA R4, P0, R2, UR4, 0x2 ;  /* 0x0000000402047c11 */ /* 0x000fc8000f8010ff */
[----:B------:R-:W-:-:S05]  /*161d0*/  LEA.HI.X R5, R2, UR5, R3, 0x2, P0 ;  /* 0x0000000502057c11 */ /* 0x000fca00080f1403 */
[----:B------:R1:W5:Y:S04]  /*161e0*/  LDG.E R16, desc[UR52][R4.64] ;  /* 0x0000003404107981 */ /* 0x000368000c1e1900 */
.L_x_2368:
[----:B-1----:R-:W-:Y:S01]  /*161f0*/  IMAD R4, R9, 0x8, R19 ;  /* 0x0000000809047824 */ /* 0x002fe200078e0213 */
[----:B------:R-:W-:Y:S01]  /*16200*/  SHF.L.U32 R3, R8, 0x1f, RZ ;  /* 0x0000001f08037819 */ /* 0x000fe200000006ff */
[----:B------:R-:W1:Y:S01]  /*16210*/  S2R R2, SR_TID.X ;  /* 0x0000000000027919 */ /* 0x000e620000002100 */
[----:B------:R-:W-:Y:S02]  /*16220*/  BSSY B1, `(.L_x_2369) ;  /* 0x0000005000017945 */ /* 0x000fe40003800000 */
[----:B------:R-:W3:Y:S01]  /*16230*/  SYNCS.PHASECHK.TRANS64.TRYWAIT P0, [R4+URZ+0x38880], R3 ;  /* 0x03888003040075a7 */ /* 0x000ee2000800017f */
[----:B-1----:R-:W-:-:S04]  /*16240*/  LOP3.LUT R2, R2, 0x7f, RZ, 0xc0, !PT ;  /* 0x0000007f02027812 */ /* 0x002fc800078ec0ff */
[----:B------:R-:W-:Y:S01]  /*16250*/  ISETP.NE.AND P1, PT, R2, RZ, PT ;  /* 0x000000ff0200720c */ /* 0x000fe20003f25270 */
[----:B---3--:R-:W-:-:S12]  /*16260*/  @!P0 BRA `(.L_x_2370) ;  /* 0x0000004000048947 */ /* 0x008fd80003800000 */
.L_x_2448:
[----:B------:R-:W-:Y:S05]  /*16270*/  BSYNC B1 ;  /* 0x0000000000017941 */ /* 0x000fea0003800000 */
.L_x_2369:
[----:B------:R-:W-:Y:S04]  /*16280*/  BSSY B1, `(.L_x_2371) ;  /* 0x0000009000017945 */ /* 0x000fe80003800000 */
[----:B------:R-:W-:Y:S05]  /*16290*/  @P1 BRA `(.L_x_2372) ;  /* 0x00000000001c1947 */ /* 0x000fea0003800000 */
[----:B------:R-:W3:Y:S02]  /*162a0*/  S2R R2, SR_TID.X ;  /* 0x0000000000027919 */ /* 0x000ee40000002100 */
[----:B---3--:R-:W-:Y:S01]  /*162b0*/  LOP3.LUT R5, R2, 0x1f, RZ, 0xc0, !PT ;  /* 0x0000001f02057812 */ /* 0x008fe200078ec0ff */
[----:B------:R-:W-:-:S03]  /*162c0*/  IMAD.MOV.U32 R2, RZ, RZ, 0x8000 ;  /* 0x00008000ff027424 */ /* 0x000fc600078e00ff */
[----:B------:R-:W-:Y:S01]  /*162d0*/  ISETP.NE.AND P0, PT, R5, RZ, PT ;  /* 0x000000ff0500720c */ /* 0x000fe20003f05270 */
[----:B------:R3:W-:-:S12]  /*162e0*/  SYNCS.ARRIVE.TRANS64 RZ, [R4+URZ+0x38870], R2 ;  /* 0x0388700204ff79a7 */ /* 0x0007d8000800003f */
[----:B---3--:R-:W-:Y:S05]  /*162f0*/  @!P0 BRA `(.L_x_2372) ;  /* 0x0000000000048947 */ /* 0x008fea0003800000 */
[----:B------:R-:W-:Y:S01]  /*16300*/  BPT.TRAP 0x1 ;  /* 0x000000040000795c */ /* 0x000fe20000300000 */
.L_x_2372:
[----:B------:R-:W-:Y:S05]  /*16310*/  BSYNC B1 ;  /* 0x0000000000017941 */ /* 0x000fea0003800000 */
.L_x_2371:
[----:B------:R-:W3:Y:S04]  /*16320*/  LDL R2, [R1] ;  /* 0x0000000001027983 */ /* 0x000ee80000100800 */
        /* <DEDUP_REMOVED lines=9> */
[----:B----4-:R-:W-:Y:S02]  /*163c0*/  IMAD R7, R7, 0x80, R5 ;  /* 0x0000008007077824 */ /* 0x010fe400078e0205 */
[----:B------:R-:W-:Y:S02]  /*163d0*/  VIADD R5, R4, 0x38870 ;  /* 0x0003887004057836 */ /* 0x000fe40000000000 */
[----:B0-----:R-:W-:-:S07]  /*163e0*/  VIADD R8, R2, 0x10400 ;  /* 0x0001040002087836 */ /* 0x001fce0000000000 */
.L_x_2373:
        /* <DEDUP_REMOVED lines=9> */
[----:B0-----:R-:W-:Y:S05]  /*16480*/  @P0 BRA.U.ANY `(.L_x_2373) ;  /* 0xfffffffd00d80947 */ /* 0x001fea000393ffff */
[----:B------:R-:W-:Y:S01]  /*16490*/  IMAD.MOV.U32 R10, RZ, RZ, 0x80 ;  /* 0x00000080ff0a7424 */ /* 0x000fe200078e00ff */
[----:B------:R-:W-:Y:S01]  /*164a0*/  PLOP3.LUT P0, PT, PT, PT, PT, 0x80, 0x0 ;  /* 0x000000000000781c */ /* 0x000fe20003f0f070 */
[----:B------:R-:W-:Y:S01]  /*164b0*/  VIADD R8, R2, 0x14400 ;  /* 0x0001440002087836 */ /* 0x000fe20000000000 */
[----:B------:R-:W-:Y:S01]  /*164c0*/  UMOV UR6, 0x0 ;  /* 0x0000000000067882 */ /* 0x000fe20000000000 */
[----:B------:R-:W-:Y:S01]  /*164d0*/  UMOV UR7, 0x14f00000 ;  /* 0x14f0000000077882 */ /* 0x000fe20000000000 */
[----:B------:R-:W-:-:S15]  /*164e0*/  R2UR UR10, R10 ;  /* 0x000000000a0a72ca */ /* 0x000fde00000e0000 */
.L_x_2374:
        /* <DEDUP_REMOVED lines=10> */
[----:B------:R-:W0:Y:S01]  /*16590*/  SYNCS.PHASECHK.TRANS64.TRYWAIT P0, [R4+URZ+0x38840], R3 ;  /* 0x03884003040075a7 */ /* 0x000e22000800017f */
[----:B------:R-:W-:Y:S04]  /*165a0*/  BSSY B1, `(.L_x_2375) ;  /* 0x0000002000017945 */ /* 0x000fe80003800000 */
[----:B0-----:R-:W-:Y:S05]  /*165b0*/  @!P0 BRA `(.L_x_2376) ;  /* 0x0000003c00448947 */ /* 0x001fea0003800000 */
.L_x_2449:
[----:B------:R-:W-:Y:S05]  /*165c0*/  BSYNC B1 ;  /* 0x0000000000017941 */ /* 0x000fea0003800000 */
.L_x_2375:
[----:B------:R-:W-:Y:S01]  /*165d0*/  BSSY B1, `(.L_x_2377) ;  /* 0x000000b000017945 */ /* 0x000fe20003800000 */
[----:B------:R-:W-:Y:S02]  /*165e0*/  IMAD.MOV.U32 R8, RZ, RZ, 0x0 ;  /* 0x00000000ff087424 */ /* 0x000fe400078e00ff */
[----:B------:R-:W-:Y:S01]  /*165f0*/  IMAD.MOV.U32 R9, RZ, RZ, 0x14f00000 ;  /* 0x14f00000ff097424 */ /* 0x000fe200078e00ff */
[----:B------:R-:W-:Y:S06]  /*16600*/  @P1 BRA `(.L_x_2378) ;  /* 0x00000000001c1947 */ /* 0x000fec0003800000 */
[----:B------:R-:W3:Y:S01]  /*16610*/  S2R R5, SR_TID.X ;  /* 0x0000000000057919 */ /* 0x000ee20000002100 */
[----:B01----:R-:W-:-:S04]  /*16620*/  IMAD.MOV.U32 R3, RZ, RZ, 0x8000 ;  /* 0x00008000ff037424 */ /* 0x003fc800078e00ff */
[----:B------:R4:W-:Y:S01]  /*16630*/  SYNCS.ARRIVE.TRANS64 RZ, [R4+URZ+0x38830], R3 ;  /* 0x0388300304ff79a7 */ /* 0x0009e2000800003f */
[----:B---3--:R-:W-:-:S04]  /*16640*/  LOP3.LUT R5, R5, 0x1f, RZ, 0xc0, !PT ;  /* 0x0000001f05057812 */ /* 0x008fc800078ec0ff */
[----:B------:R-:W-:-:S13]  /*16650*/  ISETP.NE.AND P0, PT, R5, RZ, PT ;  /* 0x000000ff0500720c */ /* 0x000fda0003f05270 */
[----:B----4-:R-:W-:Y:S05]  /*16660*/  @!P0 BRA `(.L_x_2378) ;  /* 0x0000000000048947 */ /* 0x010fea0003800000 */
[----:B------:R-:W-:Y:S01]  /*16670*/  BPT.TRAP 0x1 ;  /* 0x000000040000795c */ /* 0x000fe20000300000 */
.L_x_2378:
[----:B------:R-:W-:Y:S05]  /*16680*/  BSYNC B1 ;  /* 0x0000000000017941 */ /* 0x000fea0003800000 */
.L_x_2377:
        /* <DEDUP_REMOVED lines=8> */
.L_x_2379:
        /* <DEDUP_REMOVED lines=15> */
.L_x_2380:
        /* <DEDUP_REMOVED lines=10> */
.L_x_2367:
[----:B------:R-:W-:Y:S05]  /*168a0*/  BSYNC B0 ;  /* 0x0000000000007941 */ /* 0x000fea0003800000 */
.L_x_2366:
[----:B------:R-:W-:-:S06]  /*168b0*/  UISETP.NE.AND UP0, UPT, UR39, 0x3, UPT ;  /* 0x000000032700788c */ /* 0x000fcc000bf05270 */
[----:B------:R-:W-:-:S13]  /*168c0*/  PLOP3.LUT P0, PT, PT, PT, UP0, 0x80, 0x0 ;  /* 0x000000000000781c */ /* 0x000fda0003f0f008 */
[----:B------:R-:W-:Y:S05]  /*168d0*/  @!P0 BRA `(.L_x_2381) ;  /* 0x0000000000048947 */ /* 0x000fea0003800000 */
[----:B------:R-:W-:Y:S01]  /*168e0*/  BPT.TRAP 0x1 ;  /* 0x000000040000795c */ /* 0x000fe20000300000 */
.L_x_2381:
[----:B------:R-:W-:Y:S01]  /*168f0*/  IMAD.U32 R2, RZ, RZ, UR41 ;  /* 0x00000029ff027e24 */ /* 0x000fe2000f8e00ff */
[----:B------:R-:W-:Y:S01]  /*16900*/  BSSY B0, `(.L_x_2382) ;  /* 0x0000007000007945 */ /* 0x000fe20003800000 */
[----:B------:R-:W-:-:S03]  /*16910*/  IMAD R20, R6, 0x8, R19 ;  /* 0x0000000806147824 */ /* 0x000fc600078e0213 */
[----:B------:R-:W-:Y:S02]  /*16920*/  ISETP.NE.AND P1, PT, R2, 0x3, PT ;  /* 0x000000030200780c */ /* 0x000fe40003f25270 */
[----:B------:R-:W-:-:S04]  /*16930*/  LOP3.LUT R2, R0, 0x1, RZ, 0x3c, !PT ;  /* 0x0000000100027812 */ /* 0x000fc800078e3cff */
[----:B------:R-:W-:-:S04]  /*16940*/  SHF.L.U32 R2, R2, 0x1f, RZ ;  /* 0x0000001f02027819 */ /* 0x000fc800000006ff */
[----:B------:R-:W1:Y:S02]  /*16950*/  SYNCS.PHASECHK.TRANS64.TRYWAIT P0, [R20+URZ+0x38870], R2 ;  /* 0x03887002140075a7 */ /* 0x000e64000800017f */
[----:B-1----:R-:W-:Y:S05]  /*16960*/  @!P0 BRA `(.L_x_2383) ;  /* 0x00000038006c8947 */ /* 0x002fea0003800000 */
.L_x_2450:
[----:B------:R-:W-:Y:S05]  /*16970*/  BSYNC B0 ;  /* 0x0000000000007941 */ /* 0x000fea0003800000 */
.L_x_2382:
[----:B------:R-:W-:Y:S05]  /*16980*/  @!P1 BRA `(.L_x_2384) ;  /* 0x0000000000049947 */ /* 0x000fea0003800000 */
[----:B------:R-:W-:Y:S01]  /*16990*/  BPT.TRAP 0x1 ;  /* 0x000000040000795c */ /* 0x000fe20000300000 */
.L_x_2384:
[----:B------:R-:W-:Y:S01]  /*169a0*/  SHF.L.U32 R0, R0, 0x1f, RZ ;  /* 0x0000001f00007819 */ /* 0x000fe200000006ff */
[----:B------:R-:W-:-:S03]  /*169b0*/  IMAD.SHL.U32 R3, R6, 0x8000, RZ ;  /* 0x0000800006037824 */ /* 0x000fc600078e00ff */
[----:B------:R-:W3:Y:S02]  /*169c0*/  SYNCS.PHASECHK.TRANS64.TRYWAIT P0, [R20+URZ+0x38860], R0 ;  /* 0x03886000140075a7 */ /* 0x000ee4000800017f */
[----:B---3--:R-:W-:Y:S05]  /*169d0*/  @!P0 BRA `(.L_x_2385) ;  /* 0x0000003800648947 */ /* 0x008fea0003800000 */
.L_x_2451:
[----:B-1----:R-:W3:Y:S04]  /*169e0*/  LDL R2, [R1+0x30] ;  /* 0x0000300001027983 */ /* 0x002ee80000100800 */
[----:B------:R-:W4:Y:S04]  /*169f0*/  LDL R18, [R1+0x20] ;  /* 0x0000200001127983 */ /* 0x000f280000100800 */
[----:B------:R-:W5:Y:S01]  /*16a00*/  LDL R12, [R1+0x2c] ;  /* 0x00002c00010c7983 */ /* 0x000f620000100800 */
[----:B------:R-:W-:Y:S05]  /*16a10*/  WARPSYNC.ALL ;  /* 0x0000000000007948 */ /* 0x000fea0003800000 */
[----:B---3--:R-:W-:-:S05]  /*16a20*/  LOP3.LUT R0, R3, R2, RZ, 0xfc, !PT ;  /* 0x0000000203007212 */ /* 0x008fca00078efcff */
[----:B------:R-:W-:-:S05]  /*16a30*/  IMAD.IADD R0, R19, 0x1, R0 ;  /* 0x0000000113007824 */ /* 0x000fca00078e0200 */
[----:B0-----:R-:W0:Y:S01]  /*16a40*/  LDSM.16.MT88.4 R8, [R0+0x10400] ;  /* 0x010400000008783b */ /* 0x001e220000004200 */
[----:B----4-:R-:W-:Y:S01]  /*16a50*/  IMAD.IADD R2, R18, 0x1, R0 ;  /* 0x0000000112027824 */ /* 0x010fe200078e0200 */
[C-C-:B0-----:R-:W-:Y:S02]  /*16a60*/  PRMT R4, R8.reuse, 0x6420, R9.reuse ;  /* 0x0000642008047816 */ /* 0x141fe40000000009 */
[----:B------:R-:W-:Y:S02]  /*16a70*/  PRMT R5, R8, 0x7531, R9 ;  /* 0x0000753108057816 */ /* 0x000fe40000000009 */
[C-C-:B------:R-:W-:Y:S02]  /*16a80*/  PRMT R6, R10.reuse, 0x6420, R11.reuse ;  /* 0x000064200a067816 */ /* 0x140fe4000000000b */
[----:B------:R-:W-:Y:S02]  /*16a90*/  PRMT R7, R10, 0x7531, R11 ;  /* 0x000075310a077816 */ /* 0x000fe4000000000b */
[----:B------:R-:W0:Y:S01]  /*16aa0*/  LDSM.16.MT88.4 R8, [R2+0x10400] ;  /* 0x010400000208783b */ /* 0x000e220000004200 */
[----:B-----5:R-:W-:-:S05]  /*16ab0*/  IADD3 R3, R19, R3, R12 ;  /* 0x0000000313037210 */ /* 0x020fca0007ffe00c */
[----:B------:R-:W-:Y:S01]  /*16ac0*/  STSM.16.M88.4 [R3+0x400], R4 ;  /* 0x0004000403007844 */ /* 0x000fe20000000200 */
        /* <DEDUP_REMOVED lines=18> */
[----:B0-----:R-:W3:Y:S01]  /*16bf0*/  LDL R15, [R1+0xc] ;  /* 0x00000c00010f7983 */ /* 0x001ee20000100800 */
        /* <DEDUP_REMOVED lines=8> */
[----:B---3--:R-:W-:-:S05]  /*16c80*/  IADD3 R18, R15, 0x400, R3 ;  /* 0x000004000f127810 */ /* 0x008fca0007ffe003 */
        /* <DEDUP_REMOVED lines=62> */
[----:B------:R-:W0:Y:S04]  /*17070*/  LDSM.16.MT88.4 R8, [R0+0x17400] ;  /* 0x017400000008783b */ /* 0x000e280000004200 */
        /* <DEDUP_REMOVED lines=19> */
.L_x_2386:
[----:B------:R-:W3:Y:S01]  /*171b0*/  S2R R0, SR_TID.X ;  /* 0x0000000000007919 */ /* 0x000ee20000002100 */
[----:B-1----:R1:W-:Y:S01]  /*171c0*/  SYNCS.ARRIVE.TRANS64.A1T0 RZ, [R20+URZ+0x38850], RZ ;  /* 0x038850ff14ff79a7 */ /* 0x0023e2000810003f */
[----:B------:R4:W5:Y:S01]  /*171d0*/  LDL R6, [R1] ;  /* 0x0000000001067983 */ /* 0x0009620000100800 */
[----:B---3--:R-:W-:-:S03]  /*171e0*/  LOP3.LUT R2, R0, 0x7f, RZ, 0xc0, !PT ;  /* 0x0000007f00027812 */ /* 0x008fc600078ec0ff */
[----:B------:R-:W3:Y:S01]  /*171f0*/  LDL R0, [R1+0x18] ;  /* 0x0000180001007983 */ /* 0x000ee20000100800 */
[----:B------:R-:W-:Y:S01]  /*17200*/  BAR.SYNC.DEFER_BLOCKING 0x2, 0x80 ;  /* 0x0082000000007b1d */ /* 0x000fe20000010000 */
[----:B------:R-:W-:-:S13]  /*17210*/  ISETP.NE.AND P0, PT, R2, RZ, PT ;  /* 0x000000ff0200720c */ /* 0x000fda0003f05270 */
[----:B-1----:R-:W-:-:S05]  /*17220*/  @!P0 VIADD R20, R20, 0x38880 ;  /* 0x0003888014148836 */ /* 0x002fca0000000000 */
[----:B------:R-:W-:-:S04]  /*17230*/  @!P0 PRMT R20, RZ, 0x654, R20 ;  /* 0x00000654ff148816 */ /* 0x000fc80000000014 */
[----:B------:R4:W-:Y:S01]  /*17240*/  @!P0 SYNCS.ARRIVE.TRANS64.RED.A1T0 RZ, [R20+URZ], RZ ;  /* 0x000000ff14ff89a7 */ /* 0x0009e2000810043f */
[C---:B---3--:R-:W-:Y:S01]  /*17250*/  ISETP.GT.AND P0, PT, R17.reuse, R0, PT ;  /* 0x000000001100720c */ /* 0x048fe20003f04270 */
[----:B------:R-:W-:Y:S01]  /*17260*/  VIADD R17, R17, 0xffffffff ;  /* 0xffffffff11117836 */ /* 0x000fe20000000000 */
[----:B------:R4:W5:Y:S11]  /*17270*/  LDL R0, [R1+0x4] ;  /* 0x0000040001007983 */ /* 0x0009760000100800 */
[----:B----4-:R-:W-:Y:S05]  /*17280*/  @P0 BRA `(.L_x_2387) ;  /* 0xffffffec00480947 */ /* 0x010fea000383ffff */
.L_x_2365:
[----:B------:R-:W3:Y:S01]  /*17290*/  S2R R2, SR_TID.X ;  /* 0x0000000000027919 */ /* 0x000ee20000002100 */
[----:B------:R-:W-:Y:S01]  /*172a0*/  BSSY B0, `(.L_x_2388) ;  /* 0x0000011000007945 */ /* 0x000fe20003800000 */
[----:B---3--:R-:W-:-:S04]  /*172b0*/  LOP3.LUT R2, R2, 0x7f, RZ, 0xc0, !PT ;  /* 0x0000007f02027812 */ /* 0x008fc800078ec0ff */
[----:B------:R-:W-:-:S13]  /*172c0*/  ISETP.NE.AND P0, PT, R2, RZ, PT ;  /* 0x000000ff0200720c */ /* 0x000fda0003f05270 */
[----:B------:R-:W-:Y:S05]  /*172d0*/  @P0 BRA `(.L_x_2389) ;  /* 0x0000000000340947 */ /* 0x000fea0003800000 */
[----:B0-----:R-:W0:Y:S01]  /*172e0*/  S2R R3, SR_LANEID ;  /* 0x0000000000037919 */ /* 0x001e220000000000 */
[----:B------:R-:W-:Y:S02]  /*172f0*/  VOTEU.ANY UR4, UPT, PT ;  /* 0x0000000000047886 */ /* 0x000fe400038e0100 */
[----:B--2--5:R-:W0:Y:S08]  /*17300*/  FLO.U32 R0, UR4 ;  /* 0x0000000400007d00 */ /* 0x024e3000080e0000 */
[----:B------:R-:W2:Y:S01]  /*17310*/  POPC R5, UR4 ;  /* 0x0000000400057d09 */ /* 0x000ea20008000000 */
[----:B0-----:R-:W-:-:S02]  /*17320*/  ISETP.EQ.U32.AND P1, PT, R0, R3, PT ;  /* 0x000000030000720c */ /* 0x001fc40003f22070 */
[----:B------:R-:W2:Y:S11]  /*17330*/  LDC.64 R2, c[0x0][0xc60] ;  /* 0x00031800ff027b82 */ /* 0x000eb60000000a00 */
[----:B--2---:R-:W2:Y:S01]  /*17340*/  @P1 ATOMG.E.ADD.STRONG.GPU PT, R3, desc[UR52][R2.64], R5 ;  /* 0x00000005020319a8 */ /* 0x004ea200081ee1f4 */
[----:B------:R-:W0:Y:S02]  /*17350*/  S2R R4, SR_LTMASK ;  /* 0x0000000000047919 */ /* 0x000e240000003900 */
[----:B0-----:R-:W-:-:S04]  /*17360*/  LOP3.LUT R4, R4, UR4, RZ, 0xc0, !PT ;  /* 0x0000000404047c12 */ /* 0x001fc8000f8ec0ff */
[----:B-1----:R-:W0:Y:S01]  /*17370*/  POPC R7, R4 ;  /* 0x0000000400077309 */ /* 0x002e220000000000 */
[----:B--2---:R-:W0:Y:S02]  /*17380*/  SHFL.IDX PT, R0, R3, R0, 0x1f ;  /* 0x00001f0003007589 */ /* 0x004e2400000e0000 */
[----:B0-----:R-:W-:-:S05]  /*17390*/  IADD3 R0, R0, UR40, R7 ;  /* 0x0000002800007c10 */ /* 0x001fca000fffe007 */
[----:B------:R3:W-:Y:S02]  /*173a0*/  STL [R1+0x10], R0 ;  /* 0x0000100001007387 */ /* 0x0007e40000100800 */
.L_x_2389:
[----:B------:R-:W-:Y:S05]  /*173b0*/  BSYNC B0 ;  /* 0x0000000000007941 */ /* 0x000fea0003800000 */
.L_x_2388:
[----:B------:R-:W-:-:S06]  /*173c0*/  UISETP.NE.AND UP0, UPT, UR39, 0x3, UPT ;  /* 0x000000032700788c */ /* 0x000fcc000bf05270 */
[----:B------:R-:W-:-:S13]  /*173d0*/  PLOP3.LUT P1, PT, PT, PT, UP0, 0x80, 0x0 ;  /* 0x000000000000781c */ /* 0x000fda0003f2f008 */
[----:B------:R-:W-:Y:S05]  /*173e0*/  @!P1 BRA `(.L_x_2390) ;  /* 0x0000000000049947 */ /* 0x000fea0003800000 */
[----:B------:R-:W-:Y:S01]  /*173f0*/  BPT.TRAP 0x1 ;  /* 0x000000040000795c */ /* 0x000fe20000300000 */
.L_x_2390:
[----:B0-----:R-:W4:Y:S04]  /*17400*/  LDL R3, [R1+0x4] ;  /* 0x0000040001037983 */ /* 0x001f280000100800 */
[----:B------:R-:W4:Y:S01]  /*17410*/  LDL R2, [R1] ;  /* 0x0000000001027983 */ /* 0x000f220000100800 */
[----:B--23-5:R-:W-:Y:S01]  /*17420*/  IMAD.U32 R0, RZ, RZ, UR41 ;  /* 0x00000029ff007e24 */ /* 0x02cfe2000f8e00ff */
[----:B------:R-:W-:Y:S04]  /*17430*/  BSSY B0, `(.L_x_2391) ;  /* 0x0000007000007945 */ /* 0x000fe80003800000 */
[----:B------:R-:W-:-:S02]  /*17440*/  ISETP.NE.AND P2, PT, R0, 0x3, PT ;  /* 0x000000030000780c */ /* 0x000fc40003f45270 */
[----:B----4-:R-:W-:-:S04]  /*17450*/  LOP3.LUT R0, R3, 0x1, RZ, 0x3c, !PT ;  /* 0x0000000103007812 */ /* 0x010fc800078e3cff */
[----:B------:R-:W-:Y:S01]  /*17460*/  SHF.L.U32 R0, R0, 0x1f, RZ ;  /* 0x0000001f00007819 */ /* 0x000fe200000006ff */
[----:B------:R-:W-:-:S04]  /*17470*/  IMAD R17, R2, 0x8, R19 ;  /* 0x0000000802117824 */ /* 0x000fc800078e0213 */
[----:B------:R-:W0:Y:S02]  /*17480*/  SYNCS.PHASECHK.TRANS64.TRYWAIT P1, [R17+URZ+0x38870], R0 ;  /* 0x03887000110075a7 */ /* 0x000e24000802017f */
[----:B0-----:R-:W-:Y:S05]  /*17490*/  @!P1 BRA `(.L_x_2392) ;  /* 0x0000002c00c89947 */ /* 0x001fea0003800000 */
.L_x_2452:
[----:B------:R-:W-:Y:S05]  /*174a0*/  BSYNC B0 ;  /* 0x0000000000007941 */ /* 0x000fea0003800000 */
.L_x_2391:
[----:B------:R-:W-:Y:S05]  /*174b0*/  @!P2 BRA `(.L_x_2393) ;  /* 0x000000000004a947 */ /* 0x000fea0003800000 */
[----:B------:R-:W-:Y:S01]  /*174c0*/  BPT.TRAP 0x1 ;  /* 0x000000040000795c */ /* 0x000fe20000300000 */
.L_x_2393:
[----:B0-----:R-:W2:Y:S02]  /*174d0*/  LDL R0, [R1+0x4] ;  /* 0x0000040001007983 */ /* 0x001ea40000100800 */
[----:B--2---:R-:W-:-:S04]  /*174e0*/  SHF.L.U32 R0, R0, 0x1f, RZ ;  /* 0x0000001f00007819 */ /* 0x004fc800000006ff */
[----:B------:R-:W0:Y:S02]  /*174f0*/  SYNCS.PHASECHK.TRANS64.TRYWAIT P1, [R17+URZ+0x38860], R0 ;  /* 0x03886000110075a7 */ /* 0x000e24000802017f */
[----:B0-----:R-:W-:Y:S05]  /*17500*/  @!P1 BRA `(.L_x_2394) ;  /* 0x0000002c00c09947 */ /* 0x001fea0003800000 */
.L_x_2453:
        /* <DEDUP_REMOVED lines=8> */
[----:B-1----:R-:W0:Y:S01]  /*17590*/  LDSM.16.MT88.4 R4, [R0+0x10400] ;  /* 0x010400000004783b */ /* 0x002e220000004200 */
        /* <DEDUP_REMOVED lines=118> */
.L_x_2395:
        /* <DEDUP_REMOVED lines=13> */
.L_x_2340:
[----:B------:R-:W-:Y:S05]  /*17dd0*/  BSYNC B7 ;  /* 0x0000000000077941 */ /* 0x000fea0003800000 */
.L_x_2338:
[----:B0-2---:R-:W2:Y:S02]  /*17de0*/  LDL R0, [R1+0x3c] ;  /* 0x00003c0001007983 */ /* 0x005ea40000100800 */
[----:B--2---:R-:W-:-:S13]  /*17df0*/  ISETP.NE.AND P0, PT, R0, RZ, PT ;  /* 0x000000ff0000720c */ /* 0x004fda0003f05270 */
        /* <DEDUP_REMOVED lines=13> */
.L_x_2396:
[----:B------:R-:W2:Y:S01]  /*17ed0*/  LDL.LU R0, [R1+0x10] ;  /* 0x0000100001007983 */ /* 0x000ea20000300800 */
[----:B------:R-:W-:Y:S01]  /*17ee0*/  ULDC UR4, c[0x0][0xc3c] ;  /* 0x00030f0000047ab9 */ /* 0x000fe20000000800 */
[----:B------:R-:W0:Y:S02]  /*17ef0*/  S2R R2, SR_TID.X ;  /* 0x0000000000027919 */ /* 0x000e240000002100 */
[----:B0-----:R-:W-:-:S04]  /*17f00*/  LOP3.LUT R9, R2, 0x1f, RZ, 0xc0, !PT ;  /* 0x0000001f02097812 */ /* 0x001fc800078ec0ff */
[C---:B------:R-:W-:Y:S01]  /*17f10*/  ISETP.NE.AND P0, PT, R9.reuse, 0x1f, PT ;  /* 0x0000001f0900780c */ /* 0x040fe20003f05270 */
[----:B------:R-:W-:-:S05]  /*17f20*/  VIADD R6, R9, UR42 ;  /* 0x0000002a09067c36 */ /* 0x000fca0008000000 */
[----:B------:R-:W-:Y:S01]  /*17f30*/  ISETP.GE.OR P1, PT, R6, UR4, !P0 ;  /* 0x0000000406007c0c */ /* 0x000fe2000c726670 */
[----:B------:R-:W-:Y:S02]  /*17f40*/  IMAD.MOV.U32 R7, RZ, RZ, RZ ;  /* 0x000000ffff077224 */ /* 0x000fe400078e00ff */
[----:B--2---:R-:W-:-:S10]  /*17f50*/  IMAD.MOV.U32 R8, RZ, RZ, R0 ;  /* 0x000000ffff087224 */ /* 0x004fd400078e0000 */
[----:B------:R-:W0:Y:S01]  /*17f60*/  @!P1 LDC.64 R2, c[0x0][0xc80] ;  /* 0x00032000ff029b82 */ /* 0x000e220000000a00 */
[----:B------:R-:W-:Y:S01]  /*17f70*/  IMAD.MOV.U32 R0, RZ, RZ, RZ ;  /* 0x000000ffff007224 */ /* 0x000fe200078e00ff */
[----:B------:R-:W-:Y:S01]  /*17f80*/  ISETP.GE.U32.AND P2, PT, R9, 0x2, PT ;  /* 0x000000020900780c */ /* 0x000fe20003f46070 */
[----:B------:R-:W-:-:S05]  /*17f90*/  ULDC UR4, c[0x0][0xc3c] ;  /* 0x00030f0000047ab9 */ /* 0x000fca0000000800 */
[----:B------:R-:W2:Y:S01]  /*17fa0*/  @!P1 LDC.64 R4, c[0x0][0xc78] ;  /* 0x00031e00ff049b82 */ /* 0x000ea20000000a00 */
[----:B0-----:R-:W-:-:S05]  /*17fb0*/  @!P1 IMAD.WIDE R2, R6, 0x4, R2 ;  /* 0x0000000406029825 */ /* 0x001fca00078e0202 */
[----:B------:R2:W3:Y:S02]  /*17fc0*/  @!P1 LDG.E R0, desc[UR52][R2.64] ;  /* 0x0000003402009981 */ /* 0x0004e4000c1e1900 */
[----:B--2---:R-:W-:-:S05]  /*17fd0*/  @!P1 IMAD.WIDE R2, R6, 0x4, R4 ;  /* 0x0000000406029825 */ /* 0x004fca00078e0204 */
[----:B------:R-:W3:Y:S01]  /*17fe0*/  @!P1 LDG.E R7, desc[UR52][R2.64] ;  /* 0x0000003402079981 */ /* 0x000ee2000c1e1900 */
        /* <DEDUP_REMOVED lines=26> */
[----:B------:R-:W-:-:S05]  /*18190*/  IMAD.IADD R6, R6, 0x1, R3 ;  /* 0x0000000106067824 */ /* 0x000fca00078e0203 */
[----:B------:R-:W-:-:S13]  /*181a0*/  ISETP.GT.AND P6, PT, R6, R4, PT ;  /* 0x000000040600720c */ /* 0x000fda0003fc4270 */
[----:B------:R-:W-:Y:S05]  /*181b0*/  @P6 BRA `(.L_x_2398) ;  /* 0x0000000000986947 */ /* 0x000fea0003800000 */
.L_x_2400:
[----:B------:R-:W-:-:S04]  /*181c0*/  UIADD3 UR42, UR42, 0x1f, URZ ;  /* 0x0000001f2a2a7890 */ /* 0x000fc8000fffe03f */
[----:B------:R-:W-:-:S06]  /*181d0*/  UISETP.GE.AND UP0, UPT, UR42, UR4, UPT ;  /* 0x000000042a00728c */ /* 0x000fcc000bf06270 */
[----:B------:R-:W-:-:S13]  /*181e0*/  PLOP3.LUT P6, PT, PT, PT, UP0, 0x40, 0x0 ;  /* 0x000000000000781c */ /* 0x000fda0003fce808 */
[----:B------:R-:W-:Y:S05]  /*181f0*/  @!P6 BRA `(.L_x_2399) ;  /* 0x0000000800c8e947 */ /* 0x000fea0003800000 */
[----:B------:R-:W0:Y:S01]  /*18200*/  S2R R0, SR_TID.X ;  /* 0x0000000000007919 */ /* 0x000e220000002100 */
[----:B------:R-:W2:Y:S01]  /*18210*/  LDC R9, c[0x0][0xc38] ;  /* 0x00030e00ff097b82 */ /* 0x000ea20000000800 */
[----:B0-----:R-:W-:-:S05]  /*18220*/  LOP3.LUT R0, R0, 0x1f, RZ, 0xc0, !PT ;  /* 0x0000001f00007812 */ /* 0x001fca00078ec0ff */
[----:B------:R-:W-:Y:S02]  /*18230*/  VIADD R7, R0, UR42 ;  /* 0x0000002a00077c36 */ /* 0x000fe40008000000 */
[----:B------:R-:W-:-:S03]  /*18240*/  IMAD.MOV.U32 R0, RZ, RZ, RZ ;  /* 0x000000ffff007224 */ /* 0x000fc600078e00ff */
[----:B------:R-:W-:-:S13]  /*18250*/  ISETP.GE.OR P6, PT, R7, UR4, !P0 ;  /* 0x0000000407007c0c */ /* 0x000fda000c7c6670 */
[----:B------:R-:W0:Y:S02]  /*18260*/  @!P6 LDC.64 R2, c[0x0][0xc80] ;  /* 0x00032000ff02eb82 */ /* 0x000e240000000a00 */
[----:B0-----:R-:W-:-:S05]  /*18270*/  @!P6 IMAD.WIDE R2, R7, 0x4, R2 ;  /* 0x000000040702e825 */ /* 0x001fca00078e0202 */
[----:B------:R0:W3:Y:S02]  /*18280*/  @!P6 LDG.E R0, desc[UR52][R2.64] ;  /* 0x000000340200e981 */ /* 0x0000e4000c1e1900 */
[----:B0-----:R-:W0:Y:S02]  /*18290*/  @!P6 LDC.64 R2, c[0x0][0xc78] ;  /* 0x00031e00ff02eb82 */ /* 0x001e240000000a00 */
[----:B0-----:R-:W-:-:S04]  /*182a0*/  @!P6 IMAD.WIDE R2, R7, 0x4, R2 ;  /* 0x000000040702e825 */ /* 0x001fc800078e0202 */
[----:B------:R-:W-:-:S06]  /*182b0*/  IMAD.MOV.U32 R7, RZ, RZ, RZ ;  /* 0x000000ffff077224 */ /* 0x000fcc00078e00ff */
[----:B------:R-:W3:Y:S02]  /*182c0*/  @!P6 LDG.E R7, desc[UR52][R2.64] ;  /* 0x000000340207e981 */ /* 0x000ee4000c1e1900 */
        /* <DEDUP_REMOVED lines=16> */
[----:B------:R-:W2:Y:S02]  /*183d0*/  SHFL.IDX PT, R3, R2, 0x1f, 0x1f ;  /* 0x03e01f0002037f89 */ /* 0x000ea400000e0000 */
[----:B--2---:R-:W-:-:S04]  /*183e0*/  IMAD R3, R3, R9, RZ ;  /* 0x0000000903037224 */ /* 0x004fc800078e02ff */
[----:B------:R-:W-:-:S05]  /*183f0*/  IMAD.IADD R6, R3, 0x1, R6 ;  /* 0x0000000103067824 */ /* 0x000fca00078e0206 */
[----:B------:R-:W-:-:S13]  /*18400*/  ISETP.GT.AND P6, PT, R6, R4, PT ;  /* 0x000000040600720c */ /* 0x000fda0003fc4270 */
[----:B------:R-:W-:Y:S05]  /*18410*/  @!P6 BRA `(.L_x_2400) ;  /* 0xfffffffc0068e947 */ /* 0x000fea000383ffff */
.L_x_2398:
        /* <DEDUP_REMOVED lines=13> */
.L_x_2401:
[----:B0---4-:R-:W-:Y:S01]  /*184f0*/  IMAD R2, R5, R9, R6 ;  /* 0x0000000905027224 */ /* 0x011fe200078e0206 */
[----:B---3--:R-:W-:Y:S01]  /*18500*/  ISETP.NE.AND P0, PT, R7, 0x1, PT ;  /* 0x000000010700780c */ /* 0x008fe20003f05270 */
[----:B------:R-:W-:Y:S02]  /*18510*/  UIADD3 UR42, UR4, UR42, URZ ;  /* 0x0000002a042a7290 */ /* 0x000fe4000fffe03f */
[----:B------:R-:W-:Y:S01]  /*18520*/  IMAD.IADD R4, R4, 0x1, -R2 ;  /* 0x0000000104047824 */ /* 0x000fe200078e0a02 */
[----:B------:R0:W-:Y:S09]  /*18530*/  STL [R1+0x10], R2 ;  /* 0x0000100201007387 */ /* 0x0001f20000100800 */
[----:B------:R-:W-:Y:S05]  /*18540*/  @!P0 BRA `(.L_x_2402) ;  /* 0x0000000000e48947 */ /* 0x000fea0003800000 */
[----:B--2---:R-:W-:-:S04]  /*18550*/  IABS R5, R0 ;  /* 0x0000000000057213 */ /* 0x004fc80000000000 */
[----:B0-----:R-:W0:Y:S08]  /*18560*/  I2F.RP R2, R5 ;  /* 0x0000000500027306 */ /* 0x001e300000209400 */
        /* <DEDUP_REMOVED lines=55> */
.L_x_2402:
[----:B------:R-:W-:Y:S02]  /*188e0*/  ULDC.64 UR4, c[0x0][0xc90] ;  /* 0x0003240000047ab9 */ /* 0x000fe40000000a00 */
[----:B------:R-:W-:-:S06]  /*188f0*/  UIMAD.WIDE UR4, UR42, 0x4, UR4 ;  /* 0x000000042a0478a5 */ /* 0x000fcc000f8e0204 */
[----:B0-----:R-:W-:Y:S02]  /*18900*/  IMAD.U32 R2, RZ, RZ, UR4 ;  /* 0x00000004ff027e24 */ /* 0x001fe4000f8e00ff */
[----:B------:R-:W-:-:S05]  /*18910*/  IMAD.U32 R3, RZ, RZ, UR5 ;  /* 0x00000005ff037e24 */ /* 0x000fca000f8e00ff */
[----:B------:R-:W2:Y:S02]  /*18920*/  LDG.E R6, desc[UR52][R2.64] ;  /* 0x0000003402067981 */ /* 0x000ea4000c1e1900 */
[----:B--2---:R-:W-:-:S05]  /*18930*/  IMAD R5, R0, R6, RZ ;  /* 0x0000000600057224 */ /* 0x004fca00078e02ff */
        /* <DEDUP_REMOVED lines=58> */
.L_x_2403:
[----:B--2---:R-:W-:-:S05]  /*18ce0*/  LOP3.LUT R3, RZ, R4, RZ, 0x33, !PT ;  /* 0x00000004ff037212 */ /* 0x004fca00078e33ff */
[----:B------:R-:W-:-:S05]  /*18cf0*/  IMAD.IADD R0, R0, 0x1, R3 ;  /* 0x0000000100007824 */ /* 0x000fca00078e0203 */
[----:B------:R2:W-:Y:S01]  /*18d00*/  STL [R1+0x14], R0 ;  /* 0x0000140001007387 */ /* 0x0005e20000100800 */
[----:B------:R-:W-:Y:S05]  /*18d10*/  BRA `(.L_x_2404) ;  /* 0x0000000000107947 */ /* 0x000fea0003800000 */
.L_x_2399:
[----:B------:R3:W-:Y:S01]  /*18d20*/  STL [R1+0x10], R4 ;  /* 0x0000100401007387 */ /* 0x0007e20000100800 */
[----:B------:R-:W-:-:S03]  /*18d30*/  ULDC UR42, c[0x0][0xc3c] ;  /* 0x00030f00002a7ab9 */ /* 0x000fc60000000800 */
[----:B------:R3:W-:Y:S04]  /*18d40*/  STL [R1+0x14], RZ ;  /* 0x000014ff01007387 */ /* 0x0007e80000100800 */
[----:B------:R3:W-:Y:S02]  /*18d50*/  STL [R1+0x18], RZ ;  /* 0x000018ff01007387 */ /* 0x0007e40000100800 */
.L_x_2404:
[----:B0-----:R-:W4:Y:S04]  /*18d60*/  LDL R2, [R1+0x18] ;  /* 0x0000180001027983 */ /* 0x001f280000100800 */
[----:B------:R-:W5:Y:S04]  /*18d70*/  LDL R3, [R1+0x14] ;  /* 0x0000140001037983 */ /* 0x000f680000100800 */
[----:B---3--:R-:W3:Y:S01]  /*18d80*/  LDL R4, [R1+0x10] ;  /* 0x0000100001047983 */ /* 0x008ee20000100800 */
[----:B--2---:R-:W0:Y:S02]  /*18d90*/  S2R R0, SR_TID.X ;  /* 0x0000000000007919 */ /* 0x004e240000002100 */
[----:B0-----:R-:W-:Y:S01]  /*18da0*/  LOP3.LUT R0, R0, 0x1f, RZ, 0xc0, !PT ;  /* 0x0000001f00007812 */ /* 0x001fe200078ec0ff */
[----:B------:R-:W-:Y:S03]  /*18db0*/  BAR.SYNC.DEFER_BLOCKING 0x4, 0x180 ;  /* 0x0106000000007b1d */ /* 0x000fe60000010000 */
[----:B------:R-:W-:-:S13]  /*18dc0*/  ISETP.NE.AND P0, PT, R0, RZ, PT ;  /* 0x000000ff0000720c */ /* 0x000fda0003f05270 */
[----:B------:R-:W0:Y:S01]  /*18dd0*/  @!P0 S2R R0, SR_CgaCtaId ;  /* 0x0000000000008919 */ /* 0x000e220000008800 */
[----:B----4-:R-:W-:Y:S01]  /*18de0*/  IMAD.MOV.U32 R6, RZ, RZ, R2 ;  /* 0x000000ffff067224 */ /* 0x010fe200078e0002 */
[----:B------:R-:W-:-:S04]  /*18df0*/  @!P0 MOV R2, 0x400 ;  /* 0x0000040000028802 */ /* 0x000fc80000000f00 */
[----:B0-----:R-:W-:Y:S01]  /*18e00*/  @!P0 LEA R19, R0, R2, 0x18 ;  /* 0x0000000200138211 */ /* 0x001fe200078ec0ff */
[----:B------:R-:W-:Y:S02]  /*18e10*/  IMAD.U32 R0, RZ, RZ, UR42 ;  /* 0x0000002aff007e24 */ /* 0x000fe4000f8e00ff */
[----:B-----5:R-:W-:Y:S02]  /*18e20*/  IMAD.MOV.U32 R5, RZ, RZ, R3 ;  /* 0x000000ffff057224 */ /* 0x020fe400078e0003 */
[----:B------:R-:W-:-:S05]  /*18e30*/  @!P0 IMAD.MOV.U32 R7, RZ, RZ, R0 ;  /* 0x000000ffff078224 */ /* 0x000fca00078e0000 */
[----:B---3--:R0:W-:Y:S01]  /*18e40*/  @!P0 STS.128 [R19+0x388d0], R4 ;  /* 0x0388d00413008388 */ /* 0x0081e20000000c00 */
[----:B------:R-:W-:Y:S06]  /*18e50*/  BAR.ARV 0x5, 0x180 ;  /* 0x0146000000007b1d */ /* 0x000fec0000002000 */
.L_x_2397:
[----:B------:R-:W-:Y:S02]  /*18e60*/  ULDC UR4, c[0x0][0xc3c] ;  /* 0x00030f0000047ab9 */ /* 0x000fe40000000800 */
[----:B------:R-:W-:-:S06]  /*18e70*/  UISETP.GE.AND UP0, UPT, UR42, UR4, UPT ;  /* 0x000000042a00728c */ /* 0x000fcc000bf06270 */
[----:B------:R-:W-:-:S13]  /*18e80*/  PLOP3.LUT P0, PT, PT, PT, UP0, 0x80, 0x0 ;  /* 0x000000000000781c */ /* 0x000fda0003f0f008 */
[----:B------:R-:W-:Y:S05]  /*18e90*/  @!P0 BRA `(.L_x_2405) ;  /* 0xffffffac00208947 */ /* 0x000fea000383ffff */
.L_x_2333:
        /* <DEDUP_REMOVED lines=12> */
.L_x_2454:
[----:B------:R-:W-:Y:S05]  /*18f60*/  BSYNC B0 ;  /* 0x0000000000007941 */ /* 0x000fea0003800000 */
.L_x_2406:
[----:B------:R-:W-:-:S03]  /*18f70*/  UMOV UR4, 0xffffffff ;  /* 0xffffffff00047882 */ /* 0x000fc60000000000 */
[----:B------:R-:W-:Y:S05]  /*18f80*/  BRA.DIV UR4, `(.L_x_2408) ;  /* 0x0000001604487947 */ /* 0x000fea000b800000 */
[----:B------:R-:W1:Y:S02]  /*18f90*/  S2R R2, SR_TID.X ;  /* 0x0000000000027919 */ /* 0x000e640000002100 */
[----:B-1----:R-:W-:-:S04]  /*18fa0*/  SHF.R.U32.HI R2, RZ, 0x5, R2 ;  /* 0x00000005ff027819 */ /* 0x002fc80000011602 */
[----:B------:R-:W-:-:S05]  /*18fb0*/  LOP3.LUT R2, R2, 0x3, RZ, 0xc0, !PT ;  /* 0x0000000302027812 */ /* 0x000fca00078ec0ff */
[----:B------:R1:W2:Y:S02]  /*18fc0*/  SHFL.IDX PT, R14, R2, RZ, 0x1f ;  /* 0x00001fff020e7589 */ /* 0x0002a400000e0000 */
.L_x_2457:
[----:B--2---:R-:W-:Y:S01]  /*18fd0*/  ISETP.NE.AND P0, PT, R14, RZ, PT ;  /* 0x000000ff0e00720c */ /* 0x004fe20003f05270 */
[----:B------:R-:W-:-:S12]  /*18fe0*/  BSSY B0, `(.L_x_2409) ;  /* 0x000002e000007945 */ /* 0x000fd80003800000 */
[----:B------:R-:W-:Y:S05]  /*18ff0*/  @P0 BRA `(.L_x_2410) ;  /* 0x0000000000b00947 */ /* 0x000fea0003800000 */
[----:B------:R-:W-:-:S03]  /*19000*/  UMOV UR4, 0xffffffff ;  /* 0xffffffff00047882 */ /* 0x000fc60000000000 */
[----:B------:R-:W-:Y:S05]  /*19010*/  BRA.DIV UR4, `(.L_x_2411) ;  /* 0x0000001604587947 */ /* 0x000fea000b800000 */
[----:B------:R-:W-:-:S13]  /*19020*/  ELECT P6, URZ, PT ;  /* 0x00000000003f782f */ /* 0x000fda00038c0000 */
.L_x_2460:
[----:B------:R-:W-:Y:S05]  /*19030*/  @!P6 BRA `(.L_x_2410) ;  /* 0x0000000000a0e947 */ /* 0x000fea0003800000 */
[----:B------:R-:W-:-:S06]  /*19040*/  ULOP3.LUT UR4, UR38, 0x2, URZ, 0xfc, !UPT ;  /* 0x0000000226047892 */ /* 0x000fcc000f8efc3f */
[----:B-1----:R-:W-:-:S05]  /*19050*/  IMAD.U32 R2, RZ, RZ, UR4 ;  /* 0x00000004ff027e24 */ /* 0x002fca000f8e00ff */
[----:B------:R-:W-:-:S13]  /*19060*/  ISETP.NE.AND P0, PT, R2, 0x3, PT ;  /* 0x000000030200780c */ /* 0x000fda0003f05270 */
[----:B------:R-:W-:Y:S05]  /*19070*/  @!P0 BRA `(.L_x_2412) ;  /* 0x0000000000048947 */ /* 0x000fea0003800000 */
[----:B------:R-:W-:Y:S01]  /*19080*/  BPT.TRAP 0x1 ;  /* 0x000000040000795c */ /* 0x000fe20000300000 */
.L_x_2412:
        /* <DEDUP_REMOVED lines=14> */
.L_x_2461:
[----:B------:R-:W1:Y:S02]  /*19170*/  SYNCS.PHASECHK.TRANS64.TRYWAIT P1, [R7+URZ], R2 ;  /* 0x00000002070075a7 */ /* 0x000e64000802017f */
[----:B-1----:R-:W-:Y:S05]  /*19180*/  @!P1 BRA `(.L_x_2414) ;  /* 0x0000001400309947 */ /* 0x002fea0003800000 */
.L_x_2462:
[----:B------:R-:W-:Y:S05]  /*19190*/  @!P0 BRA `(.L_x_2415) ;  /* 0x0000000000048947 */ /* 0x000fea0003800000 */
[----:B------:R-:W-:Y:S01]  /*191a0*/  BPT.TRAP 0x1 ;  /* 0x000000040000795c */ /* 0x000fe20000300000 */
.L_x_2415:
[----:B------:R-:W2:Y:S02]  /*191b0*/  LDL.LU R4, [R1] ;  /* 0x0000000001047983 */ /* 0x000ea40000300800 */
[----:B--2---:R-:W-:-:S04]  /*191c0*/  IMAD R4, R4, 0x8, R0 ;  /* 0x0000000804047824 */ /* 0x004fc800078e0200 */
[----:B------:R-:W2:Y:S02]  /*191d0*/  SYNCS.PHASECHK.TRANS64.TRYWAIT P1, [R4+URZ+0x38860], R5 ;  /* 0x03886005040075a7 */ /* 0x000ea4000802017f */
[----:B--2---:R-:W-:Y:S05]  /*191e0*/  @!P1 BRA `(.L_x_2416) ;  /* 0x00000014002c9947 */ /* 0x004fea0003800000 */
.L_x_2463:
[----:B------:R-:W-:Y:S05]  /*191f0*/  @!P0 BRA `(.L_x_2417) ;  /* 0x0000000000048947 */ /* 0x000fea0003800000 */
[----:B------:R-:W-:Y:S01]  /*19200*/  BPT.TRAP 0x1 ;  /* 0x000000040000795c */ /* 0x000fe20000300000 */
.L_x_2417:
[----:B------:R-:W-:-:S04]  /*19210*/  IMAD R3, R3, 0x8, R0 ;  /* 0x0000000803037824 */ /* 0x000fc800078e0200 */
[----:B------:R-:W3:Y:S02]  /*19220*/  SYNCS.PHASECHK.TRANS64.TRYWAIT P1, [R3+URZ+0x38860], R2 ;  /* 0x03886002030075a7 */ /* 0x000ee4000802017f */
[----:B---3--:R-:W-:Y:S05]  /*19230*/  @!P1 BRA `(.L_x_2418) ;  /* 0x00000014002c9947 */ /* 0x008fea0003800000 */
.L_x_2464:
[----:B------:R-:W-:Y:S05]  /*19240*/  @!P0 BRA `(.L_x_2419) ;  /* 0x0000000000048947 */ /* 0x000fea0003800000 */
[----:B------:R-:W-:Y:S01]  /*19250*/  BPT.TRAP 0x1 ;  /* 0x000000040000795c */ /* 0x000fe20000300000 */
.L_x_2419:
[----:B------:R-:W4:Y:S02]  /*19260*/  SYNCS.PHASECHK.TRANS64.TRYWAIT P0, [R4+URZ+0x38880], R5 ;  /* 0x03888005040075a7 */ /* 0x000f24000800017f */
[----:B----4-:R-:W-:Y:S05]  /*19270*/  @!P0 BRA `(.L_x_2420) ;  /* 0x0000001400308947 */ /* 0x010fea0003800000 */
.L_x_2421:
[----:B------:R0:W0:Y:S02]  /*19280*/  SYNCS.PHASECHK.TRANS64.TRYWAIT P0, [R3+URZ+0x38880], R2 ;  /* 0x03888002030075a7 */ /* 0x000024000800017f */
[----:B0-----:R-:W-:Y:S05]  /*19290*/  @!P0 NANOSLEEP.SYNCS 0x989680 ;  /* 0x009896800000895d */ /* 0x001fea0003900000 */
[----:B------:R-:W0:Y:S02]  /*192a0*/  @!P0 SYNCS.PHASECHK.TRANS64 P0, [R3+URZ+0x38880], R2 ;  /* 0x03888002030085a7 */ /* 0x000e24000800007f */
[----:B0-----:R-:W-:Y:S05]  /*192b0*/  @!P0 BRA `(.L_x_2421) ;  /* 0xfffffffc00f08947 */ /* 0x001fea000383ffff */
.L_x_2410:
[----:B------:R-:W-:Y:S05]  /*192c0*/  BSYNC B0 ;  /* 0x0000000000007941 */ /* 0x000fea0003800000 */
.L_x_2409:
[----:B------:R-:W-:Y:S05]  /*192d0*/  EXIT ;  /* 0x000000000000794d */ /* 0x000fea0003800000 */
.L_x_2269:
[----:B0-----:R-:W-:-:S04]  /*192e0*/  IMAD.U32 R3, RZ, RZ, UR41 ;  /* 0x00000029ff037e24 */ /* 0x001fc8000f8e00ff */
[----:B------:R0:W1:Y:S03]  /*192f0*/  SYNCS.PHASECHK.TRANS64.TRYWAIT P0, [R3+URZ+0x38800], R2 ;  /* 0x03880002030075a7 */ /* 0x000066000800017f */
[----:B-1----:R-:W-:Y:S05]  /*19300*/  @!P0 NANOSLEEP.SYNCS 0x989680 ;  /* 0x009896800000895d */ /* 0x002fea0003900000 */
[----:B------:R-:W1:Y:S02]  /*19310*/  @!P0 SYNCS.PHASECHK.TRANS64 P0, [R3+URZ+0x38800], R2 ;  /* 0x03880002030085a7 */ /* 0x000e64000800007f */
[----:B-1----:R-:W-:Y:S05]  /*19320*/  @!P0 BRA `(.L_x_2269) ;  /* 0xfffffffc00ec8947 */ /* 0x002fea000383ffff */
[----:B------:R-:W-:Y:S05]  /*19330*/  BRA `(.L_x_2422) ;  /* 0xfffffe9000187947 */ /* 0x000fea000383ffff */
.L_x_2273:
[----:B-1----:R1:W2:Y:S02]  /*19340*/  SYNCS.PHASECHK.TRANS64.TRYWAIT P2, [R2+URZ+0x38830], R3 ;  /* 0x03883003020075a7 */ /* 0x0022a4000804017f */
[----:B--2---:R-:W-:Y:S05]  /*19350*/  @!P2 NANOSLEEP.SYNCS 0x989680 ;  /* 0x009896800000a95d */ /* 0x004fea0003900000 */
[----:B------:R-:W2:Y:S02]  /*19360*/  @!P2 SYNCS.PHASECHK.TRANS64 P2, [R2+URZ+0x38830], R3 ;  /* 0x038830030200a5a7 */ /* 0x000ea4000804007f */
[----:B--2---:R-:W-:Y:S05]  /*19370*/  @!P2 BRA `(.L_x_2273) ;  /* 0xfffffffc00f0a947 */ /* 0x004fea000383ffff */
[----:B------:R-:W-:Y:S05]  /*19380*/  BRA `(.L_x_2272) ;  /* 0xfffffe90003c7947 */ /* 0x000fea000383ffff */
.L_x_2278:
[----:B-1----:R-:W-:-:S04]  /*19390*/  IMAD.U32 R7, RZ, RZ, UR6 ;  /* 0x00000006ff077e24 */ /* 0x002fc8000f8e00ff */
[----:B------:R1:W2:Y:S03]  /*193a0*/  SYNCS.PHASECHK.TRANS64.TRYWAIT P3, [R7+URZ+0x38830], R6 ;  /* 0x03883006070075a7 */ /* 0x0002a6000806017f */
[----:B--2---:R-:W-:Y:S05]  /*193b0*/  @!P3 NANOSLEEP.SYNCS 0x989680 ;  /* 0x009896800000b95d */ /* 0x004fea0003900000 */
[----:B------:R-:W2:Y:S02]  /*193c0*/  @!P3 SYNCS.PHASECHK.TRANS64 P3, [R7+URZ+0x38830], R6 ;  /* 0x038830060700b5a7 */ /* 0x000ea4000806007f */
[----:B--2---:R-:W-:Y:S05]  /*193d0*/  @!P3 BRA `(.L_x_2278) ;  /* 0xfffffffc00ecb947 */ /* 0x004fea000383ffff */
[----:B------:R-:W-:Y:S05]  /*193e0*/  BRA `(.L_x_2275) ;  /* 0xfffffec000c07947 */ /* 0x000fea000383ffff */
.L_x_2282:
[----:B-1----:R-:W-:-:S04]  /*193f0*/  IMAD.U32 R7, RZ, RZ, UR6 ;  /* 0x00000006ff077e24 */ /* 0x002fc8000f8e00ff */
[----:B------:R1:W2:Y:S03]  /*19400*/  SYNCS.PHASECHK.TRANS64.TRYWAIT P3, [R7+URZ+0x38850], R6 ;  /* 0x03885006070075a7 */ /* 0x0002a6000806017f */
[----:B--2---:R-:W-:Y:S05]  /*19410*/  @!P3 NANOSLEEP.SYNCS 0x989680 ;  /* 0x009896800000b95d */ /* 0x004fea0003900000 */
[----:B------:R-:W2:Y:S02]  /*19420*/  @!P3 SYNCS.PHASECHK.TRANS64 P3, [R7+URZ+0x38850], R6 ;  /* 0x038850060700b5a7 */ /* 0x000ea4000806007f */
[----:B--2---:R-:W-:Y:S05]  /*19430*/  @!P3 BRA `(.L_x_2282) ;  /* 0xfffffffc00ecb947 */ /* 0x004fea000383ffff */
[----:B------:R-:W-:Y:S05]  /*19440*/  BRA `(.L_x_2279) ;  /* 0xfffffec400947947 */ /* 0x000fea000383ffff */
.L_x_2289:
[----:B-1----:R-:W-:-:S04]  /*19450*/  IMAD.U32 R7, RZ, RZ, UR6 ;  /* 0x00000006ff077e24 */ /* 0x002fc8000f8e00ff */
[----:B------:R1:W2:Y:S03]  /*19460*/  SYNCS.PHASECHK.TRANS64.TRYWAIT P2, [R7+URZ+0x38830], R6 ;  /* 0x03883006070075a7 */ /* 0x0002a6000804017f */
[----:B--2---:R-:W-:Y:S05]  /*19470*/  @!P2 NANOSLEEP.SYNCS 0x989680 ;  /* 0x009896800000a95d */ /* 0x004fea0003900000 */
[----:B------:R-:W2:Y:S02]  /*19480*/  @!P2 SYNCS.PHASECHK.TRANS64 P2, [R7+URZ+0x38830], R6 ;  /* 0x038830060700a5a7 */ /* 0x000ea4000804007f */
[----:B--2---:R-:W-:Y:S05]  /*19490*/  @!P2 BRA `(.L_x_2289) ;  /* 0xfffffffc00eca947 */ /* 0x004fea000383ffff */
[----:B------:R-:W-:Y:S05]  /*194a0*/  BRA `(.L_x_2286) ;  /* 0xfffffef400e87947 */ /* 0x000fea000383ffff */
.L_x_2293:
[----:B-1----:R-:W-:-:S04]  /*194b0*/  IMAD.U32 R7, RZ, RZ, UR6 ;  /* 0x00000006ff077e24 */ /* 0x002fc8000f8e00ff */
[----:B------:R1:W2:Y:S03]  /*194c0*/  SYNCS.PHASECHK.TRANS64.TRYWAIT P2, [R7+URZ+0x38850], R6 ;  /* 0x03885006070075a7 */ /* 0x0002a6000804017f */
[----:B--2---:R-:W-:Y:S05]  /*194d0*/  @!P2 NANOSLEEP.SYNCS 0x989680 ;  /* 0x009896800000a95d */ /* 0x004fea0003900000 */
[----:B------:R-:W2:Y:S02]  /*194e0*/  @!P2 SYNCS.PHASECHK.TRANS64 P2, [R7+URZ+0x38850], R6 ;  /* 0x038850060700a5a7 */ /* 0x000ea4000804007f */
[----:B--2---:R-:W-:Y:S05]  /*194f0*/  @!P2 BRA `(.L_x_2293) ;  /* 0xfffffffc00eca947 */ /* 0x004fea000383ffff */
[----:B------:R-:W-:Y:S05]  /*19500*/  BRA `(.L_x_2290) ;  /* 0xfffffef800b07947 */ /* 0x000fea000383ffff */
.L_x_2299:
[----:B-1----:R-:W-:-:S04]  /*19510*/  IMAD.U32 R5, RZ, RZ, UR5 ;  /* 0x00000005ff057e24 */ /* 0x002fc8000f8e00ff */
[----:B------:R1:W3:Y:S03]  /*19520*/  SYNCS.PHASECHK.TRANS64.TRYWAIT P0, [R5+URZ+0x38850], R0 ;  /* 0x03885000050075a7 */ /* 0x0002e6000800017f */
[----:B---3--:R-:W-:Y:S05]  /*19530*/  @!P0 NANOSLEEP.SYNCS 0x989680 ;  /* 0x009896800000895d */ /* 0x008fea0003900000 */
[----:B------:R-:W3:Y:S02]  /*19540*/  @!P0 SYNCS.PHASECHK.TRANS64 P0, [R5+URZ+0x38850], R0 ;  /* 0x03885000050085a7 */ /* 0x000ee4000800007f */
[----:B---3--:R-:W-:Y:S05]  /*19550*/  @!P0 BRA `(.L_x_2299) ;  /* 0xfffffffc00ec8947 */ /* 0x008fea000383ffff */
[----:B------:R-:W-:Y:S05]  /*19560*/  BRA `(.L_x_2298) ;  /* 0xffffff2000747947 */ /* 0x000fea000383ffff */
.L_x_2349:
[----:B------:R-:W-:Y:S02]  /*19570*/  IMAD.MOV.U32 R13, RZ, RZ, R0 ;  /* 0x000000ffff0d7224 */ /* 0x000fe400078e0000 */
[----:B------:R-:W-:Y:S02]  /*19580*/  IMAD.MOV.U32 R12, RZ, RZ, RZ ;  /* 0x000000ffff0c7224 */ /* 0x000fe400078e00ff */
[----:B------:R-:W-:Y:S02]  /*19590*/  IMAD.MOV.U32 R11, RZ, RZ, 0x1f ;  /* 0x0000001fff0b7424 */ /* 0x000fe400078e00ff */
[----:B------:R-:W-:-:S07]  /*195a0*/  IMAD.MOV.U32 R15, RZ, RZ, -0x1 ;  /* 0xffffffffff0f7424 */ /* 0x000fce00078e00ff */
[----:B-12---:R-:W-:Y:S05]  /*195b0*/  WARPSYNC.COLLECTIVE R15, `(.L_x_2423) ;  /* 0x000000000f087348 */ /* 0x006fea0003c00000 */
[----:B------:R0:W3:Y:S02]  /*195c0*/  SHFL.IDX P6, R14, R13, R12, R11 ;  /* 0x0000000c0d0e7389 */ /* 0x0000e400000c000b */
[----:B0123--:R-:W-:Y:S01]  /*195d0*/  ENDCOLLECTIVE ;  /* 0x000000000000791b */ /* 0x00ffe20003800000 */
.L_x_2423:
[----:B------:R-:W-:Y:S05]  /*195e0*/  BRA `(.L_x_2424) ;  /* 0xffffffb400847947 */ /* 0x000fea000383ffff */
.L_x_2351:
[----:B------:R-:W-:Y:S01]  /*195f0*/  BSSY B0, `(.L_x_2425) ;  /* 0x0000006000007945 */ /* 0x000fe20003800000 */
[----:B------:R-:W-:-:S07]  /*19600*/  IMAD.MOV.U32 R15, RZ, RZ, -0x1 ;  /* 0xffffffffff0f7424 */ /* 0x000fce00078e00ff */
[----:B-12---:R-:W-:Y:S05]  /*19610*/  WARPSYNC.COLLECTIVE R15, `(.L_x_2426) ;  /* 0x000000000f0c7348 */ /* 0x006fea0003c00000 */
[----:B------:R-:W-:Y:S02]  /*19620*/  ELECT P6, UR62, PT ;  /* 0x00000000003e782f */ /* 0x000fe400038c0000 */
[----:B------:R-:W-:Y:S01]  /*19630*/  MOV R14, UR62 ;  /* 0x0000003e000e7c02 */ /* 0x000fe20008000f00 */
[----:B-12---:R-:W-:Y:S10]  /*19640*/  ENDCOLLECTIVE ;  /* 0x000000000000791b */ /* 0x006ff40003800000 */
.L_x_2426:
[----:B------:R-:W-:Y:S05]  /*19650*/  BSYNC B0 ;  /* 0x0000000000007941 */ /* 0x000fea0003800000 */
.L_x_2425:
[----:B------:R-:W-:Y:S05]  /*19660*/  BRA `(.L_x_2427) ;  /* 0xffffffb400887947 */ /* 0x000fea000383ffff */
.L_x_2353:
[----:B0-----:R0:W2:Y:S02]  /*19670*/  SYNCS.PHASECHK.TRANS64.TRYWAIT P0, [R4+URZ+0x38880], R3 ;  /* 0x03888003040075a7 */ /* 0x0010a4000800017f */
[----:B--2---:R-:W-:Y:S05]  /*19680*/  @!P0 NANOSLEEP.SYNCS 0x989680 ;  /* 0x009896800000895d */ /* 0x004fea0003900000 */
[----:B------:R-:W2:Y:S02]  /*19690*/  @!P0 SYNCS.PHASECHK.TRANS64 P0, [R4+URZ+0x38880], R3 ;  /* 0x03888003040085a7 */ /* 0x000ea4000800007f */
[----:B--2---:R-:W-:Y:S05]  /*196a0*/  @!P0 BRA `(.L_x_2353) ;  /* 0xfffffffc00f08947 */ /* 0x004fea000383ffff */
[----:B------:R-:W-:Y:S05]  /*196b0*/  BRA `(.L_x_2428) ;  /* 0xffffffb400ec7947 */ /* 0x000fea000383ffff */
.L_x_2355:
[----:B--2---:R2:W3:Y:S02]  /*196c0*/  SYNCS.PHASECHK.TRANS64.TRYWAIT P0, [R4+URZ+0x38840], R3 ;  /* 0x03884003040075a7 */ /* 0x0044e4000800017f */
[----:B---3--:R-:W-:Y:S05]  /*196d0*/  @!P0 NANOSLEEP.SYNCS 0x989680 ;  /* 0x009896800000895d */ /* 0x008fea0003900000 */
[----:B------:R-:W3:Y:S02]  /*196e0*/  @!P0 SYNCS.PHASECHK.TRANS64 P0, [R4+URZ+0x38840], R3 ;  /* 0x03884003040085a7 */ /* 0x000ee4000800007f */
[----:B---3--:R-:W-:Y:S05]  /*196f0*/  @!P0 BRA `(.L_x_2355) ;  /* 0xfffffffc00f08947 */ /* 0x008fea000383ffff */
[----:B------:R-:W-:Y:S05]  /*19700*/  BRA `(.L_x_2429) ;  /* 0xffffffb8005c7947 */ /* 0x000fea000383ffff */
.L_x_2359:
[----:B------:R-:W-:Y:S01]  /*19710*/  IMAD.MOV.U32 R13, RZ, RZ, R0 ;  /* 0x000000ffff0d7224 */ /* 0x000fe200078e0000 */
[----:B------:R-:W-:Y:S01]  /*19720*/  LOP3.LUT R7, R7, 0x7f, RZ, 0xc0, !PT ;  /* 0x0000007f07077812 */ /* 0x000fe200078ec0ff */
[----:B------:R-:W-:Y:S02]  /*19730*/  IMAD.MOV.U32 R12, RZ, RZ, RZ ;  /* 0x000000ffff0c7224 */ /* 0x000fe400078e00ff */
[----:B------:R-:W-:Y:S01]  /*19740*/  IMAD.MOV.U32 R11, RZ, RZ, 0x181f ;  /* 0x0000181fff0b7424 */ /* 0x000fe200078e00ff */
[----:B------:R-:W-:Y:S01]  /*19750*/  SHF.R.U32.HI R4, RZ, 0x3, R7 ;  /* 0x00000003ff047819 */ /* 0x000fe20000011607 */
[----:B------:R-:W-:Y:S02]  /*19760*/  IMAD.MOV.U32 R15, RZ, RZ, -0x1 ;  /* 0xffffffffff0f7424 */ /* 0x000fe400078e00ff */
[----:B------:R-:W-:Y:S02]  /*19770*/  IMAD R3, R17, R5, RZ ;  /* 0x0000000511037224 */ /* 0x000fe400078e02ff */
[----:B------:R-:W-:-:S07]  /*19780*/  IMAD R4, R8, 0x80, R4 ;  /* 0x0000008008047824 */ /* 0x000fce00078e0204 */
[----:B-----5:R-:W-:Y:S05]  /*19790*/  WARPSYNC.COLLECTIVE R15, `(.L_x_2430) ;  /* 0x000000000f087348 */ /* 0x020fea0003c00000 */
[----:B------:R0:W1:Y:S02]  /*197a0*/  SHFL.IDX P6, R14, R13, R12, R11 ;  /* 0x0000000c0d0e7389 */ /* 0x00006400000c000b */
[----:B01---5:R-:W-:Y:S01]  /*197b0*/  ENDCOLLECTIVE ;  /* 0x000000000000791b */ /* 0x023fe20003800000 */
.L_x_2430:
[C---:B------:R-:W-:Y:S01]  /*197c0*/  VIADD R5, R4.reuse, 0x10 ;  /* 0x0000001004057836 */ /* 0x040fe20000000000 */
[----:B------:R-:W-:Y:S01]  /*197d0*/  ISETP.GE.AND P2, PT, R4, R3, PT ;  /* 0x000000030400720c */ /* 0x000fe20003f46270 */
[----:B------:R-:W-:Y:S02]  /*197e0*/  IMAD.MOV.U32 R13, RZ, RZ, R2 ;  /* 0x000000ffff0d7224 */ /* 0x000fe400078e0002 */
[----:B------:R-:W-:-:S10]  /*197f0*/  IMAD.MOV.U32 R6, RZ, RZ, R14 ;  /* 0x000000ffff067224 */ /* 0x000fd400078e000e */
[----:B------:R-:W-:Y:S05]  /*19800*/  WARPSYNC.COLLECTIVE R15, `(.L_x_2431) ;  /* 0x000000000f087348 */ /* 0x000fea0003c00000 */
[----:B------:R0:W1:Y:S02]  /*19810*/  SHFL.IDX P6, R14, R13, R12, R11 ;  /* 0x0000000c0d0e7389 */ /* 0x00006400000c000b */
[----:B01----:R-:W-:Y:S01]  /*19820*/  ENDCOLLECTIVE ;  /* 0x000000000000791b */ /* 0x003fe20003800000 */
.L_x_2431:
[----:B------:R-:W-:Y:S02]  /*19830*/  IMAD.MOV.U32 R13, RZ, RZ, R0 ;  /* 0x000000ffff0d7224 */ /* 0x000fe400078e0000 */
[----:B------:R-:W-:Y:S02]  /*19840*/  IMAD.MOV.U32 R12, RZ, RZ, 0x1 ;  /* 0x00000001ff0c7424 */ /* 0x000fe400078e00ff */
[----:B------:R-:W-:-:S07]  /*19850*/  IMAD.MOV.U32 R7, RZ, RZ, R14 ;  /* 0x000000ffff077224 */ /* 0x000fce00078e000e */
[----:B------:R-:W-:Y:S05]  /*19860*/  WARPSYNC.COLLECTIVE R15, `(.L_x_2432) ;  /* 0x000000000f087348 */ /* 0x000fea0003c00000 */
[----:B------:R0:W1:Y:S02]  /*19870*/  SHFL.IDX P6, R14, R13, R12, R11 ;  /* 0x0000000c0d0e7389 */ /* 0x00006400000c000b */
[----:B01----:R-:W-:Y:S01]  /*19880*/  ENDCOLLECTIVE ;  /* 0x000000000000791b */ /* 0x003fe20003800000 */
.L_x_2432:
        /* <DEDUP_REMOVED lines=10> */
.L_x_2433:
        /* <DEDUP_REMOVED lines=12> */
.L_x_2434:
[----:B------:R-:W-:Y:S01]  /*199f0*/  @!P2 IADD3 R7, P3, R10, R5, RZ ;  /* 0x000000050a07a210 */ /* 0x000fe20007f7e0ff */
[----:B------:R-:W-:-:S04]  /*19a00*/  VIADD R5, R4, 0x20 ;  /* 0x0000002004057836 */ /* 0x000fc80000000000 */
[----:B------:R-:W-:Y:S02]  /*19a10*/  @!P2 IMAD.X R6, RZ, RZ, R8, P3 ;  /* 0x000000ffff06a224 */ /* 0x000fe400018e0608 */
[----:B------:R-:W-:-:S03]  /*19a20*/  VIADD R8, R4, 0x60 ;  /* 0x0000006004087836 */ /* 0x000fc60000000000 */
        /* <DEDUP_REMOVED lines=15> */
.L_x_2435:
[----:B------:R-:W-:Y:S02]  /*19b20*/  IMAD.MOV.U32 R13, RZ, RZ, R0 ;  /* 0x000000ffff0d7224 */ /* 0x000fe400078e0000 */
[----:B------:R-:W-:Y:S02]  /*19b30*/  IMAD.MOV.U32 R12, RZ, RZ, 0x3 ;  /* 0x00000003ff0c7424 */ /* 0x000fe400078e00ff */
[----:B------:R-:W-:-:S07]  /*19b40*/  IMAD.MOV.U32 R7, RZ, RZ, R14 ;  /* 0x000000ffff077224 */ /* 0x000fce00078e000e */
[----:B------:R-:W-:Y:S05]  /*19b50*/  WARPSYNC.COLLECTIVE R15, `(.L_x_2436) ;  /* 0x000000000f087348 */ /* 0x000fea0003c00000 */
[----:B------:R0:W1:Y:S02]  /*19b60*/  SHFL.IDX P6, R14, R13, R12, R11 ;  /* 0x0000000c0d0e7389 */ /* 0x00006400000c000b */
[----:B01----:R-:W-:Y:S01]  /*19b70*/  ENDCOLLECTIVE ;  /* 0x000000000000791b */ /* 0x003fe20003800000 */
.L_x_2436:
        /* <DEDUP_REMOVED lines=17> */
.L_x_2437:
[----:B------:R-:W-:Y:S02]  /*19c90*/  IMAD.MOV.U32 R13, RZ, RZ, R0 ;  /* 0x000000ffff0d7224 */ /* 0x000fe400078e0000 */
[----:B------:R-:W-:Y:S02]  /*19ca0*/  IMAD.MOV.U32 R12, RZ, RZ, 0x4 ;  /* 0x00000004ff0c7424 */ /* 0x000fe400078e00ff */
[----:B------:R-:W-:-:S07]  /*19cb0*/  IMAD.MOV.U32 R7, RZ, RZ, R14 ;  /* 0x000000ffff077224 */ /* 0x000fce00078e000e */
[----:B------:R-:W-:Y:S05]  /*19cc0*/  WARPSYNC.COLLECTIVE R15, `(.L_x_2438) ;  /* 0x000000000f087348 */ /* 0x000fea0003c00000 */
[----:B------:R0:W1:Y:S02]  /*19cd0*/  SHFL.IDX P6, R14, R13, R12, R11 ;  /* 0x0000000c0d0e7389 */ /* 0x00006400000c000b */
[----:B01----:R-:W-:Y:S01]  /*19ce0*/  ENDCOLLECTIVE ;  /* 0x000000000000791b */ /* 0x003fe20003800000 */
.L_x_2438:
        /* <DEDUP_REMOVED lines=17> */
.L_x_2439:
[----:B------:R-:W-:Y:S02]  /*19e00*/  IMAD.MOV.U32 R13, RZ, RZ, R0 ;  /* 0x000000ffff0d7224 */ /* 0x000fe400078e0000 */
[----:B------:R-:W-:Y:S02]  /*19e10*/  IMAD.MOV.U32 R12, RZ, RZ, 0x5 ;  /* 0x00000005ff0c7424 */ /* 0x000fe400078e00ff */
[----:B------:R-:W-:-:S07]  /*19e20*/  IMAD.MOV.U32 R7, RZ, RZ, R14 ;  /* 0x000000ffff077224 */ /* 0x000fce00078e000e */
[----:B------:R-:W-:Y:S05]  /*19e30*/  WARPSYNC.COLLECTIVE R15, `(.L_x_2440) ;  /* 0x000000000f087348 */ /* 0x000fea0003c00000 */
[----:B------:R0:W1:Y:S02]  /*19e40*/  SHFL.IDX P6, R14, R13, R12, R11 ;  /* 0x0000000c0d0e7389 */ /* 0x00006400000c000b */
[----:B01----:R-:W-:Y:S01]  /*19e50*/  ENDCOLLECTIVE ;  /* 0x000000000000791b */ /* 0x003fe20003800000 */
.L_x_2440:
        /* <DEDUP_REMOVED lines=16> */
.L_x_2441:
[----:B------:R-:W-:Y:S02]  /*19f60*/  IMAD.MOV.U32 R13, RZ, RZ, R0 ;  /* 0x000000ffff0d7224 */ /* 0x000fe400078e0000 */
[----:B------:R-:W-:Y:S02]  /*19f70*/  IMAD.MOV.U32 R12, RZ, RZ, 0x6 ;  /* 0x00000006ff0c7424 */ /* 0x000fe400078e00ff */
[----:B------:R-:W-:-:S07]  /*19f80*/  IMAD.MOV.U32 R7, RZ, RZ, R14 ;  /* 0x000000ffff077224 */ /* 0x000fce00078e000e */
[----:B------:R-:W-:Y:S05]  /*19f90*/  WARPSYNC.COLLECTIVE R15, `(.L_x_2442) ;  /* 0x000000000f087348 */ /* 0x000fea0003c00000 */
[----:B------:R0:W1:Y:S02]  /*19fa0*/  SHFL.IDX P6, R14, R13, R12, R11 ;  /* 0x0000000c0d0e7389 */ /* 0x00006400000c000b */
[----:B01----:R-:W-:Y:S01]  /*19fb0*/  ENDCOLLECTIVE ;  /* 0x000000000000791b */ /* 0x003fe20003800000 */
.L_x_2442:
        /* <DEDUP_REMOVED lines=16> */
.L_x_2443:
[----:B------:R-:W-:Y:S02]  /*1a0c0*/  IMAD.MOV.U32 R13, RZ, RZ, R0 ;  /* 0x000000ffff0d7224 */ /* 0x000fe400078e0000 */
[----:B------:R-:W-:Y:S02]  /*1a0d0*/  IMAD.MOV.U32 R12, RZ, RZ, 0x7 ;  /* 0x00000007ff0c7424 */ /* 0x000fe400078e00ff */
[----:B------:R-:W-:-:S07]  /*1a0e0*/  IMAD.MOV.U32 R7, RZ, RZ, R14 ;  /* 0x000000ffff077224 */ /* 0x000fce00078e000e */
[----:B------:R-:W-:Y:S05]  /*1a0f0*/  WARPSYNC.COLLECTIVE R15, `(.L_x_2444) ;  /* 0x000000000f087348 */ /* 0x000fea0003c00000 */
[----:B------:R0:W1:Y:S02]  /*1a100*/  SHFL.IDX P6, R14, R13, R12, R11 ;  /* 0x0000000c0d0e7389 */ /* 0x00006400000c000b */
[----:B01----:R-:W-:Y:S01]  /*1a110*/  ENDCOLLECTIVE ;  /* 0x000000000000791b */ /* 0x003fe20003800000 */
.L_x_2444:
        /* <DEDUP_REMOVED lines=10> */
.L_x_2445:
[----:B------:R-:W-:Y:S01]  /*1a1c0*/  @!PT LDS RZ, [RZ] ;  /* 0x00000000fffff984 */ /* 0x000fe20000000800 */
[----:B------:R-:W-:Y:S01]  /*1a1d0*/  @!PT LDS RZ, [RZ] ;  /* 0x00000000fffff984 */ /* 0x000fe20000000800 */
[----:B------:R-:W-:Y:S01]  /*1a1e0*/  @!PT LDS RZ, [RZ] ;  /* 0x00000000fffff984 */ /* 0x000fe20000000800 */
[----:B------:R1:W-:Y:S04]  /*1a1f0*/  @!P2 LDGSTS.E.BYPASS.LTC128B.128 [R9+0x23400], desc[UR52][R6.64], !P0 ;  /* 0x234000000609afae */ /* 0x0003e8000c101d74 */
[----:B------:R1:W-:Y:S01]  /*1a200*/  @!P2 LDGSTS.E.BYPASS.LTC128B.128 [R9+0x27400], desc[UR52][R6.64+0x80], !P1 ;  /* 0x274000800609afae */ /* 0x0003e2000c901d74 */
[----:B------:R-:W-:Y:S01]  /*1a210*/  IMAD.MOV.U32 R2, RZ, RZ, R14 ;  /* 0x000000ffff027224 */ /* 0x000fe200078e000e */
[----:B------:R-:W-:Y:S06]  /*1a220*/  BRA `(.L_x_2446) ;  /* 0xffffffb800c47947 */ /* 0x000fec000383ffff */
.L_x_2364:
[----:B--2---:R2:W3:Y:S02]  /*1a230*/  SYNCS.PHASECHK.TRANS64.TRYWAIT P0, [R19+URZ+0x38820], R0 ;  /* 0x03882000130075a7 */ /* 0x0044e4000800017f */
[----:B---3--:R-:W-:Y:S05]  /*1a240*/  @!P0 NANOSLEEP.SYNCS 0x989680 ;  /* 0x009896800000895d */ /* 0x008fea0003900000 */
[----:B------:R-:W3:Y:S02]  /*1a250*/  @!P0 SYNCS.PHASECHK.TRANS64 P0, [R19+URZ+0x38820], R0 ;  /* 0x03882000130085a7 */ /* 0x000ee4000800007f */
[----:B---3--:R-:W-:Y:S05]  /*1a260*/  @!P0 BRA `(.L_x_2364) ;  /* 0xfffffffc00f08947 */ /* 0x008fea000383ffff */
[----:B------:R-:W-:Y:S05]  /*1a270*/  BRA `(.L_x_2447) ;  /* 0xffffffbc00307947 */ /* 0x000fea000383ffff */
.L_x_2370:
[----:B-1----:R1:W3:Y:S02]  /*1a280*/  SYNCS.PHASECHK.TRANS64.TRYWAIT P0, [R4+URZ+0x38880], R3 ;  /* 0x03888003040075a7 */ /* 0x0022e4000800017f */
[----:B---3--:R-:W-:Y:S05]  /*1a290*/  @!P0 NANOSLEEP.SYNCS 0x989680 ;  /* 0x009896800000895d */ /* 0x008fea0003900000 */
[----:B------:R-:W3:Y:S02]  /*1a2a0*/  @!P0 SYNCS.PHASECHK.TRANS64 P0, [R4+URZ+0x38880], R3 ;  /* 0x03888003040085a7 */ /* 0x000ee4000800007f */
[----:B---3--:R-:W-:Y:S05]  /*1a2b0*/  @!P0 BRA `(.L_x_2370) ;  /* 0xfffffffc00f08947 */ /* 0x008fea000383ffff */
[----:B------:R-:W-:Y:S05]  /*1a2c0*/  BRA `(.L_x_2448) ;  /* 0xffffffbc00e87947 */ /* 0x000fea000383ffff */
.L_x_2376:
[----:B0-----:R0:W3:Y:S02]  /*1a2d0*/  SYNCS.PHASECHK.TRANS64.TRYWAIT P0, [R4+URZ+0x38840], R3 ;  /* 0x03884003040075a7 */ /* 0x0010e4000800017f */
[----:B---3--:R-:W-:Y:S05]  /*1a2e0*/  @!P0 NANOSLEEP.SYNCS 0x989680 ;  /* 0x009896800000895d */ /* 0x008fea0003900000 */
[----:B------:R-:W3:Y:S02]  /*1a2f0*/  @!P0 SYNCS.PHASECHK.TRANS64 P0, [R4+URZ+0x38840], R3 ;  /* 0x03884003040085a7 */ /* 0x000ee4000800007f */
[----:B---3--:R-:W-:Y:S05]  /*1a300*/  @!P0 BRA `(.L_x_2376) ;  /* 0xfffffffc00f08947 */ /* 0x008fea000383ffff */
[----:B------:R-:W-:Y:S05]  /*1a310*/  BRA `(.L_x_2449) ;  /* 0xffffffc000a87947 */ /* 0x000fea000383ffff */
.L_x_2383:
[----:B-1----:R1:W3:Y:S02]  /*1a320*/  SYNCS.PHASECHK.TRANS64.TRYWAIT P0, [R20+URZ+0x38870], R2 ;  /* 0x03887002140075a7 */ /* 0x0022e4000800017f */
[----:B---3--:R-:W-:Y:S05]  /*1a330*/  @!P0 NANOSLEEP.SYNCS 0x989680 ;  /* 0x009896800000895d */ /* 0x008fea0003900000 */
[----:B------:R-:W3:Y:S02]  /*1a340*/  @!P0 SYNCS.PHASECHK.TRANS64 P0, [R20+URZ+0x38870], R2 ;  /* 0x03887002140085a7 */ /* 0x000ee4000800007f */
[----:B---3--:R-:W-:Y:S05]  /*1a350*/  @!P0 BRA `(.L_x_2383) ;  /* 0xfffffffc00f08947 */ /* 0x008fea000383ffff */
[----:B------:R-:W-:Y:S05]  /*1a360*/  BRA `(.L_x_2450) ;  /* 0xffffffc400807947 */ /* 0x000fea000383ffff */
.L_x_2385:
[----:B---3--:R3:W4:Y:S02]  /*1a370*/  SYNCS.PHASECHK.TRANS64.TRYWAIT P0, [R20+URZ+0x38860], R0 ;  /* 0x03886000140075a7 */ /* 0x008724000800017f */
[----:B----4-:R-:W-:Y:S05]  /*1a380*/  @!P0 NANOSLEEP.SYNCS 0x989680 ;  /* 0x009896800000895d */ /* 0x010fea0003900000 */
[----:B------:R-:W4:Y:S02]  /*1a390*/  @!P0 SYNCS.PHASECHK.TRANS64 P0, [R20+URZ+0x38860], R0 ;  /* 0x03886000140085a7 */ /* 0x000f24000800007f */
[----:B----4-:R-:W-:Y:S05]  /*1a3a0*/  @!P0 BRA `(.L_x_2385) ;  /* 0xfffffffc00f08947 */ /* 0x010fea000383ffff */
[----:B------:R-:W-:Y:S05]  /*1a3b0*/  BRA `(.L_x_2451) ;  /* 0xffffffc400887947 */ /* 0x000fea000383ffff */
.L_x_2392:
[----:B0-----:R0:W2:Y:S02]  /*1a3c0*/  SYNCS.PHASECHK.TRANS64.TRYWAIT P1, [R17+URZ+0x38870], R0 ;  /* 0x03887000110075a7 */ /* 0x0010a4000802017f */
[----:B--2---:R-:W-:Y:S05]  /*1a3d0*/  @!P1 NANOSLEEP.SYNCS 0x989680 ;  /* 0x009896800000995d */ /* 0x004fea0003900000 */
[----:B------:R-:W2:Y:S02]  /*1a3e0*/  @!P1 SYNCS.PHASECHK.TRANS64 P1, [R17+URZ+0x38870], R0 ;  /* 0x03887000110095a7 */ /* 0x000ea4000802007f */
[----:B--2---:R-:W-:Y:S05]  /*1a3f0*/  @!P1 BRA `(.L_x_2392) ;  /* 0xfffffffc00f09947 */ /* 0x004fea000383ffff */
[----:B------:R-:W-:Y:S05]  /*1a400*/  BRA `(.L_x_2452) ;  /* 0xffffffd000247947 */ /* 0x000fea000383ffff */
.L_x_2394:
[----:B0-----:R0:W2:Y:S02]  /*1a410*/  SYNCS.PHASECHK.TRANS64.TRYWAIT P1, [R17+URZ+0x38860], R0 ;  /* 0x03886000110075a7 */ /* 0x0010a4000802017f */
[----:B--2---:R-:W-:Y:S05]  /*1a420*/  @!P1 NANOSLEEP.SYNCS 0x989680 ;  /* 0x009896800000995d */ /* 0x004fea0003900000 */
[----:B------:R-:W2:Y:S02]  /*1a430*/  @!P1 SYNCS.PHASECHK.TRANS64 P1, [R17+URZ+0x38860], R0 ;  /* 0x03886000110095a7 */ /* 0x000ea4000802007f */
[----:B--2---:R-:W-:Y:S05]  /*1a440*/  @!P1 BRA `(.L_x_2394) ;  /* 0xfffffffc00f09947 */ /* 0x004fea000383ffff */
[----:B------:R-:W-:Y:S05]  /*1a450*/  BRA `(.L_x_2453) ;  /* 0xffffffd0002c7947 */ /* 0x000fea000383ffff */
.L_x_2407:
[----:B0-----:R0:W1:Y:S02]  /*1a460*/  SYNCS.PHASECHK.TRANS64.TRYWAIT P0, [R0+URZ+0x38820], R3 ;  /* 0x03882003000075a7 */ /* 0x001064000800017f */
[----:B-1----:R-:W-:Y:S05]  /*1a470*/  @!P0 NANOSLEEP.SYNCS 0x989680 ;  /* 0x009896800000895d */ /* 0x002fea0003900000 */
[----:B------:R-:W1:Y:S02]  /*1a480*/  @!P0 SYNCS.PHASECHK.TRANS64 P0, [R0+URZ+0x38820], R3 ;  /* 0x03882003000085a7 */ /* 0x000e64000800007f */
[----:B-1----:R-:W-:Y:S05]  /*1a490*/  @!P0 BRA `(.L_x_2407) ;  /* 0xfffffffc00f08947 */ /* 0x002fea000383ffff */
[----:B------:R-:W-:Y:S05]  /*1a4a0*/  BRA `(.L_x_2454) ;  /* 0xffffffe800ac7947 */ /* 0x000fea000383ffff */
.L_x_2408:
        /* <DEDUP_REMOVED lines=11> */
.L_x_2456:
[----:B------:R-:W-:Y:S05]  /*1a560*/  BSYNC B0 ;  /* 0x0000000000007941 */ /* 0x000fea0003800000 */
.L_x_2455:
[----:B------:R-:W-:Y:S05]  /*1a570*/  BRA `(.L_x_2457) ;  /* 0xffffffe800947947 */ /* 0x000fea000383ffff */
.L_x_2411:
[----:B------:R-:W-:Y:S01]  /*1a580*/  BSSY B1, `(.L_x_2458) ;  /* 0x0000006000017945 */ /* 0x000fe20003800000 */
[----:B------:R-:W-:-:S07]  /*1a590*/  IMAD.MOV.U32 R15, RZ, RZ, -0x1 ;  /* 0xffffffffff0f7424 */ /* 0x000fce00078e00ff */
[----:B01----:R-:W-:Y:S05]  /*1a5a0*/  WARPSYNC.COLLECTIVE R15, `(.L_x_2459) ;  /* 0x000000000f0c7348 */ /* 0x003fea0003c00000 */
[----:B------:R-:W-:Y:S02]  /*1a5b0*/  ELECT P6, UR62, PT ;  /* 0x00000000003e782f */ /* 0x000fe400038c0000 */
[----:B------:R-:W-:Y:S01]  /*1a5c0*/  MOV R14, UR62 ;  /* 0x0000003e000e7c02 */ /* 0x000fe20008000f00 */
[----:B01----:R-:W-:Y:S10]  /*1a5d0*/  ENDCOLLECTIVE ;  /* 0x000000000000791b */ /* 0x003ff40003800000 */
.L_x_2459:
[----:B------:R-:W-:Y:S05]  /*1a5e0*/  BSYNC B1 ;  /* 0x0000000000017941 */ /* 0x000fea0003800000 */
.L_x_2458:
[----:B------:R-:W-:Y:S05]  /*1a5f0*/  BRA `(.L_x_2460) ;  /* 0xffffffe8008c7947 */ /* 0x000fea000383ffff */
.L_x_2413:
[----:B0-----:R0:W1:Y:S02]  /*1a600*/  SYNCS.PHASECHK.TRANS64.TRYWAIT P1, [R6+URZ], R5 ;  /* 0x00000005060075a7 */ /* 0x001064000802017f */
[----:B-1----:R-:W-:Y:S05]  /*1a610*/  @!P1 NANOSLEEP.SYNCS 0x989680 ;  /* 0x009896800000995d */ /* 0x002fea0003900000 */
[----:B------:R-:W1:Y:S02]  /*1a620*/  @!P1 SYNCS.PHASECHK.TRANS64 P1, [R6+URZ], R5 ;  /* 0x00000005060095a7 */ /* 0x000e64000802007f */
[----:B-1----:R-:W-:Y:S05]  /*1a630*/  @!P1 BRA `(.L_x_2413) ;  /* 0xfffffffc00f09947 */ /* 0x002fea000383ffff */
[----:B------:R-:W-:Y:S05]  /*1a640*/  BRA `(.L_x_2461) ;  /* 0xffffffe800c87947 */ /* 0x000fea000383ffff */
.L_x_2414:
[----:B-1----:R1:W2:Y:S02]  /*1a650*/  SYNCS.PHASECHK.TRANS64.TRYWAIT P1, [R7+URZ], R2 ;  /* 0x00000002070075a7 */ /* 0x0022a4000802017f */
[----:B--2---:R-:W-:Y:S05]  /*1a660*/  @!P1 NANOSLEEP.SYNCS 0x989680 ;  /* 0x009896800000995d */ /* 0x004fea0003900000 */
[----:B------:R-:W2:Y:S02]  /*1a670*/  @!P1 SYNCS.PHASECHK.TRANS64 P1, [R7+URZ], R2 ;  /* 0x00000002070095a7 */ /* 0x000ea4000802007f */
[----:B--2---:R-:W-:Y:S05]  /*1a680*/  @!P1 BRA `(.L_x_2414) ;  /* 0xfffffffc00f09947 */ /* 0x004fea000383ffff */
[----:B------:R-:W-:Y:S05]  /*1a690*/  BRA `(.L_x_2462) ;  /* 0xffffffe800bc7947 */ /* 0x000fea000383ffff */
.L_x_2416:
[----:B--2---:R2:W3:Y:S02]  /*1a6a0*/  SYNCS.PHASECHK.TRANS64.TRYWAIT P1, [R4+URZ+0x38860], R5 ;  /* 0x03886005040075a7 */ /* 0x0044e4000802017f */
[----:B---3--:R-:W-:Y:S05]  /*1a6b0*/  @!P1 NANOSLEEP.SYNCS 0x989680 ;  /* 0x009896800000995d */ /* 0x008fea0003900000 */
[----:B------:R-:W3:Y:S02]  /*1a6c0*/  @!P1 SYNCS.PHASECHK.TRANS64 P1, [R4+URZ+0x38860], R5 ;  /* 0x03886005040095a7 */ /* 0x000ee4000802007f */
[----:B---3--:R-:W-:Y:S05]  /*1a6d0*/  @!P1 BRA `(.L_x_2416) ;  /* 0xfffffffc00f09947 */ /* 0x008fea000383ffff */
[----:B------:R-:W-:Y:S05]  /*1a6e0*/  BRA `(.L_x_2463) ;  /* 0xffffffe800c07947 */ /* 0x000fea000383ffff */
.L_x_2418:
[----:B---3--:R3:W4:Y:S02]  /*1a6f0*/  SYNCS.PHASECHK.TRANS64.TRYWAIT P1, [R3+URZ+0x38860], R2 ;  /* 0x03886002030075a7 */ /* 0x008724000802017f */
[----:B----4-:R-:W-:Y:S05]  /*1a700*/  @!P1 NANOSLEEP.SYNCS 0x989680 ;  /* 0x009896800000995d */ /* 0x010fea0003900000 */
[----:B------:R-:W4:Y:S02]  /*1a710*/  @!P1 SYNCS.PHASECHK.TRANS64 P1, [R3+URZ+0x38860], R2 ;  /* 0x03886002030095a7 */ /* 0x000f24000802007f */
[----:B----4-:R-:W-:Y:S05]  /*1a720*/  @!P1 BRA `(.L_x_2418) ;  /* 0xfffffffc00f09947 */ /* 0x010fea000383ffff */
[----:B------:R-:W-:Y:S05]  /*1a730*/  BRA `(.L_x_2464) ;  /* 0xffffffe800c07947 */ /* 0x000fea000383ffff */
.L_x_2420:
[----:B----4-:R4:W0:Y:S02]  /*1a740*/  SYNCS.PHASECHK.TRANS64.TRYWAIT P0, [R4+URZ+0x38880], R5 ;  /* 0x03888005040075a7 */ /* 0x010824000800017f */
[----:B0-----:R-:W-:Y:S05]  /*1a750*/  @!P0 NANOSLEEP.SYNCS 0x989680 ;  /* 0x009896800000895d */ /* 0x001fea0003900000 */
[----:B------:R-:W0:Y:S02]  /*1a760*/  @!P0 SYNCS.PHASECHK.TRANS64 P0, [R4+URZ+0x38880], R5 ;  /* 0x03888005040085a7 */ /* 0x000e24000800007f */
[----:B0-----:R-:W-:Y:S05]  /*1a770*/  @!P0 BRA `(.L_x_2420) ;  /* 0xfffffffc00f08947 */ /* 0x001fea000383ffff */
[----:B------:R-:W-:Y:S05]  /*1a780*/  BRA `(.L_x_2421) ;  /* 0xffffffe800bc7947 */ /* 0x000fea000383ffff */
.L_x_2465:
        /* <DEDUP_REMOVED lines=15> */
.L_x_3141:


//--------------------- .text._ZN7cutlass13device_kernelIN5flash11enable_sm90INS1_16FlashAttnFwdSm90INS1_25CollectiveMainloopFwdSm90ILi2EN4cute5tupleIJNS5_1CILi1EEES8_S8_EEENS6_IJNS7_ILi128EEESA_NS7_ILi256EEEEEELi256ENS_12float_e4m3_tEfNS_4arch4Sm90ELb1ELb0ELb1ELb1ELb0ELb1ELb0ELb1ELb1ELb1ELb1ELb0EEENS1_21CollectiveEpilogueFwdINS6_IJSA_SB_SA_EEES9_NS_10bfloat16_tESF_Li256ELb1ELb1ELb1ELb1EEENS1_36VarlenDynamicPersistentTileSchedulerILi128ELi128ELi256ELi128ELb1ELb1ELb1ELb1ELb1ELb1EEEEEEEEEvNT_6ParamsE --------------------------
	.section	.text._ZN7cutlass13device_kernelIN5flash11enable_sm90INS1_16FlashAttnFwdSm90INS1_25CollectiveMainloopFwdSm90ILi2EN4cute5tupleIJNS5_1CILi1EEES8_S8_EEENS6_IJNS7_ILi128EEESA_NS7_ILi256EEEEEELi256ENS_12float_e4m3_tEfNS_4arch4Sm90ELb1ELb0ELb1ELb1ELb0ELb1ELb0ELb1ELb1ELb1ELb1ELb0EEENS1_21CollectiveEpilogueFwdINS6_IJSA_SB_SA_EEES9_NS_10bfloat16_tESF_Li256ELb1ELb1ELb1ELb1EEENS1_36VarlenDynamicPersistentTileSchedulerILi128ELi128ELi256ELi128ELb1ELb1ELb1ELb1ELb1ELb1EEEEEEEEEvNT_6ParamsE,"ax",@progbits
	.align	128
.text._ZN7cutlass13device_kernelIN5flash11enable_sm90INS1_16FlashAttnFwdSm90INS1_25CollectiveMainloopFwdSm90ILi2EN4cute5tupleIJNS5_1CILi1EEES8_S8_EEENS6_IJNS7_ILi128EEESA_NS7_ILi256EEEEEELi256ENS_12float_e4m3_tEfNS_4arch4Sm90ELb1ELb0ELb1ELb1ELb0ELb1ELb0ELb1ELb1ELb1ELb1ELb0EEENS1_21CollectiveEpilogueFwdINS6_IJSA_SB_SA_EEES9_NS_10bfloat16_tESF_Li256ELb1ELb1ELb1ELb1EEENS1_36VarlenDynamicPersistentTileSchedulerILi128ELi128ELi256ELi128ELb1ELb1ELb1ELb1ELb1ELb1EEEEEEEEEvNT_6ParamsE:
        .type           _ZN7cutlass13device_kernelIN5flash11enable_sm90INS1_16FlashAttnFwdSm90INS1_25CollectiveMainloopFwdSm90ILi2EN4cute5tupleIJNS5_1CILi1EEES8_S8_EEENS6_IJNS7_ILi128EEESA_NS7_ILi256EEEEEELi256ENS_12float_e4m3_tEfNS_4arch4Sm90ELb1ELb0ELb1ELb1ELb0ELb1ELb0ELb1ELb1ELb1ELb1ELb0EEENS1_21CollectiveEpilogueFwdINS6_IJSA_SB_SA_EEES9_NS_10bfloat16_tESF_Li256ELb1ELb1ELb1ELb1EEENS1_36VarlenDynamicPersistentTileSchedulerILi128ELi128ELi256ELi128ELb1ELb1ELb1ELb1ELb1ELb1EEEEEEEEEvNT_6ParamsE,@function
        .size           _ZN7cutlass13device_kernelIN5flash11enable_sm90INS1_16FlashAttnFwdSm90INS1_25CollectiveMainloopFwdSm90ILi2EN4cute5tupleIJNS5_1CILi1EEES8_S8_EEENS6_IJNS7_ILi128EEESA_NS7_ILi256EEEEEELi256ENS_12float_e4m3_tEfNS_4arch4Sm90ELb1ELb0ELb1ELb1ELb0ELb1ELb0ELb1ELb1ELb1ELb1ELb0EEENS1_21CollectiveEpilogueFwdINS6_IJSA_SB_SA_EEES9_NS_10bfloat16_tESF_Li256ELb1ELb1ELb1ELb1EEENS1_36VarlenDynamicPersistentTileSchedulerILi128ELi128ELi256ELi128ELb1ELb1ELb1ELb1ELb1ELb1EEEEEEEEEvNT_6ParamsE,(.L_x_3142 - _ZN7cutlass13device_kernelIN5flash11enable_sm90INS1_16FlashAttnFwdSm90INS1_25CollectiveMainloopFwdSm90ILi2EN4cute5tupleIJNS5_1CILi1EEES8_S8_EEENS6_IJNS7_ILi128EEESA_NS7_ILi256EEEEEELi256ENS_12float_e4m3_tEfNS_4arch4Sm90ELb1ELb0ELb1ELb1ELb0ELb1ELb0ELb1ELb1ELb1ELb1ELb0EEENS1_21CollectiveEpilogueFwdINS6_IJSA_SB_SA_EEES9_NS_10bfloat16_tESF_Li256ELb1ELb1ELb1ELb1EEENS1_36VarlenDynamicPersistentTileSchedulerILi128ELi128ELi256ELi128ELb1ELb1ELb1ELb1ELb1ELb1EEEEEEEEEvNT_6ParamsE)
        .other          _ZN7cutlass13device_kernelIN5flash11enable_sm90INS1_16FlashAttnFwdSm90INS1_25CollectiveMainloopFwdSm90ILi2EN4cute5tupleIJNS5_1CILi1EEES8_S8_EEENS6_IJNS7_ILi128EEESA_NS7_ILi256EEEEEELi256ENS_12float_e4m3_tEfNS_4arch4Sm90ELb1ELb0ELb1ELb1ELb0ELb1ELb0ELb1ELb1ELb1ELb1ELb0EEENS1_21CollectiveEpilogueFwdINS6_IJSA_SB_SA_EEES9_NS_10bfloat16_tESF_Li256ELb1ELb1ELb1ELb1EEENS1_36VarlenDynamicPersistentTileSchedulerILi128ELi128ELi256ELi128ELb1ELb1ELb1ELb1ELb1ELb1EEEEEEEEEvNT_6ParamsE,@"STO_CUDA_ENTRY STV_DEFAULT"
_ZN7cutlass13device_kernelIN5flash11enable_sm90INS1_16FlashAttnFwdSm90INS1_25CollectiveMainloopFwdSm90ILi2EN4cute5tupleIJNS5_1CILi1EEES8_S8_EEENS6_IJNS7_ILi128EEESA_NS7_ILi256EEEEEELi256ENS_12float_e4m3_tEfNS_4arch4Sm90ELb1ELb0ELb1ELb1ELb0ELb1ELb0ELb1ELb1ELb1ELb1ELb0EEENS1_21CollectiveEpilogueFwdINS6_IJSA_SB_SA_EEES9_NS_10bfloat16_tESF_Li256ELb1ELb1ELb1ELb1EEENS1_36VarlenDynamicPersistentTileSchedulerILi128ELi128ELi256ELi128ELb1ELb1ELb1ELb1ELb1ELb1EEEEEEEEEvNT_6ParamsE:
        /* <DEDUP_REMOVED lines=24> */
.L_x_2467:
[----:B------:R-:W-:Y:S05]  /*0180*/  BSYNC B0 ;  /* 0x0000000000007941 */ /* 0x000fea0003800000 */
.L_x_2466:
        /* <DEDUP_REMOVED lines=41> */
.L_x_2468:
        /* <DEDUP_REMOVED lines=22> */
.L_x_2469:
        /* <DEDUP_REMOVED lines=18> */
.L_x_2470:
        /* <DEDUP_REMOVED lines=22> */
.L_x_2471:
        /* <DEDUP_REMOVED lines=22> */
.L_x_2472:
        /* <DEDUP_REMOVED lines=8> */
.L_x_2475:
        /* <DEDUP_REMOVED lines=38> */
[----:B------:R-:W-:Y:S01]  /*0c40*/  SHF.R.S32.HI R8, RZ, 0x1f, R14 ;  /* 0x0000001fff087819 */ /* 0x000fe2000001140e */
[----:B------:R-:W-:Y:S01]  /*0c50*/  IMAD.SHL.U32 R6, R5, 0x20, RZ ;  /* 0x0000002005067824 */ /* 0x000fe200078e00ff */
[C---:B------:R-:W-:Y:S01]  /*0c60*/  LOP3.LUT R5, R4.reuse, 0x3fffff0, RZ, 0xc0, !PT ;  /* 0x03fffff004057812 */ /* 0x040fe200078ec0ff */
[----:B------:R-:W-:Y:S01]  /*0c70*/  STL [R1+0x11c], R14 ;  /* 0x00011c0e01007387 */ /* 0x000fe20000100800 */
[----:B------:R-:W-:Y:S02]  /*0c80*/  LEA.HI R4, R4, R7, RZ, 0x1 ;  /* 0x0000000704047211 */ /* 0x000fe400078f08ff */
[----:B------:R-:W-:Y:S01]  /*0c90*/  LOP3.LUT R6, R6, 0xfffffc00, RZ, 0xc0, !PT ;  /* 0xfffffc0006067812 */ /* 0x000fe200078ec0ff */
[----:B------:R-:W-:Y:S01]  /*0ca0*/  IMAD.IADD R5, R0, 0x1, -R5 ;  /* 0x0000000100057824 */ /* 0x000fe200078e0a05 */
[----:B------:R-:W-:Y:S02]  /*0cb0*/  LEA.HI R10, R8, R14, RZ, 0x2 ;  /* 0x0000000e080a7211 */ /* 0x000fe400078f10ff */
[----:B------:R-:W-:Y:S01]  /*0cc0*/  LOP3.LUT R4, R4, 0x1ffffffe, RZ, 0xc0, !PT ;  /* 0x1ffffffe04047812 */ /* 0x000fe200078ec0ff */
[----:B------:R-:W-:Y:S01]  /*0cd0*/  IMAD R9, R5, 0x40, R6 ;  /* 0x0000004005097824 */ /* 0x000fe200078e0206 */
[----:B------:R-:W-:-:S02]  /*0ce0*/  SHF.R.S32.HI R5, RZ, 0x7, R2 ;  /* 0x00000007ff057819 */ /* 0x000fc40000011402 */
[--C-:B------:R-:W-:Y:S02]  /*0cf0*/  SHF.R.S32.HI R11, RZ, 0x2, R10.reuse ;  /* 0x00000002ff0b7819 */ /* 0x100fe4000001140a */
[----:B------:R-:W-:Y:S02]  /*0d00*/  LEA.HI R2, R2, R5, RZ, 0x1 ;  /* 0x0000000502027211 */ /* 0x000fe400078f08ff */
[----:B------:R-:W-:Y:S02]  /*0d10*/  SHF.R.S32.HI R12, RZ, 0x1f, R10 ;  /* 0x0000001fff0c7819 */ /* 0x000fe4000001140a */
[----:B------:R-:W-:Y:S02]  /*0d20*/  LOP3.LUT R2, R2, 0x3fffffe, RZ, 0xc0, !PT ;  /* 0x03fffffe02027812 */ /* 0x000fe400078ec0ff */
[----:B------:R-:W-:Y:S02]  /*0d30*/  LEA.HI R6, R3, R0, RZ, 0x2 ;  /* 0x0000000003067211 */ /* 0x000fe400078f10ff */
[----:B------:R-:W-:Y:S01]  /*0d40*/  IADD3 R4, R7, -R4, RZ ;  /* 0x8000000407047210 */ /* 0x000fe20007ffe0ff */
[----:B------:R-:W-:Y:S01]  /*0d50*/  IMAD.IADD R2, R5, 0x1, -R2 ;  /* 0x0000000105027824 */ /* 0x000fe200078e0a02 */
[----:B------:R-:W-:-:S02]  /*0d60*/  LEA.HI R12, R12, R11, RZ, 0x3 ;  /* 0x0000000b0c0c7211 */ /* 0x000fc400078f18ff */
[----:B------:R-:W-:Y:S02]  /*0d70*/  LOP3.LUT R7, R6, 0xfffffffc, RZ, 0xc0, !PT ;  /* 0xfffffffc06077812 */ /* 0x000fe400078ec0ff */
[----:B------:R-:W-:Y:S02]  /*0d80*/  LOP3.LUT R5, R19, 0xfffffff8, RZ, 0xc0, !PT ;  /* 0xfffffff813057812 */ /* 0x000fe400078ec0ff */
[----:B------:R-:W-:Y:S01]  /*0d90*/  LOP3.LUT R12, R12, 0xfffffff8, RZ, 0xc0, !PT ;  /* 0xfffffff80c0c7812 */ /* 0x000fe200078ec0ff */
[----:B------:R-:W-:Y:S01]  /*0da0*/  IMAD.IADD R7, R0, 0x1, -R7 ;  /* 0x0000000100077824 */ /* 0x000fe200078e0a07 */
[----:B------:R-:W-:Y:S01]  /*0db0*/  LEA.HI R8, R8, R14, RZ, 0x5 ;  /* 0x0000000e08087211 */ /* 0x000fe200078f28ff */
[----:B------:R-:W-:Y:S01]  /*0dc0*/  IMAD.IADD R5, R0, 0x1, -R5 ;  /* 0x0000000100057824 */ /* 0x000fe200078e0a05 */
[----:B------:R-:W-:Y:S01]  /*0dd0*/  LEA.HI R3, R3, R0, RZ, 0x6 ;  /* 0x0000000003037211 */ /* 0x000fe200078f30ff */
[----:B------:R-:W-:Y:S01]  /*0de0*/  IMAD R0, R4, 0x8, R9 ;  /* 0x0000000804007824 */ /* 0x000fe200078e0209 */
[----:B------:R-:W-:Y:S01]  /*0df0*/  SHF.R.S32.HI R19, RZ, 0x3, R19 ;  /* 0x00000003ff137819 */ /* 0x000fe20000011413 */
[----:B------:R-:W-:Y:S01]  /*0e00*/  IMAD.IADD R11, R11, 0x1, -R12 ;  /* 0x000000010b0b7824 */ /* 0x000fe200078e0a0c */
[----:B------:R-:W-:Y:S01]  /*0e10*/  SHF.R.S32.HI R8, RZ, 0x5, R8 ;  /* 0x00000005ff087819 */ /* 0x000fe20000011408 */
[----:B------:R-:W-:Y:S01]  /*0e20*/  IMAD.SHL.U32 R3, R3, 0x10, RZ ;  /* 0x0000001003037824 */ /* 0x000fe200078e00ff */
[----:B------:R0:W-:Y:S01]  /*0e30*/  STL [R1+0x1ac], R0 ;  /* 0x0001ac0001007387 */ /* 0x0001e20000100800 */
[----:B------:R-:W-:Y:S01]  /*0e40*/  LEA.HI R6, R7, R7, RZ, 0x1 ;  /* 0x0000000707067211 */ /* 0x000fe200078f08ff */
[----:B------:R-:W-:Y:S01]  /*0e50*/  VIADD R12, R19, 0x40 ;  /* 0x00000040130c7836 */ /* 0x000fe20000000000 */
[----:B------:R-:W-:Y:S01]  /*0e60*/  SHF.L.U32 R16, R5, 0x4, RZ ;  /* 0x0000000405107819 */ /* 0x000fe200000006ff */
[----:B------:R-:W-:Y:S01]  /*0e70*/  IMAD R11, R8, 0x10, R11 ;  /* 0x00000010080b7824 */ /* 0x000fe200078e020b */
[----:B------:R-:W-:Y:S01]  /*0e80*/  LOP3.LUT R6, R6, 0x1ffffffe, RZ, 0xc0, !PT ;  /* 0x1ffffffe06067812 */ /* 0x000fe200078ec0ff */
[----:B------:R-:W-:Y:S01]  /*0e90*/  VIADD R20, R19, 0x20 ;  /* 0x0000002013147836 */ /* 0x000fe20000000000 */
[----:B------:R-:W-:Y:S01]  /*0ea0*/  LOP3.LUT R13, R3, 0xfffffc00, RZ, 0xc0, !PT ;  /* 0xfffffc00030d7812 */ /* 0x000fe200078ec0ff */
[C---:B------:R-:W-:Y:S01]  /*0eb0*/  VIADD R8, R19.reuse, 0x60 ;  /* 0x0000006013087836 */ /* 0x040fe20000000000 */
[----:B------:R-:W-:Y:S01]  /*0ec0*/  LEA R11, R2, R11, 0x6 ;  /* 0x0000000b020b7211 */ /* 0x000fe200078e30ff */
[----:B0-----:R-:W-:Y:S01]  /*0ed0*/  IMAD.SHL.U32 R0, R19, 0x80, RZ ;  /* 0x0000008013007824 */ /* 0x001fe200078e00ff */
[----:B------:R-:W-:Y:S01]  /*0ee0*/  SHF.R.S32.HI R4, RZ, 0x1f, R12 ;  /* 0x0000001fff047819 */ /* 0x000fe2000001140c */
[----:B------:R-:W-:Y:S01]  /*0ef0*/  IMAD.SHL.U32 R3, R12, 0x80, RZ ;  /* 0x000000800c037824 */ /* 0x000fe200078e00ff */
[----:B------:R-:W-:Y:S01]  /*0f00*/  SHF.R.S32.HI R2, RZ, 0x1f, R19 ;  /* 0x0000001fff027819 */ /* 0x000fe20000011413 */
[----:B------:R-:W-:Y:S01]  /*0f10*/  IMAD.IADD R6, R7, 0x1, -R6 ;  /* 0x0000000107067824 */ /* 0x000fe200078e0a06 */
[----:B------:R-:W-:Y:S01]  /*0f20*/  LOP3.LUT R15, R0, 0x380, RZ, 0xc0, !PT ;  /* 0x00000380000f7812 */ /* 0x000fe200078ec0ff */
[----:B------:R-:W-:Y:S01]  /*0f30*/  IMAD.SHL.U32 R0, R20, 0x80, RZ ;  /* 0x0000008014007824 */ /* 0x000fe200078e00ff */
[----:B------:R-:W-:Y:S01]  /*0f40*/  SHF.R.S32.HI R2, RZ, 0x1f, R20 ;  /* 0x0000001fff027819 */ /* 0x000fe20000011414 */
[----:B------:R-:W-:Y:S01]  /*0f50*/  IMAD.SHL.U32 R22, R5, 0x8, RZ ;  /* 0x0000000805167824 */ /* 0x000fe200078e00ff */
[----:B------:R-:W-:Y:S01]  /*0f60*/  SHF.R.S32.HI R7, RZ, 0x1f, R8 ;  /* 0x0000001fff077819 */ /* 0x000fe20000011408 */
[----:B------:R-:W-:Y:S01]  /*0f70*/  STL [R1+0x1a8], R11 ;  /* 0x0001a80b01007387 */ /* 0x000fe20000100800 */
[----:B------:R-:W-:Y:S01]  /*0f80*/  LEA.HI R4, R4, R12, RZ, 0x3 ;  /* 0x0000000c04047211 */ /* 0x000fe200078f18ff */
[----:B------:R-:W-:Y:S01]  /*0f90*/  IMAD.SHL.U32 R5, R8, 0x80, RZ ;  /* 0x0000008008057824 */ /* 0x000fe200078e00ff */
[----:B------:R-:W-:Y:S01]  /*0fa0*/  LOP3.LUT R12, R0, 0x380, RZ, 0xc0, !PT ;  /* 0x00000380000c7812 */ /* 0x000fe200078ec0ff */
[----:B------:R0:W-:Y:S01]  /*0fb0*/  STL [R1+0x70], R13 ;  /* 0x0000700d01007387 */ /* 0x0001e20000100800 */
[----:B------:R-:W-:Y:S01]  /*0fc0*/  LOP3.LUT R9, R3, 0x380, RZ, 0xc0, !PT ;  /* 0x0000038003097812 */ /* 0x000fe200078ec0ff */
[----:B------:R-:W-:Y:S01]  /*0fd0*/  IMAD.SHL.U32 R4, R4, 0x80, RZ ;  /* 0x0000008004047824 */ /* 0x000fe200078e00ff */
[----:B------:R-:W-:Y:S01]  /*0fe0*/  LEA.HI R2, R2, R20, RZ, 0x3 ;  /* 0x0000001402027211 */ /* 0x000fe200078f18ff */
[C---:B------:R-:W-:Y:S01]  /*0ff0*/  VIADD R20, R22.reuse, 0x80 ;  /* 0x0000008016147836 */ /* 0x040fe20000000000 */
[----:B------:R-:W-:Y:S01]  /*1000*/  LOP3.LUT R0, R15, 0x70, R16, 0xf8, !PT ;  /* 0x000000700f007812 */ /* 0x000fe200078ef810 */
[C---:B------:R-:W-:Y:S01]  /*1010*/  VIADD R233, R22.reuse, 0x40 ;  /* 0x0000004016e97836 */ /* 0x040fe20000000000 */
[----:B------:R-:W-:Y:S01]  /*1020*/  SHF.R.U32.HI R3, RZ, 0x3, R15 ;  /* 0x00000003ff037819 */ /* 0x000fe2000001160f */
[----:B------:R-:W-:Y:S01]  /*1030*/  VIADD R15, R22, 0xc0 ;  /* 0x000000c0160f7836 */ /* 0x000fe20000000000 */
[----:B------:R-:W-:Y:S01]  /*1040*/  LEA.HI R7, R7, R8, RZ, 0x3 ;  /* 0x0000000807077211 */ /* 0x000fe200078f18ff */
[----:B------:R1:W-:Y:S01]  /*1050*/  STL [R1+0x50], R20 ;  /* 0x0000501401007387 */ /* 0x0003e20000100800 */
[----:B0-----:R-:W-:-:S02]  /*1060*/  LOP3.LUT R13, R13, R0, R3, 0xf6, !PT ;  /* 0x000000000d0d7212 */ /* 0x001fc400078ef603 */
[----:B------:R-:W-:Y:S01]  /*1070*/  SHF.L.U32 R2, R2, 0x7, RZ ;  /* 0x0000000702027819 */ /* 0x000fe200000006ff */
[----:B------:R0:W-:Y:S01]  /*1080*/  STL [R1+0x58], R15 ;  /* 0x0000580f01007387 */ /* 0x0001e20000100800 */
[----:B------:R-:W-:Y:S01]  /*1090*/  IMAD.SHL.U32 R7, R7, 0x80, RZ ;  /* 0x0000008007077824 */ /* 0x000fe200078e00ff */
[----:B------:R-:W-:Y:S02]  /*10a0*/  LOP3.LUT R8, R5, 0x380, RZ, 0xc0, !PT ;  /* 0x0000038005087812 */ /* 0x000fe400078ec0ff */
[----:B------:R2:W-:Y:S01]  /*10b0*/  STL [R1+0x7c], R13 ;  /* 0x00007c0d01007387 */ /* 0x0005e20000100800 */
[----:B------:R-:W-:Y:S02]  /*10c0*/  LOP3.LUT R2, R2, 0xfffffc00, RZ, 0xc0, !PT ;  /* 0xfffffc0002027812 */ /* 0x000fe400078ec0ff */
[----:B-1----:R-:W-:Y:S02]  /*10d0*/  SHF.R.S32.HI R20, RZ, 0x1f, R20 ;  /* 0x0000001fff147819 */ /* 0x002fe40000011414 */
[----:B------:R-:W-:-:S02]  /*10e0*/  LOP3.LUT R10, R10, 0x7ffffffc, RZ, 0xc0, !PT ;  /* 0x7ffffffc0a0a7812 */ /* 0x000fc400078ec0ff */
[----:B0-----:R-:W-:Y:S01]  /*10f0*/  SHF.R.S32.HI R15, RZ, 0x1f, R15 ;  /* 0x0000001fff0f7819 */ /* 0x001fe2000001140f */
[----:B------:R-:W-:Y:S01]  /*1100*/  STL [R1+0x98], R20 ;  /* 0x0000981401007387 */ /* 0x000fe20000100800 */
[----:B------:R-:W-:Y:S01]  /*1110*/  SHF.R.U32.HI R3, RZ, 0x3, R12 ;  /* 0x00000003ff037819 */ /* 0x000fe2000001160c */
[----:B--2---:R-:W-:Y:S01]  /*1120*/  IMAD.IADD R13, R18, 0x1, R13 ;  /* 0x00000001120d7824 */ /* 0x004fe200078e020d */
[----:B------:R-:W-:Y:S01]  /*1130*/  LOP3.LUT R0, R12, 0x70, R16, 0xf8, !PT ;  /* 0x000000700c007812 */ /* 0x000fe200078ef810 */
[----:B------:R-:W-:Y:S01]  /*1140*/  STL [R1+0x94], R15 ;  /* 0x0000940f01007387 */ /* 0x000fe20000100800 */
[----:B------:R-:W-:Y:S01]  /*1150*/  LOP3.LUT R4, R4, 0xfffffc00, RZ, 0xc0, !PT ;  /* 0xfffffc0004047812 */ /* 0x000fe200078ec0ff */
[----:B------:R-:W-:Y:S01]  /*1160*/  IMAD.IADD R10, R14, 0x1, -R10 ;  /* 0x000000010e0a7824 */ /* 0x000fe200078e0a0a */
[----:B------:R-:W-:Y:S01]  /*1170*/  SHF.R.U32.HI R12, RZ, 0x3, R9 ;  /* 0x00000003ff0c7819 */ /* 0x000fe20000011609 */
[----:B------:R-:W-:Y:S01]  /*1180*/  STL [R1+0x6c], R2 ;  /* 0x00006c0201007387 */ /* 0x000fe20000100800 */
[----:B------:R-:W-:-:S02]  /*1190*/  LOP3.LUT R5, R9, 0x70, R16, 0xf8, !PT ;  /* 0x0000007009057812 */ /* 0x000fc400078ef810 */
[----:B------:R-:W-:Y:S01]  /*11a0*/  LOP3.LUT R7, R7, 0xfffffc00, RZ, 0xc0, !PT ;  /* 0xfffffc0007077812 */ /* 0x000fe200078ec0ff */
[----:B------:R-:W-:Y:S01]  /*11b0*/  STL [R1+0x74], R13 ;  /* 0x0000740d01007387 */ /* 0x000fe20000100800 */
[----:B------:R-:W-:Y:S02]  /*11c0*/  SHF.R.U32.HI R9, RZ, 0x3, R8 ;  /* 0x00000003ff097819 */ /* 0x000fe40000011608 */
[----:B------:R-:W-:Y:S01]  /*11d0*/  LOP3.LUT R8, R8, 0x70, R16, 0xf8, !PT ;  /* 0x0000007008087812 */ /* 0x000fe200078ef810 */
[----:B------:R0:W-:Y:S01]  /*11e0*/  STL [R1+0x68], R4 ;  /* 0x0000680401007387 */ /* 0x0001e20000100800 */
[----:B------:R-:W-:Y:S01]  /*11f0*/  LOP3.LUT R3, R2, R0, R3, 0xf6, !PT ;  /* 0x0000000002037212 */ /* 0x000fe200078ef603 */
[----:B------:R-:W-:Y:S01]  /*1200*/  IMAD.SHL.U32 R0, R10, 0x2, RZ ;  /* 0x000000020a007824 */ /* 0x000fe200078e00ff */
[----:B------:R-:W-:Y:S01]  /*1210*/  LOP3.LUT R5, R4, R5, R12, 0xf6, !PT ;  /* 0x0000000504057212 */ /* 0x000fe200078ef60c */
[----:B------:R1:W-:Y:S01]  /*1220*/  STL [R1+0x64], R7 ;  /* 0x0000640701007387 */ /* 0x0003e20000100800 */
[----:B------:R-:W-:Y:S01]  /*1230*/  SHF.R.S32.HI R17, RZ, 0x1f, R16 ;  /* 0x0000001fff117819 */ /* 0x000fe20000011410 */
[C---:B------:R-:W-:Y:S01]  /*1240*/  VIADD R43, R0.reuse, 0x8 ;  /* 0x00000008002b7836 */ /* 0x040fe20000000000 */
[C---:B------:R-:W-:Y:S01]  /*1250*/  IADD3 R33, R0.reuse, 0x40, RZ ;  /* 0x0000004000217810 */ /* 0x040fe20007ffe0ff */
[C---:B------:R-:W-:Y:S01]  /*1260*/  VIADD R42, R0.reuse, 0x10 ;  /* 0x00000010002a7836 */ /* 0x040fe20000000000 */
[----:B------:R-:W-:Y:S01]  /*1270*/  IADD3 R25, R0, 0x80, RZ ;  /* 0x0000008000197810 */ /* 0x000fe20007ffe0ff */
[----:B0-----:R-:W-:Y:S01]  /*1280*/  IMAD.IADD R4, R18, 0x1, R3 ;  /* 0x0000000112047824 */ /* 0x001fe200078e0203 */
[----:B------:R-:W-:Y:S01]  /*1290*/  IADD3 R10, R0, 0xc0, RZ ;  /* 0x000000c0000a7810 */ /* 0x000fe20007ffe0ff */
[----:B------:R-:W-:Y:S01]  /*12a0*/  IMAD.IADD R3, R18, 0x1, R5 ;  /* 0x0000000112037824 */ /* 0x000fe200078e0205 */
[----:B------:R-:W-:Y:S01]  /*12b0*/  SHF.R.S32.HI R23, RZ, 0x1f, R22 ;  /* 0x0000001fff177819 */ /* 0x000fe20000011416 */
[C---:B------:R-:W-:Y:S01]  /*12c0*/  VIADD R41, R0.reuse, 0x18 ;  /* 0x0000001800297836 */ /* 0x040fe20000000000 */
[----:B-1----:R-:W-:Y:S01]  /*12d0*/  LOP3.LUT R7, R7, R8, R9, 0xf6, !PT ;  /* 0x0000000807077212 */ /* 0x002fe200078ef609 */
[----:B------:R-:W-:Y:S01]  /*12e0*/  STL [R1+0x1a4], R4 ;  /* 0x0001a40401007387 */ /* 0x000fe20000100800 */
[----:B------:R-:W-:-:S02]  /*12f0*/  VIADD R40, R0, 0x20 ;  /* 0x0000002000287836 */ /* 0x000fc40000000000 */
[----:B------:R-:W-:Y:S01]  /*1300*/  IADD3 R2, R18, R7, RZ ;  /* 0x0000000712027210 */ /* 0x000fe20007ffe0ff */
[----:B------:R-:W-:Y:S01]  /*1310*/  STL [R1+0x5c], R0 ;  /* 0x00005c0001007387 */ /* 0x000fe20000100800 */
[C---:B------:R-:W-:Y:S01]  /*1320*/  VIADD R36, R0.reuse, 0x28 ;  /* 0x0000002800247836 */ /* 0x040fe20000000000 */
[----:B------:R-:W-:Y:S01]  /*1330*/  SHF.R.S32.HI R7, RZ, 0x1f, R43 ;  /* 0x0000001fff077819 */ /* 0x000fe2000001142b */
[C---:B------:R-:W-:Y:S01]  /*1340*/  VIADD R35, R0.reuse, 0x30 ;  /* 0x0000003000237836 */ /* 0x040fe20000000000 */
[----:B------:R-:W-:Y:S01]  /*1350*/  STL [R1+0x1a0], R3 ;  /* 0x0001a00301007387 */ /* 0x000fe20000100800 */
[C---:B------:R-:W-:Y:S02]  /*1360*/  VIADD R34, R0.reuse, 0x38 ;  /* 0x0000003800227836 */ /* 0x040fe40000000000 */
[C---:B------:R-:W-:Y:S01]  /*1370*/  VIADD R32, R0.reuse, 0x48 ;  /* 0x0000004800207836 */ /* 0x040fe20000000000 */
[----:B------:R-:W-:Y:S01]  /*1380*/  STL [R1+0x19c], R2 ;  /* 0x00019c0201007387 */ /* 0x000fe20000100800 */
[----:B------:R-:W-:-:S02]  /*1390*/  VIADD R31, R0, 0x50 ;  /* 0x00000050001f7836 */ /* 0x000fc40000000000 */
[C---:B------:R-:W-:Y:S01]  /*13a0*/  VIADD R30, R0.reuse, 0x58 ;  /* 0x00000058001e7836 */ /* 0x040fe20000000000 */
[----:B------:R-:W-:Y:S01]  /*13b0*/  STL [R1+0x118], R43 ;  /* 0x0001182b01007387 */ /* 0x000fe20000100800 */
[C---:B------:R-:W-:Y:S02]  /*13c0*/  VIADD R29, R0.reuse, 0x60 ;  /* 0x00000060001d7836 */ /* 0x040fe40000000000 */
[C---:B------:R-:W-:Y:S01]  /*13d0*/  VIADD R28, R0.reuse, 0x68 ;  /* 0x00000068001c7836 */ /* 0x040fe20000000000 */
[----:B------:R0:W-:Y:S01]  /*13e0*/  STL [R1+0x114], R42 ;  /* 0x0001142a01007387 */ /* 0x0001e20000100800 */
[C---:B------:R-:W-:Y:S02]  /*13f0*/  VIADD R27, R0.reuse, 0x70 ;  /* 0x00000070001b7836 */ /* 0x040fe40000000000 */
[C---:B------:R-:W-:Y:S01]  /*1400*/  VIADD R26, R0.reuse, 0x78 ;  /* 0x00000078001a7836 */ /* 0x040fe20000000000 */
[----:B------:R-:W-:Y:S01]  /*1410*/  STL [R1+0x110], R41 ;  /* 0x0001102901007387 */ /* 0x000fe20000100800 */
[----:B------:R-:W-:-:S02]  /*1420*/  VIADD R24, R0, 0x88 ;  /* 0x0000008800187836 */ /* 0x000fc40000000000 */
[C---:B------:R-:W-:Y:S01]  /*1430*/  VIADD R21, R0.reuse, 0x90 ;  /* 0x0000009000157836 */ /* 0x040fe20000000000 */
[----:B------:R1:W-:Y:S01]  /*1440*/  STL [R1+0x10c], R40 ;  /* 0x00010c2801007387 */ /* 0x0003e20000100800 */
[C---:B------:R-:W-:Y:S01]  /*1450*/  VIADD R20, R0.reuse, 0x98 ;  /* 0x0000009800147836 */ /* 0x040fe20000000000 */
[----:B0-----:R-:W-:Y:S01]  /*1460*/  SHF.R.S32.HI R42, RZ, 0x1f, R42 ;  /* 0x0000001fff2a7819 */ /* 0x001fe2000001142a */
[C---:B------:R-:W-:Y:S01]  /*1470*/  VIADD R15, R0.reuse, 0xa0 ;  /* 0x000000a0000f7836 */ /* 0x040fe20000000000 */
[----:B------:R0:W-:Y:S01]  /*1480*/  STL [R1+0x108], R36 ;  /* 0x0001082401007387 */ /* 0x0001e20000100800 */
[C---:B------:R-:W-:Y:S02]  /*1490*/  VIADD R14, R0.reuse, 0xa8 ;  /* 0x000000a8000e7836 */ /* 0x040fe40000000000 */
[C---:B------:R-:W-:Y:S01]  /*14a0*/  VIADD R13, R0.reuse, 0xb0 ;  /* 0x000000b0000d7836 */ /* 0x040fe20000000000 */
[----:B------:R-:W-:Y:S01]  /*14b0*/  STL [R1+0x104], R35 ;  /* 0x0001042301007387 */ /* 0x000fe20000100800 */
[C---:B------:R-:W-:Y:S01]  /*14c0*/  VIADD R12, R0.reuse, 0xb8 ;  /* 0x000000b8000c7836 */ /* 0x040fe20000000000 */
[----:B-1----:R-:W-:Y:S01]  /*14d0*/  SHF.R.S32.HI R40, RZ, 0x1f, R40 ;  /* 0x0000001fff287819 */ /* 0x002fe20000011428 */
[C---:B------:R-:W-:Y:S01]  /*14e0*/  VIADD R9, R0.reuse, 0xc8 ;  /* 0x000000c800097836 */ /* 0x040fe20000000000 */
[----:B------:R1:W-:Y:S01]  /*14f0*/  STL [R1+0x100], R34 ;  /* 0x0001002201007387 */ /* 0x0003e20000100800 */
[C---:B------:R-:W-:Y:S01]  /*1500*/  VIADD R8, R0.reuse, 0xd0 ;  /* 0x000000d000087836 */ /* 0x040fe20000000000 */
[----:B0-----:R-:W-:Y:S01]  /*1510*/  SHF.R.S32.HI R36, RZ, 0x1f, R36 ;  /* 0x0000001fff247819 */ /* 0x001fe20000011424 */
[C---:B------:R-:W-:Y:S01]  /*1520*/  VIADD R5, R0.reuse, 0xd8 ;  /* 0x000000d800057836 */ /* 0x040fe20000000000 */
[----:B------:R0:W-:Y:S01]  /*1530*/  STL [R1+0xfc], R33 ;  /* 0x0000fc2101007387 */ /* 0x0001e20000100800 */
[----:B------:R-:W-:-:S02]  /*1540*/  VIADD R4, R0, 0xe0 ;  /* 0x000000e000047836 */ /* 0x000fc40000000000 */
[C---:B------:R-:W-:Y:S01]  /*1550*/  VIADD R3, R0.reuse, 0xe8 ;  /* 0x000000e800037836 */ /* 0x040fe20000000000 */
[----:B------:R-:W-:Y:S01]  /*1560*/  STL [R1+0xf8], R32 ;  /* 0x0000f82001007387 */ /* 0x000fe20000100800 */
[C---:B------:R-:W-:Y:S01]  /*1570*/  VIADD R2, R0.reuse, 0xf0 ;  /* 0x000000f000027836 */ /* 0x040fe20000000000 */
[----:B-1----:R-:W-:Y:S01]  /*1580*/  SHF.R.S32.HI R34, RZ, 0x1f, R34 ;  /* 0x0000001fff227819 */ /* 0x002fe20000011422 */
[----:B------:R-:W-:Y:S01]  /*1590*/  VIADD R0, R0, 0xf8 ;  /* 0x000000f800007836 */ /* 0x000fe20000000000 */
[----:B------:R1:W-:Y:S01]  /*15a0*/  STL [R1+0xf4], R31 ;  /* 0x0000f41f01007387 */ /* 0x0003e20000100800 */
[----:B0-----:R-:W-:-:S03]  /*15b0*/  SHF.R.S32.HI R33, RZ, 0x1f, R33 ;  /* 0x0000001fff217819 */ /* 0x001fc60000011421 */
[----:B------:R0:W-:Y:S04]  /*15c0*/  STL [R1+0xf0], R30 ;  /* 0x0000f01e01007387 */ /* 0x0001e80000100800 */
[----:B------:R-:W-:Y:S01]  /*15d0*/  STL [R1+0xec], R29 ;  /* 0x0000ec1d01007387 */ /* 0x000fe20000100800 */
[----:B-1----:R-:W-:-:S03]  /*15e0*/  SHF.R.S32.HI R31, RZ, 0x1f, R31 ;  /* 0x0000001fff1f7819 */ /* 0x002fc6000001141f */
        /* <DEDUP_REMOVED lines=25> */
[----:B------:R-:W-:Y:S01]  /*1780*/  STL [R1+0xac], R4 ;  /* 0x0000ac0401007387 */ /* 0x000fe20000100800 */
[----:B0-----:R-:W-:-:S03]  /*1790*/  SHF.R.S32.HI R8, RZ, 0x1f, R8 ;  /* 0x0000001fff087819 */ /* 0x001fc60000011408 */
        /* <DEDUP_REMOVED lines=43> */
[----:B------:R1:W-:Y:S01]  /*1a50*/  STL [R1+0x12c], R5 ;  /* 0x00012c0501007387 */ /* 0x0003e20000100800 */
[----:B------:R-:W-:-:S03]  /*1a60*/  LEA R0, R6, R11, 0x3 ;  /* 0x0000000b06007211 */ /* 0x000fc600078e18ff */
[----:B------:R1:W-:Y:S04]  /*1a70*/  STL [R1+0x128], R4 ;  /* 0x0001280401007387 */ /* 0x0003e80000100800 */
[----:B------:R1:W-:Y:S04]  /*1a80*/  STL [R1+0x124], R3 ;  /* 0x0001240301007387 */ /* 0x0003e80000100800 */
[----:B------:R1:W-:Y:S04]  /*1a90*/  STL [R1+0x120], R2 ;  /* 0x0001200201007387 */ /* 0x0003e80000100800 */
[----:B------:R1:W-:Y:S02]  /*1aa0*/  STL [R1+0x78], R0 ;  /* 0x0000780001007387 */ /* 0x0003e40000100800 */
.L_x_2696:
[----:B01-3--:R-:W0:Y:S02]  /*1ab0*/  LDC.64 R2, c[0x0][0xc88] ;  /* 0x00032200ff027b82 */ /* 0x00be240000000a00 */
[----:B0-----:R-:W-:-:S05]  /*1ac0*/  IMAD.WIDE R2, R39, 0x4, R2 ;  /* 0x0000000427027825 */ /* 0x001fca00078e0202 */
[----:B--2--5:R-:W2:Y:S01]  /*1ad0*/  LDG.E R30, desc[UR40][R2.64] ;  /* 0x00000028021e7981 */ /* 0x024ea2000c1e1900 */
[----:B------:R-:W-:Y:S05]  /*1ae0*/  YIELD ;  /* 0x0000000000007946 */ /* 0x000fea0003800000 */
[----:B------:R-:W-:Y:S01]  /*1af0*/  ULDC.64 UR4, c[0x0][0xa28] ;  /* 0x00028a0000047ab9 */ /* 0x000fe20000000a00 */
[----:B------:R-:W-:Y:S01]  /*1b00*/  ULDC.64 UR8, c[0x0][0xa18] ;  /* 0x0002860000087ab9 */ /* 0x000fe20000000a00 */
[----:B------:R-:W-:Y:S01]  /*1b10*/  ISETP.NE.U32.AND P1, PT, RZ, UR4, PT ;  /* 0x00000004ff007c0c */ /* 0x000fe2000bf25070 */
[----:B------:R-:W-:Y:S01]  /*1b20*/  IMAD.MOV.U32 R10, RZ, RZ, RZ ;  /* 0x000000ffff0a7224 */ /* 0x000fe200078e00ff */
[----:B------:R-:W-:Y:S01]  /*1b30*/  ULDC.64 UR6, c[0x0][0xa08] ;  /* 0x0002820000067ab9 */ /* 0x000fe20000000a00 */
[----:B------:R-:W-:Y:S01]  /*1b40*/  IMAD.MOV.U32 R27, RZ, RZ, RZ ;  /* 0x000000ffff1b7224 */ /* 0x000fe200078e00ff */
[----:B------:R-:W-:-:S02]  /*1b50*/  ISETP.NE.AND.EX P1, PT, RZ, UR5, PT, P1 ;  /* 0x00000005ff007c0c */ /* 0x000fc4000bf25310 */
[----:B------:R-:W-:-:S04]  /*1b60*/  ISETP.NE.U32.AND P0, PT, RZ, UR6, PT ;  /* 0x00000006ff007c0c */ /* 0x000fc8000bf05070 */
[----:B------:R-:W-:Y:S02]  /*1b70*/  ISETP.NE.AND.EX P0, PT, RZ, UR7, PT, P0 ;  /* 0x00000007ff007c0c */ /* 0x000fe4000bf05300 */
[----:B--2---:R-:W-:Y:S01]  /*1b80*/  SHF.R.S32.HI R0, RZ, 0x1f, R30 ;  /* 0x0000001fff007819 */ /* 0x004fe2000001141e */
[----:B------:R-:W-:-:S04]  /*1b90*/  IMAD.SHL.U32 R32, R30, 0x4, RZ ;  /* 0x000000041e207824 */ /* 0x000fc800078e00ff */
[C---:B------:R-:W-:Y:S01]  /*1ba0*/  @P1 LEA R6, P2, R30.reuse, UR4, 0x2 ;  /* 0x000000041e061c11 */ /* 0x040fe2000f8410ff */
[----:B------:R-:W-:Y:S01]  /*1bb0*/  STL [R1+0x80], R30 ;  /* 0x0000801e01007387 */ /* 0x000fe20000100800 */
[C-C-:B------:R-:W-:Y:S02]  /*1bc0*/  SHF.L.U64.HI R31, R30.reuse, 0x2, R0.reuse ;  /* 0x000000021e1f7819 */ /* 0x140fe40000010200 */
[----:B------:R-:W-:Y:S01]  /*1bd0*/  @P1 LEA.HI.X R7, R30, UR5, R0, 0x2, P2 ;  /* 0x000000051e071c11 */ /* 0x000fe200090f1400 */
[----:B------:R-:W-:Y:S01]  /*1be0*/  ULDC UR4, c[0x0][0x288] ;  /* 0x0000a20000047ab9 */ /* 0x000fe20000000800 */
[----:B------:R-:W-:Y:S01]  /*1bf0*/  ISETP.NE.U32.AND P2, PT, RZ, UR8, PT ;  /* 0x00000008ff007c0c */ /* 0x000fe2000bf45070 */
[----:B------:R0:W-:Y:S01]  /*1c00*/  STL [R1+0x90], R0 ;  /* 0x0000900001007387 */ /* 0x0001e20000100800 */
[----:B------:R-:W-:Y:S02]  /*1c10*/  IADD3 R4, P3, R32, UR6, RZ ;  /* 0x0000000620047c10 */ /* 0x000fe4000ff7e0ff */
[----:B------:R-:W-:Y:S01]  /*1c20*/  ISETP.NE.AND.EX P2, PT, RZ, UR9, PT, P2 ;  /* 0x00000009ff007c0c */ /* 0x000fe2000bf45320 */
[----:B------:R1:W5:Y:S01]  /*1c30*/  @P1 LDG.E R10, desc[UR40][R6.64] ;  /* 0x00000028060a1981 */ /* 0x000362000c1e1900 */
[----:B------:R-:W-:-:S03]  /*1c40*/  IADD3.X R5, R31, UR7, RZ, P3, !PT ;  /* 0x000000071f057c10 */ /* 0x000fc60009ffe4ff */
[----:B------:R1:W-:Y:S01]  /*1c50*/  STL [R1+0x88], R32 ;  /* 0x0000882001007387 */ /* 0x0003e20000100800 */
[----:B0-----:R-:W-:Y:S01]  /*1c60*/  IMAD.U32 R0, RZ, RZ, UR4 ;  /* 0x00000004ff007e24 */ /* 0x001fe2000f8e00ff */
[----:B------:R-:W-:Y:S02]  /*1c70*/  ULDC.64 UR4, c[0x0][0x418] ;  /* 0x0001060000047ab9 */ /* 0x000fe40000000a00 */
[----:B------:R1:W5:Y:S04]  /*1c80*/  @P0 LDG.E R27, desc[UR40][R4.64] ;  /* 0x00000028041b0981 */ /* 0x000368000c1e1900 */
[----:B------:R-:W-:Y:S01]  /*1c90*/  @P2 IADD3 R8, P1, R32, UR8, RZ ;  /* 0x0000000820082c10 */ /* 0x000fe2000ff3e0ff */
[----:B------:R1:W-:Y:S03]  /*1ca0*/  STL [R1+0x8c], R31 ;  /* 0x00008c1f01007387 */ /* 0x0003e60000100800 */
[----:B------:R-:W-:-:S05]  /*1cb0*/  @P2 IADD3.X R9, R31, UR9, RZ, P1, !PT ;  /* 0x000000091f092c10 */ /* 0x000fca0008ffe4ff */
[----:B------:R-:W2:Y:S01]  /*1cc0*/  @P2 LDG.E R0, desc[UR40][R8.64] ;  /* 0x0000002808002981 */ /* 0x000ea2000c1e1900 */
[----:B------:R-:W-:-:S03]  /*1cd0*/  UISETP.NE.U32.AND UP0, UPT, UR4, URZ, UPT ;  /* 0x0000003f0400728c */ /* 0x000fc6000bf05070 */
[----:B------:R-:W-:Y:S01]  /*1ce0*/  ULDC UR4, c[0x0][0x424] ;  /* 0x0001090000047ab9 */ /* 0x000fe20000000800 */
[----:B------:R-:W-:-:S03]  /*1cf0*/  UISETP.NE.AND.EX UP0, UPT, UR5, URZ, UPT, UP0 ;  /* 0x0000003f0500728c */ /* 0x000fc6000bf05300 */
[----:B------:R-:W-:Y:S01]  /*1d00*/  ULDC UR5, c[0x0][0x2f0] ;  /* 0x0000bc0000057ab9 */ /* 0x000fe20000000800 */
[----:B------:R-:W-:-:S04]  /*1d10*/  USEL UR4, UR4, 0x1, UP0 ;  /* 0x0000000104047887 */ /* 0x000fc80008000000 */
[----:B------:R-:W-:-:S03]  /*1d20*/  UIMAD UR4, UR4, UR5, URZ ;  /* 0x00000005040472a4 */ /* 0x000fc6000f8e023f */
[----:B------:R-:W-:Y:S02]  /*1d30*/  ULDC UR5, c[0x0][0x348] ;  /* 0x0000d20000057ab9 */ /* 0x000fe40000000800 */
[----:B------:R-:W-:Y:S02]  /*1d40*/  IMAD.U32 R2, RZ, RZ, UR5 ;  /* 0x00000005ff027e24 */ /* 0x000fe4000f8e00ff */
[----:B------:R-:W-:Y:S01]  /*1d50*/  IMAD.U32 R28, RZ, RZ, UR4 ;  /* 0x00000004ff1c7e24 */ /* 0x000fe2000f8e00ff */
[----:B--2---:R1:W-:Y:S01]  /*1d60*/  STL [R1+0x38], R0 ;  /* 0x0000380001007387 */ /* 0x0043e20000100800 */
[----:B------:R-:W-:Y:S01]  /*1d70*/  IMAD.MOV.U32 R12, RZ, RZ, R0 ;  /* 0x000000ffff0c7224 */ /* 0x000fe200078e0000 */
[----:B----4-:R-:W-:Y:S06]  /*1d80*/  @P2 BRA `(.L_x_2477) ;  /* 0x0000000000282947 */ /* 0x010fec0003800000 */
[----:B------:R-:W-:Y:S02]  /*1d90*/  ULDC.64 UR4, c[0x0][0xa00] ;  /* 0x0002800000047ab9 */ /* 0x000fe40000000a00 */
[----:B------:R-:W-:-:S04]  /*1da0*/  ISETP.NE.U32.AND P1, PT, RZ, UR4, PT ;  /* 0x00000004ff007c0c */ /* 0x000fc8000bf25070 */
[----:B------:R-:W-:-:S13]  /*1db0*/  ISETP.NE.AND.EX P1, PT, RZ, UR5, PT, P1 ;  /* 0x00000005ff007c0c */ /* 0x000fda000bf25310 */
[----:B------:R-:W-:Y:S05]  /*1dc0*/  @!P1 BRA `(.L_x_2477) ;  /* 0x0000000000189947 */ /* 0x000fea0003800000 */
[----:B-1----:R-:W0:Y:S02]  /*1dd0*/  LDC.64 R6, c[0x0][0xa00] ;  /* 0x00028000ff067b82 */ /* 0x002e240000000a00 */
[----:B0-----:R-:W-:-:S05]  /*1de0*/  IMAD.WIDE R6, R30, 0x4, R6 ;  /* 0x000000041e067825 */ /* 0x001fca00078e0206 */
[----:B------:R-:W2:Y:S04]  /*1df0*/  LDG.E R0, desc[UR40][R6.64] ;  /* 0x0000002806007981 */ /* 0x000ea8000c1e1900 */
[----:B------:R-:W2:Y:S02]  /*1e00*/  LDG.E R3, desc[UR40][R6.64+0x4] ;  /* 0x0000042806037981 */ /* 0x000ea4000c1e1900 */
[----:B--2---:R-:W-:-:S05]  /*1e10*/  IADD3 R12, -R0, R3, RZ ;  /* 0x00000003000c7210 */ /* 0x004fca0007ffe1ff */
[----:B------:R0:W-:Y:S02]  /*1e20*/  STL [R1+0x38], R12 ;  /* 0x0000380c01007387 */ /* 0x0001e40000100800 */
.L_x_2477:
[C---:B------:R-:W-:Y:S01]  /*1e30*/  LOP3.LUT R29, R38.reuse, 0xffff, RZ, 0xc0, !PT ;  /* 0x0000ffff261d7812 */ /* 0x040fe200078ec0ff */
[----:B------:R-:W-:Y:S01]  /*1e40*/  ULDC.64 UR4, c[0x0][0xa20] ;  /* 0x0002880000047ab9 */ /* 0x000fe20000000a00 */
[C---:B------:R-:W-:Y:S02]  /*1e50*/  LOP3.LUT R3, R38.reuse, 0xff000000, RZ, 0xc0, !PT ;  /* 0xff00000026037812 */ /* 0x040fe400078ec0ff */
[----:B------:R-:W-:Y:S01]  /*1e60*/  ISETP.NE.U32.AND P1, PT, RZ, UR4, PT ;  /* 0x00000004ff007c0c */ /* 0x000fe2000bf25070 */
[----:B------:R2:W-:Y:S01]  /*1e70*/  STL [R1+0x60], R29 ;  /* 0x0000601d01007387 */ /* 0x0005e20000100800 */
[----:B-1----:R-:W-:Y:S02]  /*1e80*/  LOP3.LUT R0, R38, 0xff0000, RZ, 0xc0, !PT ;  /* 0x00ff000026007812 */ /* 0x002fe400078ec0ff */
[----:B------:R-:W-:Y:S02]  /*1e90*/  ISETP.NE.AND.EX P1, PT, RZ, UR5, PT, P1 ;  /* 0x00000005ff007c0c */ /* 0x000fe4000bf25310 */
[----:B------:R-:W-:-:S04]  /*1ea0*/  SHF.R.U32.HI R3, RZ, 0x8, R3 ;  /* 0x00000008ff037819 */ /* 0x000fc80000011603 */
[----:B------:R-:W-:-:S07]  /*1eb0*/  LEA.HI R11, R0, R3, RZ, 0x10 ;  /* 0x00000003000b7211 */ /* 0x000fce00078f80ff */
[----:B--2---:R-:W-:Y:S05]  /*1ec0*/  @!P1 BRA `(.L_x_2478) ;  /* 0x0000000000109947 */ /* 0x004fea0003800000 */
[----:B------:R-:W-:-:S04]  /*1ed0*/  IADD3 R4, P0, R32, UR4, RZ ;  /* 0x0000000420047c10 */ /* 0x000fc8000ff1e0ff */
[----:B------:R-:W-:-:S05]  /*1ee0*/  IADD3.X R5, R31, UR5, RZ, P0, !PT ;  /* 0x000000051f057c10 */ /* 0x000fca00087fe4ff */
[----:B------:R1:W5:Y:S01]  /*1ef0*/  LDG.E R28, desc[UR40][R4.64] ;  /* 0x00000028041c7981 */ /* 0x000362000c1e1900 */
[----:B------:R-:W-:Y:S05]  /*1f00*/  BRA `(.L_x_2479) ;  /* 0x0000000000107947 */ /* 0x000fea0003800000 */
.L_x_2478:
[----:B------:R-:W-:Y:S05]  /*1f10*/  @!P0 BRA `(.L_x_2479) ;  /* 0x00000000000c8947 */ /* 0x000fea0003800000 */
[----:B------:R-:W2:Y:S04]  /*1f20*/  LDG.E R3, desc[UR40][R4.64] ;  /* 0x0000002804037981 */ /* 0x000ea8000c1e1900 */
[----:B------:R-:W2:Y:S02]  /*1f30*/  LDG.E R28, desc[UR40][R4.64+0x4] ;  /* 0x00000428041c7981 */ /* 0x000ea4000c1e1900 */
[----:B--2---:R-:W-:-:S07]  /*1f40*/  IMAD.IADD R28, R28, 0x1, -R3 ;  /* 0x000000011c1c7824 */ /* 0x004fce00078e0a03 */
.L_x_2479:
[----:B------:R-:W-:Y:S01]  /*1f50*/  ULDC.64 UR4, c[0x0][0xa10] ;  /* 0x0002840000047ab9 */ /* 0x000fe20000000a00 */
[----:B------:R-:W2:Y:S01]  /*1f60*/  LDC R8, c[0x0][0x448] ;  /* 0x00011200ff087b82 */ /* 0x000ea20000000800 */
[----:B------:R-:W-:-:S04]  /*1f70*/  ISETP.NE.U32.AND P0, PT, RZ, UR4, PT ;  /* 0x00000004ff007c0c */ /* 0x000fc8000bf05070 */
[----:B------:R-:W-:Y:S01]  /*1f80*/  ISETP.NE.AND.EX P0, PT, RZ, UR5, PT, P0 ;  /* 0x00000005ff007c0c */ /* 0x000fe2000bf05300 */
[----:B------:R-:W-:-:S12]  /*1f90*/  ULDC.64 UR4, c[0x0][0xa30] ;  /* 0x00028c0000047ab9 */ /* 0x000fd80000000a00 */
[----:B------:R-:W3:Y:S02]  /*1fa0*/  @P0 LDC.64 R6, c[0x0][0xa10] ;  /* 0x00028400ff060b82 */ /* 0x000ee40000000a00 */
[----:B---3--:R-:W-:-:S05]  /*1fb0*/  @P0 IMAD.WIDE R6, R30, 0x4, R6 ;  /* 0x000000041e060825 */ /* 0x008fca00078e0206 */
[----:B------:R-:W3:Y:S04]  /*1fc0*/  @P0 LDG.E R0, desc[UR40][R6.64] ;  /* 0x0000002806000981 */ /* 0x000ee8000c1e1900 */
[----:B------:R4:W3:Y:S01]  /*1fd0*/  @P0 LDG.E R3, desc[UR40][R6.64+0x4] ;  /* 0x0000042806030981 */ /* 0x0008e2000c1e1900 */
[----:B------:R-:W-:Y:S01]  /*1fe0*/  ISETP.NE.U32.AND P1, PT, RZ, UR4, PT ;  /* 0x00000004ff007c0c */ /* 0x000fe2000bf25070 */
[----:B-----5:R-:W-:-:S03]  /*1ff0*/  IMAD.MOV.U32 R24, RZ, RZ, R28 ;  /* 0x000000ffff187224 */ /* 0x020fc600078e001c */
[----:B------:R-:W-:-:S13]  /*2000*/  ISETP.NE.AND.EX P1, PT, RZ, UR5, PT, P1 ;  /* 0x00000005ff007c0c */ /* 0x000fda000bf25310 */
[----:B-1----:R-:W-:-:S04]  /*2010*/  @P1 IADD3 R4, P2, R32, UR4, RZ ;  /* 0x0000000420041c10 */ /* 0x002fc8000ff5e0ff */
[----:B------:R-:W-:-:S05]  /*2020*/  @P1 IADD3.X R5, R31, UR5, RZ, P2, !PT ;  /* 0x000000051f051c10 */ /* 0x000fca00097fe4ff */
[----:B------:R1:W5:Y:S01]  /*2030*/  @P1 LDG.E R24, desc[UR40][R4.64] ;  /* 0x0000002804181981 */ /* 0x000362000c1e1900 */
[----:B--2---:R-:W-:Y:S01]  /*2040*/  ISETP.NE.AND P1, PT, R8, 0x1, PT ;  /* 0x000000010800780c */ /* 0x004fe20003f25270 */
[----:B------:R-:W-:Y:S01]  /*2050*/  IMAD.SHL.U32 R13, R37, 0x80, RZ ;  /* 0x00000080250d7824 */ /* 0x000fe200078e00ff */
[----:B------:R-:W-:Y:S03]  /*2060*/  BSSY B0, `(.L_x_2480) ;  /* 0x0000039000007945 */ /* 0x000fe60003800000 */
[----:B----4-:R-:W-:Y:S01]  /*2070*/  VIADD R6, R13, 0x7f ;  /* 0x0000007f0d067836 */ /* 0x010fe20000000000 */
[----:B------:R2:W-:Y:S07]  /*2080*/  STL [R1+0x34], R13 ;  /* 0x0000340d01007387 */ /* 0x0005ee0000100800 */
[----:B------:R-:W4:Y:S01]  /*2090*/  @P1 LDC R9, c[0x0][0x44c] ;  /* 0x00011300ff091b82 */ /* 0x000f220000000800 */
[----:B--2---:R-:W-:-:S07]  /*20a0*/  IMAD.IADD R13, R28, 0x1, -R10 ;  /* 0x000000011c0d7824 */ /* 0x004fce00078e0a0a */
[----:B------:R-:W2:Y:S01]  /*20b0*/  @P1 LDC R7, c[0x0][0x450] ;  /* 0x00011400ff071b82 */ /* 0x000ea20000000800 */
[----:B---3--:R-:W-:Y:S02]  /*20c0*/  @P0 IMAD.IADD R2, R3, 0x1, -R0 ;  /* 0x0000000103020824 */ /* 0x008fe400078e0a00 */
[----:B----4-:R-:W-:-:S04]  /*20d0*/  @P1 IMAD.HI.U32 R0, R6, R9, RZ ;  /* 0x0000000906001227 */ /* 0x010fc800078e00ff */
[----:B-1----:R-:W-:Y:S01]  /*20e0*/  IMAD.IADD R4, R13, 0x1, R2 ;  /* 0x000000010d047824 */ /* 0x002fe200078e0202 */
[----:B--2---:R-:W-:-:S04]  /*20f0*/  @P1 SHF.R.U32.HI R6, RZ, R7, R0 ;  /* 0x00000007ff061219 */ /* 0x004fc80000011600 */
[C---:B------:R-:W-:Y:S01]  /*2100*/  IADD3 R124, R4.reuse, 0x80, -R12 ;  /* 0x00000080047c7810 */ /* 0x040fe20007ffe80c */
[----:B------:R1:W-:Y:S01]  /*2110*/  STL [R1+0x3c], R4 ;  /* 0x00003c0401007387 */ /* 0x0003e20000100800 */
[----:B------:R-:W-:Y:S02]  /*2120*/  IADD3 R0, R4, 0x7f, RZ ;  /* 0x0000007f04007810 */ /* 0x000fe40007ffe0ff */
[----:B0-----:R-:W-:Y:S01]  /*2130*/  LOP3.LUT R12, R11, 0xff, RZ, 0xc0, !PT ;  /* 0x000000ff0b0c7812 */ /* 0x001fe200078ec0ff */
[----:B------:R-:W-:Y:S01]  /*2140*/  IMAD.IADD R6, R124, 0x1, R6 ;  /* 0x000000017c067824 */ /* 0x000fe200078e0206 */
[----:B------:R-:W-:-:S03]  /*2150*/  SHF.R.S32.HI R3, RZ, 0x1f, R0 ;  /* 0x0000001fff037819 */ /* 0x000fc60000011400 */
[----:B------:R0:W-:Y:S01]  /*2160*/  STL [R1+0x9c], R12 ;  /* 0x00009c0c01007387 */ /* 0x0001e20000100800 */
[----:B------:R-:W-:Y:S02]  /*2170*/  SHF.R.S32.HI R5, RZ, 0x1f, R6 ;  /* 0x0000001fff057819 */ /* 0x000fe40000011406 */
[----:B------:R-:W-:Y:S02]  /*2180*/  LEA.HI R3, R3, R0, RZ, 0x7 ;  /* 0x0000000003037211 */ /* 0x000fe400078f38ff */
[----:B------:R-:W-:Y:S02]  /*2190*/  LEA.HI R5, R5, R6, RZ, 0x7 ;  /* 0x0000000605057211 */ /* 0x000fe400078f38ff */
[----:B-1----:R-:W-:Y:S02]  /*21a0*/  SHF.R.U32.HI R4, RZ, 0x10, R11 ;  /* 0x00000010ff047819 */ /* 0x002fe4000001160b */
[----:B------:R-:W-:Y:S02]  /*21b0*/  SHF.R.S32.HI R125, RZ, 0x7, R3 ;  /* 0x00000007ff7d7819 */ /* 0x000fe40000011403 */
[----:B------:R-:W-:Y:S01]  /*21c0*/  SHF.R.S32.HI R0, RZ, 0x7, R5 ;  /* 0x00000007ff007819 */ /* 0x000fe20000011405 */
[----:B------:R0:W-:Y:S03]  /*21d0*/  STL [R1+0x84], R4 ;  /* 0x0000840401007387 */ /* 0x0001e60000100800 */
[----:B------:R-:W-:Y:S01]  /*21e0*/  VIMNMX R9, R125, R0, PT ;  /* 0x000000007d097248 */ /* 0x000fe20003fe0100 */
[----:B------:R-:W-:-:S03]  /*21f0*/  IMAD.MOV.U32 R0, RZ, RZ, RZ ;  /* 0x000000ffff007224 */ /* 0x000fc600078e00ff */
[----:B------:R-:W-:-:S13]  /*2200*/  ISETP.GE.AND P0, PT, R9, 0x1, PT ;  /* 0x000000010900780c */ /* 0x000fda0003f06270 */
[----:B0-----:R-:W-:Y:S05]  /*2210*/  @!P0 BRA `(.L_x_2481) ;  /* 0x0000000000748947 */ /* 0x001fea0003800000 */
[----:B------:R-:W-:Y:S01]  /*2220*/  ISETP.NE.AND P0, PT, R4, RZ, PT ;  /* 0x000000ff0400720c */ /* 0x000fe20003f05270 */
[----:B------:R-:W-:-:S03]  /*2230*/  ULDC UR4, c[0x0][0x9f0] ;  /* 0x00027c0000047ab9 */ /* 0x000fc60000000800 */
[----:B------:R-:W-:-:S04]  /*2240*/  SEL R10, R4, UR4, P0 ;  /* 0x00000004040a7c07 */ /* 0x000fc80008000000 */
[-C--:B------:R-:W-:Y:S02]  /*2250*/  IABS R6, R10.reuse ;  /* 0x0000000a00067213 */ /* 0x080fe40000000000 */
[----:B------:R-:W-:Y:S02]  /*2260*/  IADD3 R0, R10, -0x1, R9 ;  /* 0xffffffff0a007810 */ /* 0x000fe40007ffe009 */
[----:B------:R-:W0:Y:S01]  /*2270*/  I2F.RP R3, R6 ;  /* 0x0000000600037306 */ /* 0x000e220000209400 */
[----:B------:R-:W-:Y:S02]  /*2280*/  IABS R11, R10 ;  /* 0x0000000a000b7213 */ /* 0x000fe40000000000 */
        /* <DEDUP_REMOVED lines=10> */
[----:B------:R-:W-:-:S06]  /*2330*/  IMAD.HI.U32 R5, R5, R7, R4 ;  /* 0x0000000705057227 */ /* 0x000fcc00078e0004 */
        /* <DEDUP_REMOVED lines=8> */
[----:B------:R-:W-:-:S04]  /*23c0*/  IMAD.MOV.U32 R0, RZ, RZ, R5 ;  /* 0x000000ffff007224 */ /* 0x000fc800078e0005 */
[----:B------:R-:W-:Y:S01]  /*23d0*/  @!P2 IMAD.MOV R0, RZ, RZ, -R0 ;  /* 0x000000ffff00a224 */ /* 0x000fe200078e0a00 */
[----:B------:R-:W-:-:S07]  /*23e0*/  @!P1 LOP3.LUT R0, RZ, R10, RZ, 0x33, !PT ;  /* 0x0000000aff009212 */ /* 0x000fce00078e33ff */
.L_x_2481:
[----:B------:R-:W-:Y:S05]  /*23f0*/  BSYNC B0 ;  /* 0x0000000000007941 */ /* 0x000fea0003800000 */
.L_x_2480:
        /* <DEDUP_REMOVED lines=23> */
[----:B------:R-:W-:Y:S01]  /*2570*/  IMAD.U32 R4, RZ, RZ, UR4 ;  /* 0x00000004ff047e24 */ /* 0x000fe2000f8e00ff */
[----:B------:R-:W-:Y:S01]  /*2580*/  MOV R12, 0x1 ;  /* 0x00000001000c7802 */ /* 0x000fe20000000f00 */
        /* <DEDUP_REMOVED lines=8> */
[----:B------:R-:W-:-:S07]  /*2610*/  IMAD.MOV.U32 R13, RZ, RZ, RZ ;  /* 0x000000ffff0d7224 */ /* 0x000fce00078e00ff */
[----:B------:R-:W-:-:S07]  /*2620*/  LEPC R20, `(.L_x_2484) ;  /* 0x000000001014794e */ /* 0x000fce0000000000 */
[----:B0----5:R-:W-:Y:S05]  /*2630*/  CALL.ABS.NOINC R14 ;  /* 0x000000000e007343 */ /* 0x021fea0003c00000 */
.L_x_2484:
[----:B------:R-:W-:Y:S05]  /*2640*/  BSYNC B6 ;  /* 0x0000000000067941 */ /* 0x000fea0003800000 */
.L_x_2483:
[----:B------:R-:W-:Y:S01]  /*2650*/  VIADD R0, R18, 0x10400 ;  /* 0x0001040012007836 */ /* 0x000fe20000000000 */
[----:B------:R-:W-:Y:S04]  /*2660*/  BSSY B6, `(.L_x_2485) ;  /* 0x0000013000067945 */ /* 0x000fe80003800000 */
[----:B------:R-:W-:-:S13]  /*2670*/  LOP3.LUT P0, RZ, R0, 0x3ff, RZ, 0xc0, !PT ;  /* 0x000003ff00ff7812 */ /* 0x000fda000780c0ff */
[----:B------:R-:W-:Y:S05]  /*2680*/  @!P0 BRA `(.L_x_2486) ;  /* 0x0000000000408947 */ /* 0x000fea0003800000 */
[----:B------:R-:W-:Y:S01]  /*2690*/  MOV R14, 0x0 ;  /* 0x00000000000e7802 */ /* 0x000fe20000000f00 */
[----:B------:R-:W-:Y:S01]  /*26a0*/  ULDC.64 UR4, c[0x4][0xc0] ;  /* 0x0100300000047ab9 */ /* 0x000fe20000000a00 */
[----:B------:R-:W-:Y:S01]  /*26b0*/  ULDC.64 UR6, c[0x4][0x20] ;  /* 0x0100080000067ab9 */ /* 0x000fe20000000a00 */
[----:B------:R-:W-:Y:S01]  /*26c0*/  IMAD.U32 R4, RZ, RZ, UR4 ;  /* 0x00000004ff047e24 */ /* 0x000fe2000f8e00ff */
        /* <DEDUP_REMOVED lines=12> */
.L_x_2486:
[----:B------:R-:W-:Y:S05]  /*2790*/  BSYNC B6 ;  /* 0x0000000000067941 */ /* 0x000fea0003800000 */
.L_x_2485:
[----:B------:R-:W2:Y:S01]  /*27a0*/  LDL.LU R8, [R1+0x10] ;  /* 0x0000100001087983 */ /* 0x000ea20000300800 */
[----:B------:R-:W-:Y:S01]  /*27b0*/  ULDC.64 UR4, c[0x0][0x9f8] ;  /* 0x00027e0000047ab9 */ /* 0x000fe20000000a00 */
[----:B------:R-:W-:Y:S01]  /*27c0*/  IMAD.MOV.U32 R0, RZ, RZ, R30 ;  /* 0x000000ffff007224 */ /* 0x000fe200078e001e */
[----:B------:R-:W-:Y:S01]  /*27d0*/  ISETP.NE.U32.AND P0, PT, RZ, UR4, PT ;  /* 0x00000004ff007c0c */ /* 0x000fe2000bf05070 */
[----:B------:R-:W0:Y:S01]  /*27e0*/  LDC R41, c[0x0][0x3f4] ;  /* 0x0000fd00ff297b82 */ /* 0x000e220000000800 */
[----:B------:R-:W1:Y:S02]  /*27f0*/  S2R R20, SR_TID.X ;  /* 0x0000000000147919 */ /* 0x000e640000002100 */
[----:B------:R-:W-:Y:S01]  /*2800*/  ISETP.NE.AND.EX P0, PT, RZ, UR5, PT, P0 ;  /* 0x00000005ff007c0c */ /* 0x000fe2000bf05300 */
[----:B------:R-:W-:Y:S01]  /*2810*/  IMAD.IADD R46, R27, 0x1, R28 ;  /* 0x000000011b2e7824 */ /* 0x000fe200078e021c */
[----:B------:R-:W3:Y:S03]  /*2820*/  LDL R21, [R1+0x6c] ;  /* 0x00006c0001157983 */ /* 0x000ee60000100800 */
[----:B------:R-:W4:Y:S01]  /*2830*/  LDC.64 R102, c[0x0][0x300] ;  /* 0x0000c000ff667b82 */ /* 0x000f220000000a00 */
[----:B------:R-:W3:Y:S07]  /*2840*/  LDL R28, [R1+0x70] ;  /* 0x00007000011c7983 */ /* 0x000eee0000100800 */
[----:B------:R-:W-:Y:S01]  /*2850*/  @P0 IADD3 R4, P1, R32, UR4, RZ ;  /* 0x0000000420040c10 */ /* 0x000fe2000ff3e0ff */
[----:B------:R-:W2:Y:S03]  /*2860*/  LDC.64 R12, c[0x0][0x3f8] ;  /* 0x0000fe00ff0c7b82 */ /* 0x000ea60000000a00 */
[----:B------:R-:W-:Y:S01]  /*2870*/  @P0 IADD3.X R5, R31, UR5, RZ, P1, !PT ;  /* 0x000000051f050c10 */ /* 0x000fe20008ffe4ff */
[----:B------:R-:W-:-:S04]  /*2880*/  ULDC.64 UR4, c[0x0][0xa08] ;  /* 0x0002820000047ab9 */ /* 0x000fc80000000a00 */
[----:B------:R4:W3:Y:S01]  /*2890*/  @P0 LDG.E R0, desc[UR40][R4.64] ;  /* 0x0000002804000981 */ /* 0x0008e2000c1e1900 */
[----:B0-----:R-:W-:Y:S02]  /*28a0*/  ISETP.GE.AND P2, PT, R16, R41, PT ;  /* 0x000000291000720c */ /* 0x001fe40003f46270 */
[----:B-1----:R-:W-:Y:S02]  /*28b0*/  SHF.R.U32.HI R31, RZ, 0x7, R20 ;  /* 0x00000007ff1f7819 */ /* 0x002fe40000011614 */
[----:B------:R-:W3:Y:S01]  /*28c0*/  LDL R20, [R1+0x68] ;  /* 0x0000680001147983 */ /* 0x000ee20000100800 */
[----:B------:R-:W-:Y:S01]  /*28d0*/  SHF.R.S32.HI R35, RZ, 0x1f, R46 ;  /* 0x0000001fff237819 */ /* 0x000fe2000001142e */
[----:B----4-:R-:W-:-:S04]  /*28e0*/  IMAD.WIDE.U32 R4, R46, R102, RZ ;  /* 0x000000662e047225 */ /* 0x010fc800078e00ff */
[----:B------:R-:W-:Y:S01]  /*28f0*/  IMAD R6, R35, R102, RZ ;  /* 0x0000006623067224 */ /* 0x000fe200078e02ff */
[----:B------:R-:W-:-:S03]  /*2900*/  ISETP.NE.U32.AND P0, PT, RZ, UR4, PT ;  /* 0x00000004ff007c0c */ /* 0x000fc6000bf05070 */
[----:B------:R-:W-:Y:S01]  /*2910*/  IMAD R3, R46, R103, R6 ;  /* 0x000000672e037224 */ /* 0x000fe200078e0206 */
[----:B------:R-:W-:Y:S01]  /*2920*/  ISETP.NE.AND.EX P0, PT, RZ, UR5, PT, P0 ;  /* 0x00000005ff007c0c */ /* 0x000fe2000bf05300 */
[----:B------:R-:W-:Y:S01]  /*2930*/  ULDC.64 UR4, c[0x0][0x308] ;  /* 0x0000c20000047ab9 */ /* 0x000fe20000000a00 */
[----:B------:R-:W-:Y:S01]  /*2940*/  ISETP.NE.AND P6, PT, R31, 0x1, PT ;  /* 0x000000011f00780c */ /* 0x000fe20003fc5270 */
[----:B------:R-:W-:Y:S01]  /*2950*/  IMAD.IADD R5, R5, 0x1, R3 ;  /* 0x0000000105057824 */ /* 0x000fe200078e0203 */
[----:B------:R-:W0:Y:S01]  /*2960*/  LDC.64 R6, c[0x0][0x408] ;  /* 0x00010200ff067b82 */ /* 0x000e220000000a00 */
[----:B--2---:R-:W-:-:S04]  /*2970*/  LOP3.LUT R8, R8, 0xfffffffd, RZ, 0xc0, !PT ;  /* 0xfffffffd08087812 */ /* 0x004fc800078ec0ff */
[----:B------:R-:W-:-:S05]  /*2980*/  @P2 LOP3.LUT R8, R8, 0x2, RZ, 0xfc, !PT ;  /* 0x0000000208082812 */ /* 0x000fca00078efcff */
[----:B------:R1:W-:Y:S04]  /*2990*/  STL [R1+0x10], R8 ;  /* 0x0000100801007387 */ /* 0x0003e80000100800 */
[----:B------:R-:W2:Y:S01]  /*29a0*/  LDL R15, [R1+0x64] ;  /* 0x00006400010f7983 */ /* 0x000ea20000100800 */
[----:B------:R-:W-:-:S04]  /*29b0*/  IMAD.WIDE.U32 R4, R29, UR4, R4 ;  /* 0x000000041d047c25 */ /* 0x000fc8000f8e0004 */
[----:B------:R-:W-:Y:S01]  /*29c0*/  IMAD R101, R29, UR5, R5 ;  /* 0x000000051d657c24 */ /* 0x000fe2000f8e0205 */
[----:B------:R-:W-:Y:S01]  /*29d0*/  ULDC.64 UR4, c[0x0][0x310] ;  /* 0x0000c40000047ab9 */ /* 0x000fe20000000a00 */
[----:B------:R-:W-:Y:S01]  /*29e0*/  IMAD.MOV.U32 R100, RZ, RZ, R4 ;  /* 0x000000ffff647224 */ /* 0x000fe200078e0004 */
[----:B---3--:R-:W-:-:S04]  /*29f0*/  SHF.R.S32.HI R3, RZ, 0x1f, R0 ;  /* 0x0000001fff037819 */ /* 0x008fc80000011400 */
[----:B------:R-:W-:Y:S02]  /*2a00*/  SEL R3, R3, RZ, !P0 ;  /* 0x000000ff03037207 */ /* 0x000fe40004000000 */
[----:B------:R-:W-:-:S03]  /*2a10*/  SEL R98, R0, RZ, !P0 ;  /* 0x000000ff00627207 */ /* 0x000fc60004000000 */
[----:B------:R-:W-:Y:S02]  /*2a20*/  IMAD R43, R3, UR4, RZ ;  /* 0x00000004032b7c24 */ /* 0x000fe4000f8e02ff */
[----:B------:R-:W-:-:S04]  /*2a30*/  IMAD.WIDE.U32 R100, R98, UR4, R100 ;  /* 0x0000000462647c25 */ /* 0x000fc8000f8e0064 */
[----:B------:R-:W-:Y:S01]  /*2a40*/  IMAD R43, R98, UR5, R43 ;  /* 0x00000005622b7c24 */ /* 0x000fe2000f8e022b */
[----:B------:R-:W-:Y:S05]  /*2a50*/  @!P6 WARPSYNC.ALL ;  /* 0x000000000000e948 */ /* 0x000fea0003800000 */
[----:B------:R-:W-:Y:S02]  /*2a60*/  ULDC.64 UR4, c[0x0][0x330] ;  /* 0x0000cc0000047ab9 */ /* 0x000fe40000000a00 */
[----:B------:R-:W-:Y:S01]  /*2a70*/  IMAD.WIDE.U32 R4, R29, UR4, R16 ;  /* 0x000000041d047c25 */ /* 0x000fe2000f8e0010 */
[----:B------:R-:W-:-:S03]  /*2a80*/  SHF.R.S32.HI R36, RZ, 0x1f, R19 ;  /* 0x0000001fff247819 */ /* 0x000fc60000011413 */
[----:B------:R-:W-:Y:S01]  /*2a90*/  IMAD R5, R29, UR5, R5 ;  /* 0x000000051d057c24 */ /* 0x000fe2000f8e0205 */
[----:B------:R-:W-:Y:S02]  /*2aa0*/  ULDC.64 UR4, c[0x0][0x338] ;  /* 0x0000ce0000047ab9 */ /* 0x000fe40000000a00 */
[----:B------:R-:W-:Y:S01]  /*2ab0*/  IMAD R49, R3, UR4, RZ ;  /* 0x0000000403317c24 */ /* 0x000fe2000f8e02ff */
[----:B------:R-:W-:Y:S01]  /*2ac0*/  SEL R3, R41, RZ, P2 ;  /* 0x000000ff29037207 */ /* 0x000fe20001000000 */
[----:B------:R-:W-:Y:S02]  /*2ad0*/  IMAD R0, R36, R12, RZ ;  /* 0x0000000c24007224 */ /* 0x000fe400078e02ff */
[C---:B------:R-:W-:Y:S02]  /*2ae0*/  IMAD R49, R98.reuse, UR5, R49 ;  /* 0x0000000562317c24 */ /* 0x040fe4000f8e0231 */
[----:B------:R-:W-:-:S04]  /*2af0*/  IMAD.WIDE.U32 R98, R98, UR4, R4 ;  /* 0x0000000462627c25 */ /* 0x000fc8000f8e0004 */
[C---:B------:R-:W-:Y:S02]  /*2b00*/  VIADD R27, R19.reuse, 0x20 ;  /* 0x00000020131b7836 */ /* 0x040fe40000000000 */
[----:B------:R-:W-:-:S04]  /*2b10*/  IMAD.WIDE.U32 R96, R19, R12, R22 ;  /* 0x0000000c13607225 */ /* 0x000fc800078e0016 */
[----:B------:R-:W-:-:S04]  /*2b20*/  IMAD.WIDE.U32 R94, R19, R12, R16 ;  /* 0x0000000c135e7225 */ /* 0x000fc800078e0010 */
[C---:B------:R-:W-:Y:S01]  /*2b30*/  IMAD.SHL.U32 R32, R19.reuse, 0x80, RZ ;  /* 0x0000008013207824 */ /* 0x040fe200078e00ff */
[C---:B-1----:R-:W-:Y:S01]  /*2b40*/  IADD3 R8, R19.reuse, 0x40, RZ ;  /* 0x0000004013087810 */ /* 0x042fe20007ffe0ff */
[C---:B------:R-:W-:Y:S02]  /*2b50*/  IMAD R5, R19.reuse, R13, R0 ;  /* 0x0000000d13057224 */ /* 0x040fe400078e0200 */
[C---:B------:R-:W-:Y:S02]  /*2b60*/  VIADD R10, R19.reuse, 0x60 ;  /* 0x00000060130a7836 */ /* 0x040fe40000000000 */
[----:B------:R-:W-:Y:S01]  /*2b70*/  VIADD R30, R19, 0x20 ;  /* 0x00000020131e7836 */ /* 0x000fe20000000000 */
[----:B-----5:R-:W-:Y:S01]  /*2b80*/  SHF.R.S32.HI R11, RZ, 0x1f, R24 ;  /* 0x0000001fff0b7819 */ /* 0x020fe20000011418 */
[----:B0-----:R-:W-:Y:S01]  /*2b90*/  IMAD R0, R36, R6, RZ ;  /* 0x0000000624007224 */ /* 0x001fe200078e02ff */
[----:B------:R-:W-:Y:S01]  /*2ba0*/  SHF.L.U64.HI R89, R102, 0x5, R103 ;  /* 0x0000000566597819 */ /* 0x000fe20000010267 */
[----:B------:R-:W-:-:S02]  /*2bb0*/  IMAD.IADD R3, R16, 0x1, R3 ;  /* 0x0000000110037824 */ /* 0x000fc400078e0203 */
[----:B------:R-:W-:-:S04]  /*2bc0*/  IMAD.WIDE.U32 R92, R19, R6, R22 ;  /* 0x00000006135c7225 */ /* 0x000fc800078e0016 */
[----:B------:R-:W-:-:S04]  /*2bd0*/  IMAD.WIDE.U32 R90, R19, R6, R16 ;  /* 0x00000006135a7225 */ /* 0x000fc800078e0010 */
[----:B------:R-:W-:Y:S01]  /*2be0*/  IMAD.SHL.U32 R88, R102, 0x20, RZ ;  /* 0x0000002066587824 */ /* 0x000fe200078e00ff */
[C---:B------:R-:W-:Y:S01]  /*2bf0*/  IADD3 R46, P0, R19.reuse, R46, RZ ;  /* 0x0000002e132e7210 */ /* 0x040fe20007f1e0ff */
[----:B------:R-:W-:Y:S01]  /*2c00*/  IMAD R9, R19, R7, R0 ;  /* 0x0000000713097224 */ /* 0x000fe200078e0200 */
[----:B------:R-:W-:Y:S01]  /*2c10*/  SHF.R.S32.HI R0, RZ, 0x1f, R3 ;  /* 0x0000001fff007819 */ /* 0x000fe20000011403 */
[----:B------:R-:W-:Y:S01]  /*2c20*/  IMAD.SHL.U32 R27, R27, 0x80, RZ ;  /* 0x000000801b1b7824 */ /* 0x000fe200078e00ff */
[----:B------:R-:W-:Y:S01]  /*2c30*/  ULDC UR4, c[0x0][0x2f4] ;  /* 0x0000bd0000047ab9 */ /* 0x000fe20000000800 */
[----:B------:R-:W-:Y:S01]  /*2c40*/  IMAD.SHL.U32 R29, R19, 0x80, RZ ;  /* 0x00000080131d7824 */ /* 0x000fe200078e00ff */
[----:B------:R-:W-:Y:S02]  /*2c50*/  LEA.HI R106, R0, R3, RZ, 0x4 ;  /* 0x00000003006a7211 */ /* 0x000fe400078f20ff */
[----:B------:R-:W-:Y:S02]  /*2c60*/  LOP3.LUT R27, R27, 0x380, RZ, 0xc0, !PT ;  /* 0x000003801b1b7812 */ /* 0x000fe400078ec0ff */
[----:B------:R-:W-:Y:S01]  /*2c70*/  LOP3.LUT R29, R29, 0x380, RZ, 0xc0, !PT ;  /* 0x000003801d1d7812 */ /* 0x000fe200078ec0ff */
[----:B------:R-:W-:Y:S01]  /*2c80*/  IMAD.IADD R95, R5, 0x1, R95 ;  /* 0x00000001055f7824 */ /* 0x000fe200078e025f */
[----:B------:R-:W-:-:S02]  /*2c90*/  IADD3 R97, R97, R5, RZ ;  /* 0x0000000561617210 */ /* 0x000fc40007ffe0ff */
[----:B------:R-:W-:Y:S02]  /*2ca0*/  LEA.HI R4, R0, R3, RZ, 0x7 ;  /* 0x0000000300047211 */ /* 0x000fe400078f38ff */
[--C-:B------:R-:W-:Y:S01]  /*2cb0*/  LOP3.LUT R0, R29, 0x70, R106.reuse, 0xf8, !PT ;  /* 0x000000701d007812 */ /* 0x100fe200078ef86a */
[----:B------:R-:W-:Y:S01]  /*2cc0*/  VIADD R29, R19, 0x40 ;  /* 0x00000040131d7836 */ /* 0x000fe20000000000 */
[----:B------:R-:W-:Y:S01]  /*2cd0*/  LOP3.LUT R5, R27, 0x70, R106, 0xf8, !PT ;  /* 0x000000701b057812 */ /* 0x000fe200078ef86a */
[----:B------:R-:W-:Y:S01]  /*2ce0*/  VIADD R27, R19, 0x60 ;  /* 0x00000060131b7836 */ /* 0x000fe20000000000 */
[----:B------:R-:W-:Y:S01]  /*2cf0*/  LOP3.LUT R32, R32, 0x380, RZ, 0xc0, !PT ;  /* 0x0000038020207812 */ /* 0x000fe200078ec0ff */
[----:B------:R-:W-:Y:S01]  /*2d00*/  IMAD.SHL.U32 R10, R10, 0x80, RZ ;  /* 0x000000800a0a7824 */ /* 0x000fe200078e00ff */
[----:B------:R-:W-:Y:S01]  /*2d10*/  SHF.L.U32 R29, R29, 0x7, RZ ;  /* 0x000000071d1d7819 */ /* 0x000fe200000006ff */
[----:B------:R-:W-:Y:S01]  /*2d20*/  IMAD.SHL.U32 R8, R8, 0x80, RZ ;  /* 0x0000008008087824 */ /* 0x000fe200078e00ff */
[----:B------:R-:W-:Y:S01]  /*2d30*/  SHF.R.U32.HI R32, RZ, 0x3, R32 ;  /* 0x00000003ff207819 */ /* 0x000fe20000011620 */
[----:B------:R-:W-:-:S02]  /*2d40*/  IMAD.SHL.U32 R27, R27, 0x80, RZ ;  /* 0x000000801b1b7824 */ /* 0x000fc400078e00ff */
[----:B------:R-:W-:Y:S01]  /*2d50*/  IMAD.SHL.U32 R30, R30, 0x80, RZ ;  /* 0x000000801e1e7824 */ /* 0x000fe200078e00ff */
[----:B------:R-:W-:Y:S01]  /*2d60*/  LOP3.LUT R3, R0, R32, RZ, 0x3c, !PT ;  /* 0x0000002000037212 */ /* 0x000fe200078e3cff */
[----:B------:R-:W-:Y:S01]  /*2d70*/  IMAD R0, R11, R6, RZ ;  /* 0x000000060b007224 */ /* 0x000fe200078e02ff */
[----:B------:R-:W-:Y:S02]  /*2d80*/  LOP3.LUT R8, R8, 0x380, RZ, 0xc0, !PT ;  /* 0x0000038008087812 */ /* 0x000fe400078ec0ff */
[----:B------:R-:W-:Y:S02]  /*2d90*/  LOP3.LUT R10, R10, 0x380, RZ, 0xc0, !PT ;  /* 0x000003800a0a7812 */ /* 0x000fe400078ec0ff */
[----:B------:R-:W-:Y:S02]  /*2da0*/  LOP3.LUT R27, R27, 0x380, RZ, 0xc0, !PT ;  /* 0x000003801b1b7812 */ /* 0x000fe400078ec0ff */
[----:B------:R-:W-:Y:S02]  /*2db0*/  LOP3.LUT R29, R29, 0x380, RZ, 0xc0, !PT ;  /* 0x000003801d1d7812 */ /* 0x000fe400078ec0ff */
[----:B------:R-:W-:Y:S01]  /*2dc0*/  LOP3.LUT R30, R30, 0x380, RZ, 0xc0, !PT ;  /* 0x000003801e1e7812 */ /* 0x000fe200078ec0ff */
[----:B------:R-:W-:Y:S01]  /*2dd0*/  IMAD.SHL.U32 R4, R4, 0x80, RZ ;  /* 0x0000008004047824 */ /* 0x000fe200078e00ff */
[----:B------:R-:W-:Y:S01]  /*2de0*/  LOP3.LUT R8, R8, 0x70, R106, 0xf8, !PT ;  /* 0x0000007008087812 */ /* 0x000fe200078ef86a */
[----:B------:R-:W-:Y:S01]  /*2df0*/  IMAD R105, R24, R7, R0 ;  /* 0x0000000718697224 */ /* 0x000fe200078e0200 */
[----:B------:R-:W-:Y:S01]  /*2e00*/  LOP3.LUT R10, R10, 0x70, R106, 0xf8, !PT ;  /* 0x000000700a0a7812 */ /* 0x000fe200078ef86a */
[----:B------:R-:W-:Y:S01]  /*2e10*/  IMAD R0, R36, R102, RZ ;  /* 0x0000006624007224 */ /* 0x000fe200078e02ff */
[----:B------:R-:W-:-:S02]  /*2e20*/  SHF.R.U32.HI R30, RZ, 0x3, R30 ;  /* 0x00000003ff1e7819 */ /* 0x000fc4000001161e */
[----:B------:R-:W-:Y:S02]  /*2e30*/  SHF.R.U32.HI R29, RZ, 0x3, R29 ;  /* 0x00000003ff1d7819 */ /* 0x000fe4000001161d */
[----:B------:R-:W-:Y:S01]  /*2e40*/  SHF.R.U32.HI R27, RZ, 0x3, R27 ;  /* 0x00000003ff1b7819 */ /* 0x000fe2000001161b */
[----:B------:R-:W-:Y:S01]  /*2e50*/  VIADD R32, R19, 0x20 ;  /* 0x0000002013207836 */ /* 0x000fe20000000000 */
[----:B------:R-:W-:Y:S01]  /*2e60*/  LOP3.LUT R4, R4, 0xffffc000, RZ, 0xc0, !PT ;  /* 0xffffc00004047812 */ /* 0x000fe200078ec0ff */
[----:B------:R-:W-:Y:S01]  /*2e70*/  IMAD.IADD R93, R93, 0x1, R9 ;  /* 0x000000015d5d7824 */ /* 0x000fe200078e0209 */
[----:B------:R-:W-:Y:S01]  /*2e80*/  LOP3.LUT R5, R5, R30, RZ, 0x3c, !PT ;  /* 0x0000001e05057212 */ /* 0x000fe200078e3cff */
[----:B------:R-:W-:Y:S01]  /*2e90*/  IMAD.IADD R91, R9, 0x1, R91 ;  /* 0x00000001095b7824 */ /* 0x000fe200078e025b */
[----:B------:R-:W-:Y:S01]  /*2ea0*/  LOP3.LUT R9, R8, R29, RZ, 0x3c, !PT ;  /* 0x0000001d08097212 */ /* 0x000fe200078e3cff */
[C---:B------:R-:W-:Y:S01]  /*2eb0*/  IMAD R37, R19.reuse, R103, R0 ;  /* 0x0000006713257224 */ /* 0x040fe200078e0200 */
[----:B------:R-:W-:Y:S01]  /*2ec0*/  LOP3.LUT R27, R10, R27, RZ, 0x3c, !PT ;  /* 0x0000001b0a1b7212 */ /* 0x000fe200078e3cff */
[----:B------:R-:W-:Y:S01]  /*2ed0*/  IMAD.WIDE.U32 R126, R19, R102, R88 ;  /* 0x00000066137e7225 */ /* 0x000fe200078e0058 */
[----:B------:R-:W-:-:S02]  /*2ee0*/  IADD3 R30, R3, R4, R28 ;  /* 0x00000004031e7210 */ /* 0x000fc40007ffe01c */
[----:B------:R-:W-:Y:S01]  /*2ef0*/  SHF.R.S32.HI R115, RZ, 0x1f, R32 ;  /* 0x0000001fff737819 */ /* 0x000fe20000011420 */
[----:B------:R-:W-:Y:S01]  /*2f00*/  IMAD.WIDE.U32 R44, R19, R102, R16 ;  /* 0x00000066132c7225 */ /* 0x000fe200078e0010 */
[-C--:B------:R-:W-:Y:S02]  /*2f10*/  IADD3 R29, R5, R4.reuse, R21 ;  /* 0x00000004051d7210 */ /* 0x080fe40007ffe015 */
[----:B------:R-:W-:Y:S01]  /*2f20*/  IADD3 R28, R9, R4, R20 ;  /* 0x00000004091c7210 */ /* 0x000fe20007ffe014 */
[C---:B------:R-:W-:Y:S01]  /*2f30*/  VIADD R32, R19.reuse, 0x60 ;  /* 0x0000006013207836 */ /* 0x040fe20000000000 */
[----:B------:R-:W-:Y:S01]  /*2f40*/  IADD3 R3, P1, R88, R126, RZ ;  /* 0x0000007e58037210 */ /* 0x000fe20007f3e0ff */
[----:B------:R-:W-:Y:S02]  /*2f50*/  VIADD R33, R19, 0x40 ;  /* 0x0000004013217836 */ /* 0x000fe40000000000 */
[----:B------:R-:W-:Y:S02]  /*2f60*/  IMAD R14, R11, R12, RZ ;  /* 0x0000000c0b0e7224 */ /* 0x000fe400078e02ff */
[----:B------:R-:W-:Y:S01]  /*2f70*/  IMAD.X R47, R36, 0x1, R35, P0 ;  /* 0x00000001242f7824 */ /* 0x000fe200000e0623 */
[----:B------:R-:W-:Y:S01]  /*2f80*/  IADD3 R40, P0, R100, R44, RZ ;  /* 0x0000002c64287210 */ /* 0x000fe20007f1e0ff */
[----:B------:R-:W-:Y:S01]  /*2f90*/  IMAD.IADD R35, R45, 0x1, R37 ;  /* 0x000000012d237824 */ /* 0x000fe200078e0225 */
[----:B------:R-:W-:Y:S01]  /*2fa0*/  SHF.R.S32.HI R112, RZ, 0x1f, R32 ;  /* 0x0000001fff707819 */ /* 0x000fe20000011420 */
[----:B------:R-:W-:Y:S01]  /*2fb0*/  IMAD.IADD R42, R101, 0x1, R43 ;  /* 0x00000001652a7824 */ /* 0x000fe200078e022b */
[----:B------:R-:W-:Y:S01]  /*2fc0*/  SHF.R.S32.HI R114, RZ, 0x1f, R33 ;  /* 0x0000001fff727819 */ /* 0x000fe20000011421 */
[----:B------:R-:W-:Y:S01]  /*2fd0*/  IMAD R39, R24, R13, R14 ;  /* 0x0000000d18277224 */ /* 0x000fe200078e020e */
[----:B------:R-:W-:Y:S01]  /*2fe0*/  SHF.L.U64.HI R0, R102, 0x7, R103 ;  /* 0x0000000766007819 */ /* 0x000fe20000010267 */
[----:B------:R-:W-:Y:S01]  /*2ff0*/  IMAD.WIDE.U32 R94, R24, R12, R94 ;  /* 0x0000000c185e7225 */ /* 0x000fe200078e005e */
[----:B------:R-:W-:-:S03]  /*3000*/  IADD3 R43, P3, R100, 0x80, RZ ;  /* 0x00000080642b7810 */ /* 0x000fc60007f7e0ff */
[----:B------:R-:W-:Y:S01]  /*3010*/  VIADD R117, R31, 0x8 ;  /* 0x000000081f757836 */ /* 0x000fe20000000000 */
[----:B------:R-:W-:Y:S01]  /*3020*/  SHF.L.U64.HI R31, R102, 0x6, R103 ;  /* 0x00000006661f7819 */ /* 0x000fe20000010267 */
[----:B------:R-:W-:Y:S01]  /*3030*/  IMAD.WIDE.U32 R96, R24, R12, R96 ;  /* 0x0000000c18607225 */ /* 0x000fe200078e0060 */
[----:B------:R-:W-:-:S03]  /*3040*/  IADD3 R103, P2, R40, 0x80, RZ ;  /* 0x0000008028677810 */ /* 0x000fc60007f5e0ff */
[----:B------:R-:W-:Y:S01]  /*3050*/  IMAD.WIDE.U32 R92, R24, R6, R92 ;  /* 0x00000006185c7225 */ /* 0x000fe200078e005c */
[----:B------:R-:W-:-:S03]  /*3060*/  SHF.L.U64.HI R21, R12, 0x5, R13 ;  /* 0x000000050c157819 */ /* 0x000fc6000001020d */
[----:B------:R-:W-:Y:S02]  /*3070*/  VIADD R5, R16, 0x80 ;  /* 0x0000008010057836 */ /* 0x000fe40000000000 */
[----:B------:R-:W-:Y:S01]  /*3080*/  IMAD.SHL.U32 R34, R41, 0x2, RZ ;  /* 0x0000000229227824 */ /* 0x000fe200078e00ff */
[----:B------:R-:W-:Y:S01]  /*3090*/  LOP3.LUT R41, R106, 0xfffffff0, RZ, 0xc0, !PT ;  /* 0xfffffff06a297812 */ /* 0x000fe200078ec0ff */
[----:B------:R-:W-:Y:S01]  /*30a0*/  IMAD.WIDE.U32 R90, R24, R6, R90 ;  /* 0x00000006185a7225 */ /* 0x000fe200078e005a */
[----:B------:R-:W-:-:S03]  /*30b0*/  SHF.L.U64.HI R20, R12, 0x6, R13 ;  /* 0x000000060c147819 */ /* 0x000fc6000001020d */
[--C-:B------:R-:W-:Y:S01]  /*30c0*/  IMAD.X R104, R35, 0x1, R42.reuse, P0 ;  /* 0x0000000123687824 */ /* 0x100fe200000e062a */
[--C-:B------:R-:W-:Y:S01]  /*30d0*/  SHF.L.U64.HI R11, R6, 0x5, R7.reuse ;  /* 0x00000005060b7819 */ /* 0x100fe20000010207 */
[----:B------:R-:W-:Y:S01]  /*30e0*/  IMAD.SHL.U32 R14, R12, 0x20, RZ ;  /* 0x000000200c0e7824 */ /* 0x000fe200078e00ff */
[C-C-:B------:R-:W-:Y:S01]  /*30f0*/  SHF.L.U64.HI R10, R6.reuse, 0x6, R7.reuse ;  /* 0x00000006060a7819 */ /* 0x140fe20000010207 */
[C---:B------:R-:W-:Y:S01]  /*3100*/  IMAD.SHL.U32 R8, R6.reuse, 0x20, RZ ;  /* 0x0000002006087824 */ /* 0x040fe200078e00ff */
[----:B------:R-:W-:Y:S02]  /*3110*/  SHF.L.U64.HI R9, R6, 0x7, R7 ;  /* 0x0000000706097819 */ /* 0x000fe40000010207 */
[----:B------:R-:W-:Y:S01]  /*3120*/  IADD3 R38, R39, R95, RZ ;  /* 0x0000005f27267210 */ /* 0x000fe20007ffe0ff */
[----:B------:R-:W-:Y:S01]  /*3130*/  IMAD.SHL.U32 R118, R102, 0x80, RZ ;  /* 0x0000008066767824 */ /* 0x000fe200078e00ff */
[C---:B------:R-:W-:Y:S01]  /*3140*/  SHF.L.U32 R7, R6.reuse, 0x6, RZ ;  /* 0x0000000606077819 */ /* 0x040fe200000006ff */
[----:B------:R-:W-:Y:S01]  /*3150*/  IMAD.SHL.U32 R6, R6, 0x80, RZ ;  /* 0x0000008006067824 */ /* 0x000fe200078e00ff */
[----:B------:R-:W-:Y:S01]  /*3160*/  @!P6 BAR.SYNC.DEFER_BLOCKING 0x9, 0x100 ;  /* 0x024400000000eb1d */ /* 0x000fe20000010000 */
[----:B------:R-:W-:Y:S01]  /*3170*/  ISETP.GE.AND P0, PT, R16, UR4, PT ;  /* 0x0000000410007c0c */ /* 0x000fe2000bf06270 */
[----:B------:R-:W-:Y:S01]  /*3180*/  IMAD.X R108, RZ, RZ, R42, P3 ;  /* 0x000000ffff6c7224 */ /* 0x000fe200018e062a */
[----:B------:R-:W-:Y:S01]  /*3190*/  SHF.R.S32.HI R106, RZ, 0x4, R106 ;  /* 0x00000004ff6a7819 */ /* 0x000fe2000001146a */
[----:B------:R-:W-:Y:S01]  /*31a0*/  IMAD.X R109, RZ, RZ, R104, P2 ;  /* 0x000000ffff6d7224 */ /* 0x000fe200010e0668 */
[----:B------:R-:W-:Y:S01]  /*31b0*/  SHF.R.S32.HI R107, RZ, 0x1f, R41 ;  /* 0x0000001fff6b7819 */ /* 0x000fe20000011429 */
[----:B------:R-:W-:Y:S01]  /*31c0*/  IMAD.IADD R110, R99, 0x1, R49 ;  /* 0x00000001636e7824 */ /* 0x000fe200078e0231 */
[----:B--2---:R-:W-:-:S02]  /*31d0*/  IADD3 R27, R27, R4, R15 ;  /* 0x000000041b1b7210 */ /* 0x004fc40007ffe00f */
[----:B------:R-:W-:-:S05]  /*31e0*/  IADD3 R4, R37, R127, RZ ;  /* 0x0000007f25047210 */ /* 0x000fca0007ffe0ff */
[----:B------:R-:W-:Y:S01]  /*31f0*/  IMAD.X R32, R4, 0x1, R89, P1 ;  /* 0x0000000104207824 */ /* 0x000fe200008e0659 */
[----:B------:R-:W-:Y:S01]  /*3200*/  IADD3 R33, P1, R3, R88, RZ ;  /* 0x0000005803217210 */ /* 0x000fe20007f3e0ff */
[----:B------:R-:W-:Y:S01]  /*3210*/  IMAD.IADD R37, R97, 0x1, R39 ;  /* 0x0000000161257824 */ /* 0x000fe200078e0227 */
[C---:B------:R-:W-:Y:S01]  /*3220*/  SHF.L.U64.HI R15, R12.reuse, 0x7, R13 ;  /* 0x000000070c0f7819 */ /* 0x040fe2000001020d */
[----:B------:R-:W-:Y:S02]  /*3230*/  IMAD.SHL.U32 R13, R12, 0x40, RZ ;  /* 0x000000400c0d7824 */ /* 0x000fe400078e00ff */
[----:B------:R-:W-:Y:S01]  /*3240*/  IMAD.X R36, R32, 0x1, R89, P1 ;  /* 0x0000000120247824 */ /* 0x000fe200008e0659 */
[----:B------:R-:W-:Y:S01]  /*3250*/  ISETP.GE.AND P1, PT, R5, UR4, PT ;  /* 0x0000000405007c0c */ /* 0x000fe2000bf26270 */
[----:B------:R-:W-:Y:S02]  /*3260*/  IMAD.IADD R39, R93, 0x1, R105 ;  /* 0x000000015d277824 */ /* 0x000fe400078e0269 */
[----:B------:R-:W-:-:S02]  /*3270*/  IMAD.SHL.U32 R12, R12, 0x80, RZ ;  /* 0x000000800c0c7824 */ /* 0x000fc400078e00ff */
[----:B------:R-:W-:-:S08]  /*3280*/  IMAD.IADD R105, R105, 0x1, R91 ;  /* 0x0000000169697824 */ /* 0x000fd000078e025b */
.L_x_2570:
[----:B------:R-:W2:Y:S01]  /*3290*/  LDL R48, [R1+0x7c] ;  /* 0x00007c0001307983 */ /* 0x000ea20000100800 */
[----:B------:R-:W0:Y:S03]  /*32a0*/  LDC R84, c[0x0][0x3f4] ;  /* 0x0000fd00ff547b82 */ /* 0x000e260000000800 */
[----:B------:R-:W3:Y:S01]  /*32b0*/  LDL.LU R58, [R1+0x10] ;  /* 0x00001000013a7983 */ /* 0x000ee20000300800 */
[----:B------:R-:W-:Y:S01]  /*32c0*/  IADD3 R26, R26, -0x1, RZ ;  /* 0xffffffff1a1a7810 */ /* 0x000fe20007ffe0ff */
[----:B------:R-:W-:Y:S05]  /*32d0*/  YIELD ;  /* 0x0000000000007946 */ /* 0x000fea0003800000 */
[----:B------:R-:W-:Y:S01]  /*32e0*/  ISETP.GT.AND P3, PT, R26, R25, PT ;  /* 0x000000191a00720c */ /* 0x000fe20003f64270 */
[----:B------:R-:W-:Y:S01]  /*32f0*/  BSSY B0, `(.L_x_2487) ;  /* 0x000094a000007945 */ /* 0x000fe20003800000 */
[----:B0-----:R-:W-:Y:S01]  /*3300*/  ISETP.GE.AND P2, PT, R84, 0x1, PT ;  /* 0x000000015400780c */ /* 0x001fe20003f46270 */
[----:B--2---:R-:W-:Y:S01]  /*3310*/  IMAD R113, R232, 0x8000, R48 ;  /* 0x00008000e8717824 */ /* 0x004fe200078e0230 */
[----:B---3--:R-:W-:-:S03]  /*3320*/  LOP3.LUT R58, R58, 0xfffffffb, RZ, 0xc0, !PT ;  /* 0xfffffffb3a3a7812 */ /* 0x008fc600078ec0ff */
[----:B------:R-:W-:-:S06]  /*3330*/  IMAD.IADD R113, R18, 0x1, R113 ;  /* 0x0000000112717824 */ /* 0x000fcc00078e0271 */
        /* <DEDUP_REMOVED lines=45> */
.L_x_2491:
[----:B------:R-:W-:Y:S05]  /*3610*/  BSYNC B1 ;  /* 0x0000000000017941 */ /* 0x000fea0003800000 */
.L_x_2490:
[----:B-1----:R-:W-:Y:S01]  /*3620*/  VIADD R52, R19, 0x20 ;  /* 0x0000002013347836 */ /* 0x002fe20000000000 */
[----:B------:R-:W-:Y:S01]  /*3630*/  BSSY B1, `(.L_x_2492) ;  /* 0x000001e000017945 */ /* 0x000fe20003800000 */
[----:B------:R-:W-:Y:S02]  /*3640*/  CS2R R72, SRZ ;  /* 0x0000000000487805 */ /* 0x000fe4000001ff00 */
[----:B------:R-:W-:Y:S02]  /*3650*/  CS2R R70, SRZ ;  /* 0x0000000000467805 */ /* 0x000fe4000001ff00 */
[----:B------:R-:W-:Y:S02]  /*3660*/  CS2R R60, SRZ ;  /* 0x00000000003c7805 */ /* 0x000fe4000001ff00 */
[----:B------:R-:W-:Y:S02]  /*3670*/  ISETP.GE.AND P3, PT, R52, R116, PT ;  /* 0x000000743400720c */ /* 0x000fe40003f66270 */
[----:B------:R-:W-:-:S02]  /*3680*/  CS2R R52, SRZ ;  /* 0x0000000000347805 */ /* 0x000fc4000001ff00 */
[----:B------:R-:W-:Y:S02]  /*3690*/  CS2R R64, SRZ ;  /* 0x0000000000407805 */ /* 0x000fe4000001ff00 */
[----:B------:R-:W-:Y:S02]  /*36a0*/  CS2R R62, SRZ ;  /* 0x00000000003e7805 */ /* 0x000fe4000001ff00 */
[----:B------:R-:W-:-:S05]  /*36b0*/  CS2R R74, SRZ ;  /* 0x00000000004a7805 */ /* 0x000fca000001ff00 */
        /* <DEDUP_REMOVED lines=21> */
.L_x_2493:
[----:B------:R-:W-:Y:S05]  /*3810*/  BSYNC B1 ;  /* 0x0000000000017941 */ /* 0x000fea0003800000 */
.L_x_2492:
[----:B-1----:R-:W-:Y:S01]  /*3820*/  VIADD R55, R19, 0x40 ;  /* 0x0000004013377836 */ /* 0x002fe20000000000 */
[----:B------:R-:W-:Y:S01]  /*3830*/  MOV R54, R58 ;  /* 0x0000003a00367202 */ /* 0x000fe20000000f00 */
        /* <DEDUP_REMOVED lines=27> */
.L_x_2495:
[----:B------:R-:W-:Y:S05]  /*39f0*/  BSYNC B1 ;  /* 0x0000000000017941 */ /* 0x000fea0003800000 */
.L_x_2494:
        /* <DEDUP_REMOVED lines=9> */
[----:B------:R-:W-:Y:S01]  /*3a90*/  ULDC.64 UR4, c[0x0][0x3e8] ;  /* 0x0000fa0000047ab9 */ /* 0x000fe20000000a00 */
[----:B------:R-:W-:Y:S01]  /*3aa0*/  IMAD.MOV.U32 R51, RZ, RZ, R86 ;  /* 0x000000ffff337224 */ /* 0x000fe200078e0056 */
[----:B------:R-:W-:Y:S02]  /*3ab0*/  CS2R R56, SRZ ;  /* 0x0000000000387805 */ /* 0x000fe4000001ff00 */
[----:B------:R-:W-:Y:S01]  /*3ac0*/  CS2R R58, SRZ ;  /* 0x00000000003a7805 */ /* 0x000fe2000001ff00 */
[----:B0-----:R-:W-:-:S04]  /*3ad0*/  IMAD.WIDE.U32 R48, R52, 0x60, R48 ;  /* 0x0000006034307825 */ /* 0x001fc800078e0030 */
[----:B------:R-:W-:Y:S01]  /*3ae0*/  IMAD R53, R53, 0x60, RZ ;  /* 0x0000006035357824 */ /* 0x000fe200078e02ff */
[----:B------:R-:W-:-:S03]  /*3af0*/  IADD3 R48, P5, P6, R96, UR4, R48 ;  /* 0x0000000460307c10 */ /* 0x000fc6000febe030 */
[----:B------:R-:W-:-:S05]  /*3b00*/  IMAD.IADD R52, R49, 0x1, R53 ;  /* 0x0000000131347824 */ /* 0x000fca00078e0235 */
[----:B------:R-:W-:Y:S01]  /*3b10*/  IADD3.X R49, R37, UR5, R52, P5, P6 ;  /* 0x0000000525317c10 */ /* 0x000fe2000afec434 */
[----:B------:R-:W-:Y:S01]  /*3b20*/  ULDC.64 UR4, c[0x0][0x400] ;  /* 0x0001000000047ab9 */ /* 0x000fe20000000a00 */
[----:B------:R-:W0:Y:S02]  /*3b30*/  LDC.64 R52, c[0x0][0x408] ;  /* 0x00010200ff347b82 */ /* 0x000e240000000a00 */
        /* <DEDUP_REMOVED lines=13> */
.L_x_2497:
[----:B------:R-:W-:Y:S05]  /*3c10*/  BSYNC B1 ;  /* 0x0000000000017941 */ /* 0x000fea0003800000 */
.L_x_2496:
[----:B------:R-:W-:Y:S01]  /*3c20*/  UISETP.NE.AND UP0, UPT, UR46, 0x3, UPT ;  /* 0x000000032e00788c */ /* 0x000fe2000bf05270 */
[----:B-----5:R-:W-:Y:S01]  /*3c30*/  IMAD.MOV.U32 R137, RZ, RZ, R76 ;  /* 0x000000ffff897224 */ /* 0x020fe200078e004c */
[----:B------:R-:W-:Y:S01]  /*3c40*/  MOV R138, R78 ;  /* 0x0000004e008a7202 */ /* 0x000fe20000000f00 */
[----:B------:R-:W-:Y:S01]  /*3c50*/  IMAD.MOV.U32 R140, RZ, RZ, R80 ;  /* 0x000000ffff8c7224 */ /* 0x000fe200078e0050 */
[----:B------:R-:W-:Y:S01]  /*3c60*/  MOV R129, R62 ;  /* 0x0000003e00817202 */ /* 0x000fe20000000f00 */
[----:B------:R-:W-:Y:S01]  /*3c70*/  IMAD.MOV.U32 R141, RZ, RZ, R82 ;  /* 0x000000ffff8d7224 */ /* 0x000fe200078e0052 */
[----:B------:R-:W-:Y:S01]  /*3c80*/  PLOP3.LUT P5, PT, PT, PT, UP0, 0x80, 0x0 ;  /* 0x000000000000781c */ /* 0x000fe20003faf008 */
        /* <DEDUP_REMOVED lines=10> */
[----:B------:R-:W-:Y:S01]  /*3d30*/  IMAD.MOV.U32 R123, RZ, RZ, R58 ;  /* 0x000000ffff7b7224 */ /* 0x000fe200078e003a */
[----:B------:R-:W-:Y:S06]  /*3d40*/  @!P5 BRA `(.L_x_2498) ;  /* 0x000000000004d947 */ /* 0x000fec0003800000 */
[----:B------:R-:W-:Y:S01]  /*3d50*/  BPT.TRAP 0x1 ;  /* 0x000000040000795c */ /* 0x000fe20000300000 */
.L_x_2498:
[----:B------:R-:W-:Y:S01]  /*3d60*/  IMAD R111, R232, 0x8, R18 ;  /* 0x00000008e86f7824 */ /* 0x000fe200078e0212 */
[----:B------:R-:W-:Y:S01]  /*3d70*/  SHF.L.U32 R119, R236, 0x1f, RZ ;  /* 0x0000001fec777819 */ /* 0x000fe200000006ff */
[----:B------:R-:W-:Y:S03]  /*3d80*/  BSSY B1, `(.L_x_2499) ;  /* 0x0000003000017945 */ /* 0x000fe60003800000 */
[----:B------:R-:W1:Y:S02]  /*3d90*/  SYNCS.PHASECHK.TRANS64.TRYWAIT P6, [R111+URZ+0x38890], R119 ;  /* 0x038890776f0075a7 */ /* 0x000e6400080c017f */
[----:B-1----:R-:W-:Y:S05]  /*3da0*/  @!P6 BRA `(.L_x_2500) ;  /* 0x000002dc00cce947 */ /* 0x002fea0003800000 */
.L_x_2835:
[----:B------:R-:W-:Y:S05]  /*3db0*/  BSYNC B1 ;  /* 0x0000000000017941 */ /* 0x000fea0003800000 */
.L_x_2499:
        /* <DEDUP_REMOVED lines=112> */
[----:B------:R-:W-:Y:S01]  /*44c0*/  FFMA.FTZ R81, R51, R140, -R81 ;  /* 0x0000008c33517223 */ /* 0x000fe20000010851 */
[----:B------:R-:W-:Y:S01]  /*44d0*/  MOV R51, R80 ;  /* 0x0000005000337202 */ /* 0x000fe20000000f00 */
[----:B------:R-:W-:-:S05]  /*44e0*/  FFMA.FTZ R141, R48, R140, R141 ;  /* 0x0000008c308d7223 */ /* 0x000fca000001008d */
[----:B------:R-:W-:-:S05]  /*44f0*/  F2FP.SATFINITE.E4M3.F32.PACK_AB_MERGE_C R81, R141, R81, R142 ;  /* 0x000000518d51723e */ /* 0x000fca000480708e */
[----:B------:R-:W-:-:S07]  /*4500*/  IMAD.MOV.U32 R48, RZ, RZ, R81 ;  /* 0x000000ffff307224 */ /* 0x000fce00078e0051 */
.L_x_2506:
[----:B------:R-:W-:Y:S05]  /*4510*/  BSYNC B3 ;  /* 0x0000000000037941 */ /* 0x000fea0003800000 */
.L_x_2505:
[----:B------:R-:W-:Y:S02]  /*4520*/  ULDC.64 UR4, c[0x0][0x2e8] ;  /* 0x0000ba0000047ab9 */ /* 0x000fe40000000a00 */
[----:B------:R-:W-:-:S04]  /*4530*/  IADD3 R80, P2, P6, R139, UR4, R100 ;  /* 0x000000048b507c10 */ /* 0x000fc8000fe5e064 */
[----:B------:R-:W-:-:S05]  /*4540*/  IADD3.X R81, R136, UR5, R42, P2, P6 ;  /* 0x0000000588517c10 */ /* 0x000fca00097ec42a */
[----:B--2---:R2:W-:Y:S04]  /*4550*/  STG.E.128 desc[UR40][R80.64], R48 ;  /* 0x0000003050007986 */ /* 0x0045e8000c101d28 */
.L_x_2504:
[----:B------:R-:W-:Y:S05]  /*4560*/  BSYNC B2 ;  /* 0x0000000000027941 */ /* 0x000fea0003800000 */
.L_x_2503:
        /* <DEDUP_REMOVED lines=12> */
[----:B------:R-:W-:Y:S01]  /*4630*/  LOP3.LUT R78, R78, 0xff00, R80, 0xf8, !PT ;  /* 0x0000ff004e4e7812 */ /* 0x000fe200078ef850 */
[----:B------:R-:W-:Y:S01]  /*4640*/  IMAD.SHL.U32 R81, R81, 0x100, RZ ;  /* 0x0000010051517824 */ /* 0x000fe200078e00ff */
[----:B--2---:R-:W-:-:S02]  /*4650*/  F2FP.F16.E4M3.UNPACK_B R80, R49 ;  /* 0x00000031ff50723e */ /* 0x004fc400020006ff */
[----:B------:R-:W-:Y:S02]  /*4660*/  LOP3.LUT R77, R78, 0xff0000, R77, 0xf8, !PT ;  /* 0x00ff00004e4d7812 */ /* 0x000fe400078ef84d */
[-C--:B------:R-:W-:Y:S02]  /*4670*/  F2FP.F16.E4M3.UNPACK_B R78, R138.reuse.H1 ;  /* 0x0000008aff4e723e */ /* 0x080fe400030006ff */
[----:B------:R-:W-:Y:S01]  /*4680*/  SHF.R.U32.HI R76, RZ, 0x10, R79 ;  /* 0x00000010ff4c7819 */ /* 0x000fe2000001164f */
[----:B------:R-:W-:Y:S01]  /*4690*/  HADD2.F32 R79, -RZ, R80.H1_H1 ;  /* 0x30000050ff4f7230 */ /* 0x000fe20000004100 */
[----:B------:R-:W-:Y:S01]  /*46a0*/  LOP3.LUT R82, R82, 0xff00, R81, 0xf8, !PT ;  /* 0x0000ff0052527812 */ /* 0x000fe200078ef851 */
[----:B------:R-:W-:Y:S01]  /*46b0*/  HADD2.F32 R140, -RZ, R78.H0_H0 ;  /* 0x2000004eff8c7230 */ /* 0x000fe20000004100 */
        /* <DEDUP_REMOVED lines=91> */
.L_x_2508:
[----:B------:R-:W-:Y:S05]  /*4c70*/  BSYNC B2 ;  /* 0x0000000000027941 */ /* 0x000fea0003800000 */
.L_x_2507:
[----:B------:R-:W-:Y:S02]  /*4c80*/  ULDC.64 UR4, c[0x0][0x2e8] ;  /* 0x0000ba0000047ab9 */ /* 0x000fe40000000a00 */
[----:B------:R-:W-:-:S04]  /*4c90*/  IADD3 R76, P2, P6, R43, UR4, R139 ;  /* 0x000000042b4c7c10 */ /* 0x000fc8000fe5e08b */
[----:B------:R-:W-:-:S05]  /*4ca0*/  IADD3.X R77, R108, UR5, R136, P2, P6 ;  /* 0x000000056c4d7c10 */ /* 0x000fca00097ec488 */
[----:B--2---:R3:W-:Y:S04]  /*4cb0*/  STG.E.128 desc[UR40][R76.64], R48 ;  /* 0x000000304c007986 */ /* 0x0047e8000c101d28 */
.L_x_2502:
[----:B------:R-:W-:Y:S05]  /*4cc0*/  BSYNC B1 ;  /* 0x0000000000017941 */ /* 0x000fea0003800000 */
.L_x_2501:
        /* <DEDUP_REMOVED lines=116> */
.L_x_2514:
[----:B------:R-:W-:Y:S05]  /*5410*/  BSYNC B3 ;  /* 0x0000000000037941 */ /* 0x000fea0003800000 */
.L_x_2513:
[----:B------:R-:W-:Y:S02]  /*5420*/  ULDC.64 UR4, c[0x0][0x2e8] ;  /* 0x0000ba0000047ab9 */ /* 0x000fe40000000a00 */
[----:B------:R-:W-:-:S04]  /*5430*/  IADD3 R72, P2, P3, R77, UR4, R100 ;  /* 0x000000044d487c10 */ /* 0x000fc8000fb5e064 */
[----:B------:R-:W-:-:S05]  /*5440*/  IADD3.X R73, R76, UR5, R42, P2, P3 ;  /* 0x000000054c497c10 */ /* 0x000fca00097e642a */
[----:B--2---:R3:W-:Y:S04]  /*5450*/  STG.E.128 desc[UR40][R72.64], R48 ;  /* 0x0000003048007986 */ /* 0x0047e8000c101d28 */
.L_x_2512:
[----:B------:R-:W-:Y:S05]  /*5460*/  BSYNC B2 ;  /* 0x0000000000027941 */ /* 0x000fea0003800000 */
.L_x_2511:
        /* <DEDUP_REMOVED lines=109> */
.L_x_2516:
[----:B------:R-:W-:Y:S05]  /*5b40*/  BSYNC B2 ;  /* 0x0000000000027941 */ /* 0x000fea0003800000 */
.L_x_2515:
[----:B------:R-:W-:Y:S02]  /*5b50*/  ULDC.64 UR4, c[0x0][0x2e8] ;  /* 0x0000ba0000047ab9 */ /* 0x000fe40000000a00 */
[----:B------:R-:W-:-:S04]  /*5b60*/  IADD3 R68, P2, P3, R43, UR4, R77 ;  /* 0x000000042b447c10 */ /* 0x000fc8000fb5e04d */
[----:B------:R-:W-:-:S05]  /*5b70*/  IADD3.X R69, R108, UR5, R76, P2, P3 ;  /* 0x000000056c457c10 */ /* 0x000fca00097e644c */
[----:B--2---:R4:W-:Y:S04]  /*5b80*/  STG.E.128 desc[UR40][R68.64], R48 ;  /* 0x0000003044007986 */ /* 0x0049e8000c101d28 */
.L_x_2510:
[----:B------:R-:W-:Y:S05]  /*5b90*/  BSYNC B1 ;  /* 0x0000000000017941 */ /* 0x000fea0003800000 */
.L_x_2509:
        /* <DEDUP_REMOVED lines=17> */
[----:B------:R-:W-:Y:S02]  /*5cb0*/  SHF.R.U32.HI R65, RZ, 0x10, R67 ;  /* 0x00000010ff417819 */ /* 0x000fe40000011643 */
[----:B------:R-:W-:Y:S01]  /*5cc0*/  LOP3.LUT R64, R67, 0xff0000ff, RZ, 0xc0, !PT ;  /* 0xff0000ff43407812 */ /* 0x000fe200078ec0ff */
[----:B------:R-:W-:Y:S01]  /*5cd0*/  IMAD.SHL.U32 R67, R72, 0x100, RZ ;  /* 0x0000010048437824 */ /* 0x000fe200078e00ff */
[----:B------:R-:W-:-:S02]  /*5ce0*/  SHF.L.U32 R70, R70, 0x8, RZ ;  /* 0x0000000846467819 */ /* 0x000fc400000006ff */
[----:B------:R-:W-:Y:S02]  /*5cf0*/  F2FP.F16.E4M3.UNPACK_B R72, R73 ;  /* 0x00000049ff48723e */ /* 0x000fe400020006ff */
[----:B------:R-:W-:Y:S02]  /*5d00*/  LOP3.LUT R67, R64, 0xff00, R67, 0xf8, !PT ;  /* 0x0000ff0040437812 */ /* 0x000fe400078ef843 */
[----:B------:R-:W-:Y:S01]  /*5d10*/  F2FP.F16.E4M3.UNPACK_B R64, R131.H1 ;  /* 0x00000083ff40723e */ /* 0x000fe200030006ff */
[--C-:B------:R-:W-:Y:S01]  /*5d20*/  HADD2.F32 R75, -RZ, R72.reuse.H0_H0 ;  /* 0x20000048ff4b7230 */ /* 0x100fe20000004100 */
[----:B------:R-:W-:Y:S01]  /*5d30*/  LOP3.LUT R70, R71, 0xff00, R70, 0xf8, !PT ;  /* 0x0000ff0047467812 */ /* 0x000fe200078ef846 */
[----:B------:R-:W-:Y:S01]  /*5d40*/  HADD2.F32 R71, -RZ, R72.H1_H1 ;  /* 0x30000048ff477230 */ /* 0x000fe20000004100 */
[----:B------:R-:W-:Y:S01]  /*5d50*/  F2FP.F16.E4M3.UNPACK_B R49, R130.H1 ;  /* 0x00000082ff31723e */ /* 0x000fe200030006ff */
[--C-:B------:R-:W-:Y:S01]  /*5d60*/  HADD2.F32 R76, -RZ, R64.reuse.H0_H0 ;  /* 0x20000040ff4c7230 */ /* 0x100fe20000004100 */
[----:B------:R-:W-:Y:S01]  /*5d70*/  F2FP.F16.E4M3.UNPACK_B R78, R51.H1 ;  /* 0x00000033ff4e723e */ /* 0x000fe200030006ff */
[----:B------:R-:W-:Y:S01]  /*5d80*/  HADD2.F32 R64, -RZ, R64.H1_H1 ;  /* 0x30000040ff407230 */ /* 0x000fe20000004100 */
[----:B------:R-:W-:Y:S01]  /*5d90*/  F2FP.F16.E4M3.UNPACK_B R131, R131 ;  /* 0x00000083ff83723e */ /* 0x000fe200020006ff */
[----:B------:R-:W-:-:S02]  /*5da0*/  HADD2.F32 R74, -RZ, R49.H0_H0 ;  /* 0x20000031ff4a7230 */ /* 0x000fc40000004100 */
[-C--:B------:R-:W-:Y:S01]  /*5db0*/  FMUL.FTZ R72, R71, R76.reuse ;  /* 0x0000004c47487220 */ /* 0x080fe20000410000 */
[C---:B------:R-:W-:Y:S01]  /*5dc0*/  FMUL.FTZ R76, R75.reuse, R76 ;  /* 0x0000004c4b4c7220 */ /* 0x040fe20000410000 */
[----:B------:R-:W-:Y:S01]  /*5dd0*/  HADD2.F32 R49, -RZ, R49.H1_H1 ;  /* 0x30000031ff317230 */ /* 0x000fe20000004100 */
[----:B------:R-:W-:Y:S01]  /*5de0*/  F2FP.F16.E4M3.UNPACK_B R130, R130 ;  /* 0x00000082ff82723e */ /* 0x000fe200020006ff */
        /* <DEDUP_REMOVED lines=10> */
[----:B------:R-:W-:Y:S02]  /*5e90*/  IMAD.U32 R73, R66, 0x10000, RZ ;  /* 0x0001000042497824 */ /* 0x000fe400078e00ff */
[----:B------:R-:W-:Y:S02]  /*5ea0*/  IMAD.U32 R66, R65, 0x10000, RZ ;  /* 0x0001000041427824 */ /* 0x000fe400078e00ff */
[----:B------:R-:W-:Y:S01]  /*5eb0*/  F2FP.SATFINITE.E4M3.F32.PACK_AB_MERGE_C R49, R49, R64, RZ ;  /* 0x000000403131723e */ /* 0x000fe200048070ff */
[----:B------:R-:W-:Y:S01]  /*5ec0*/  IMAD.MOV.U32 R64, RZ, RZ, R50 ;  /* 0x000000ffff407224 */ /* 0x000fe200078e0032 */
[----:B------:R-:W-:Y:S01]  /*5ed0*/  LOP3.LUT R65, R70, 0xff0000, R73, 0xf8, !PT ;  /* 0x00ff000046417812 */ /* 0x000fe200078ef849 */
[--C-:B------:R-:W-:Y:S01]  /*5ee0*/  HADD2.F32 R73, -RZ, R75.reuse.H1_H1 ;  /* 0x3000004bff497230 */ /* 0x100fe20000004100 */
[----:B------:R-:W-:Y:S01]  /*5ef0*/  LOP3.LUT R66, R67, 0xff0000, R66, 0xf8, !PT ;  /* 0x00ff000043427812 */ /* 0x000fe200078ef842 */
[----:B------:R-:W-:Y:S01]  /*5f00*/  HADD2.F32 R75, -RZ, R75.H0_H0 ;  /* 0x2000004bff4b7230 */ /* 0x000fe20000004100 */
[----:B------:R-:W-:-:S02]  /*5f10*/  F2FP.F16.E4M3.UNPACK_B R70, R65.H1 ;  /* 0x00000041ff46723e */ /* 0x000fc400030006ff */
[-C--:B------:R-:W-:Y:S02]  /*5f20*/  F2FP.F16.E4M3.UNPACK_B R67, R66.reuse.H1 ;  /* 0x00000042ff43723e */ /* 0x080fe400030006ff */
[----:B------:R-:W-:Y:S01]  /*5f30*/  F2FP.F16.E4M3.UNPACK_B R66, R66 ;  /* 0x00000042ff42723e */ /* 0x000fe200020006ff */
[----:B------:R-:W-:Y:S01]  /*5f40*/  HADD2.F32 R74, -RZ, R70.H0_H0 ;  /* 0x20000046ff4a7230 */ /* 0x000fe20000004100 */
[----:B------:R-:W-:Y:S01]  /*5f50*/  F2FP.SATFINITE.E4M3.F32.PACK_AB_MERGE_C R49, R71, R72, R49 ;  /* 0x000000484731723e */ /* 0x000fe20004807031 */
[--C-:B------:R-:W-:Y:S02]  /*5f60*/  HADD2.F32 R76, -RZ, R67.reuse.H0_H0 ;  /* 0x20000043ff4c7230 */ /* 0x100fe40000004100 */
[----:B------:R-:W-:Y:S02]  /*5f70*/  HADD2.F32 R67, -RZ, R67.H1_H1 ;  /* 0x30000043ff437230 */ /* 0x000fe40000004100 */
[--C-:B------:R-:W-:Y:S02]  /*5f80*/  HADD2.F32 R72, -RZ, R131.reuse.H1_H1 ;  /* 0x30000083ff487230 */ /* 0x100fe40000004100 */
[-C--:B------:R-:W-:Y:S01]  /*5f90*/  FMUL.FTZ R77, R73, R76.reuse ;  /* 0x0000004c494d7220 */ /* 0x080fe20000410000 */
[----:B------:R-:W-:Y:S01]  /*5fa0*/  FMUL.FTZ R76, R75, R76 ;  /* 0x0000004c4b4c7220 */ /* 0x000fe20000410000 */
[----:B------:R-:W-:-:S02]  /*5fb0*/  HADD2.F32 R131, -RZ, R131.H0_H0 ;  /* 0x20000083ff837230 */ /* 0x000fc40000004100 */
[-C--:B------:R-:W-:Y:S01]  /*5fc0*/  FFMA.FTZ R77, R75, R74.reuse, -R77 ;  /* 0x0000004a4b4d7223 */ /* 0x080fe2000001084d */
[----:B------:R-:W-:Y:S01]  /*5fd0*/  FFMA.FTZ R74, R73, R74, R76 ;  /* 0x0000004a494a7223 */ /* 0x000fe2000001004c */
[--C-:B------:R-:W-:Y:S02]  /*5fe0*/  HADD2.F32 R76, -RZ, R78.reuse.H1_H1 ;  /* 0x3000004eff4c7230 */ /* 0x100fe40000004100 */
[----:B------:R-:W-:Y:S02]  /*5ff0*/  HADD2.F32 R78, -RZ, R78.H0_H0 ;  /* 0x2000004eff4e7230 */ /* 0x000fe40000004100 */
[----:B------:R-:W-:Y:S02]  /*6000*/  HADD2.F32 R73, -RZ, R70.H1_H1 ;  /* 0x30000046ff497230 */ /* 0x000fe40000004100 */
[-C--:B------:R-:W-:Y:S01]  /*6010*/  FMUL.FTZ R51, R76, R67.reuse ;  /* 0x000000434c337220 */ /* 0x080fe20000410000 */
[----:B------:R-:W-:Y:S01]  /*6020*/  F2FP.F16.E4M3.UNPACK_B R70, R64 ;  /* 0x00000040ff46723e */ /* 0x000fe200020006ff */
[----:B------:R-:W-:-:S02]  /*6030*/  FMUL.FTZ R67, R78, R67 ;  /* 0x000000434e437220 */ /* 0x000fc40000410000 */
[-C--:B------:R-:W-:Y:S02]  /*6040*/  FFMA.FTZ R51, R78, R73.reuse, -R51 ;  /* 0x000000494e337223 */ /* 0x080fe40000010833 */
[----:B------:R-:W-:Y:S01]  /*6050*/  FFMA.FTZ R76, R76, R73, R67 ;  /* 0x000000494c4c7223 */ /* 0x000fe20000010043 */
[----:B------:R-:W-:Y:S01]  /*6060*/  F2FP.F16.E4M3.UNPACK_B R67, R65 ;  /* 0x00000041ff43723e */ /* 0x000fe200020006ff */
[----:B------:R-:W-:Y:S02]  /*6070*/  HADD2.F32 R50, -RZ, R70.H1_H1 ;  /* 0x30000046ff327230 */ /* 0x000fe40000004100 */
[----:B------:R-:W-:Y:S01]  /*6080*/  HADD2.F32 R65, -RZ, R66.H0_H0 ;  /* 0x20000042ff417230 */ /* 0x000fe20000004100 */
[----:B------:R-:W-:Y:S01]  /*6090*/  F2FP.SATFINITE.E4M3.F32.PACK_AB_MERGE_C R51, R76, R51, RZ ;  /* 0x000000334c33723e */ /* 0x000fe200048070ff */
[----:B------:R-:W-:Y:S02]  /*60a0*/  HADD2.F32 R70, -RZ, R70.H0_H0 ;  /* 0x20000046ff467230 */ /* 0x000fe40000004100 */
[----:B------:R-:W-:-:S02]  /*60b0*/  HADD2.F32 R71, -RZ, R67.H0_H0 ;  /* 0x20000043ff477230 */ /* 0x000fc40000004100 */
[-C--:B------:R-:W-:Y:S01]  /*60c0*/  FMUL.FTZ R73, R50, R65.reuse ;  /* 0x0000004132497220 */ /* 0x080fe20000410000 */
[----:B------:R-:W-:Y:S02]  /*60d0*/  HADD2.F32 R67, -RZ, R67.H1_H1 ;  /* 0x30000043ff437230 */ /* 0x000fe40000004100 */
[----:B------:R-:W-:Y:S01]  /*60e0*/  FMUL.FTZ R75, R70, R65 ;  /* 0x00000041464b7220 */ /* 0x000fe20000410000 */
[----:B------:R-:W-:Y:S01]  /*60f0*/  F2FP.SATFINITE.E4M3.F32.PACK_AB_MERGE_C R51, R74, R77, R51 ;  /* 0x0000004d4a33723e */ /* 0x000fe20004807033 */
[-C--:B------:R-:W-:Y:S01]  /*6100*/  FFMA.FTZ R65, R70, R71.reuse, -R73 ;  /* 0x0000004746417223 */ /* 0x080fe20000010849 */
[----:B------:R-:W-:Y:S01]  /*6110*/  F2FP.F16.E4M3.UNPACK_B R70, R64.H1 ;  /* 0x00000040ff46723e */ /* 0x000fe200030006ff */
[----:B------:R-:W-:Y:S01]  /*6120*/  FFMA.FTZ R50, R50, R71, R75 ;  /* 0x0000004732327223 */ /* 0x000fe2000001004b */
[----:B------:R-:W-:Y:S02]  /*6130*/  HADD2.F32 R71, -RZ, R66.H1_H1 ;  /* 0x30000042ff477230 */ /* 0x000fe40000004100 */
[----:B------:R-:W-:-:S02]  /*6140*/  IMAD.MOV.U32 R64, RZ, RZ, R48 ;  /* 0x000000ffff407224 */ /* 0x000fc400078e0030 */
        /* <DEDUP_REMOVED lines=26> */
.L_x_2522:
[----:B------:R-:W-:Y:S05]  /*62f0*/  BSYNC B3 ;  /* 0x0000000000037941 */ /* 0x000fea0003800000 */
.L_x_2521:
[----:B------:R-:W-:Y:S02]  /*6300*/  ULDC.64 UR4, c[0x0][0x2e8] ;  /* 0x0000ba0000047ab9 */ /* 0x000fe40000000a00 */
[----:B------:R-:W-:-:S04]  /*6310*/  IADD3 R64, P2, P3, R69, UR4, R100 ;  /* 0x0000000445407c10 */ /* 0x000fc8000fb5e064 */
[----:B------:R-:W-:-:S05]  /*6320*/  IADD3.X R65, R68, UR5, R42, P2, P3 ;  /* 0x0000000544417c10 */ /* 0x000fca00097e642a */
[----:B--2---:R0:W-:Y:S04]  /*6330*/  STG.E.128 desc[UR40][R64.64], R48 ;  /* 0x0000003040007986 */ /* 0x0041e8000c101d28 */
.L_x_2520:
[----:B------:R-:W-:Y:S05]  /*6340*/  BSYNC B2 ;  /* 0x0000000000027941 */ /* 0x000fea0003800000 */
.L_x_2519:
        /* <DEDUP_REMOVED lines=63> */
[----:B------:R-:W-:Y:S02]  /*6740*/  IMAD.MOV.U32 R63, RZ, RZ, R51 ;  /* 0x000000ffff3f7224 */ /* 0x000fe400078e0033 */
[----:B------:R-:W-:Y:S01]  /*6750*/  IMAD.U32 R64, R70, 0x10000, RZ ;  /* 0x0001000046407824 */ /* 0x000fe200078e00ff */
        /* <DEDUP_REMOVED lines=47> */
.L_x_2524:
[----:B------:R-:W-:Y:S05]  /*6a50*/  BSYNC B2 ;  /* 0x0000000000027941 */ /* 0x000fea0003800000 */
.L_x_2523:
[----:B------:R-:W-:Y:S02]  /*6a60*/  ULDC.64 UR4, c[0x0][0x2e8] ;  /* 0x0000ba0000047ab9 */ /* 0x000fe40000000a00 */
[----:B------:R-:W-:-:S04]  /*6a70*/  IADD3 R60, P2, P3, R43, UR4, R69 ;  /* 0x000000042b3c7c10 */ /* 0x000fc8000fb5e045 */
[----:B------:R-:W-:-:S05]  /*6a80*/  IADD3.X R61, R108, UR5, R68, P2, P3 ;  /* 0x000000056c3d7c10 */ /* 0x000fca00097e6444 */
[----:B--2---:R2:W-:Y:S04]  /*6a90*/  STG.E.128 desc[UR40][R60.64], R48 ;  /* 0x000000303c007986 */ /* 0x0045e8000c101d28 */
.L_x_2518:
[----:B------:R-:W-:Y:S05]  /*6aa0*/  BSYNC B1 ;  /* 0x0000000000017941 */ /* 0x000fea0003800000 */
.L_x_2517:
        /* <DEDUP_REMOVED lines=9> */
[----:B--2---:R-:W-:Y:S02]  /*6b40*/  MOV R60, R49 ;  /* 0x00000031003c7202 */ /* 0x004fe40000000f00 */
[----:B------:R-:W-:Y:S02]  /*6b50*/  F2FP.F16.E4M3.UNPACK_B R63, R123.H1 ;  /* 0x0000007bff3f723e */ /* 0x000fe400030006ff */
[----:B------:R-:W-:Y:S02]  /*6b60*/  F2FP.F16.E4M3.UNPACK_B R49, R60 ;  /* 0x0000003cff31723e */ /* 0x000fe400020006ff */
[----:B------:R-:W-:Y:S01]  /*6b70*/  F2FP.F16.E4M3.UNPACK_B R64, R122.H1 ;  /* 0x0000007aff40723e */ /* 0x000fe200030006ff */
[----:B------:R-:W-:Y:S01]  /*6b80*/  HADD2.F32 R61, -RZ, R63.H0_H0 ;  /* 0x2000003fff3d7230 */ /* 0x000fe20000004100 */
[--C-:B------:R-:W-:Y:S01]  /*6b90*/  SHF.R.U32.HI R69, RZ, 0x8, R57.reuse ;  /* 0x00000008ff457819 */ /* 0x100fe20000011639 */
[--C-:B------:R-:W-:Y:S01]  /*6ba0*/  HADD2.F32 R56, -RZ, R49.reuse.H0_H0 ;  /* 0x20000031ff387230 */ /* 0x100fe20000004100 */
[----:B------:R-:W-:Y:S01]  /*6bb0*/  LOP3.LUT R62, R57, 0xff0000ff, RZ, 0xc0, !PT ;  /* 0xff0000ff393e7812 */ /* 0x000fe200078ec0ff */
[----:B------:R-:W-:Y:S01]  /*6bc0*/  HADD2.F32 R49, -RZ, R49.H1_H1 ;  /* 0x30000031ff317230 */ /* 0x000fe20000004100 */
[----:B------:R-:W-:Y:S01]  /*6bd0*/  SHF.R.U32.HI R58, RZ, 0x10, R57 ;  /* 0x00000010ff3a7819 */ /* 0x000fe20000011639 */
[----:B------:R-:W-:-:S02]  /*6be0*/  HADD2.F32 R57, -RZ, R64.H0_H0 ;  /* 0x20000040ff397230 */ /* 0x000fc40000004100 */
[CC--:B------:R-:W-:Y:S01]  /*6bf0*/  FMUL.FTZ R66, R56.reuse, R61.reuse ;  /* 0x0000003d38427220 */ /* 0x0c0fe20000410000 */
[----:B------:R-:W-:Y:S02]  /*6c00*/  HADD2.F32 R68, -RZ, R63.H1_H1 ;  /* 0x3000003fff447230 */ /* 0x000fe40000004100 */
[C---:B------:R-:W-:Y:S01]  /*6c10*/  FMUL.FTZ R65, R49.reuse, R61 ;  /* 0x0000003d31417220 */ /* 0x040fe20000410000 */
[--C-:B------:R-:W-:Y:S01]  /*6c20*/  SHF.R.U32.HI R67, RZ, 0x8, R59.reuse ;  /* 0x00000008ff437819 */ /* 0x100fe2000001163b */
[-C--:B------:R-:W-:Y:S01]  /*6c30*/  FFMA.FTZ R49, R49, R57.reuse, R66 ;  /* 0x0000003931317223 */ /* 0x080fe20000010042 */
[----:B------:R-:W-:Y:S01]  /*6c40*/  SHF.R.U32.HI R61, RZ, 0x10, R59 ;  /* 0x00000010ff3d7819 */ /* 0x000fe2000001163b */
[----:B------:R-:W-:Y:S01]  /*6c50*/  FFMA.FTZ R56, R56, R57, -R65 ;  /* 0x0000003938387223 */ /* 0x000fe20000010841 */
[----:B------:R-:W-:Y:S01]  /*6c60*/  F2FP.F16.E4M3.UNPACK_B R57, R60.H1 ;  /* 0x0000003cff39723e */ /* 0x000fe200030006ff */
[----:B------:R-:W-:Y:S01]  /*6c70*/  IMAD.SHL.U32 R65, R69, 0x100, RZ ;  /* 0x0000010045417824 */ /* 0x000fe200078e00ff */
[----:B------:R-:W-:Y:S01]  /*6c80*/  LOP3.LUT R60, R59, 0xff0000ff, RZ, 0xc0, !PT ;  /* 0xff0000ff3b3c7812 */ /* 0x000fe200078ec0ff */
[----:B------:R-:W-:Y:S01]  /*6c90*/  IMAD.MOV.U32 R59, RZ, RZ, R48 ;  /* 0x000000ffff3b7224 */ /* 0x000fe200078e0030 */
[----:B------:R-:W-:Y:S01]  /*6ca0*/  F2FP.F16.E4M3.UNPACK_B R123, R123 ;  /* 0x0000007bff7b723e */ /* 0x000fe200020006ff */
[--C-:B------:R-:W-:Y:S01]  /*6cb0*/  HADD2.F32 R63, -RZ, R57.reuse.H1_H1 ;  /* 0x30000039ff3f7230 */ /* 0x100fe20000004100 */
[----:B------:R-:W-:Y:S01]  /*6cc0*/  LOP3.LUT R66, R62, 0xff00, R65, 0xf8, !PT ;  /* 0x0000ff003e427812 */ /* 0x000fe200078ef841 */
[----:B------:R-:W-:Y:S01]  /*6cd0*/  HADD2.F32 R57, -RZ, R57.H0_H0 ;  /* 0x20000039ff397230 */ /* 0x000fe20000004100 */
[----:B------:R-:W-:Y:S01]  /*6ce0*/  F2FP.F16.E4M3.UNPACK_B R62, R59.H1 ;  /* 0x0000003bff3e723e */ /* 0x000fe200030006ff */
[----:B------:R-:W-:-:S02]  /*6cf0*/  HADD2.F32 R64, -RZ, R64.H1_H1 ;  /* 0x30000040ff407230 */ /* 0x000fc40000004100 */
[-C--:B------:R-:W-:Y:S01]  /*6d00*/  FMUL.FTZ R48, R63, R68.reuse ;  /* 0x000000443f307220 */ /* 0x080fe20000410000 */
[----:B------:R-:W-:Y:S02]  /*6d10*/  IMAD.SHL.U32 R65, R67, 0x100, RZ ;  /* 0x0000010043417824 */ /* 0x000fe400078e00ff */
[C---:B------:R-:W-:Y:S01]  /*6d20*/  FMUL.FTZ R68, R57.reuse, R68 ;  /* 0x0000004439447220 */ /* 0x040fe20000410000 */
[----:B------:R-:W-:Y:S01]  /*6d30*/  F2FP.F16.E4M3.UNPACK_B R122, R122 ;  /* 0x0000007aff7a723e */ /* 0x000fe200020006ff */
[-C--:B------:R-:W-:Y:S01]  /*6d40*/  FFMA.FTZ R48, R57, R64.reuse, -R48 ;  /* 0x0000004039307223 */ /* 0x080fe20000010830 */
[----:B------:R-:W-:Y:S02]  /*6d50*/  IMAD.U32 R67, R58, 0x10000, RZ ;  /* 0x000100003a437824 */ /* 0x000fe400078e00ff */
[----:B------:R-:W-:Y:S01]  /*6d60*/  FFMA.FTZ R57, R63, R64, R68 ;  /* 0x000000403f397223 */ /* 0x000fe20000010044 */
[----:B------:R-:W-:Y:S01]  /*6d70*/  HADD2.F32 R68, -RZ, R123.H1_H1 ;  /* 0x3000007bff447230 */ /* 0x000fe20000004100 */
[----:B------:R-:W-:Y:S01]  /*6d80*/  LOP3.LUT R69, R60, 0xff00, R65, 0xf8, !PT ;  /* 0x0000ff003c457812 */ /* 0x000fe200078ef841 */
[--C-:B------:R-:W-:Y:S01]  /*6d90*/  HADD2.F32 R63, -RZ, R62.reuse.H0_H0 ;  /* 0x2000003eff3f7230 */ /* 0x100fe20000004100 */
[----:B------:R-:W-:Y:S01]  /*6da0*/  LOP3.LUT R60, R66, 0xff0000, R67, 0xf8, !PT ;  /* 0x00ff0000423c7812 */ /* 0x000fe200078ef843 */
[----:B------:R-:W-:Y:S01]  /*6db0*/  HADD2.F32 R64, -RZ, R62.H1_H1 ;  /* 0x3000003eff407230 */ /* 0x000fe20000004100 */
[----:B------:R-:W-:Y:S01]  /*6dc0*/  F2FP.F16.E4M3.UNPACK_B R62, R59 ;  /* 0x0000003bff3e723e */ /* 0x000fe200020006ff */
[----:B------:R-:W-:-:S02]  /*6dd0*/  HADD2.F32 R65, -RZ, R122.H1_H1 ;  /* 0x3000007aff417230 */ /* 0x000fc40000004100 */
[-C--:B------:R-:W-:Y:S01]  /*6de0*/  FMUL.FTZ R71, R63, R68.reuse ;  /* 0x000000443f477220 */ /* 0x080fe20000410000 */
[----:B------:R-:W-:Y:S02]  /*6df0*/  IMAD.U32 R66, R61, 0x10000, RZ ;  /* 0x000100003d427824 */ /* 0x000fe400078e00ff */
[C---:B------:R-:W-:Y:S01]  /*6e00*/  FMUL.FTZ R58, R64.reuse, R68 ;  /* 0x00000044403a7220 */ /* 0x040fe20000410000 */
[----:B------:R-:W-:Y:S02]  /*6e10*/  HADD2.F32 R123, -RZ, R123.H0_H0 ;  /* 0x2000007bff7b7230 */ /* 0x000fe40000004100 */
[-C--:B------:R-:W-:Y:S01]  /*6e20*/  FFMA.FTZ R59, R64, R65.reuse, R71 ;  /* 0x00000041403b7223 */ /* 0x080fe20000010047 */
[--C-:B------:R-:W-:Y:S02]  /*6e30*/  HADD2.F32 R64, -RZ, R62.reuse.H1_H1 ;  /* 0x3000003eff407230 */ /* 0x100fe40000004100 */
[----:B------:R-:W-:Y:S01]  /*6e40*/  FFMA.FTZ R58, R63, R65, -R58 ;  /* 0x000000413f3a7223 */ /* 0x000fe2000001083a */
[----:B------:R-:W-:Y:S01]  /*6e50*/  HADD2.F32 R62, -RZ, R62.H0_H0 ;  /* 0x2000003eff3e7230 */ /* 0x000fe20000004100 */
[----:B------:R-:W-:Y:S01]  /*6e60*/  LOP3.LUT R63, R69, 0xff0000, R66, 0xf8, !PT ;  /* 0x00ff0000453f7812 */ /* 0x000fe200078ef842 */
[----:B------:R-:W-:-:S02]  /*6e70*/  IMAD.MOV.U32 R65, RZ, RZ, R51 ;  /* 0x000000ffff417224 */ /* 0x000fc400078e0033 */
        /* <DEDUP_REMOVED lines=22> */
[----:B------:R-:W-:Y:S01]  /*6fe0*/  IMAD.MOV.U32 R65, RZ, RZ, R50 ;  /* 0x000000ffff417224 */ /* 0x000fe200078e0032 */
[----:B------:R-:W-:Y:S01]  /*6ff0*/  F2FP.SATFINITE.E4M3.F32.PACK_AB_MERGE_C R51, R62, R51, R58 ;  /* 0x000000333e33723e */ /* 0x000fe2000480703a */
[----:B------:R-:W-:-:S02]  /*7000*/  HADD2.F32 R67, -RZ, R66.H1_H1 ;  /* 0x30000042ff437230 */ /* 0x000fc40000004100 */
        /* <DEDUP_REMOVED lines=28> */
[----:B------:R-:W-:Y:S02]  /*71d0*/  F2FP.SATFINITE.E4M3.F32.PACK_AB_MERGE_C R50, R69, R48, R70 ;  /* 0x000000304532723e */ /* 0x000fe40004807046 */
[----:B------:R-:W-:Y:S01]  /*71e0*/  MOV R48, R51 ;  /* 0x0000003300307202 */ /* 0x000fe20000000f00 */
[----:B------:R-:W-:-:S07]  /*71f0*/  IMAD.MOV.U32 R51, RZ, RZ, R61 ;  /* 0x000000ffff337224 */ /* 0x000fce00078e003d */
.L_x_2529:
[----:B------:R-:W-:Y:S05]  /*7200*/  BSYNC B2 ;  /* 0x0000000000027941 */ /* 0x000fea0003800000 */
.L_x_2528:
[----:B------:R-:W-:Y:S02]  /*7210*/  ULDC.64 UR4, c[0x0][0x2e8] ;  /* 0x0000ba0000047ab9 */ /* 0x000fe40000000a00 */
[----:B------:R-:W-:-:S04]  /*7220*/  IADD3 R56, P2, P3, R120, UR4, R100 ;  /* 0x0000000478387c10 */ /* 0x000fc8000fb5e064 */
[----:B------:R-:W-:-:S05]  /*7230*/  IADD3.X R57, R85, UR5, R42, P2, P3 ;  /* 0x0000000555397c10 */ /* 0x000fca00097e642a */
[----:B--2---:R3:W-:Y:S04]  /*7240*/  STG.E.128 desc[UR40][R56.64], R48 ;  /* 0x0000003038007986 */ /* 0x0047e8000c101d28 */
.L_x_2527:
[----:B------:R-:W-:Y:S05]  /*7250*/  BSYNC B1 ;  /* 0x0000000000017941 */ /* 0x000fea0003800000 */
.L_x_2526:
        /* <DEDUP_REMOVED lines=20> */
[----:B------:R-:W-:Y:S02]  /*73a0*/  LOP3.LUT R52, R53, 0xff0000, R52, 0xf8, !PT ;  /* 0x00ff000035347812 */ /* 0x000fe400078ef834 */
[----:B------:R-:W-:Y:S01]  /*73b0*/  LOP3.LUT R53, R58, 0xff0000, R55, 0xf8, !PT ;  /* 0x00ff00003a357812 */ /* 0x000fe200078ef837 */
[----:B------:R-:W-:Y:S01]  /*73c0*/  HADD2.F32 R60, -RZ, R56.H0_H0 ;  /* 0x20000038ff3c7230 */ /* 0x000fe20000004100 */
[----:B------:R-:W-:Y:S01]  /*73d0*/  F2FP.F16.E4M3.UNPACK_B R58, R86.H1 ;  /* 0x00000056ff3a723e */ /* 0x000fe200030006ff */
[--C-:B------:R-:W-:Y:S01]  /*73e0*/  HADD2.F32 R55, -RZ, R48.reuse.H1_H1 ;  /* 0x30000030ff377230 */ /* 0x100fe20000004100 */
[----:B------:R-:W-:Y:S01]  /*73f0*/  F2FP.F16.E4M3.UNPACK_B R49, R49.H1 ;  /* 0x00000031ff31723e */ /* 0x000fe200030006ff */
[----:B------:R-:W-:Y:S01]  /*7400*/  HADD2.F32 R48, -RZ, R48.H0_H0 ;  /* 0x20000030ff307230 */ /* 0x000fe20000004100 */
[----:B------:R-:W-:Y:S01]  /*7410*/  F2FP.F16.E4M3.UNPACK_B R87, R87 ;  /* 0x00000057ff57723e */ /* 0x000fe200020006ff */
        /* <DEDUP_REMOVED lines=18> */
[----:B------:R-:W-:Y:S01]  /*7540*/  F2FP.F16.E4M3.UNPACK_B R65, R53.H1 ;  /* 0x00000035ff41723e */ /* 0x000fe200030006ff */
[----:B------:R-:W-:Y:S01]  /*7550*/  HADD2.F32 R57, -RZ, R55.H0_H0 ;  /* 0x20000037ff397230 */ /* 0x000fe20000004100 */
[----:B------:R-:W-:Y:S01]  /*7560*/  F2FP.F16.E4M3.UNPACK_B R61, R52 ;  /* 0x00000034ff3d723e */ /* 0x000fe200020006ff */
[--C-:B------:R-:W-:Y:S02]  /*7570*/  HADD2.F32 R55, -RZ, R54.reuse.H0_H0 ;  /* 0x20000036ff377230 */ /* 0x100fe40000004100 */
[----:B------:R-:W-:Y:S01]  /*7580*/  FMUL.FTZ R62, R58, R59 ;  /* 0x0000003b3a3e7220 */ /* 0x000fe20000410000 */
[----:B------:R-:W-:-:S02]  /*7590*/  HADD2.F32 R56, -RZ, R54.H1_H1 ;  /* 0x30000036ff387230 */ /* 0x000fc40000004100 */
[----:B------:R-:W-:Y:S01]  /*75a0*/  FMUL.FTZ R59, R57, R59 ;  /* 0x0000003b393b7220 */ /* 0x000fe20000410000 */
[----:B------:R-:W-:Y:S02]  /*75b0*/  HADD2.F32 R87, -RZ, R87.H0_H0 ;  /* 0x20000057ff577230 */ /* 0x000fe40000004100 */
        /* <DEDUP_REMOVED lines=54> */
.L_x_2531:
[----:B------:R-:W-:Y:S05]  /*7920*/  BSYNC B1 ;  /* 0x0000000000017941 */ /* 0x000fea0003800000 */
.L_x_2530:
[----:B------:R-:W-:Y:S02]  /*7930*/  ULDC.64 UR4, c[0x0][0x2e8] ;  /* 0x0000ba0000047ab9 */ /* 0x000fe40000000a00 */
[----:B------:R-:W-:-:S04]  /*7940*/  IADD3 R52, P2, P3, R43, UR4, R120 ;  /* 0x000000042b347c10 */ /* 0x000fc8000fb5e078 */
[----:B------:R-:W-:-:S05]  /*7950*/  IADD3.X R53, R108, UR5, R85, P2, P3 ;  /* 0x000000056c357c10 */ /* 0x000fca00097e6455 */
[----:B--2---:R4:W-:Y:S01]  /*7960*/  STG.E.128 desc[UR40][R52.64], R48 ;  /* 0x0000003034007986 */ /* 0x0049e2000c101d28 */
[----:B------:R-:W-:Y:S05]  /*7970*/  BRA `(.L_x_2525) ;  /* 0x0000004c00847947 */ /* 0x000fea0003800000 */
.L_x_2489:
        /* <DEDUP_REMOVED lines=12> */
[----:B------:R-:W-:Y:S01]  /*7a40*/  @!P2 MOV R49, R87 ;  /* 0x000000570031a202 */ /* 0x000fe20000000f00 */
[----:B------:R-:W-:-:S06]  /*7a50*/  @!P2 IMAD.MOV.U32 R51, RZ, RZ, R86 ;  /* 0x000000ffff33a224 */ /* 0x000fcc00078e0056 */
[----:B------:R-:W2:Y:S08]  /*7a60*/  @!P2 LDC.64 R80, c[0x0][0x3e8] ;  /* 0x0000fa00ff50ab82 */ /* 0x000eb00000000a00 */
[----:B------:R-:W3:Y:S01]  /*7a70*/  @!P2 LDC.64 R82, c[0x0][0x400] ;  /* 0x00010000ff52ab82 */ /* 0x000ee20000000a00 */
[----:B-1----:R-:W-:-:S04]  /*7a80*/  @!P2 IMAD.WIDE.U32 R54, R52, 0x60, R48 ;  /* 0x000000603436a825 */ /* 0x002fc800078e0030 */
[----:B------:R-:W-:-:S04]  /*7a90*/  @!P2 IMAD R53, R53, 0x60, RZ ;  /* 0x000000603535a824 */ /* 0x000fc800078e02ff */
[----:B------:R-:W-:Y:S01]  /*7aa0*/  @!P2 IMAD.IADD R53, R55, 0x1, R53 ;  /* 0x000000013735a824 */ /* 0x000fe200078e0235 */
[----:B--2---:R-:W-:-:S04]  /*7ab0*/  @!P2 IADD3 R80, P3, P4, R94, R80, R54 ;  /* 0x000000505e50a210 */ /* 0x004fc80007c7e036 */
        /* <DEDUP_REMOVED lines=28> */
[----:B------:R-:W-:Y:S01]  /*7c80*/  ISETP.NE.AND P0, PT, R60, RZ, PT ;  /* 0x000000ff3c00720c */ /* 0x000fe20003f05270 */
[----:B------:R-:W-:Y:S01]  /*7c90*/  @!P4 IMAD.X R65, R54, 0x1, R65, P6 ;  /* 0x000000013641c824 */ /* 0x000fe200030e0641 */
[----:B-1----:R-:W-:Y:S02]  /*7ca0*/  @!P4 IADD3 R66, P6, R53, R66, RZ ;  /* 0x000000423542c210 */ /* 0x002fe40007fde0ff */
[----:B------:R-:W-:-:S03]  /*7cb0*/  CS2R R54, SRZ ;  /* 0x0000000000367805 */ /* 0x000fc6000001ff00 */
[----:B------:R-:W-:Y:S01]  /*7cc0*/  @!P4 IMAD.X R67, R52, 0x1, R67, P6 ;  /* 0x000000013443c824 */ /* 0x000fe200030e0643 */
[----:B--2---:R-:W-:Y:S02]  /*7cd0*/  @!P3 IADD3 R72, P6, R49, R72, RZ ;  /* 0x000000483148b210 */ /* 0x004fe40007fde0ff */
[----:B------:R-:W-:Y:S02]  /*7ce0*/  CS2R R52, SRZ ;  /* 0x0000000000347805 */ /* 0x000fe4000001ff00 */
[----:B------:R-:W-:Y:S02]  /*7cf0*/  @!P3 IADD3.X R73, R48, R73, RZ, P6, !PT ;  /* 0x000000493049b210 */ /* 0x000fe400037fe4ff */
[----:B------:R-:W-:Y:S02]  /*7d00*/  CS2R R48, SRZ ;  /* 0x0000000000307805 */ /* 0x000fe4000001ff00 */
[----:B---3--:R-:W-:Y:S02]  /*7d10*/  @!P3 IADD3 R74, P6, R51, R74, RZ ;  /* 0x0000004a334ab210 */ /* 0x008fe40007fde0ff */
[----:B------:R-:W-:Y:S01]  /*7d20*/  CS2R R50, SRZ ;  /* 0x0000000000327805 */ /* 0x000fe2000001ff00 */
[----:B------:R0:W2:Y:S01]  /*7d30*/  @!P5 LDG.E.128 R52, desc[UR40][R58.64] ;  /* 0x000000283a34d981 */ /* 0x0000a2000c1e1d00 */
[----:B------:R-:W-:-:S02]  /*7d40*/  CS2R R60, SRZ ;  /* 0x00000000003c7805 */ /* 0x000fc4000001ff00 */
[----:B------:R-:W-:Y:S02]  /*7d50*/  CS2R R68, SRZ ;  /* 0x0000000000447805 */ /* 0x000fe4000001ff00 */
[----:B------:R-:W-:Y:S01]  /*7d60*/  CS2R R70, SRZ ;  /* 0x0000000000467805 */ /* 0x000fe2000001ff00 */
[----:B------:R-:W-:Y:S01]  /*7d70*/  @!P3 IMAD.X R75, R86, 0x1, R75, P6 ;  /* 0x00000001564bb824 */ /* 0x000fe200030e064b */
[----:B------:R1:W3:Y:S04]  /*7d80*/  @!P5 LDG.E.128 R48, desc[UR40][R56.64] ;  /* 0x000000283830d981 */ /* 0x0002e8000c1e1d00 */
[----:B------:R4:W5:Y:S01]  /*7d90*/  @!P4 LDG.E.128 R60, desc[UR40][R66.64] ;  /* 0x00000028423cc981 */ /* 0x000962000c1e1d00 */
[----:B0-----:R-:W-:Y:S02]  /*7da0*/  CS2R R58, SRZ ;  /* 0x00000000003a7805 */ /* 0x001fe4000001ff00 */
[----:B------:R-:W-:-:S02]  /*7db0*/  CS2R R76, SRZ ;  /* 0x00000000004c7805 */ /* 0x000fc4000001ff00 */
        /* <DEDUP_REMOVED lines=16> */
[----:B---3--:R-:W-:Y:S02]  /*7ec0*/  IMAD.MOV.U32 R142, RZ, RZ, R48 ;  /* 0x000000ffff8e7224 */ /* 0x008fe400078e0030 */
[----:B------:R-:W-:Y:S01]  /*7ed0*/  IMAD.MOV.U32 R145, RZ, RZ, R50 ;  /* 0x000000ffff917224 */ /* 0x000fe200078e0032 */
[----:B-----5:R-:W-:Y:S01]  /*7ee0*/  MOV R140, R60 ;  /* 0x0000003c008c7202 */ /* 0x020fe20000000f00 */
[----:B------:R-:W-:-:S02]  /*7ef0*/  IMAD.MOV.U32 R141, RZ, RZ, R62 ;  /* 0x000000ffff8d7224 */ /* 0x000fc400078e003e */
[----:B------:R-:W-:Y:S02]  /*7f00*/  IMAD.MOV.U32 R136, RZ, RZ, R68 ;  /* 0x000000ffff887224 */ /* 0x000fe400078e0044 */
[----:B------:R-:W-:Y:S01]  /*7f10*/  IMAD.MOV.U32 R137, RZ, RZ, R70 ;  /* 0x000000ffff897224 */ /* 0x000fe200078e0046 */
[----:B------:R-:W-:Y:S01]  /*7f20*/  MOV R129, R76 ;  /* 0x0000004c00817202 */ /* 0x000fe20000000f00 */
        /* <DEDUP_REMOVED lines=9> */
.L_x_2532:
[----:B------:R-:W-:Y:S01]  /*7fc0*/  IMAD R111, R232, 0x8, R18 ;  /* 0x00000008e86f7824 */ /* 0x000fe200078e0212 */
[----:B------:R-:W-:Y:S01]  /*7fd0*/  SHF.L.U32 R119, R236, 0x1f, RZ ;  /* 0x0000001fec777819 */ /* 0x000fe200000006ff */
[----:B------:R-:W0:Y:S01]  /*7fe0*/  LDC R132, c[0x0][0x2f4] ;  /* 0x0000bd00ff847b82 */ /* 0x000e220000000800 */
[----:B------:R-:W-:Y:S01]  /*7ff0*/  BSSY B1, `(.L_x_2533) ;  /* 0x0000004000017945 */ /* 0x000fe20003800000 */
[----:B------:R-:W-:Y:S01]  /*8000*/  IMAD.MOV.U32 R121, RZ, RZ, R85 ;  /* 0x000000ffff797224 */ /* 0x000fe200078e0055 */
[----:B------:R-:W1:Y:S02]  /*8010*/  SYNCS.PHASECHK.TRANS64.TRYWAIT P3, [R111+URZ+0x38890], R119 ;  /* 0x038890776f0075a7 */ /* 0x000e64000806017f */
[----:B-1----:R-:W-:Y:S05]  /*8020*/  @!P3 BRA `(.L_x_2534) ;  /* 0x0000029c0040b947 */ /* 0x002fea0003800000 */
.L_x_2836:
[----:B------:R-:W-:Y:S05]  /*8030*/  BSYNC B1 ;  /* 0x0000000000017941 */ /* 0x000fea0003800000 */
.L_x_2533:
        /* <DEDUP_REMOVED lines=34> */
[----:B------:R-:W-:Y:S02]  /*8260*/  SHF.R.U32.HI R150, RZ, 0x8, R53 ;  /* 0x00000008ff967819 */ /* 0x000fe40000011635 */
[----:B------:R-:W-:Y:S01]  /*8270*/  SHF.R.U32.HI R148, RZ, 0x8, R51 ;  /* 0x00000008ff947819 */ /* 0x000fe20000011633 */
[----:B------:R-:W-:Y:S01]  /*8280*/  IMAD.SHL.U32 R151, R50, 0x100, RZ ;  /* 0x0000010032977824 */ /* 0x000fe200078e00ff */
[----:B------:R-:W-:Y:S01]  /*8290*/  LOP3.LUT R149, R53, 0xff0000ff, RZ, 0xc0, !PT ;  /* 0xff0000ff35957812 */ /* 0x000fe200078ec0ff */
[----:B------:R-:W-:Y:S01]  /*82a0*/  IMAD.SHL.U32 R150, R150, 0x100, RZ ;  /* 0x0000010096967824 */ /* 0x000fe200078e00ff */
[----:B------:R-:W-:Y:S02]  /*82b0*/  LOP3.LUT R48, R49, 0xff0000ff, RZ, 0xc0, !PT ;  /* 0xff0000ff31307812 */ /* 0x000fe400078ec0ff */
[----:B------:R-:W-:-:S02]  /*82c0*/  SHF.R.U32.HI R52, RZ, 0x10, R49 ;  /* 0x00000010ff347819 */ /* 0x000fc40000011631 */
[----:B------:R-:W-:Y:S02]  /*82d0*/  SHF.R.U32.HI R53, RZ, 0x10, R53 ;  /* 0x00000010ff357819 */ /* 0x000fe40000011635 */
[----:B------:R-:W-:Y:S02]  /*82e0*/  LOP3.LUT R147, R51, 0xff0000ff, RZ, 0xc0, !PT ;  /* 0xff0000ff33937812 */ /* 0x000fe400078ec0ff */
[----:B------:R-:W-:Y:S01]  /*82f0*/  SHF.R.U32.HI R49, RZ, 0x10, R51 ;  /* 0x00000010ff317819 */ /* 0x000fe20000011633 */
[----:B------:R-:W-:Y:S01]  /*8300*/  IMAD.U32 R53, R53, 0x10000, RZ ;  /* 0x0001000035357824 */ /* 0x000fe200078e00ff */
[--C-:B------:R-:W-:Y:S02]  /*8310*/  SHF.R.U32.HI R50, RZ, 0x8, R55.reuse ;  /* 0x00000008ff327819 */ /* 0x100fe40000011637 */
[----:B------:R-:W-:Y:S01]  /*8320*/  LOP3.LUT R51, R55, 0xff0000ff, RZ, 0xc0, !PT ;  /* 0xff0000ff37337812 */ /* 0x000fe200078ec0ff */
[----:B------:R-:W-:Y:S01]  /*8330*/  IMAD.U32 R49, R49, 0x10000, RZ ;  /* 0x0001000031317824 */ /* 0x000fe200078e00ff */
[----:B------:R-:W-:Y:S01]  /*8340*/  SHF.R.U32.HI R54, RZ, 0x10, R55 ;  /* 0x00000010ff367819 */ /* 0x000fe20000011637 */
[----:B------:R-:W-:Y:S01]  /*8350*/  IMAD.SHL.U32 R55, R148, 0x100, RZ ;  /* 0x0000010094377824 */ /* 0x000fe200078e00ff */
[----:B------:R-:W-:Y:S01]  /*8360*/  LOP3.LUT R48, R48, 0xff00, R151, 0xf8, !PT ;  /* 0x0000ff0030307812 */ /* 0x000fe200078ef897 */
[----:B------:R-:W-:Y:S01]  /*8370*/  IMAD.SHL.U32 R50, R50, 0x100, RZ ;  /* 0x0000010032327824 */ /* 0x000fe200078e00ff */
[----:B------:R-:W-:Y:S01]  /*8380*/  SHF.L.U32 R52, R52, 0x10, RZ ;  /* 0x0000001034347819 */ /* 0x000fe200000006ff */
[----:B------:R-:W-:Y:S01]  /*8390*/  IMAD.U32 R54, R54, 0x10000, RZ ;  /* 0x0001000036367824 */ /* 0x000fe200078e00ff */
[----:B------:R-:W-:-:S02]  /*83a0*/  LOP3.LUT R149, R149, 0xff00, R150, 0xf8, !PT ;  /* 0x0000ff0095957812 */ /* 0x000fc400078ef896 */
        /* <DEDUP_REMOVED lines=69> */
[C---:B------:R-:W-:Y:S01]  /*8800*/  FFMA.FTZ R54, R55.reuse, R151, -R54 ;  /* 0x0000009737367223 */ /* 0x040fe20000010836 */
        /* <DEDUP_REMOVED lines=21> */
[-C--:B------:R-:W-:Y:S02]  /*8960*/  F2FP.F16.E4M3.UNPACK_B R87, R142.reuse.H1 ;  /* 0x0000008eff57723e */ /* 0x080fe400030006ff */
[-C--:B------:R-:W-:Y:S01]  /*8970*/  FFMA.FTZ R83, R55, R85.reuse, -R83 ;  /* 0x0000005537537223 */ /* 0x080fe20000010853 */
[----:B------:R-:W-:Y:S01]  /*8980*/  FFMA.FTZ R50, R50, R85, R49 ;  /* 0x0000005532327223 */ /* 0x000fe20000010031 */
[----:B------:R-:W-:Y:S01]  /*8990*/  IMAD.MOV.U32 R49, RZ, RZ, R80 ;  /* 0x000000ffff317224 */ /* 0x000fe200078e0050 */
[-C--:B------:R-:W-:Y:S01]  /*89a0*/  F2FP.F16.E4M3.UNPACK_B R55, R143.reuse.H1 ;  /* 0x0000008fff37723e */ /* 0x080fe200030006ff */
[----:B------:R-:W-:Y:S01]  /*89b0*/  HADD2.F32 R85, -RZ, R81.H0_H0 ;  /* 0x20000051ff557230 */ /* 0x000fe20000004100 */
[----:B------:R-:W-:Y:S01]  /*89c0*/  F2FP.F16.E4M3.UNPACK_B R143, R143 ;  /* 0x0000008fff8f723e */ /* 0x000fe200020006ff */
[----:B------:R-:W-:Y:S01]  /*89d0*/  HADD2.F32 R149, -RZ, R87.H0_H0 ;  /* 0x20000057ff957230 */ /* 0x000fe20000004100 */
[-C--:B------:R-:W-:Y:S01]  /*89e0*/  F2FP.F16.E4M3.UNPACK_B R80, R49.reuse.H1 ;  /* 0x00000031ff50723e */ /* 0x080fe200030006ff */
[--C-:B------:R-:W-:Y:S01]  /*89f0*/  HADD2.F32 R153, -RZ, R55.reuse.H0_H0 ;  /* 0x20000037ff997230 */ /* 0x100fe20000004100 */
[----:B------:R-:W-:Y:S01]  /*8a00*/  F2FP.F16.E4M3.UNPACK_B R49, R49 ;  /* 0x00000031ff31723e */ /* 0x000fe200020006ff */
[----:B------:R-:W-:Y:S01]  /*8a10*/  HADD2.F32 R55, -RZ, R55.H1_H1 ;  /* 0x30000037ff377230 */ /* 0x000fe20000004100 */
[----:B------:R-:W-:Y:S01]  /*8a20*/  F2FP.F16.E4M3.UNPACK_B R142, R142 ;  /* 0x0000008eff8e723e */ /* 0x000fe200020006ff */
[----:B------:R-:W-:-:S02]  /*8a30*/  HADD2.F32 R147, -RZ, R80.H0_H0 ;  /* 0x20000050ff937230 */ /* 0x000fc40000004100 */
[-C--:B------:R-:W-:Y:S01]  /*8a40*/  FMUL.FTZ R150, R85, R153.reuse ;  /* 0x0000009955967220 */ /* 0x080fe20000410000 */
[----:B------:R-:W-:Y:S01]  /*8a50*/  HADD2.F32 R81, -RZ, R81.H1_H1 ;  /* 0x30000051ff517230 */ /* 0x000fe20000004100 */
[----:B------:R-:W-:Y:S01]  /*8a60*/  F2FP.SATFINITE.E4M3.F32.PACK_AB_MERGE_C R83, R83, R154, RZ ;  /* 0x0000009a5353723e */ /* 0x000fe200048070ff */
[----:B------:R-:W-:Y:S02]  /*8a70*/  HADD2.F32 R80, -RZ, R80.H1_H1 ;  /* 0x30000050ff507230 */ /* 0x000fe40000004100 */
[C---:B------:R-:W-:Y:S01]  /*8a80*/  FMUL.FTZ R153, R147.reuse, R153 ;  /* 0x0000009993997220 */ /* 0x040fe20000410000 */
[----:B------:R-:W-:Y:S02]  /*8a90*/  HADD2.F32 R87, -RZ, R87.H1_H1 ;  /* 0x30000057ff577230 */ /* 0x000fe40000004100 */
[----:B------:R-:W-:Y:S01]  /*8aa0*/  FFMA.FTZ R150, R147, R149, -R150 ;  /* 0x0000009593967223 */ /* 0x000fe20000010896 */
[----:B------:R-:W-:Y:S01]  /*8ab0*/  F2FP.SATFINITE.E4M3.F32.PACK_AB_MERGE_C R50, R50, R151, RZ ;  /* 0x000000973232723e */ /* 0x000fe200048070ff */
[----:B------:R-:W-:Y:S01]  /*8ac0*/  FFMA.FTZ R153, R85, R149, R153 ;  /* 0x0000009555997223 */ /* 0x000fe20000010099 */
[-C--:B------:R-:W-:Y:S01]  /*8ad0*/  FMUL.FTZ R85, R81, R55.reuse ;  /* 0x0000003751557220 */ /* 0x080fe20000410000 */
[C---:B------:R-:W-:Y:S01]  /*8ae0*/  FMUL.FTZ R55, R80.reuse, R55 ;  /* 0x0000003750377220 */ /* 0x040fe20000410000 */
[----:B------:R-:W-:Y:S01]  /*8af0*/  HADD2.F32 R149, -RZ, R143.H0_H0 ;  /* 0x2000008fff957230 */ /* 0x000fe20000004100 */
[----:B------:R-:W-:Y:S01]  /*8b00*/  F2FP.SATFINITE.E4M3.F32.PACK_AB_MERGE_C R50, R51, R152, R50 ;  /* 0x000000983332723e */ /* 0x000fe20004807032 */
        /* <DEDUP_REMOVED lines=19> */
[-C--:B------:R-:W-:Y:S01]  /*8c40*/  FFMA.FTZ R81, R49, R142.reuse, -R81 ;  /* 0x0000008e31517223 */ /* 0x080fe20000010851 */
        /* <DEDUP_REMOVED lines=20> */
[-C--:B------:R-:W-:Y:S02]  /*8d90*/  FFMA.FTZ R150, R142, R143.reuse, -R150 ;  /* 0x0000008f8e967223 */ /* 0x080fe40000010896 */
        /* <DEDUP_REMOVED lines=18> */
[----:B------:R-:W-:Y:S01]  /*8ec0*/  FMUL.FTZ R84, R86, R144 ;  /* 0x0000009056547220 */ /* 0x000fe20000410000 */
        /* <DEDUP_REMOVED lines=13> */
.L_x_2538:
[----:B------:R-:W-:Y:S05]  /*8fa0*/  BSYNC B2 ;  /* 0x0000000000027941 */ /* 0x000fea0003800000 */
.L_x_2537:
        /* <DEDUP_REMOVED lines=18> */
.L_x_2536:
[----:B------:R-:W-:Y:S05]  /*90d0*/  BSYNC B1 ;  /* 0x0000000000017941 */ /* 0x000fea0003800000 */
.L_x_2535:
        /* <DEDUP_REMOVED lines=21> */
[----:B------:R-:W-:-:S04]  /*9230*/  IMAD.SHL.U32 R80, R80, 0x10, RZ ;  /* 0x0000001050507824 */ /* 0x000fc800078e00ff */
[----:B------:R-:W-:Y:S01]  /*9240*/  IMAD.SHL.U32 R48, R48, 0x800, RZ ;  /* 0x0000080030307824 */ /* 0x000fe200078e00ff */
[----:B------:R-:W-:-:S04]  /*9250*/  LOP3.LUT R49, R52, 0x70, R80, 0xf8, !PT ;  /* 0x0000007034317812 */ /* 0x000fc800078ef850 */
[----:B------:R-:W-:Y:S02]  /*9260*/  LOP3.LUT R49, R49, R51, RZ, 0x3c, !PT ;  /* 0x0000003331317212 */ /* 0x000fe400078e3cff */
[----:B------:R-:W-:-:S04]  /*9270*/  LOP3.LUT R48, R48, 0xffffc000, RZ, 0xc0, !PT ;  /* 0xffffc00030307812 */ /* 0x000fc800078ec0ff */
[----:B----4-:R-:W-:-:S05]  /*9280*/  IADD3 R48, R49, R48, R50 ;  /* 0x0000003031307210 */ /* 0x010fca0007ffe032 */
[C---:B------:R-:W-:Y:S02]  /*9290*/  IMAD R52, R232.reuse, 0x8000, R48 ;  /* 0x00008000e8347824 */ /* 0x040fe400078e0230 */
[----:B------:R-:W-:Y:S02]  /*92a0*/  IMAD R48, R232, 0x8000, R29 ;  /* 0x00008000e8307824 */ /* 0x000fe400078e021d */
[----:B------:R-:W-:-:S03]  /*92b0*/  IMAD.IADD R52, R18, 0x1, R52 ;  /* 0x0000000112347824 */ /* 0x000fc600078e0234 */
[----:B------:R-:W-:-:S03]  /*92c0*/  IADD3 R48, R18, R48, RZ ;  /* 0x0000003012307210 */ /* 0x000fc60007ffe0ff */
[----:B------:R-:W0:Y:S04]  /*92d0*/  LDS.128 R52, [R52+0x28400] ;  /* 0x0284000034347984 */ /* 0x000e280000000c00 */
[----:B------:R-:W3:Y:S01]  /*92e0*/  LDS.128 R48, [R48+0x28400] ;  /* 0x0284000030307984 */ /* 0x000ee20000000c00 */
[----:B------:R-:W-:Y:S05]  /*92f0*/  @P2 BRA `(.L_x_2542) ;  /* 0x0000000c00542947 */ /* 0x000fea0003800000 */
[----:B------:R-:W-:Y:S02]  /*9300*/  SHF.R.U32.HI R60, RZ, 0x8, R59 ;  /* 0x00000008ff3c7819 */ /* 0x000fe4000001163b */
[--C-:B------:R-:W-:Y:S02]  /*9310*/  SHF.R.U32.HI R82, RZ, 0x8, R61.reuse ;  /* 0x00000008ff527819 */ /* 0x100fe4000001163d */
[----:B------:R-:W-:Y:S01]  /*9320*/  SHF.R.U32.HI R81, RZ, 0x10, R61 ;  /* 0x00000010ff517819 */ /* 0x000fe2000001163d */
[----:B------:R-:W-:Y:S01]  /*9330*/  IMAD.SHL.U32 R60, R60, 0x100, RZ ;  /* 0x000001003c3c7824 */ /* 0x000fe200078e00ff */
[--C-:B------:R-:W-:Y:S01]  /*9340*/  SHF.R.U32.HI R62, RZ, 0x8, R57.reuse ;  /* 0x00000008ff3e7819 */ /* 0x100fe20000011639 */
[----:B------:R-:W-:Y:S01]  /*9350*/  IMAD.SHL.U32 R82, R82, 0x100, RZ ;  /* 0x0000010052527824 */ /* 0x000fe200078e00ff */
[----:B------:R-:W-:Y:S01]  /*9360*/  LOP3.LUT R84, R59, 0xff0000ff, RZ, 0xc0, !PT ;  /* 0xff0000ff3b547812 */ /* 0x000fe200078ec0ff */
[----:B------:R-:W-:Y:S01]  /*9370*/  IMAD.U32 R81, R81, 0x10000, RZ ;  /* 0x0001000051517824 */ /* 0x000fe200078e00ff */
[----:B------:R-:W-:Y:S01]  /*9380*/  LOP3.LUT R83, R61, 0xff0000ff, RZ, 0xc0, !PT ;  /* 0xff0000ff3d537812 */ /* 0x000fe200078ec0ff */
[----:B------:R-:W-:Y:S01]  /*9390*/  IMAD.SHL.U32 R62, R62, 0x100, RZ ;  /* 0x000001003e3e7824 */ /* 0x000fe200078e00ff */
[----:B------:R-:W-:-:S02]  /*93a0*/  SHF.R.U32.HI R58, RZ, 0x10, R57 ;  /* 0x00000010ff3a7819 */ /* 0x000fc40000011639 */
[----:B------:R-:W-:Y:S02]  /*93b0*/  LOP3.LUT R84, R84, 0xff00, R60, 0xf8, !PT ;  /* 0x0000ff0054547812 */ /* 0x000fe400078ef83c */
[----:B------:R-:W-:Y:S01]  /*93c0*/  LOP3.LUT R60, R83, 0xff00, R82, 0xf8, !PT ;  /* 0x0000ff00533c7812 */ /* 0x000fe200078ef852 */
[----:B------:R-:W-:Y:S01]  /*93d0*/  IMAD.U32 R58, R58, 0x10000, RZ ;  /* 0x000100003a3a7824 */ /* 0x000fe200078e00ff */
[----:B------:R-:W-:Y:S02]  /*93e0*/  LOP3.LUT R57, R57, 0xff0000ff, RZ, 0xc0, !PT ;  /* 0xff0000ff39397812 */ /* 0x000fe400078ec0ff */
[----:B------:R-:W-:Y:S02]  /*93f0*/  LOP3.LUT R60, R60, 0xff0000, R81, 0xf8, !PT ;  /* 0x00ff00003c3c7812 */ /* 0x000fe400078ef851 */
[----:B------:R-:W-:Y:S02]  /*9400*/  LOP3.LUT R62, R57, 0xff00, R62, 0xf8, !PT ;  /* 0x0000ff00393e7812 */ /* 0x000fe400078ef83e */
[----:B0-----:R-:W-:-:S02]  /*9410*/  F2FP.F16.E4M3.UNPACK_B R81, R53 ;  /* 0x00000035ff51723e */ /* 0x001fc400020006ff */
[----:B------:R-:W-:Y:S02]  /*9420*/  F2FP.F16.E4M3.UNPACK_B R83, R60 ;  /* 0x0000003cff53723e */ /* 0x000fe400020006ff */
[----:B------:R-:W-:Y:S01]  /*9430*/  LOP3.LUT R62, R62, 0xff0000, R58, 0xf8, !PT ;  /* 0x00ff00003e3e7812 */ /* 0x000fe200078ef83a */
[----:B------:R-:W-:Y:S01]  /*9440*/  HADD2.F32 R58, -RZ, R81.H0_H0 ;  /* 0x20000051ff3a7230 */ /* 0x000fe20000004100 */
[----:B---3--:R-:W-:Y:S01]  /*9450*/  F2FP.F16.E4M3.UNPACK_B R57, R49 ;  /* 0x00000031ff39723e */ /* 0x008fe200020006ff */
[--C-:B------:R-:W-:Y:S01]  /*9460*/  HADD2.F32 R87, -RZ, R83.reuse.H0_H0 ;  /* 0x20000053ff577230 */ /* 0x100fe20000004100 */
[-C--:B------:R-:W-:Y:S01]  /*9470*/  F2FP.F16.E4M3.UNPACK_B R85, R62.reuse ;  /* 0x0000003eff55723e */ /* 0x080fe200020006ff */
[----:B------:R-:W-:Y:S01]  /*9480*/  HADD2.F32 R83, -RZ, R83.H1_H1 ;  /* 0x30000053ff537230 */ /* 0x000fe20000004100 */
[----:B------:R-:W-:Y:S01]  /*9490*/  F2FP.F16.E4M3.UNPACK_B R53, R53.H1 ;  /* 0x00000035ff35723e */ /* 0x000fe200030006ff */
[----:B------:R-:W-:Y:S02]  /*94a0*/  HADD2.F32 R82, -RZ, R57.H0_H0 ;  /* 0x20000039ff527230 */ /* 0x000fe40000004100 */
[----:B------:R-:W-:Y:S01]  /*94b0*/  FMUL.FTZ R142, R58, R87 ;  /* 0x000000573a8e7220 */ /* 0x000fe20000410000 */
[----:B------:R-:W-:Y:S01]  /*94c0*/  HADD2.F32 R86, -RZ, R85.H0_H0 ;  /* 0x20000055ff567230 */ /* 0x000fe20000004100 */
[----:B------:R-:W-:Y:S01]  /*94d0*/  F2FP.F16.E4M3.UNPACK_B R62, R62.H1 ;  /* 0x0000003eff3e723e */ /* 0x000fe200030006ff */
[----:B------:R-:W-:-:S02]  /*94e0*/  HADD2.F32 R57, -RZ, R57.H1_H1 ;  /* 0x30000039ff397230 */ /* 0x000fc40000004100 */
[C---:B------:R-:W-:Y:S01]  /*94f0*/  FMUL.FTZ R87, R82.reuse, R87 ;  /* 0x0000005752577220 */ /* 0x040fe20000410000 */
[----:B------:R-:W-:Y:S02]  /*9500*/  HADD2.F32 R85, -RZ, R85.H1_H1 ;  /* 0x30000055ff557230 */ /* 0x000fe40000004100 */
[-C--:B------:R-:W-:Y:S01]  /*9510*/  FFMA.FTZ R82, R82, R86.reuse, -R142 ;  /* 0x0000005652527223 */ /* 0x080fe2000001088e */
[----:B------:R-:W-:Y:S01]  /*9520*/  SHF.R.U32.HI R61, RZ, 0x8, R63 ;  /* 0x00000008ff3d7819 */ /* 0x000fe2000001163f */
[----:B------:R-:W-:Y:S01]  /*9530*/  FFMA.FTZ R58, R58, R86, R87 ;  /* 0x000000563a3a7223 */ /* 0x000fe20000010057 */
[----:B------:R-:W-:Y:S01]  /*9540*/  HADD2.F32 R86, -RZ, R81.H1_H1 ;  /* 0x30000051ff567230 */ /* 0x000fe20000004100 */
[----:B------:R-:W-:Y:S02]  /*9550*/  SHF.R.U32.HI R56, RZ, 0x10, R59 ;  /* 0x00000010ff387819 */ /* 0x000fe4000001163b */
[----:B------:R-:W-:Y:S02]  /*9560*/  SHF.R.U32.HI R59, RZ, 0x10, R63 ;  /* 0x00000010ff3b7819 */ /* 0x000fe4000001163f */
[-C--:B------:R-:W-:Y:S01]  /*9570*/  FMUL.FTZ R81, R86, R83.reuse ;  /* 0x0000005356517220 */ /* 0x080fe20000410000 */
[----:B------:R-:W-:Y:S01]  /*9580*/  FMUL.FTZ R83, R57, R83 ;  /* 0x0000005339537220 */ /* 0x000fe20000410000 */
[----:B------:R-:W-:Y:S01]  /*9590*/  LOP3.LUT R63, R63, 0xff0000ff, RZ, 0xc0, !PT ;  /* 0xff0000ff3f3f7812 */ /* 0x000fe200078ec0ff */
[----:B------:R-:W-:-:S02]  /*95a0*/  IMAD.U32 R59, R59, 0x10000, RZ ;  /* 0x000100003b3b7824 */ /* 0x000fc400078e00ff */
[-C--:B------:R-:W-:Y:S01]  /*95b0*/  FFMA.FTZ R81, R57, R85.reuse, -R81 ;  /* 0x0000005539517223 */ /* 0x080fe20000010851 */
[----:B------:R-:W-:Y:S01]  /*95c0*/  FFMA.FTZ R57, R86, R85, R83 ;  /* 0x0000005556397223 */ /* 0x000fe20000010053 */
[----:B------:R-:W-:Y:S01]  /*95d0*/  F2FP.F16.E4M3.UNPACK_B R83, R60.H1 ;  /* 0x0000003cff53723e */ /* 0x000fe200030006ff */
[----:B------:R-:W-:Y:S01]  /*95e0*/  HADD2.F32 R86, -RZ, R62.H0_H0 ;  /* 0x2000003eff567230 */ /* 0x000fe20000004100 */
[----:B------:R-:W-:Y:S01]  /*95f0*/  F2FP.F16.E4M3.UNPACK_B R85, R49.H1 ;  /* 0x00000031ff55723e */ /* 0x000fe200030006ff */
[----:B------:R-:W-:Y:S01]  /*9600*/  HADD2.F32 R49, -RZ, R53.H0_H0 ;  /* 0x20000035ff317230 */ /* 0x000fe20000004100 */
[----:B------:R-:W-:Y:S01]  /*9610*/  SHF.L.U32 R56, R56, 0x10, RZ ;  /* 0x0000001038387819 */ /* 0x000fe200000006ff */
        /* <DEDUP_REMOVED lines=14> */
[----:B------:R-:W-:Y:S01]  /*9700*/  IMAD.SHL.U32 R53, R61, 0x100, RZ ;  /* 0x000001003d357824 */ /* 0x000fe200078e00ff */
[----:B------:R-:W-:Y:S02]  /*9710*/  LOP3.LUT R61, R84, 0xff0000, R56, 0xf8, !PT ;  /* 0x00ff0000543d7812 */ /* 0x000fe400078ef838 */
[----:B------:R-:W-:Y:S02]  /*9720*/  F2FP.F16.E4M3.UNPACK_B R56, R55 ;  /* 0x00000037ff38723e */ /* 0x000fe400020006ff */
[----:B------:R-:W-:Y:S01]  /*9730*/  LOP3.LUT R53, R63, 0xff00, R53, 0xf8, !PT ;  /* 0x0000ff003f357812 */ /* 0x000fe200078ef835 */
[----:B------:R-:W-:Y:S01]  /*9740*/  IMAD.MOV.U32 R63, RZ, RZ, R51 ;  /* 0x000000ffff3f7224 */ /* 0x000fe200078e0033 */
[----:B------:R-:W-:Y:S01]  /*9750*/  F2FP.F16.E4M3.UNPACK_B R85, R61 ;  /* 0x0000003dff55723e */ /* 0x000fe200020006ff */
[----:B------:R-:W-:Y:S01]  /*9760*/  HADD2.F32 R86, -RZ, R56.H0_H0 ;  /* 0x20000038ff567230 */ /* 0x000fe20000004100 */
[----:B------:R-:W-:-:S02]  /*9770*/  LOP3.LUT R53, R53, 0xff0000, R59, 0xf8, !PT ;  /* 0x00ff000035357812 */ /* 0x000fc400078ef83b */
[----:B------:R-:W-:Y:S01]  /*9780*/  F2FP.F16.E4M3.UNPACK_B R51, R63 ;  /* 0x0000003fff33723e */ /* 0x000fe200020006ff */
[--C-:B------:R-:W-:Y:S01]  /*9790*/  HADD2.F32 R87, -RZ, R85.reuse.H0_H0 ;  /* 0x20000055ff577230 */ /* 0x100fe20000004100 */
[----:B------:R-:W-:Y:S01]  /*97a0*/  F2FP.F16.E4M3.UNPACK_B R84, R53 ;  /* 0x00000035ff54723e */ /* 0x000fe200020006ff */
[----:B------:R-:W-:Y:S01]  /*97b0*/  HADD2.F32 R85, -RZ, R85.H1_H1 ;  /* 0x30000055ff557230 */ /* 0x000fe20000004100 */
[----:B------:R-:W-:Y:S01]  /*97c0*/  F2FP.F16.E4M3.UNPACK_B R55, R55.H1 ;  /* 0x00000037ff37723e */ /* 0x000fe200030006ff */
[--C-:B------:R-:W-:Y:S01]  /*97d0*/  HADD2.F32 R142, -RZ, R51.reuse.H0_H0 ;  /* 0x20000033ff8e7230 */ /* 0x100fe20000004100 */
[----:B------:R-:W-:Y:S01]  /*97e0*/  F2FP.F16.E4M3.UNPACK_B R53, R53.H1 ;  /* 0x00000035ff35723e */ /* 0x000fe200030006ff */
[--C-:B------:R-:W-:Y:S01]  /*97f0*/  HADD2.F32 R59, -RZ, R84.reuse.H0_H0 ;  /* 0x20000054ff3b7230 */ /* 0x100fe20000004100 */
[----:B------:R-:W-:Y:S01]  /*9800*/  F2FP.F16.E4M3.UNPACK_B R61, R61.H1 ;  /* 0x0000003dff3d723e */ /* 0x000fe200030006ff */
[----:B------:R-:W-:Y:S01]  /*9810*/  HADD2.F32 R84, -RZ, R84.H1_H1 ;  /* 0x30000054ff547230 */ /* 0x000fe20000004100 */
[----:B------:R-:W-:Y:S01]  /*9820*/  F2FP.SATFINITE.E4M3.F32.PACK_AB_MERGE_C R60, R83, R60, RZ ;  /* 0x0000003c533c723e */ /* 0x000fe200048070ff */
[----:B------:R-:W-:-:S02]  /*9830*/  HADD2.F32 R51, -RZ, R51.H1_H1 ;  /* 0x30000033ff337230 */ /* 0x000fc40000004100 */
[-C--:B------:R-:W-:Y:S01]  /*9840*/  FMUL.FTZ R143, R86, R59.reuse ;  /* 0x0000003b568f7220 */ /* 0x080fe20000410000 */
[C---:B------:R-:W-:Y:S01]  /*9850*/  FMUL.FTZ R59, R142.reuse, R59 ;  /* 0x0000003b8e3b7220 */ /* 0x040fe20000410000 */
[----:B------:R-:W-:Y:S02]  /*9860*/  F2FP.SATFINITE.E4M3.F32.PACK_AB_MERGE_C R81, R81, R82, R60 ;  /* 0x000000525151723e */ /* 0x000fe4000480703c */
[-C--:B------:R-:W-:Y:S01]  /*9870*/  FFMA.FTZ R143, R142, R87.reuse, -R143 ;  /* 0x000000578e8f7223 */ /* 0x080fe2000001088f */
[----:B------:R-:W-:Y:S01]  /*9880*/  FFMA.FTZ R86, R86, R87, R59 ;  /* 0x0000005756567223 */ /* 0x000fe2000001003b */
[----:B------:R-:W-:Y:S01]  /*9890*/  HADD2.F32 R59, -RZ, R56.H1_H1 ;  /* 0x30000038ff3b7230 */ /* 0x000fe20000004100 */
[----:B------:R-:W-:Y:S01]  /*98a0*/  F2FP.F16.E4M3.UNPACK_B R60, R52.H1 ;  /* 0x00000034ff3c723e */ /* 0x000fe200030006ff */
[--C-:B------:R-:W-:Y:S01]  /*98b0*/  HADD2.F32 R87, -RZ, R53.reuse.H0_H0 ;  /* 0x20000035ff577230 */ /* 0x100fe20000004100 */
[----:B------:R-:W-:Y:S01]  /*98c0*/  F2FP.SATFINITE.E4M3.F32.PACK_AB_MERGE_C R49, R62, R49, RZ ;  /* 0x000000313e31723e */ /* 0x000fe200048070ff */
[----:B------:R-:W-:-:S02]  /*98d0*/  HADD2.F32 R53, -RZ, R53.H1_H1 ;  /* 0x30000035ff357230 */ /* 0x000fc40000004100 */
[----:B------:R-:W-:Y:S01]  /*98e0*/  FMUL.FTZ R56, R59, R84 ;  /* 0x000000543b387220 */ /* 0x000fe20000410000 */
[----:B------:R-:W-:Y:S02]  /*98f0*/  F2FP.F16.E4M3.UNPACK_B R62, R138.H1 ;  /* 0x0000008aff3e723e */ /* 0x000fe400030006ff */
[----:B------:R-:W-:Y:S01]  /*9900*/  F2FP.F16.E4M3.UNPACK_B R52, R52 ;  /* 0x00000034ff34723e */ /* 0x000fe200020006ff */
[CC--:B------:R-:W-:Y:S01]  /*9910*/  FFMA.FTZ R56, R51.reuse, R85.reuse, -R56 ;  /* 0x0000005533387223 */ /* 0x0c0fe20000010838 */
[----:B------:R-:W-:Y:S01]  /*9920*/  FMUL.FTZ R51, R51, R84 ;  /* 0x0000005433337220 */ /* 0x000fe20000410000 */
[--C-:B------:R-:W-:Y:S01]  /*9930*/  HADD2.F32 R84, -RZ, R61.reuse.H0_H0 ;  /* 0x2000003dff547230 */ /* 0x100fe20000004100 */
[----:B------:R-:W-:Y:S01]  /*9940*/  F2FP.F16.E4M3.UNPACK_B R138, R138 ;  /* 0x0000008aff8a723e */ /* 0x000fe200020006ff */
[----:B------:R-:W-:Y:S02]  /*9950*/  HADD2.F32 R61, -RZ, R61.H1_H1 ;  /* 0x3000003dff3d7230 */ /* 0x000fe40000004100 */
[----:B------:R-:W-:Y:S01]  /*9960*/  FFMA.FTZ R51, R59, R85, R51 ;  /* 0x000000553b337223 */ /* 0x000fe20000010033 */
[----:B------:R-:W-:Y:S01]  /*9970*/  F2FP.F16.E4M3.UNPACK_B R59, R63.H1 ;  /* 0x0000003fff3b723e */ /* 0x000fe200030006ff */
[--C-:B------:R-:W-:Y:S01]  /*9980*/  HADD2.F32 R63, -RZ, R55.reuse.H0_H0 ;  /* 0x20000037ff3f7230 */ /* 0x100fe20000004100 */
[----:B------:R-:W-:Y:S01]  /*9990*/  F2FP.SATFINITE.E4M3.F32.PACK_AB_MERGE_C R57, R57, R58, R49 ;  /* 0x0000003a3939723e */ /* 0x000fe20004807031 */
[----:B------:R-:W-:-:S02]  /*99a0*/  HADD2.F32 R55, -RZ, R55.H1_H1 ;  /* 0x30000037ff377230 */ /* 0x000fc40000004100 */
[--C-:B------:R-:W-:Y:S02]  /*99b0*/  HADD2.F32 R85, -RZ, R59.reuse.H0_H0 ;  /* 0x2000003bff557230 */ /* 0x100fe40000004100 */
[-C--:B------:R-:W-:Y:S01]  /*99c0*/  FMUL.FTZ R142, R63, R87.reuse ;  /* 0x000000573f8e7220 */ /* 0x080fe20000410000 */
[----:B------:R-:W-:Y:S02]  /*99d0*/  HADD2.F32 R59, -RZ, R59.H1_H1 ;  /* 0x3000003bff3b7230 */ /* 0x000fe40000004100 */
[--C-:B------:R-:W-:Y:S02]  /*99e0*/  HADD2.F32 R83, -RZ, R62.reuse.H0_H0 ;  /* 0x2000003eff537230 */ /* 0x100fe40000004100 */
[C---:B------:R-:W-:Y:S01]  /*99f0*/  FFMA.FTZ R142, R85.reuse, R84, -R142 ;  /* 0x00000054558e7223 */ /* 0x040fe2000001088e */
[----:B------:R-:W-:Y:S01]  /*9a00*/  FMUL.FTZ R85, R85, R87 ;  /* 0x0000005755557220 */ /* 0x000fe20000410000 */
[----:B------:R-:W-:Y:S02]  /*9a10*/  HADD2.F32 R62, -RZ, R62.H1_H1 ;  /* 0x3000003eff3e7230 */ /* 0x000fe40000004100 */
[----:B------:R-:W-:-:S02]  /*9a20*/  IMAD.MOV.U32 R49, RZ, RZ, R81 ;  /* 0x000000ffff317224 */ /* 0x000fc400078e0051 */
        /* <DEDUP_REMOVED lines=66> */
[-C--:B------:R-:W-:Y:S01]  /*9e50*/  FFMA.FTZ R140, R84, R138.reuse, -R140 ;  /* 0x0000008a548c7223 */ /* 0x080fe2000001088c */
[----:B------:R-:W-:Y:S02]  /*9e60*/  IMAD.MOV.U32 R48, RZ, RZ, R82 ;  /* 0x000000ffff307224 */ /* 0x000fe400078e0052 */
        /* <DEDUP_REMOVED lines=24> */
[----:B------:R-:W-:Y:S01]  /*9ff0*/  FFMA.FTZ R141, R54, R139, R141 ;  /* 0x0000008b368d7223 */ /* 0x000fe2000001008d */
[----:B------:R-:W-:Y:S01]  /*a000*/  IMAD.MOV.U32 R53, RZ, RZ, R57 ;  /* 0x000000ffff357224 */ /* 0x000fe200078e0039 */
[----:B------:R-:W-:-:S03]  /*a010*/  F2FP.SATFINITE.E4M3.F32.PACK_AB_MERGE_C R59, R60, R84, R59 ;  /* 0x000000543c3b723e */ /* 0x000fc6000480703b */
[----:B------:R-:W-:Y:S02]  /*a020*/  F2FP.SATFINITE.E4M3.F32.PACK_AB_MERGE_C R138, R141, R138, R50 ;  /* 0x0000008a8d8a723e */ /* 0x000fe40004807032 */
[----:B------:R-:W-:-:S03]  /*a030*/  MOV R50, R59 ;  /* 0x0000003b00327202 */ /* 0x000fc60000000f00 */
[----:B------:R-:W-:-:S07]  /*a040*/  IMAD.MOV.U32 R54, RZ, RZ, R138 ;  /* 0x000000ffff367224 */ /* 0x000fce00078e008a */
.L_x_2542:
[----:B------:R-:W-:Y:S05]  /*a050*/  BSYNC B2 ;  /* 0x0000000000027941 */ /* 0x000fea0003800000 */
.L_x_2541:
        /* <DEDUP_REMOVED lines=17> */
.L_x_2540:
[----:B------:R-:W-:Y:S05]  /*a170*/  BSYNC B1 ;  /* 0x0000000000017941 */ /* 0x000fea0003800000 */
.L_x_2539:
        /* <DEDUP_REMOVED lines=8> */
[----:B------:R-:W-:Y:S02]  /*a200*/  VIADD R52, R19, 0x40 ;  /* 0x0000004013347836 */ /* 0x000fe40000000000 */
[----:B------:R-:W-:-:S03]  /*a210*/  IMAD.SHL.U32 R51, R51, 0x80, RZ ;  /* 0x0000008033337824 */ /* 0x000fc600078e00ff */
[----:B------:R-:W-:Y:S02]  /*a220*/  SHF.L.U32 R52, R52, 0x7, RZ ;  /* 0x0000000734347819 */ /* 0x000fe400000006ff */
        /* <DEDUP_REMOVED lines=39> */
[----:B------:R-:W-:Y:S01]  /*a4a0*/  LOP3.LUT R57, R57, 0xff00, R67, 0xf8, !PT ;  /* 0x0000ff0039397812 */ /* 0x000fe200078ef843 */
[----:B------:R-:W-:Y:S01]  /*a4b0*/  IMAD.U32 R56, R56, 0x10000, RZ ;  /* 0x0001000038387824 */ /* 0x000fe200078e00ff */
[----:B------:R-:W-:-:S02]  /*a4c0*/  LOP3.LUT R61, R61, 0xff0000, R66, 0xf8, !PT ;  /* 0x00ff00003d3d7812 */ /* 0x000fc400078ef842 */
[----:B------:R-:W-:Y:S02]  /*a4d0*/  LOP3.LUT R63, R57, 0xff0000, R70, 0xf8, !PT ;  /* 0x00ff0000393f7812 */ /* 0x000fe400078ef846 */
[----:B0-----:R-:W-:Y:S02]  /*a4e0*/  F2FP.F16.E4M3.UNPACK_B R65, R53 ;  /* 0x00000035ff41723e */ /* 0x001fe400020006ff */
[----:B------:R-:W-:Y:S02]  /*a4f0*/  F2FP.F16.E4M3.UNPACK_B R67, R61 ;  /* 0x0000003dff43723e */ /* 0x000fe400020006ff */
[----:B---3--:R-:W-:Y:S01]  /*a500*/  F2FP.F16.E4M3.UNPACK_B R57, R49 ;  /* 0x00000031ff39723e */ /* 0x008fe200020006ff */
[----:B------:R-:W-:Y:S01]  /*a510*/  HADD2.F32 R59, -RZ, R65.H0_H0 ;  /* 0x20000041ff3b7230 */ /* 0x000fe20000004100 */
[--C-:B------:R-:W-:Y:S02]  /*a520*/  SHF.R.U32.HI R60, RZ, 0x8, R71.reuse ;  /* 0x00000008ff3c7819 */ /* 0x100fe40000011647 */
[----:B------:R-:W-:Y:S01]  /*a530*/  LOP3.LUT R62, R71, 0xff0000ff, RZ, 0xc0, !PT ;  /* 0xff0000ff473e7812 */ /* 0x000fe200078ec0ff */
[----:B------:R-:W-:Y:S01]  /*a540*/  HADD2.F32 R66, -RZ, R57.H0_H0 ;  /* 0x20000039ff427230 */ /* 0x000fe20000004100 */
[----:B------:R-:W-:Y:S01]  /*a550*/  SHF.R.U32.HI R64, RZ, 0x10, R71 ;  /* 0x00000010ff407819 */ /* 0x000fe20000011647 */
[--C-:B------:R-:W-:Y:S01]  /*a560*/  HADD2.F32 R71, -RZ, R67.reuse.H0_H0 ;  /* 0x20000043ff477230 */ /* 0x100fe20000004100 */
[----:B------:R-:W-:Y:S01]  /*a570*/  F2FP.F16.E4M3.UNPACK_B R69, R63 ;  /* 0x0000003fff45723e */ /* 0x000fe200020006ff */
[----:B------:R-:W-:Y:S01]  /*a580*/  HADD2.F32 R67, -RZ, R67.H1_H1 ;  /* 0x30000043ff437230 */ /* 0x000fe20000004100 */
[----:B------:R-:W-:Y:S01]  /*a590*/  F2FP.F16.E4M3.UNPACK_B R53, R53.H1 ;  /* 0x00000035ff35723e */ /* 0x000fe200030006ff */
[----:B------:R-:W-:-:S02]  /*a5a0*/  HADD2.F32 R57, -RZ, R57.H1_H1 ;  /* 0x30000039ff397230 */ /* 0x000fc40000004100 */
[CC--:B------:R-:W-:Y:S01]  /*a5b0*/  FMUL.FTZ R80, R59.reuse, R71.reuse ;  /* 0x000000473b507220 */ /* 0x0c0fe20000410000 */
[--C-:B------:R-:W-:Y:S02]  /*a5c0*/  HADD2.F32 R70, -RZ, R69.reuse.H0_H0 ;  /* 0x20000045ff467230 */ /* 0x100fe40000004100 */
[----:B------:R-:W-:Y:S01]  /*a5d0*/  FMUL.FTZ R71, R66, R71 ;  /* 0x0000004742477220 */ /* 0x000fe20000410000 */
[----:B------:R-:W-:Y:S01]  /*a5e0*/  HADD2.F32 R69, -RZ, R69.H1_H1 ;  /* 0x30000045ff457230 */ /* 0x000fe20000004100 */
[----:B------:R-:W-:Y:S01]  /*a5f0*/  F2FP.F16.E4M3.UNPACK_B R63, R63.H1 ;  /* 0x0000003fff3f723e */ /* 0x000fe200030006ff */
[----:B------:R-:W-:Y:S02]  /*a600*/  IMAD.U32 R64, R64, 0x10000, RZ ;  /* 0x0001000040407824 */ /* 0x000fe400078e00ff */
[-C--:B------:R-:W-:Y:S01]  /*a610*/  FFMA.FTZ R66, R66, R70.reuse, -R80 ;  /* 0x0000004642427223 */ /* 0x080fe20000010850 */
[----:B------:R-:W-:Y:S01]  /*a620*/  FFMA.FTZ R59, R59, R70, R71 ;  /* 0x000000463b3b7223 */ /* 0x000fe20000010047 */
[----:B------:R-:W-:-:S05]  /*a630*/  HADD2.F32 R70, -RZ, R65.H1_H1 ;  /* 0x30000041ff467230 */ /* 0x000fca0000004100 */
        /* <DEDUP_REMOVED lines=118> */
[----:B------:R-:W-:Y:S01]  /*ada0*/  MOV R52, R50 ;  /* 0x0000003200347202 */ /* 0x000fe20000000f00 */
[--C-:B------:R-:W-:Y:S01]  /*adb0*/  HADD2.F32 R80, -RZ, R63.reuse.H0_H0 ;  /* 0x2000003fff507230 */ /* 0x100fe20000004100 */
[----:B------:R-:W-:Y:S01]  /*adc0*/  F2FP.SATFINITE.E4M3.F32.PACK_AB_MERGE_C R66, R61, R66, R60 ;  /* 0x000000423d42723e */ /* 0x000fe2000480703c */
[----:B------:R-:W-:Y:S01]  /*add0*/  HADD2.F32 R63, -RZ, R63.H1_H1 ;  /* 0x3000003fff3f7230 */ /* 0x000fe20000004100 */
[----:B------:R-:W-:Y:S01]  /*ade0*/  F2FP.F16.E4M3.UNPACK_B R50, R137.H1 ;  /* 0x00000089ff32723e */ /* 0x000fe200030006ff */
[----:B------:R-:W-:Y:S01]  /*adf0*/  IMAD.MOV.U32 R51, RZ, RZ, R81 ;  /* 0x000000ffff337224 */ /* 0x000fe200078e0051 */
[----:B------:R-:W-:-:S02]  /*ae00*/  F2FP.F16.E4M3.UNPACK_B R61, R54.H1 ;  /* 0x00000036ff3d723e */ /* 0x000fc400030006ff */
[----:B------:R-:W-:Y:S01]  /*ae10*/  F2FP.F16.E4M3.UNPACK_B R60, R52.H1 ;  /* 0x00000034ff3c723e */ /* 0x000fe200030006ff */
[----:B------:R-:W-:Y:S01]  /*ae20*/  HADD2.F32 R83, -RZ, R50.H0_H0 ;  /* 0x20000032ff537230 */ /* 0x000fe20000004100 */
[----:B------:R-:W-:Y:S01]  /*ae30*/  F2FP.F16.E4M3.UNPACK_B R137, R137 ;  /* 0x00000089ff89723e */ /* 0x000fe200020006ff */
[--C-:B------:R-:W-:Y:S01]  /*ae40*/  HADD2.F32 R62, -RZ, R61.reuse.H0_H0 ;  /* 0x2000003dff3e7230 */ /* 0x100fe20000004100 */
[----:B------:R-:W-:Y:S01]  /*ae50*/  F2FP.F16.E4M3.UNPACK_B R54, R54 ;  /* 0x00000036ff36723e */ /* 0x000fe200020006ff */
[----:B------:R-:W-:Y:S01]  /*ae60*/  HADD2.F32 R68, -RZ, R60.H0_H0 ;  /* 0x2000003cff447230 */ /* 0x000fe20000004100 */
[----:B------:R-:W-:Y:S01]  /*ae70*/  F2FP.F16.E4M3.UNPACK_B R52, R52 ;  /* 0x00000034ff34723e */ /* 0x000fe200020006ff */
[----:B------:R-:W-:Y:S02]  /*ae80*/  HADD2.F32 R50, -RZ, R50.H1_H1 ;  /* 0x30000032ff327230 */ /* 0x000fe40000004100 */
[----:B------:R-:W-:Y:S01]  /*ae90*/  FMUL.FTZ R82, R62, R83 ;  /* 0x000000533e527220 */ /* 0x000fe20000410000 */
[----:B------:R-:W-:-:S02]  /*aea0*/  HADD2.F32 R61, -RZ, R61.H1_H1 ;  /* 0x3000003dff3d7230 */ /* 0x000fc40000004100 */
[C---:B------:R-:W-:Y:S01]  /*aeb0*/  FMUL.FTZ R83, R68.reuse, R83 ;  /* 0x0000005344537220 */ /* 0x040fe20000410000 */
[----:B------:R-:W-:Y:S02]  /*aec0*/  HADD2.F32 R60, -RZ, R60.H1_H1 ;  /* 0x3000003cff3c7230 */ /* 0x000fe40000004100 */
[-C--:B------:R-:W-:Y:S01]  /*aed0*/  FFMA.FTZ R82, R68, R80.reuse, -R82 ;  /* 0x0000005044527223 */ /* 0x080fe20000010852 */
[----:B------:R-:W-:Y:S01]  /*aee0*/  FFMA.FTZ R83, R62, R80, R83 ;  /* 0x000000503e537223 */ /* 0x000fe20000010053 */
[CC--:B------:R-:W-:Y:S01]  /*aef0*/  FMUL.FTZ R62, R61.reuse, R50.reuse ;  /* 0x000000323d3e7220 */ /* 0x0c0fe20000410000 */
[C---:B------:R-:W-:Y:S01]  /*af00*/  FMUL.FTZ R50, R60.reuse, R50 ;  /* 0x000000323c327220 */ /* 0x040fe20000410000 */
[----:B------:R-:W-:Y:S02]  /*af10*/  HADD2.F32 R80, -RZ, R137.H0_H0 ;  /* 0x20000089ff507230 */ /* 0x000fe40000004100 */
        /* <DEDUP_REMOVED lines=21> */
[----:B------:R-:W-:Y:S01]  /*b070*/  F2FP.SATFINITE.E4M3.F32.PACK_AB_MERGE_C R53, R57, R59, R49 ;  /* 0x0000003b3935723e */ /* 0x000fe20004807031 */
[----:B------:R-:W-:Y:S01]  /*b080*/  IMAD.MOV.U32 R49, RZ, RZ, R65 ;  /* 0x000000ffff317224 */ /* 0x000fe200078e0041 */
[----:B------:R-:W-:Y:S02]  /*b090*/  F2FP.SATFINITE.E4M3.F32.PACK_AB_MERGE_C R50, R61, R68, R60 ;  /* 0x000000443d32723e */ /* 0x000fe4000480703c */
[----:B------:R-:W-:-:S07]  /*b0a0*/  F2FP.SATFINITE.E4M3.F32.PACK_AB_MERGE_C R54, R137, R80, R54 ;  /* 0x000000508936723e */ /* 0x000fce0004807036 */
.L_x_2546:
[----:B------:R-:W-:Y:S05]  /*b0b0*/  BSYNC B2 ;  /* 0x0000000000027941 */ /* 0x000fea0003800000 */
.L_x_2545:
        /* <DEDUP_REMOVED lines=17> */
.L_x_2544:
[----:B------:R-:W-:Y:S05]  /*b1d0*/  BSYNC B1 ;  /* 0x0000000000017941 */ /* 0x000fea0003800000 */
.L_x_2543:
[----:B---34-:R-:W-:Y:S02]  /*b1e0*/  VIADD R49, R19, 0x60 ;  /* 0x0000006013317836 */ /* 0x018fe40000000000 */
[-C--:B--2---:R-:W-:Y:S02]  /*b1f0*/  IMAD R48, R112, R122.reuse, RZ ;  /* 0x0000007a70307224 */ /* 0x084fe400078e02ff */
[C---:B------:R-:W-:Y:S01]  /*b200*/  IMAD.WIDE.U32 R120, R49.reuse, R122, R120 ;  /* 0x0000007a31787225 */ /* 0x040fe200078e0078 */
[----:B------:R-:W-:-:S03]  /*b210*/  ISETP.GE.OR P3, PT, R49, R116, P0 ;  /* 0x000000743100720c */ /* 0x000fc60000766670 */
[----:B------:R-:W-:-:S10]  /*b220*/  IMAD R61, R49, R123, R48 ;  /* 0x0000007b313d7224 */ /* 0x000fd400078e0230 */
[----:B------:R-:W-:Y:S05]  /*b230*/  @P3 BRA `(.L_x_2525) ;  /* 0x0000001400543947 */ /* 0x000fea0003800000 */
[----:B------:R-:W2:Y:S04]  /*b240*/  LDL R50, [R1+0x10] ;  /* 0x0000100001327983 */ /* 0x000ea80000100800 */
[----:B------:R-:W3:Y:S01]  /*b250*/  LDL R49, [R1+0x64] ;  /* 0x0000640001317983 */ /* 0x000ee20000100800 */
[----:B------:R-:W-:Y:S01]  /*b260*/  VIADD R51, R19, 0x60 ;  /* 0x0000006013337836 */ /* 0x000fe20000000000 */
[----:B------:R-:W0:Y:S01]  /*b270*/  LDC.64 R56, c[0x0][0x2e8] ;  /* 0x0000ba00ff387b82 */ /* 0x000e220000000a00 */
[----:B------:R-:W-:Y:S01]  /*b280*/  IMAD.IADD R61, R121, 0x1, R61 ;  /* 0x00000001793d7824 */ /* 0x000fe200078e023d */
[----:B------:R-:W-:Y:S01]  /*b290*/  IADD3 R59, P3, P4, R100, R120, R41 ;  /* 0x00000078643b7210 */ /* 0x000fe20007c7e029 */
[----:B------:R-:W-:Y:S01]  /*b2a0*/  IMAD.SHL.U32 R51, R51, 0x80, RZ ;  /* 0x0000008033337824 */ /* 0x000fe200078e00ff */
[----:B------:R-:W-:Y:S02]  /*b2b0*/  BSSY B1, `(.L_x_2547) ;  /* 0x00000ed000017945 */ /* 0x000fe40003800000 */
[----:B------:R-:W-:-:S02]  /*b2c0*/  IADD3.X R60, R42, R61, R107, P3, P4 ;  /* 0x0000003d2a3c7210 */ /* 0x000fc40001fe846b */
[----:B------:R-:W-:Y:S02]  /*b2d0*/  LOP3.LUT R51, R51, 0x380, RZ, 0xc0, !PT ;  /* 0x0000038033337812 */ /* 0x000fe400078ec0ff */
[----:B--2---:R-:W-:Y:S02]  /*b2e0*/  LOP3.LUT P6, RZ, R50, 0x2, RZ, 0xc0, !PT ;  /* 0x0000000232ff7812 */ /* 0x004fe400078cc0ff */
[----:B------:R-:W-:Y:S02]  /*b2f0*/  IADD3 R50, R19, 0x60, RZ ;  /* 0x0000006013327810 */ /* 0x000fe40007ffe0ff */
[----:B------:R-:W-:-:S03]  /*b300*/  SEL R133, R34, R133, !P6 ;  /* 0x0000008522857207 */ /* 0x000fc60007000000 */
[----:B------:R-:W-:Y:S01]  /*b310*/  IMAD.SHL.U32 R50, R50, 0x80, RZ ;  /* 0x0000008032327824 */ /* 0x000fe200078e00ff */
[----:B------:R-:W-:-:S04]  /*b320*/  SHF.R.S32.HI R48, RZ, 0x1f, R133 ;  /* 0x0000001fff307819 */ /* 0x000fc80000011485 */
[----:B------:R-:W-:Y:S02]  /*b330*/  LEA.HI R133, R48, R133, RZ, 0x5 ;  /* 0x0000008530857211 */ /* 0x000fe400078f28ff */
[----:B------:R-:W-:Y:S02]  /*b340*/  LOP3.LUT R50, R50, 0x380, RZ, 0xc0, !PT ;  /* 0x0000038032327812 */ /* 0x000fe400078ec0ff */
[----:B------:R-:W-:Y:S02]  /*b350*/  LEA.HI.SX32 R133, R133, R106, 0x1b ;  /* 0x0000006a85857211 */ /* 0x000fe400078fdaff */
[----:B------:R-:W-:Y:S02]  /*b360*/  SHF.R.U32.HI R50, RZ, 0x3, R50 ;  /* 0x00000003ff327819 */ /* 0x000fe40000011632 */
        /* <DEDUP_REMOVED lines=12> */
[----:B------:R-:W2:Y:S04]  /*b430*/  LDS.128 R48, [R49+0x28400] ;  /* 0x0284000031307984 */ /* 0x000ea80000000c00 */
[----:B------:R-:W3:Y:S01]  /*b440*/  LDS.128 R52, [R52+0x28400] ;  /* 0x0284000034347984 */ /* 0x000ee20000000c00 */
[----:B0-----:R-:W-:Y:S05]  /*b450*/  @P2 BRA `(.L_x_2548) ;  /* 0x0000000c00482947 */ /* 0x001fea0003800000 */
[--C-:B------:R-:W-:Y:S02]  /*b460*/  SHF.R.U32.HI R62, RZ, 0x8, R77.reuse ;  /* 0x00000008ff3e7819 */ /* 0x100fe4000001164d */
[----:B------:R-:W-:Y:S02]  /*b470*/  SHF.R.U32.HI R66, RZ, 0x10, R77 ;  /* 0x00000010ff427819 */ /* 0x000fe4000001164d */
[----:B------:R-:W-:Y:S01]  /*b480*/  LOP3.LUT R67, R77, 0xff0000ff, RZ, 0xc0, !PT ;  /* 0xff0000ff4d437812 */ /* 0x000fe200078ec0ff */
[----:B------:R-:W-:Y:S01]  /*b490*/  IMAD.SHL.U32 R62, R62, 0x100, RZ ;  /* 0x000001003e3e7824 */ /* 0x000fe200078e00ff */
[--C-:B------:R-:W-:Y:S01]  /*b4a0*/  SHF.R.U32.HI R58, RZ, 0x8, R73.reuse ;  /* 0x00000008ff3a7819 */ /* 0x100fe20000011649 */
[----:B------:R-:W-:Y:S01]  /*b4b0*/  IMAD.U32 R66, R66, 0x10000, RZ ;  /* 0x0001000042427824 */ /* 0x000fe200078e00ff */
[----:B------:R-:W-:Y:S02]  /*b4c0*/  SHF.R.U32.HI R64, RZ, 0x10, R73 ;  /* 0x00000010ff407819 */ /* 0x000fe40000011649 */
[----:B------:R-:W-:Y:S01]  /*b4d0*/  LOP3.LUT R67, R67, 0xff00, R62, 0xf8, !PT ;  /* 0x0000ff0043437812 */ /* 0x000fe200078ef83e */
[----:B------:R-:W-:Y:S01]  /*b4e0*/  IMAD.SHL.U32 R58, R58, 0x100, RZ ;  /* 0x000001003a3a7824 */ /* 0x000fe200078e00ff */
[----:B------:R-:W-:Y:S01]  /*b4f0*/  LOP3.LUT R65, R73, 0xff0000ff, RZ, 0xc0, !PT ;  /* 0xff0000ff49417812 */ /* 0x000fe200078ec0ff */
[----:B------:R-:W-:Y:S01]  /*b500*/  IMAD.U32 R64, R64, 0x10000, RZ ;  /* 0x0001000040407824 */ /* 0x000fe200078e00ff */
[----:B------:R-:W-:Y:S01]  /*b510*/  LOP3.LUT R66, R67, 0xff0000, R66, 0xf8, !PT ;  /* 0x00ff000043427812 */ /* 0x000fe200078ef842 */
[----:B---3--:R-:W-:Y:S01]  /*b520*/  IMAD.MOV.U32 R67, RZ, RZ, R53 ;  /* 0x000000ffff437224 */ /* 0x008fe200078e0035 */
[----:B------:R-:W-:-:S02]  /*b530*/  LOP3.LUT R65, R65, 0xff00, R58, 0xf8, !PT ;  /* 0x0000ff0041417812 */ /* 0x000fc400078ef83a */
[----:B------:R-:W-:Y:S02]  /*b540*/  F2FP.F16.E4M3.UNPACK_B R70, R66 ;  /* 0x00000042ff46723e */ /* 0x000fe400020006ff */
[----:B------:R-:W-:Y:S02]  /*b550*/  F2FP.F16.E4M3.UNPACK_B R68, R67 ;  /* 0x00000043ff44723e */ /* 0x000fe400020006ff */
[----:B------:R-:W-:Y:S01]  /*b560*/  LOP3.LUT R64, R65, 0xff0000, R64, 0xf8, !PT ;  /* 0x00ff000041407812 */ /* 0x000fe200078ef840 */
[----:B------:R-:W-:Y:S01]  /*b570*/  HADD2.F32 R71, -RZ, R70.H0_H0 ;  /* 0x20000046ff477230 */ /* 0x000fe20000004100 */
[----:B--2---:R-:W-:Y:S01]  /*b580*/  F2FP.F16.E4M3.UNPACK_B R62, R49 ;  /* 0x00000031ff3e723e */ /* 0x004fe200020006ff */
[--C-:B------:R-:W-:Y:S01]  /*b590*/  HADD2.F32 R58, -RZ, R68.reuse.H0_H0 ;  /* 0x20000044ff3a7230 */ /* 0x100fe20000004100 */
[----:B------:R-:W-:Y:S01]  /*b5a0*/  F2FP.F16.E4M3.UNPACK_B R53, R64 ;  /* 0x00000040ff35723e */ /* 0x000fe200020006ff */
[----:B------:R-:W-:Y:S01]  /*b5b0*/  HADD2.F32 R68, -RZ, R68.H1_H1 ;  /* 0x30000044ff447230 */ /* 0x000fe20000004100 */
[----:B------:R-:W-:Y:S01]  /*b5c0*/  F2FP.F16.E4M3.UNPACK_B R67, R67.H1 ;  /* 0x00000043ff43723e */ /* 0x000fe200030006ff */
[----:B------:R-:W-:-:S02]  /*b5d0*/  HADD2.F32 R65, -RZ, R62.H0_H0 ;  /* 0x2000003eff417230 */ /* 0x000fc40000004100 */
[CC--:B------:R-:W-:Y:S01]  /*b5e0*/  FMUL.FTZ R72, R58.reuse, R71.reuse ;  /* 0x000000473a487220 */ /* 0x0c0fe20000410000 */
[--C-:B------:R-:W-:Y:S01]  /*b5f0*/  HADD2.F32 R69, -RZ, R53.reuse.H0_H0 ;  /* 0x20000035ff457230 */ /* 0x100fe20000004100 */
[----:B------:R-:W-:Y:S01]  /*b600*/  F2FP.F16.E4M3.UNPACK_B R64, R64.H1 ;  /* 0x00000040ff40723e */ /* 0x000fe200030006ff */
[----:B------:R-:W-:Y:S02]  /*b610*/  HADD2.F32 R62, -RZ, R62.H1_H1 ;  /* 0x3000003eff3e7230 */ /* 0x000fe40000004100 */
[C---:B------:R-:W-:Y:S01]  /*b620*/  FMUL.FTZ R71, R65.reuse, R71 ;  /* 0x0000004741477220 */ /* 0x040fe20000410000 */
[----:B------:R-:W-:Y:S02]  /*b630*/  HADD2.F32 R53, -RZ, R53.H1_H1 ;  /* 0x30000035ff357230 */ /* 0x000fe40000004100 */
[----:B------:R-:W-:Y:S01]  /*b640*/  FFMA.FTZ R65, R65, R69, -R72 ;  /* 0x0000004541417223 */ /* 0x000fe20000010848 */
[----:B------:R-:W-:Y:S01]  /*b650*/  F2FP.F16.E4M3.UNPACK_B R73, R51 ;  /* 0x00000033ff49723e */ /* 0x000fe200020006ff */
[----:B------:R-:W-:Y:S01]  /*b660*/  FFMA.FTZ R58, R58, R69, R71 ;  /* 0x000000453a3a7223 */ /* 0x000fe20000010047 */
[----:B------:R-:W-:-:S02]  /*b670*/  HADD2.F32 R69, -RZ, R70.H1_H1 ;  /* 0x30000046ff457230 */ /* 0x000fc40000004100 */
[--C-:B------:R-:W-:Y:S02]  /*b680*/  HADD2.F32 R70, -RZ, R64.reuse.H0_H0 ;  /* 0x20000040ff467230 */ /* 0x100fe40000004100 */
[----:B------:R-:W-:Y:S02]  /*b690*/  HADD2.F32 R64, -RZ, R64.H1_H1 ;  /* 0x30000040ff407230 */ /* 0x000fe40000004100 */
        /* <DEDUP_REMOVED lines=29> */
[----:B------:R-:W-:Y:S02]  /*b870*/  SHF.L.U32 R70, R70, 0x10, RZ ;  /* 0x0000001046467819 */ /* 0x000fe400000006ff */
[----:B------:R-:W-:Y:S02]  /*b880*/  LOP3.LUT R69, R69, 0xff00, R68, 0xf8, !PT ;  /* 0x0000ff0045457812 */ /* 0x000fe400078ef844 */
[----:B------:R-:W-:Y:S02]  /*b890*/  LOP3.LUT R67, R67, 0xff00, R66, 0xf8, !PT ;  /* 0x0000ff0043437812 */ /* 0x000fe400078ef842 */
[----:B------:R-:W-:Y:S01]  /*b8a0*/  LOP3.LUT R72, R69, 0xff0000, R72, 0xf8, !PT ;  /* 0x00ff000045487812 */ /* 0x000fe200078ef848 */
[--C-:B------:R-:W-:Y:S01]  /*b8b0*/  HADD2.F32 R69, -RZ, R73.reuse.H0_H0 ;  /* 0x20000049ff457230 */ /* 0x100fe20000004100 */
[----:B------:R-:W-:Y:S01]  /*b8c0*/  F2FP.F16.E4M3.UNPACK_B R75, R55 ;  /* 0x00000037ff4b723e */ /* 0x000fe200020006ff */
[----:B------:R-:W-:Y:S01]  /*b8d0*/  HADD2.F32 R73, -RZ, R73.H1_H1 ;  /* 0x30000049ff497230 */ /* 0x000fe20000004100 */
[----:B------:R-:W-:-:S02]  /*b8e0*/  F2FP.F16.E4M3.UNPACK_B R68, R72 ;  /* 0x00000048ff44723e */ /* 0x000fc400020006ff */
[----:B------:R-:W-:Y:S01]  /*b8f0*/  LOP3.LUT R70, R67, 0xff0000, R70, 0xf8, !PT ;  /* 0x00ff000043467812 */ /* 0x000fe200078ef846 */
[--C-:B------:R-:W-:Y:S01]  /*b900*/  HADD2.F32 R67, -RZ, R75.reuse.H0_H0 ;  /* 0x2000004bff437230 */ /* 0x100fe20000004100 */
[----:B------:R-:W-:Y:S01]  /*b910*/  F2FP.F16.E4M3.UNPACK_B R72, R72.H1 ;  /* 0x00000048ff48723e */ /* 0x000fe200030006ff */
[--C-:B------:R-:W-:Y:S01]  /*b920*/  HADD2.F32 R78, -RZ, R68.reuse.H0_H0 ;  /* 0x20000044ff4e7230 */ /* 0x100fe20000004100 */
[-C--:B------:R-:W-:Y:S01]  /*b930*/  F2FP.F16.E4M3.UNPACK_B R66, R70.reuse ;  /* 0x00000046ff42723e */ /* 0x080fe200020006ff */
[----:B------:R-:W-:Y:S01]  /*b940*/  HADD2.F32 R75, -RZ, R75.H1_H1 ;  /* 0x3000004bff4b7230 */ /* 0x000fe20000004100 */
[----:B------:R-:W-:Y:S01]  /*b950*/  F2FP.F16.E4M3.UNPACK_B R70, R70.H1 ;  /* 0x00000046ff46723e */ /* 0x000fe200030006ff */
[----:B------:R-:W-:Y:S02]  /*b960*/  HADD2.F32 R68, -RZ, R68.H1_H1 ;  /* 0x30000044ff447230 */ /* 0x000fe40000004100 */
[----:B------:R-:W-:Y:S01]  /*b970*/  FMUL.FTZ R80, R67, R78 ;  /* 0x0000004e43507220 */ /* 0x000fe20000410000 */
[----:B------:R-:W-:-:S02]  /*b980*/  HADD2.F32 R76, -RZ, R66.H0_H0 ;  /* 0x20000042ff4c7230 */ /* 0x000fc40000004100 */
[C---:B------:R-:W-:Y:S01]  /*b990*/  FMUL.FTZ R78, R69.reuse, R78 ;  /* 0x0000004e454e7220 */ /* 0x040fe20000410000 */
[----:B------:R-:W-:Y:S01]  /*b9a0*/  HADD2.F32 R66, -RZ, R66.H1_H1 ;  /* 0x30000042ff427230 */ /* 0x000fe20000004100 */
[----:B------:R-:W-:Y:S01]  /*b9b0*/  F2FP.SATFINITE.E4M3.F32.PACK_AB_MERGE_C R64, R64, R49, RZ ;  /* 0x000000314040723e */ /* 0x000fe200048070ff */
[-C--:B------:R-:W-:Y:S01]  /*b9c0*/  FFMA.FTZ R69, R69, R76.reuse, -R80 ;  /* 0x0000004c45457223 */ /* 0x080fe20000010850 */
[----:B------:R-:W-:Y:S01]  /*b9d0*/  FFMA.FTZ R67, R67, R76, R78 ;  /* 0x0000004c43437223 */ /* 0x000fe2000001004e */
[-C--:B------:R-:W-:Y:S01]  /*b9e0*/  FMUL.FTZ R76, R75, R68.reuse ;  /* 0x000000444b4c7220 */ /* 0x080fe20000410000 */
[----:B------:R-:W-:Y:S01]  /*b9f0*/  FMUL.FTZ R78, R73, R68 ;  /* 0x00000044494e7220 */ /* 0x000fe20000410000 */
[----:B------:R-:W-:Y:S02]  /*ba00*/  F2FP.SATFINITE.E4M3.F32.PACK_AB_MERGE_C R53, R53, R58, R64 ;  /* 0x0000003a3535723e */ /* 0x000fe40004807040 */
        /* <DEDUP_REMOVED lines=17> */
[----:B------:R-:W-:-:S03]  /*bb20*/  FMUL.FTZ R78, R75, R72 ;  /* 0x000000484b4e7220 */ /* 0x000fc60000410000 */
[-C--:B------:R-:W-:Y:S01]  /*bb30*/  FFMA.FTZ R72, R75, R70.reuse, -R76 ;  /* 0x000000464b487223 */ /* 0x080fe2000001084c */
[----:B------:R-:W-:Y:S01]  /*bb40*/  IMAD.MOV.U32 R75, RZ, RZ, R52 ;  /* 0x000000ffff4b7224 */ /* 0x000fe200078e0034 */
[----:B------:R-:W-:Y:S01]  /*bb50*/  F2FP.F16.E4M3.UNPACK_B R52, R129.H1 ;  /* 0x00000081ff34723e */ /* 0x000fe200030006ff */
[----:B------:R-:W-:Y:S01]  /*bb60*/  IMAD.MOV.U32 R76, RZ, RZ, R48 ;  /* 0x000000ffff4c7224 */ /* 0x000fe200078e0030 */
[----:B------:R-:W-:Y:S01]  /*bb70*/  F2FP.SATFINITE.E4M3.F32.PACK_AB_MERGE_C R48, R74, R71, RZ ;  /* 0x000000474a30723e */ /* 0x000fe200048070ff */
[----:B------:R-:W-:Y:S01]  /*bb80*/  FFMA.FTZ R70, R73, R70, R78 ;  /* 0x0000004649467223 */ /* 0x000fe2000001004e */
[----:B------:R-:W-:Y:S01]  /*bb90*/  F2FP.F16.E4M3.UNPACK_B R74, R75.H1 ;  /* 0x0000004bff4a723e */ /* 0x000fe200030006ff */
[--C-:B------:R-:W-:Y:S01]  /*bba0*/  HADD2.F32 R82, -RZ, R52.reuse.H0_H0 ;  /* 0x20000034ff527230 */ /* 0x100fe20000004100 */
[----:B------:R-:W-:Y:S01]  /*bbb0*/  F2FP.F16.E4M3.UNPACK_B R77, R76.H1 ;  /* 0x0000004cff4d723e */ /* 0x000fe200030006ff */
[----:B------:R-:W-:Y:S01]  /*bbc0*/  HADD2.F32 R79, -RZ, R52.H1_H1 ;  /* 0x30000034ff4f7230 */ /* 0x000fe20000004100 */
[----:B------:R-:W-:Y:S01]  /*bbd0*/  F2FP.F16.E4M3.UNPACK_B R78, R131.H1 ;  /* 0x00000083ff4e723e */ /* 0x000fe200030006ff */
[--C-:B------:R-:W-:Y:S01]  /*bbe0*/  HADD2.F32 R52, -RZ, R74.reuse.H1_H1 ;  /* 0x3000004aff347230 */ /* 0x100fe20000004100 */
[----:B------:R-:W-:Y:S01]  /*bbf0*/  F2FP.F16.E4M3.UNPACK_B R129, R129 ;  /* 0x00000081ff81723e */ /* 0x000fe200020006ff */
[----:B------:R-:W-:Y:S01]  /*bc00*/  HADD2.F32 R71, -RZ, R74.H0_H0 ;  /* 0x2000004aff477230 */ /* 0x000fe20000004100 */
        /* <DEDUP_REMOVED lines=11> */
[----:B------:R-:W-:Y:S01]  /*bcc0*/  F2FP.F16.E4M3.UNPACK_B R131, R131 ;  /* 0x00000083ff83723e */ /* 0x000fe200020006ff */
[----:B------:R-:W-:-:S02]  /*bcd0*/  HADD2.F32 R81, -RZ, R129.H0_H0 ;  /* 0x20000081ff517230 */ /* 0x000fc40000004100 */
[-C--:B------:R-:W-:Y:S01]  /*bce0*/  FFMA.FTZ R73, R73, R80.reuse, -R84 ;  /* 0x0000005049497223 */ /* 0x080fe20000010854 */
[----:B------:R-:W-:Y:S02]  /*bcf0*/  HADD2.F32 R78, -RZ, R75.H0_H0 ;  /* 0x2000004bff4e7230 */ /* 0x000fe40000004100 */
[----:B------:R-:W-:Y:S01]  /*bd00*/  FFMA.FTZ R71, R71, R80, R82 ;  /* 0x0000005047477223 */ /* 0x000fe20000010052 */
        /* <DEDUP_REMOVED lines=12> */
[-C--:B------:R-:W-:Y:S01]  /*bdd0*/  F2FP.F16.E4M3.UNPACK_B R81, R128.reuse.H1 ;  /* 0x00000080ff51723e */ /* 0x080fe200030006ff */
[-C--:B------:R-:W-:Y:S01]  /*bde0*/  FMUL.FTZ R75, R80, R129.reuse ;  /* 0x00000081504b7220 */ /* 0x080fe20000410000 */
[----:B------:R-:W-:Y:S01]  /*bdf0*/  FMUL.FTZ R129, R76, R129 ;  /* 0x000000814c817220 */ /* 0x000fe20000410000 */
[----:B------:R-:W-:-:S02]  /*be00*/  F2FP.F16.E4M3.UNPACK_B R128, R128 ;  /* 0x00000080ff80723e */ /* 0x000fc400020006ff */
[--C-:B------:R-:W-:Y:S02]  /*be10*/  HADD2.F32 R85, -RZ, R81.reuse.H0_H0 ;  /* 0x20000051ff557230 */ /* 0x100fe40000004100 */
[-C--:B------:R-:W-:Y:S01]  /*be20*/  FFMA.FTZ R76, R76, R131.reuse, -R75 ;  /* 0x000000834c4c7223 */ /* 0x080fe2000001084b */
[----:B------:R-:W-:Y:S01]  /*be30*/  FFMA.FTZ R73, R80, R131, R129 ;  /* 0x0000008350497223 */ /* 0x000fe20000010081 */
[-C--:B------:R-:W-:Y:S01]  /*be40*/  F2FP.F16.E4M3.UNPACK_B R75, R130.reuse.H1 ;  /* 0x00000082ff4b723e */ /* 0x080fe200030006ff */
[----:B------:R-:W-:Y:S01]  /*be50*/  HADD2.F32 R81, -RZ, R81.H1_H1 ;  /* 0x30000051ff517230 */ /* 0x000fe20000004100 */
[----:B------:R-:W-:Y:S02]  /*be60*/  F2FP.F16.E4M3.UNPACK_B R130, R130 ;  /* 0x00000082ff82723e */ /* 0x000fe400020006ff */
[----:B------:R-:W-:Y:S01]  /*be70*/  F2FP.SATFINITE.E4M3.F32.PACK_AB_MERGE_C R77, R76, R77, R74 ;  /* 0x0000004d4c4d723e */ /* 0x000fe2000480704a */
[----:B------:R-:W-:Y:S01]  /*be80*/  IMAD.MOV.U32 R74, RZ, RZ, R54 ;  /* 0x000000ffff4a7224 */ /* 0x000fe200078e0036 */
[----:B------:R-:W-:Y:S01]  /*be90*/  F2FP.SATFINITE.E4M3.F32.PACK_AB_MERGE_C R55, R72, R55, RZ ;  /* 0x000000374837723e */ /* 0x000fe200048070ff */
[----:B------:R-:W-:Y:S01]  /*bea0*/  IMAD.MOV.U32 R76, RZ, RZ, R50 ;  /* 0x000000ffff4c7224 */ /* 0x000fe200078e0032 */
[----:B------:R-:W-:Y:S01]  /*beb0*/  F2FP.SATFINITE.E4M3.F32.PACK_AB_MERGE_C R52, R52, R71, RZ ;  /* 0x000000473434723e */ /* 0x000fe200048070ff */
[--C-:B------:R-:W-:Y:S01]  /*bec0*/  HADD2.F32 R83, -RZ, R75.reuse.H0_H0 ;  /* 0x2000004bff537230 */ /* 0x100fe20000004100 */
[----:B------:R-:W-:Y:S01]  /*bed0*/  F2FP.F16.E4M3.UNPACK_B R80, R74.H1 ;  /* 0x0000004aff50723e */ /* 0x000fe200030006ff */
[----:B------:R-:W-:Y:S01]  /*bee0*/  HADD2.F32 R75, -RZ, R75.H1_H1 ;  /* 0x3000004bff4b7230 */ /* 0x000fe20000004100 */
[----:B------:R-:W-:-:S02]  /*bef0*/  F2FP.F16.E4M3.UNPACK_B R79, R76.H1 ;  /* 0x0000004cff4f723e */ /* 0x000fc400030006ff */
[----:B------:R-:W-:Y:S01]  /*bf00*/  F2FP.F16.E4M3.UNPACK_B R74, R74 ;  /* 0x0000004aff4a723e */ /* 0x000fe200020006ff */
[--C-:B------:R-:W-:Y:S01]  /*bf10*/  HADD2.F32 R54, -RZ, R80.reuse.H0_H0 ;  /* 0x20000050ff367230 */ /* 0x100fe20000004100 */
[----:B------:R-:W-:Y:S01]  /*bf20*/  F2FP.F16.E4M3.UNPACK_B R76, R76 ;  /* 0x0000004cff4c723e */ /* 0x000fe200020006ff */
[--C-:B------:R-:W-:Y:S01]  /*bf30*/  HADD2.F32 R50, -RZ, R79.reuse.H0_H0 ;  /* 0x2000004fff327230 */ /* 0x100fe20000004100 */
[----:B------:R-:W-:Y:S01]  /*bf40*/  F2FP.SATFINITE.E4M3.F32.PACK_AB_MERGE_C R70, R70, R51, RZ ;  /* 0x000000334646723e */ /* 0x000fe200048070ff */
[----:B------:R-:W-:Y:S02]  /*bf50*/  HADD2.F32 R80, -RZ, R80.H1_H1 ;  /* 0x30000050ff507230 */ /* 0x000fe40000004100 */
[-C--:B------:R-:W-:Y:S01]  /*bf60*/  FMUL.FTZ R87, R54, R85.reuse ;  /* 0x0000005536577220 */ /* 0x080fe20000410000 */
[----:B------:R-:W-:Y:S02]  /*bf70*/  HADD2.F32 R79, -RZ, R79.H1_H1 ;  /* 0x3000004fff4f7230 */ /* 0x000fe40000004100 */
[----:B------:R-:W-:Y:S01]  /*bf80*/  FMUL.FTZ R85, R50, R85 ;  /* 0x0000005532557220 */ /* 0x000fe20000410000 */
[----:B------:R-:W-:Y:S01]  /*bf90*/  F2FP.SATFINITE.E4M3.F32.PACK_AB_MERGE_C R49, R62, R65, R48 ;  /* 0x000000413e31723e */ /* 0x000fe20004807030 */
[----:B------:R-:W-:Y:S01]  /*bfa0*/  FMUL.FTZ R82, R80, R81 ;  /* 0x0000005150527220 */ /* 0x000fe20000410000 */
[----:B------:R-:W-:Y:S01]  /*bfb0*/  FFMA.FTZ R50, R50, R83, -R87 ;  /* 0x0000005332327223 */ /* 0x000fe20000010857 */
[C---:B------:R-:W-:Y:S01]  /*bfc0*/  FMUL.FTZ R81, R79.reuse, R81 ;  /* 0x000000514f517220 */ /* 0x040fe20000410000 */
[----:B------:R-:W-:Y:S01]  /*bfd0*/  FFMA.FTZ R54, R54, R83, R85 ;  /* 0x0000005336367223 */ /* 0x000fe20000010055 */
[----:B------:R-:W-:Y:S01]  /*bfe0*/  FFMA.FTZ R79, R79, R75, -R82 ;  /* 0x0000004b4f4f7223 */ /* 0x000fe20000010852 */
[----:B------:R-:W-:-:S02]  /*bff0*/  HADD2.F32 R83, -RZ, R76.H0_H0 ;  /* 0x2000004cff537230 */ /* 0x000fc40000004100 */
[----:B------:R-:W-:Y:S01]  /*c000*/  FFMA.FTZ R75, R80, R75, R81 ;  /* 0x0000004b504b7223 */ /* 0x000fe20000010051 */
[----:B------:R-:W-:Y:S01]  /*c010*/  HADD2.F32 R80, -RZ, R128.H0_H0 ;  /* 0x20000080ff507230 */ /* 0x000fe20000004100 */
[----:B------:R-:W-:Y:S01]  /*c020*/  F2FP.SATFINITE.E4M3.F32.PACK_AB_MERGE_C R51, R68, R69, R55 ;  /* 0x000000454433723e */ /* 0x000fe20004807037 */
[----:B------:R-:W-:Y:S01]  /*c030*/  HADD2.F32 R81, -RZ, R74.H0_H0 ;  /* 0x2000004aff517230 */ /* 0x000fe20000004100 */
[----:B------:R-:W-:Y:S01]  /*c040*/  F2FP.SATFINITE.E4M3.F32.PACK_AB_MERGE_C R50, R79, R50, RZ ;  /* 0x000000324f32723e */ /* 0x000fe200048070ff */
[----:B------:R-:W-:Y:S02]  /*c050*/  HADD2.F32 R82, -RZ, R130.H0_H0 ;  /* 0x20000082ff527230 */ /* 0x000fe40000004100 */
[-C--:B------:R-:W-:Y:S01]  /*c060*/  FMUL.FTZ R86, R83, R80.reuse ;  /* 0x0000005053567220 */ /* 0x080fe20000410000 */
[----:B------:R-:W-:Y:S02]  /*c070*/  HADD2.F32 R74, -RZ, R74.H1_H1 ;  /* 0x3000004aff4a7230 */ /* 0x000fe40000004100 */
[----:B------:R-:W-:Y:S01]  /*c080*/  FMUL.FTZ R84, R81, R80 ;  /* 0x0000005051547220 */ /* 0x000fe20000410000 */
[----:B------:R-:W-:-:S02]  /*c090*/  HADD2.F32 R76, -RZ, R76.H1_H1 ;  /* 0x3000004cff4c7230 */ /* 0x000fc40000004100 */
[-C--:B------:R-:W-:Y:S01]  /*c0a0*/  FFMA.FTZ R81, R81, R82.reuse, R86 ;  /* 0x0000005251517223 */ /* 0x080fe20000010056 */
[----:B------:R-:W-:Y:S02]  /*c0b0*/  HADD2.F32 R85, -RZ, R130.H1_H1 ;  /* 0x30000082ff557230 */ /* 0x000fe40000004100 */
[----:B------:R-:W-:Y:S01]  /*c0c0*/  FFMA.FTZ R80, R83, R82, -R84 ;  /* 0x0000005253507223 */ /* 0x000fe20000010854 */
[----:B------:R-:W-:Y:S01]  /*c0d0*/  HADD2.F32 R83, -RZ, R128.H1_H1 ;  /* 0x30000080ff537230 */ /* 0x000fe20000004100 */
[----:B------:R-:W-:Y:S01]  /*c0e0*/  F2FP.SATFINITE.E4M3.F32.PACK_AB_MERGE_C R54, R75, R54, RZ ;  /* 0x000000364b36723e */ /* 0x000fe200048070ff */
[----:B------:R-:W-:Y:S01]  /*c0f0*/  IMAD.MOV.U32 R48, RZ, RZ, R77 ;  /* 0x000000ffff307224 */ /* 0x000fe200078e004d */
[----:B------:R-:W-:Y:S02]  /*c100*/  F2FP.SATFINITE.E4M3.F32.PACK_AB_MERGE_C R52, R73, R78, R52 ;  /* 0x0000004e4934723e */ /* 0x000fe40004807034 */
[-C--:B------:R-:W-:Y:S01]  /*c110*/  FMUL.FTZ R87, R74, R83.reuse ;  /* 0x000000534a577220 */ /* 0x080fe20000410000 */
[----:B------:R-:W-:Y:S01]  /*c120*/  FMUL.FTZ R123, R76, R83 ;  /* 0x000000534c7b7220 */ /* 0x000fe20000410000 */
[----:B------:R-:W-:-:S02]  /*c130*/  F2FP.SATFINITE.E4M3.F32.PACK_AB_MERGE_C R55, R66, R67, R70 ;  /* 0x000000434237723e */ /* 0x000fc40004807046 */
[-C--:B------:R-:W-:Y:S01]  /*c140*/  FFMA.FTZ R83, R76, R85.reuse, -R87 ;  /* 0x000000554c537223 */ /* 0x080fe20000010857 */
[----:B------:R-:W-:-:S04]  /*c150*/  FFMA.FTZ R74, R74, R85, R123 ;  /* 0x000000554a4a7223 */ /* 0x000fc8000001007b */
[----:B------:R-:W-:Y:S02]  /*c160*/  F2FP.SATFINITE.E4M3.F32.PACK_AB_MERGE_C R50, R83, R80, R50 ;  /* 0x000000505332723e */ /* 0x000fe40004807032 */
[----:B------:R-:W-:-:S07]  /*c170*/  F2FP.SATFINITE.E4M3.F32.PACK_AB_MERGE_C R54, R74, R81, R54 ;  /* 0x000000514a36723e */ /* 0x000fce0004807036 */
.L_x_2548:
[----:B------:R-:W-:Y:S05]  /*c180*/  BSYNC B1 ;  /* 0x0000000000017941 */ /* 0x000fea0003800000 */
.L_x_2547:
[----:B------:R-:W-:-:S05]  /*c190*/  IADD3 R58, P2, R59, R56, RZ ;  /* 0x000000383b3a7210 */ /* 0x000fca0007f5e0ff */
[----:B------:R-:W-:Y:S01]  /*c1a0*/  IMAD.X R59, R60, 0x1, R57, P2 ;  /* 0x000000013c3b7824 */ /* 0x000fe200010e0639 */
[----:B------:R-:W-:-:S04]  /*c1b0*/  ISETP.GE.AND P2, PT, R63, R132, PT ;  /* 0x000000843f00720c */ /* 0x000fc80003f46270 */
[----:B--2---:R0:W-:Y:S09]  /*c1c0*/  STG.E.128 desc[UR40][R58.64], R48 ;  /* 0x000000303a007986 */ /* 0x0041f2000c101d28 */
[----:B------:R-:W-:Y:S05]  /*c1d0*/  @P2 BRA `(.L_x_2525) ;  /* 0x00000004006c2947 */ /* 0x000fea0003800000 */
[--C-:B0-----:R-:W-:Y:S02]  /*c1e0*/  SHF.R.S32.HI R48, RZ, 0x1f, R63.reuse ;  /* 0x0000001fff307819 */ /* 0x101fe4000001143f */
[----:B------:R-:W-:-:S04]  /*c1f0*/  IADD3 R63, P2, P3, R100, R120, R63 ;  /* 0x00000078643f7210 */ /* 0x000fc80007b5e03f */
[----:B------:R-:W-:Y:S02]  /*c200*/  IADD3.X R48, R42, R61, R48, P2, P3 ;  /* 0x0000003d2a307210 */ /* 0x000fe400017e6430 */
[----:B------:R-:W-:-:S04]  /*c210*/  IADD3 R56, P2, R63, R56, RZ ;  /* 0x000000383f387210 */ /* 0x000fc80007f5e0ff */
[----:B------:R-:W-:-:S05]  /*c220*/  IADD3.X R57, R48, R57, RZ, P2, !PT ;  /* 0x0000003930397210 */ /* 0x000fca00017fe4ff */
[----:B---3--:R0:W-:Y:S01]  /*c230*/  STG.E.128 desc[UR40][R56.64], R52 ;  /* 0x0000003438007986 */ /* 0x0081e2000c101d28 */
[----:B------:R-:W-:Y:S05]  /*c240*/  BRA `(.L_x_2525) ;  /* 0x0000000400507947 */ /* 0x000fea0003800000 */
.L_x_2488:
[----:B------:R-:W-:-:S06]  /*c250*/  UISETP.NE.AND UP0, UPT, UR46, 0x3, UPT ;  /* 0x000000032e00788c */ /* 0x000fcc000bf05270 */
[----:B------:R-:W-:-:S13]  /*c260*/  PLOP3.LUT P5, PT, PT, PT, UP0, 0x80, 0x0 ;  /* 0x000000000000781c */ /* 0x000fda0003faf008 */
[----:B------:R-:W-:Y:S05]  /*c270*/  @!P5 BRA `(.L_x_2549) ;  /* 0x000000000004d947 */ /* 0x000fea0003800000 */
[----:B------:R-:W-:Y:S01]  /*c280*/  BPT.TRAP 0x1 ;  /* 0x000000040000795c */ /* 0x000fe20000300000 */
.L_x_2549:
[----:B------:R-:W-:Y:S01]  /*c290*/  IMAD R111, R232, 0x8, R18 ;  /* 0x00000008e86f7824 */ /* 0x000fe200078e0212 */
[----:B------:R-:W-:Y:S01]  /*c2a0*/  SHF.L.U32 R119, R236, 0x1f, RZ ;  /* 0x0000001fec777819 */ /* 0x000fe200000006ff */
[----:B------:R-:W-:Y:S01]  /*c2b0*/  IMAD R116, R26, -0x80, R2 ;  /* 0xffffff801a747824 */ /* 0x000fe200078e0202 */
[----:B------:R-:W-:Y:S01]  /*c2c0*/  BSSY B1, `(.L_x_2550) ;  /* 0x0000006000017945 */ /* 0x000fe20003800000 */
[----:B------:R-:W-:Y:S01]  /*c2d0*/  SHF.R.S32.HI R49, RZ, 0x1f, R26 ;  /* 0x0000001fff317819 */ /* 0x000fe2000001141a */
[----:B------:R-:W1:Y:S01]  /*c2e0*/  SYNCS.PHASECHK.TRANS64.TRYWAIT P2, [R111+URZ+0x38890], R119 ;  /* 0x038890776f0075a7 */ /* 0x000e62000804017f */
[----:B------:R-:W-:Y:S01]  /*c2f0*/  IMAD R48, R0, R26, RZ ;  /* 0x0000001a00307224 */ /* 0x000fe200078e02ff */
[----:B------:R-:W-:Y:S01]  /*c300*/  VIMNMX R116, R116, 0x80, PT ;  /* 0x0000008074747848 */ /* 0x000fe20003fe0100 */
[----:B-1----:R-:W-:Y:S06]  /*c310*/  @!P2 BRA `(.L_x_2551) ;  /* 0x000002580098a947 */ /* 0x002fec0003800000 */
.L_x_2837:
[----:B------:R-:W-:Y:S05]  /*c320*/  BSYNC B1 ;  /* 0x0000000000017941 */ /* 0x000fea0003800000 */
.L_x_2550:
[----:B------:R-:W-:Y:S01]  /*c330*/  ISETP.GE.AND P2, PT, R19, R116, PT ;  /* 0x000000741300720c */ /* 0x000fe20003f46270 */
[----:B------:R-:W-:Y:S01]  /*c340*/  IMAD R49, R49, R118, R48 ;  /* 0x0000007631317224 */ /* 0x000fe200078e0230 */
[----:B------:R-:W-:Y:S01]  /*c350*/  BSSY B1, `(.L_x_2552) ;  /* 0x000000e000017945 */ /* 0x000fe20003800000 */
[----:B------:R-:W-:-:S04]  /*c360*/  IMAD.WIDE.U32 R56, R118, R26, RZ ;  /* 0x0000001a76387225 */ /* 0x000fc800078e00ff */
[----:B------:R-:W-:-:S06]  /*c370*/  IMAD.IADD R62, R49, 0x1, R57 ;  /* 0x00000001313e7824 */ /* 0x000fcc00078e0239 */
        /* <DEDUP_REMOVED lines=11> */
.L_x_2553:
[----:B------:R-:W-:Y:S05]  /*c430*/  BSYNC B1 ;  /* 0x0000000000017941 */ /* 0x000fea0003800000 */
.L_x_2552:
        /* <DEDUP_REMOVED lines=16> */
.L_x_2555:
[----:B------:R-:W-:Y:S05]  /*c540*/  BSYNC B1 ;  /* 0x0000000000017941 */ /* 0x000fea0003800000 */
.L_x_2554:
[----:B--2---:R-:W-:Y:S01]  /*c550*/  VIADD R48, R19, 0x40 ;  /* 0x0000004013307836 */ /* 0x004fe20000000000 */
[----:B------:R-:W-:Y:S04]  /*c560*/  BSSY B1, `(.L_x_2556) ;  /* 0x000000f000017945 */ /* 0x000fe80003800000 */
        /* <DEDUP_REMOVED lines=14> */
.L_x_2557:
[----:B------:R-:W-:Y:S05]  /*c650*/  BSYNC B1 ;  /* 0x0000000000017941 */ /* 0x000fea0003800000 */
.L_x_2556:
[----:B--2---:R-:W-:-:S05]  /*c660*/  VIADD R48, R19, 0x60 ;  /* 0x0000006013307836 */ /* 0x004fca0000000000 */
[----:B------:R-:W-:-:S13]  /*c670*/  ISETP.GE.AND P2, PT, R48, R116, PT ;  /* 0x000000743000720c */ /* 0x000fda0003f46270 */
[----:B------:R-:W-:Y:S05]  /*c680*/  @P2 BRA `(.L_x_2525) ;  /* 0x0000000000402947 */ /* 0x000fea0003800000 */
[----:B------:R-:W2:Y:S01]  /*c690*/  LDC.64 R50, c[0x0][0x300] ;  /* 0x0000c000ff327b82 */ /* 0x000ea20000000a00 */
[----:B0-----:R-:W-:Y:S01]  /*c6a0*/  MOV R58, R56 ;  /* 0x00000038003a7202 */ /* 0x001fe20000000f00 */
[----:B------:R-:W-:Y:S01]  /*c6b0*/  IMAD.MOV.U32 R59, RZ, RZ, R62 ;  /* 0x000000ffff3b7224 */ /* 0x000fe200078e003e */
[----:B------:R-:W-:Y:S05]  /*c6c0*/  @!P1 LDS.128 R52, [R113+0x2f400] ;  /* 0x02f4000071349984 */ /* 0x000fea0000000c00 */
[----:B------:R-:W0:Y:S01]  /*c6d0*/  @!P0 LDC.64 R48, c[0x0][0x2e8] ;  /* 0x0000ba00ff308b82 */ /* 0x000e220000000a00 */
[----:B--2---:R-:W-:-:S04]  /*c6e0*/  IMAD.WIDE.U32 R58, R50, 0x60, R58 ;  /* 0x00000060323a7825 */ /* 0x004fc800078e003a */
[----:B------:R-:W-:-:S04]  /*c6f0*/  IMAD R51, R51, 0x60, RZ ;  /* 0x0000006033337824 */ /* 0x000fc800078e02ff */
[----:B------:R-:W-:Y:S01]  /*c700*/  IMAD.IADD R50, R59, 0x1, R51 ;  /* 0x000000013b327824 */ /* 0x000fe200078e0233 */
[----:B0-----:R-:W-:-:S04]  /*c710*/  @!P0 IADD3 R56, P2, P3, R58, R48, R40 ;  /* 0x000000303a388210 */ /* 0x001fc80007b5e028 */
[----:B------:R-:W-:Y:S02]  /*c720*/  @!P0 IADD3.X R57, R50, R49, R104, P2, P3 ;  /* 0x0000003132398210 */ /* 0x000fe400017e6468 */
[----:B------:R-:W0:Y:S02]  /*c730*/  @!P1 LDC.64 R48, c[0x0][0x2e8] ;  /* 0x0000ba00ff309b82 */ /* 0x000e240000000a00 */
[----:B0-----:R-:W-:-:S04]  /*c740*/  @!P1 IADD3 R58, P2, P3, R103, R48, R58 ;  /* 0x00000030673a9210 */ /* 0x001fc80007b5e03a */
[----:B------:R-:W-:Y:S02]  /*c750*/  @!P1 IADD3.X R59, R109, R49, R50, P2, P3 ;  /* 0x000000316d3b9210 */ /* 0x000fe400017e6432 */
[----:B------:R-:W0:Y:S04]  /*c760*/  @!P0 LDS.128 R48, [R113+0x2b400] ;  /* 0x02b4000071308984 */ /* 0x000e280000000c00 */
[----:B0-----:R2:W-:Y:S04]  /*c770*/  @!P0 STG.E.128 desc[UR40][R56.64], R48 ;  /* 0x0000003038008986 */ /* 0x0015e8000c101d28 */
[----:B------:R2:W-:Y:S02]  /*c780*/  @!P1 STG.E.128 desc[UR40][R58.64], R52 ;  /* 0x000000343a009986 */ /* 0x0005e4000c101d28 */
.L_x_2525:
[----:B------:R-:W-:Y:S05]  /*c790*/  BSYNC B0 ;  /* 0x0000000000007941 */ /* 0x000fea0003800000 */
.L_x_2487:
        /* <DEDUP_REMOVED lines=17> */
.L_x_2559:
[----:B------:R-:W-:Y:S05]  /*c8b0*/  BSYNC B0 ;  /* 0x0000000000007941 */ /* 0x000fea0003800000 */
.L_x_2558:
[----:B------:R-:W2:Y:S01]  /*c8c0*/  SYNCS.PHASECHK.TRANS64.TRYWAIT P3, [R111+URZ+0x388b0], R119 ;  /* 0x0388b0776f0075a7 */ /* 0x000ea2000806017f */
[----:B------:R-:W-:Y:S01]  /*c8d0*/  ULDC UR38, c[0x0][0x2f4] ;  /* 0x0000bd0000267ab9 */ /* 0x000fe20000000800 */
[----:B------:R-:W-:Y:S01]  /*c8e0*/  ULDC.64 UR44, c[0x0][0x328] ;  /* 0x0000ca00002c7ab9 */ /* 0x000fe20000000a00 */
[----:B------:R-:W-:Y:S01]  /*c8f0*/  ULDC.64 UR42, c[0x0][0x318] ;  /* 0x0000c600002a7ab9 */ /* 0x000fe20000000a00 */
[----:B------:R-:W-:Y:S04]  /*c900*/  BSSY B0, `(.L_x_2560) ;  /* 0x0000002000007945 */ /* 0x000fe80003800000 */
[----:B--2---:R-:W-:Y:S05]  /*c910*/  @!P3 BRA `(.L_x_2561) ;  /* 0x00000254002cb947 */ /* 0x004fea0003800000 */
.L_x_2838:
[----:B------:R-:W-:Y:S05]  /*c920*/  BSYNC B0 ;  /* 0x0000000000007941 */ /* 0x000fea0003800000 */
.L_x_2560:
        /* <DEDUP_REMOVED lines=17> */
.L_x_2563:
[----:B------:R-:W-:Y:S05]  /*ca40*/  BSYNC B0 ;  /* 0x0000000000007941 */ /* 0x000fea0003800000 */
.L_x_2562:
[----:B0--3--:R-:W-:Y:S01]  /*ca50*/  VIADD R48, R19, 0x20 ;  /* 0x0000002013307836 */ /* 0x009fe20000000000 */
        /* <DEDUP_REMOVED lines=18> */
.L_x_2565:
[----:B------:R-:W-:Y:S05]  /*cb80*/  BSYNC B0 ;  /* 0x0000000000007941 */ /* 0x000fea0003800000 */
.L_x_2564:
[----:B0-----:R-:W-:Y:S01]  /*cb90*/  VIADD R48, R19, 0x40 ;  /* 0x0000004013307836 */ /* 0x001fe20000000000 */
[----:B------:R-:W-:Y:S04]  /*cba0*/  BSSY B0, `(.L_x_2566) ;  /* 0x0000012000007945 */ /* 0x000fe80003800000 */
[----:B------:R-:W-:-:S13]  /*cbb0*/  ISETP.GE.AND P3, PT, R48, R116, PT ;  /* 0x000000743000720c */ /* 0x000fda0003f66270 */
[----:B------:R-:W-:Y:S05]  /*cbc0*/  @P3 BRA `(.L_x_2567) ;  /* 0x00000000003c3947 */ /* 0x000fea0003800000 */
[----:B------:R-:W-:Y:S01]  /*cbd0*/  IADD3 R51, P3, R52, 0x40, RZ ;  /* 0x0000004034337810 */ /* 0x000fe20007f7e0ff */
[----:B------:R-:W-:Y:S02]  /*cbe0*/  IMAD.MOV.U32 R48, RZ, RZ, R98 ;  /* 0x000000ffff307224 */ /* 0x000fe400078e0062 */
[----:B------:R-:W-:Y:S02]  /*cbf0*/  IMAD.MOV.U32 R49, RZ, RZ, R110 ;  /* 0x000000ffff317224 */ /* 0x000fe400078e006e */
        /* <DEDUP_REMOVED lines=12> */
.L_x_2567:
[----:B------:R-:W-:Y:S05]  /*ccc0*/  BSYNC B0 ;  /* 0x0000000000007941 */ /* 0x000fea0003800000 */
.L_x_2566:
        /* <DEDUP_REMOVED lines=19> */
.L_x_2569:
[----:B------:R-:W-:Y:S05]  /*ce00*/  BSYNC B0 ;  /* 0x0000000000007941 */ /* 0x000fea0003800000 */
.L_x_2568:
        /* <DEDUP_REMOVED lines=23> */
.L_x_2482:
[----:B------:R-:W2:Y:S01]  /*cf80*/  LDL R2, [R1+0x34] ;  /* 0x0000340001027983 */ /* 0x000ea20000100800 */
[----:B------:R-:W0:Y:S01]  /*cf90*/  LDC R0, c[0x0][0x448] ;  /* 0x00011200ff007b82 */ /* 0x000e220000000800 */
[----:B------:R-:W-:Y:S01]  /*cfa0*/  IMAD.MOV.U32 R91, RZ, RZ, RZ ;  /* 0x000000ffff5b7224 */ /* 0x000fe200078e00ff */
[----:B0-----:R-:W-:-:S13]  /*cfb0*/  ISETP.NE.AND P1, PT, R0, 0x1, PT ;  /* 0x000000010000780c */ /* 0x001fda0003f25270 */
[----:B------:R-:W0:Y:S08]  /*cfc0*/  @P1 LDC R0, c[0x0][0x44c] ;  /* 0x00011300ff001b82 */ /* 0x000e300000000800 */
[----:B------:R-:W1:Y:S01]  /*cfd0*/  @P1 LDC R5, c[0x0][0x450] ;  /* 0x00011400ff051b82 */ /* 0x000e620000000800 */
[----:B--2---:R-:W-:-:S04]  /*cfe0*/  VIADD R3, R2, 0x7f ;  /* 0x0000007f02037836 */ /* 0x004fc80000000000 */
[----:B0-----:R-:W-:-:S05]  /*cff0*/  @P1 IMAD.HI.U32 R0, R3, R0, RZ ;  /* 0x0000000003001227 */ /* 0x001fca00078e00ff */
[----:B-1----:R-:W-:-:S05]  /*d000*/  @P1 SHF.R.U32.HI R3, RZ, R5, R0 ;  /* 0x00000005ff031219 */ /* 0x002fca0000011600 */
[----:B------:R-:W-:-:S05]  /*d010*/  IMAD.IADD R3, R124, 0x1, R3 ;  /* 0x000000017c037824 */ /* 0x000fca00078e0203 */
[----:B------:R-:W-:-:S04]  /*d020*/  SHF.R.S32.HI R0, RZ, 0x1f, R3 ;  /* 0x0000001fff007819 */ /* 0x000fc80000011403 */
[----:B------:R-:W-:-:S04]  /*d030*/  LEA.HI R0, R0, R3, RZ, 0x7 ;  /* 0x0000000300007211 */ /* 0x000fc800078f38ff */
[----:B------:R-:W-:-:S04]  /*d040*/  SHF.R.S32.HI R0, RZ, 0x7, R0 ;  /* 0x00000007ff007819 */ /* 0x000fc80000011400 */
[----:B------:R-:W-:-:S04]  /*d050*/  VIMNMX R6, R125, R0, PT ;  /* 0x000000007d067248 */ /* 0x000fc80003fe0100 */
[----:B------:R-:W-:Y:S01]  /*d060*/  ISETP.GE.AND P1, PT, R6, 0x1, PT ;  /* 0x000000010600780c */ /* 0x000fe20003f26270 */
[----:B------:R-:W-:-:S12]  /*d070*/  @P0 BRA `(.L_x_2571) ;  /* 0x00000000000c0947 */ /* 0x000fd80003800000 */
[----:B------:R-:W0:Y:S01]  /*d080*/  FENCE.VIEW.ASYNC.G ;  /* 0x00000000000073c6 */ /* 0x000e220000000100 */
[----:B------:R-:W-:Y:S05]  /*d090*/  WARPSYNC.ALL ;  /* 0x0000000000007948 */ /* 0x000fea0003800000 */
[----:B0-----:R-:W-:Y:S06]  /*d0a0*/  BAR.ARV 0xc, 0x180 ;  /* 0x0306000000007b1d */ /* 0x001fec0000002000 */
.L_x_2571:
[----:B------:R-:W-:Y:S04]  /*d0b0*/  BSSY B0, `(.L_x_2572) ;  /* 0x0000021000007945 */ /* 0x000fe80003800000 */
[----:B------:R-:W-:Y:S05]  /*d0c0*/  @!P1 BRA `(.L_x_2573) ;  /* 0x00000000007c9947 */ /* 0x000fea0003800000 */
[----:B------:R-:W2:Y:S01]  /*d0d0*/  LDL R0, [R1+0x84] ;  /* 0x0000840001007983 */ /* 0x000ea20000100800 */
[----:B------:R-:W-:Y:S01]  /*d0e0*/  ULDC UR4, c[0x0][0x9f0] ;  /* 0x00027c0000047ab9 */ /* 0x000fe20000000800 */
[----:B--2---:R-:W-:-:S04]  /*d0f0*/  ISETP.NE.AND P0, PT, R0, RZ, PT ;  /* 0x000000ff0000720c */ /* 0x004fc80003f05270 */
[----:B------:R-:W-:-:S04]  /*d100*/  SEL R9, R0, UR4, P0 ;  /* 0x0000000400097c07 */ /* 0x000fc80008000000 */
[-C--:B------:R-:W-:Y:S02]  /*d110*/  IABS R5, R9.reuse ;  /* 0x0000000900057213 */ /* 0x080fe40000000000 */
        /* <DEDUP_REMOVED lines=26> */
.L_x_2573:
[----:B------:R-:W-:Y:S05]  /*d2c0*/  BSYNC B0 ;  /* 0x0000000000007941 */ /* 0x000fea0003800000 */
.L_x_2572:
[----:B------:R-:W2:Y:S01]  /*d2d0*/  LDL R0, [R1+0x9c] ;  /* 0x00009c0001007983 */ /* 0x000ea20000100800 */
[----:B------:R-:W-:Y:S02]  /*d2e0*/  PLOP3.LUT P0, PT, PT, PT, PT, 0x80, 0x0 ;  /* 0x000000000000781c */ /* 0x000fe40003f0f070 */
[----:B------:R-:W-:Y:S01]  /*d2f0*/  CS2R R168, SRZ ;  /* 0x0000000000a87805 */ /* 0x000fe2000001ff00 */
[----:B------:R-:W-:Y:S01]  /*d300*/  IMAD.MOV.U32 R5, RZ, RZ, RZ ;  /* 0x000000ffff057224 */ /* 0x000fe200078e00ff */
[----:B------:R-:W-:Y:S02]  /*d310*/  CS2R R146, SRZ ;  /* 0x0000000000927805 */ /* 0x000fe4000001ff00 */
[----:B------:R-:W-:Y:S01]  /*d320*/  CS2R R12, SRZ ;  /* 0x00000000000c7805 */ /* 0x000fe2000001ff00 */
[----:B------:R-:W-:Y:S01]  /*d330*/  IMAD.MOV.U32 R25, RZ, RZ, RZ ;  /* 0x000000ffff197224 */ /* 0x000fe200078e00ff */
        /* <DEDUP_REMOVED lines=61> */
[----:B--2---:R-:W-:Y:S02]  /*d710*/  IMAD R2, R0, R91, RZ ;  /* 0x0000005b00027224 */ /* 0x004fe400078e02ff */
[----:B------:R-:W-:-:S03]  /*d720*/  IMAD.MOV.U32 R0, RZ, RZ, RZ ;  /* 0x000000ffff007224 */ /* 0x000fc600078e00ff */
[----:B------:R0:W-:Y:S01]  /*d730*/  STL [R1+0x40], R2 ;  /* 0x0000400201007387 */ /* 0x0001e20000100800 */
[----:B------:R-:W-:Y:S02]  /*d740*/  VIADDMNMX R91, R2, R91, R6, PT ;  /* 0x0000005b025b7246 */ /* 0x000fe40003800106 */
[----:B------:R-:W-:Y:S02]  /*d750*/  CS2R R6, SRZ ;  /* 0x0000000000067805 */ /* 0x000fe4000001ff00 */
[----:B------:R-:W-:-:S13]  /*d760*/  ISETP.GT.AND P1, PT, R91, R2, PT ;  /* 0x000000025b00720c */ /* 0x000fda0003f24270 */
[----:B0-----:R-:W-:Y:S05]  /*d770*/  @!P1 BRA `(.L_x_2574) ;  /* 0x0000014800309947 */ /* 0x001fea0003800000 */
[----:B------:R-:W0:Y:S01]  /*d780*/  S2R R2, SR_TID.X ;  /* 0x0000000000027919 */ /* 0x000e220000002100 */
[----:B------:R-:W-:Y:S01]  /*d790*/  UMOV UR4, 0xffffffff ;  /* 0xffffffff00047882 */ /* 0x000fe20000000000 */
[----:B------:R-:W-:Y:S01]  /*d7a0*/  IADD3 R0, R18, 0x20400, RZ ;  /* 0x0002040012007810 */ /* 0x000fe20007ffe0ff */
[----:B0-----:R-:W-:-:S05]  /*d7b0*/  VIADD R28, R2, 0xffffff80 ;  /* 0xffffff80021c7836 */ /* 0x001fca0000000000 */
[----:B------:R-:W-:-:S04]  /*d7c0*/  SHF.R.S32.HI R33, RZ, 0x1f, R28 ;  /* 0x0000001fff217819 */ /* 0x000fc8000001141c */
[----:B------:R-:W-:-:S04]  /*d7d0*/  LEA.HI R13, R33, R28, RZ, 0x7 ;  /* 0x0000001c210d7211 */ /* 0x000fc800078f38ff */
[----:B------:R-:W-:Y:S01]  /*d7e0*/  SHF.R.S32.HI R13, RZ, 0x7, R13 ;  /* 0x00000007ff0d7819 */ /* 0x000fe2000001140d */
[----:B------:R-:W-:Y:S06]  /*d7f0*/  BRA.DIV UR4, `(.L_x_2575) ;  /* 0x0000024604887947 */ /* 0x000fec000b800000 */
[----:B------:R0:W1:Y:S02]  /*d800*/  SHFL.IDX PT, R237, R13, RZ, 0x1f ;  /* 0x00001fff0ded7589 */ /* 0x00006400000e0000 */
.L_x_2841:
[----:B-1----:R-:W-:Y:S01]  /*d810*/  LEA.HI R2, R237, R237, RZ, 0x1 ;  /* 0x000000eded027211 */ /* 0x002fe200078f08ff */
[----:B------:R-:W-:Y:S01]  /*d820*/  BSSY B6, `(.L_x_2576) ;  /* 0x0000019000067945 */ /* 0x000fe20003800000 */
[----:B------:R-:W-:Y:S02]  /*d830*/  LOP3.LUT P0, RZ, R0, 0x3ff, RZ, 0xc0, !PT ;  /* 0x000003ff00ff7812 */ /* 0x000fe4000780c0ff */
[----:B------:R-:W-:Y:S02]  /*d840*/  LOP3.LUT R2, R2, 0x1e, RZ, 0xc0, !PT ;  /* 0x0000001e02027812 */ /* 0x000fe400078ec0ff */
[----:B------:R-:W-:-:S03]  /*d850*/  P2R R25, PR, RZ, 0x1 ;  /* 0x00000001ff197803 */ /* 0x000fc60000000000 */
        /* <DEDUP_REMOVED lines=12> */
[----:B------:R-:W-:Y:S01]  /*d920*/  IMAD.U32 R6, RZ, RZ, UR6 ;  /* 0x00000006ff067e24 */ /* 0x000fe2000f8e00ff */
[----:B------:R-:W-:Y:S01]  /*d930*/  MOV R11, UR5 ;  /* 0x00000005000b7c02 */ /* 0x000fe20008000f00 */
[----:B------:R-:W-:-:S02]  /*d940*/  IMAD.U32 R7, RZ, RZ, UR7 ;  /* 0x00000007ff077e24 */ /* 0x000fc4000f8e00ff */
[----:B------:R-:W-:Y:S02]  /*d950*/  IMAD.U32 R10, RZ, RZ, UR4 ;  /* 0x00000004ff0a7e24 */ /* 0x000fe4000f8e00ff */
[----:B------:R-:W-:Y:S02]  /*d960*/  IMAD.MOV.U32 R8, RZ, RZ, 0x70 ;  /* 0x00000070ff087424 */ /* 0x000fe400078e00ff */
[----:B------:R-:W-:Y:S02]  /*d970*/  IMAD.MOV.U32 R12, RZ, RZ, 0x1 ;  /* 0x00000001ff0c7424 */ /* 0x000fe400078e00ff */
[----:B0-----:R-:W-:-:S07]  /*d980*/  IMAD.MOV.U32 R13, RZ, RZ, RZ ;  /* 0x000000ffff0d7224 */ /* 0x001fce00078e00ff */
[----:B------:R-:W-:-:S07]  /*d990*/  LEPC R20, `(.L_x_2577) ;  /* 0x000000001014794e */ /* 0x000fce0000000000 */
[----:B-1---5:R-:W-:Y:S05]  /*d9a0*/  CALL.ABS.NOINC R2 ;  /* 0x0000000002007343 */ /* 0x022fea0003c00000 */
.L_x_2577:
[----:B------:R-:W-:Y:S05]  /*d9b0*/  BSYNC B6 ;  /* 0x0000000000067941 */ /* 0x000fea0003800000 */
.L_x_2576:
        /* <DEDUP_REMOVED lines=10> */
[----:B------:R-:W1:Y:S08]  /*da60*/  @P1 LDC.64 R8, c[0x0][0x9b8] ;  /* 0x00026e00ff081b82 */ /* 0x000e700000000a00 */
[----:B------:R-:W4:Y:S08]  /*da70*/  @P0 LDC.64 R4, c[0x0][0x9b0] ;  /* 0x00026c00ff040b82 */ /* 0x000f300000000a00 */
[----:B------:R-:W4:Y:S01]  /*da80*/  @P1 LDC.64 R2, c[0x0][0x9c0] ;  /* 0x00027000ff021b82 */ /* 0x000f220000000a00 */
[----:B--2---:R-:W-:-:S02]  /*da90*/  @P0 IMAD R0, R26, R6, RZ ;  /* 0x000000061a000224 */ /* 0x004fc400078e02ff */
[----:B-1----:R-:W-:Y:S02]  /*daa0*/  @P1 IMAD R10, R26, R8, RZ ;  /* 0x000000081a0a1224 */ /* 0x002fe400078e02ff */
[C---:B---3--:R-:W-:Y:S02]  /*dab0*/  @P0 IMAD R11, R21.reuse, R7, R0 ;  /* 0x00000007150b0224 */ /* 0x048fe400078e0200 */
[----:B------:R-:W-:-:S04]  /*dac0*/  @P0 IMAD.WIDE.U32 R6, R21, R6, RZ ;  /* 0x0000000615060225 */ /* 0x000fc800078e00ff */
[C---:B0-----:R-:W-:Y:S02]  /*dad0*/  @P1 IMAD R13, R21.reuse, R9, R10 ;  /* 0x00000009150d1224 */ /* 0x041fe400078e020a */
[----:B------:R-:W-:-:S04]  /*dae0*/  @P1 IMAD.WIDE.U32 R8, R21, R8, RZ ;  /* 0x0000000815081225 */ /* 0x000fc800078e00ff */
[----:B------:R-:W-:Y:S02]  /*daf0*/  @P0 IMAD.IADD R7, R7, 0x1, R11 ;  /* 0x0000000107070824 */ /* 0x000fe400078e020b */
[----:B------:R-:W-:Y:S02]  /*db00*/  @P1 IMAD.IADD R9, R9, 0x1, R13 ;  /* 0x0000000109091824 */ /* 0x000fe400078e020d */
[----:B----4-:R-:W-:-:S04]  /*db10*/  @P0 IMAD.WIDE.U32 R6, R20, R4, R6 ;  /* 0x0000000414060225 */ /* 0x010fc800078e0006 */
[----:B------:R-:W-:Y:S01]  /*db20*/  @P1 IMAD.WIDE.U32 R8, R20, R2, R8 ;  /* 0x0000000214081225 */ /* 0x000fe200078e0008 */
[----:B------:R-:W-:Y:S01]  /*db30*/  @P0 LEA R2, P2, R6, UR4, 0x2 ;  /* 0x0000000406020c11 */ /* 0x000fe2000f8410ff */
[----:B------:R-:W-:Y:S02]  /*db40*/  ULDC UR4, c[0x0][0x3f4] ;  /* 0x0000fd0000047ab9 */ /* 0x000fe40000000800 */
[----:B------:R-:W-:Y:S01]  /*db50*/  @P0 IMAD R7, R20, R5, R7 ;  /* 0x0000000514070224 */ /* 0x000fe200078e0207 */
[----:B------:R-:W-:Y:S01]  /*db60*/  @P1 LEA R4, P3, R8, UR6, 0x2 ;  /* 0x0000000608041c11 */ /* 0x000fe2000f8610ff */
[----:B------:R-:W-:Y:S02]  /*db70*/  @P1 IMAD R5, R20, R3, R9 ;  /* 0x0000000314051224 */ /* 0x000fe400078e0209 */
[----:B------:R-:W-:Y:S01]  /*db80*/  IMAD.MOV.U32 R0, RZ, RZ, 0x3f800000 ;  /* 0x3f800000ff007424 */ /* 0x000fe200078e00ff */
        /* <DEDUP_REMOVED lines=13> */
[----:B------:R-:W-:-:S04]  /*dc60*/  MOV R3, UR4 ;  /* 0x0000000400037c02 */ /* 0x000fc80008000f00 */
[----:B------:R-:W-:-:S04]  /*dc70*/  SHF.L.U32 R3, R3, 0x1f, RZ ;  /* 0x0000001f03037819 */ /* 0x000fc800000006ff */
[----:B------:R0:W1:Y:S03]  /*dc80*/  SYNCS.PHASECHK.TRANS64.TRYWAIT P0, [R18+URZ+0x38800], R3 ;  /* 0x03880003120075a7 */ /* 0x000066000800017f */
[----:B-1----:R-:W-:Y:S05]  /*dc90*/  @!P0 NANOSLEEP.SYNCS 0x989680 ;  /* 0x009896800000895d */ /* 0x002fea0003900000 */
[----:B------:R-:W1:Y:S01]  /*dca0*/  @!P0 SYNCS.PHASECHK.TRANS64 P0, [R18+URZ+0x38800], R3 ;  /* 0x03880003120085a7 */ /* 0x000e62000800007f */
[----:B------:R-:W-:Y:S04]  /*dcb0*/  BSSY B0, `(.L_x_2579) ;  /* 0x0000006000007945 */ /* 0x000fe80003800000 */
[----:B-1----:R-:W-:Y:S05]  /*dcc0*/  @P0 BRA `(.L_x_2580) ;  /* 0x0000000000100947 */ /* 0x002fea0003800000 */
.L_x_2581:
[----:B-1----:R1:W2:Y:S02]  /*dcd0*/  SYNCS.PHASECHK.TRANS64.TRYWAIT P0, [R18+URZ+0x38800], R3 ;  /* 0x03880003120075a7 */ /* 0x0022a4000800017f */
[----:B--2---:R-:W-:Y:S05]  /*dce0*/  @!P0 NANOSLEEP.SYNCS 0x989680 ;  /* 0x009896800000895d */ /* 0x004fea0003900000 */
[----:B------:R-:W2:Y:S02]  /*dcf0*/  @!P0 SYNCS.PHASECHK.TRANS64 P0, [R18+URZ+0x38800], R3 ;  /* 0x03880003120085a7 */ /* 0x000ea4000800007f */
[----:B--2---:R-:W-:Y:S05]  /*dd00*/  @!P0 BRA `(.L_x_2581) ;  /* 0xfffffffc00f08947 */ /* 0x004fea000383ffff */
.L_x_2580:
[----:B------:R-:W-:Y:S05]  /*dd10*/  BSYNC B0 ;  /* 0x0000000000007941 */ /* 0x000fea0003800000 */
.L_x_2579:
[----:B------:R-:W-:Y:S05]  /*dd20*/  BRA `(.L_x_2582) ;  /* 0x0000009400c87947 */ /* 0x000fea0003800000 */
.L_x_2578:
[----:B------:R-:W-:Y:S01]  /*dd30*/  ISETP.NE.AND P0, PT, R25, RZ, PT ;  /* 0x000000ff1900720c */ /* 0x000fe20003f05270 */
[----:B------:R-:W-:Y:S01]  /*dd40*/  ULDC.64 UR4, c[0x0][0x3f8] ;  /* 0x0000fe0000047ab9 */ /* 0x000fe20000000a00 */
[----:B-----5:R-:W-:Y:S01]  /*dd50*/  SHF.R.S32.HI R0, RZ, 0x1f, R24 ;  /* 0x0000001fff007819 */ /* 0x020fe20000011418 */
[----:B------:R-:W-:Y:S01]  /*dd60*/  ULDC.64 UR6, c[0x0][0x408] ;  /* 0x0001020000067ab9 */ /* 0x000fe20000000a00 */
[----:B------:R-:W-:Y:S01]  /*dd70*/  IMAD.WIDE.U32 R26, R24, UR4, RZ ;  /* 0x00000004181a7c25 */ /* 0x000fe2000f8e00ff */
[----:B------:R-:W-:Y:S03]  /*dd80*/  BSSY B6, `(.L_x_2583) ;  /* 0x0000019000067945 */ /* 0x000fe60003800000 */
        /* <DEDUP_REMOVED lines=24> */
.L_x_2584:
[----:B------:R-:W-:Y:S05]  /*df10*/  BSYNC B6 ;  /* 0x0000000000067941 */ /* 0x000fea0003800000 */
.L_x_2583:
[----:B------:R-:W2:Y:S01]  /*df20*/  LDL R51, [R1+0x34] ;  /* 0x0000340001337983 */ /* 0x000ea20000100800 */
[----:B------:R-:W-:Y:S01]  /*df30*/  ULDC.U8 UR4, c[0x0][0x410] ;  /* 0x0001040000047ab9 */ /* 0x000fe20000000000 */
[----:B------:R-:W-:Y:S01]  /*df40*/  LEA.HI R33, R33, R28, RZ, 0x3 ;  /* 0x0000001c21217211 */ /* 0x000fe200078f18ff */
[----:B------:R-:W-:Y:S01]  /*df50*/  BSSY B0, `(.L_x_2585) ;  /* 0x0000947000007945 */ /* 0x000fe20003800000 */
[----:B------:R-:W-:Y:S02]  /*df60*/  ISETP.NE.AND P0, PT, RZ, UR4, PT ;  /* 0x00000004ff007c0c */ /* 0x000fe4000bf05270 */
[----:B------:R-:W-:-:S05]  /*df70*/  LOP3.LUT R33, R33, 0xfffffff8, RZ, 0xc0, !PT ;  /* 0xfffffff821217812 */ /* 0x000fca00078ec0ff */
[----:B------:R-:W-:Y:S02]  /*df80*/  IMAD.IADD R0, R28, 0x1, -R33 ;  /* 0x000000011c007824 */ /* 0x000fe400078e0a21 */
[----:B--2---:R-:W-:-:S04]  /*df90*/  IMAD.IADD R3, R19, 0x1, R51 ;  /* 0x0000000113037824 */ /* 0x004fc800078e0233 */
[----:B------:R-:W-:Y:S01]  /*dfa0*/  IMAD R5, R0, 0x20, R3 ;  /* 0x0000002000057824 */ /* 0x000fe200078e0203 */
[----:B------:R-:W-:Y:S06]  /*dfb0*/  @!P0 BRA `(.L_x_2586) ;  /* 0x0000004800748947 */ /* 0x000fec0003800000 */
[----:B------:R-:W0:Y:S01]  /*dfc0*/  LDC R50, c[0x0][0x448] ;  /* 0x00011200ff327b82 */ /* 0x000e220000000800 */
[----:B------:R-:W-:Y:S01]  /*dfd0*/  ULDC.64 UR4, c[0x0][0x3f8] ;  /* 0x0000fe0000047ab9 */ /* 0x000fe20000000a00 */
[----:B------:R-:W-:Y:S01]  /*dfe0*/  MOV R25, R31 ;  /* 0x0000001f00197202 */ /* 0x000fe20000000f00 */
        /* <DEDUP_REMOVED lines=8> */
[----:B-1----:R-:W-:-:S04]  /*e070*/  @P0 SHF.R.U32.HI R5, RZ, R7, R0 ;  /* 0x00000007ff050219 */ /* 0x002fc80000011600 */
[----:B------:R-:W-:Y:S01]  /*e080*/  SHF.R.S32.HI R0, RZ, 0x1f, R5 ;  /* 0x0000001fff007819 */ /* 0x000fe20000011405 */
[----:B------:R-:W-:-:S04]  /*e090*/  IMAD.WIDE.U32 R26, R5, UR4, R26 ;  /* 0x00000004051a7c25 */ /* 0x000fc8000f8e001a */
[----:B------:R-:W-:Y:S02]  /*e0a0*/  IMAD R4, R0, UR4, RZ ;  /* 0x0000000400047c24 */ /* 0x000fe4000f8e02ff */
[----:B------:R-:W-:-:S04]  /*e0b0*/  IMAD.WIDE.U32 R24, R5, UR6, R24 ;  /* 0x0000000605187c25 */ /* 0x000fc8000f8e0018 */
[C---:B------:R-:W-:Y:S01]  /*e0c0*/  IMAD R7, R5.reuse, UR5, R4 ;  /* 0x0000000505077c24 */ /* 0x040fe2000f8e0204 */
        /* <DEDUP_REMOVED lines=13> */
.L_x_2847:
[----:B------:R-:W5:Y:S01]  /*e1a0*/  LDL R6, [R1+0x38] ;  /* 0x0000380001067983 */ /* 0x000f620000100800 */
[----:B------:R-:W-:Y:S01]  /*e1b0*/  BSSY B1, `(.L_x_2588) ;  /* 0x000001b000017945 */ /* 0x000fe20003800000 */
[----:B------:R-:W-:Y:S02]  /*e1c0*/  CS2R R40, SRZ ;  /* 0x0000000000287805 */ /* 0x000fe4000001ff00 */
[----:B------:R-:W-:Y:S02]  /*e1d0*/  CS2R R44, SRZ ;  /* 0x00000000002c7805 */ /* 0x000fe4000001ff00 */
[----:B------:R-:W-:Y:S02]  /*e1e0*/  CS2R R42, SRZ ;  /* 0x00000000002a7805 */ /* 0x000fe4000001ff00 */
[----:B------:R-:W-:Y:S01]  /*e1f0*/  CS2R R46, SRZ ;  /* 0x00000000002e7805 */ /* 0x000fe2000001ff00 */
[----:B-----5:R-:W-:-:S05]  /*e200*/  IMAD R50, R6, R50, RZ ;  /* 0x0000003206327224 */ /* 0x020fca00078e02ff */
        /* <DEDUP_REMOVED lines=8> */
[----:B-1----:R-:W-:Y:S01]  /*e290*/  @!P4 IMAD.X R7, R5, 0x1, R52, P0 ;  /* 0x000000010507c824 */ /* 0x002fe200000e0634 */
[----:B------:R-:W-:Y:S02]  /*e2a0*/  @!P3 IADD3 R4, P0, R22, R4, RZ ;  /* 0x000000041604b210 */ /* 0x000fe40007f1e0ff */
[----:B----4-:R-:W-:Y:S02]  /*e2b0*/  @!P4 IADD3 R8, P2, R233, R14, RZ ;  /* 0x0000000ee908c210 */ /* 0x010fe40007f5e0ff */
[----:B------:R1:W5:Y:S01]  /*e2c0*/  @!P4 LD.E.64 R40, desc[UR40][R6.64] ;  /* 0x000000280628c980 */ /* 0x000362000c101b00 */
[----:B------:R-:W-:Y:S02]  /*e2d0*/  CS2R R46, SRZ ;  /* 0x00000000002e7805 */ /* 0x000fe4000001ff00 */
[----:B------:R-:W-:Y:S01]  /*e2e0*/  CS2R R42, SRZ ;  /* 0x00000000002a7805 */ /* 0x000fe2000001ff00 */
[----:B------:R-:W-:-:S05]  /*e2f0*/  @!P3 IMAD.X R5, R5, 0x1, R23, P0 ;  /* 0x000000010505b824 */ /* 0x000fca00000e0617 */
[----:B------:R2:W5:Y:S01]  /*e300*/  @!P3 LD.E.64 R44, desc[UR40][R4.64] ;  /* 0x00000028042cb980 */ /* 0x000562000c101b00 */
[----:B-1----:R-:W-:-:S05]  /*e310*/  @!P3 IADD3 R6, P1, R22, R14, RZ ;  /* 0x0000000e1606b210 */ /* 0x002fca0007f3e0ff */
[C---:B---3--:R-:W-:Y:S02]  /*e320*/  @!P3 IMAD.X R7, R9.reuse, 0x1, R23, P1 ;  /* 0x000000010907b824 */ /* 0x048fe400008e0617 */
[----:B------:R-:W-:-:S03]  /*e330*/  @!P4 IMAD.X R9, R9, 0x1, R52, P2 ;  /* 0x000000010909c824 */ /* 0x000fc600010e0634 */
[----:B------:R2:W5:Y:S04]  /*e340*/  @!P3 LD.E.64 R46, desc[UR40][R6.64] ;  /* 0x00000028062eb980 */ /* 0x000568000c101b00 */
[----:B------:R2:W5:Y:S02]  /*e350*/  @!P4 LD.E.64 R42, desc[UR40][R8.64] ;  /* 0x00000028082ac980 */ /* 0x000564000c101b00 */
.L_x_2589:
[----:B------:R-:W-:Y:S05]  /*e360*/  BSYNC B1 ;  /* 0x0000000000017941 */ /* 0x000fea0003800000 */
.L_x_2588:
[----:B------:R-:W-:Y:S01]  /*e370*/  UMOV UR4, 0xffffffff ;  /* 0xffffffff00047882 */ /* 0x000fe20000000000 */
[----:B------:R-:W-:Y:S02]  /*e380*/  CS2R R30, SRZ ;  /* 0x00000000001e7805 */ /* 0x000fe4000001ff00 */
[----:B------:R-:W-:Y:S05]  /*e390*/  BRA.DIV UR4, `(.L_x_2590) ;  /* 0x0000023e04387947 */ /* 0x000fea000b800000 */
[----:B-12---:R1:W2:Y:S04]  /*e3a0*/  SHFL.IDX PT, R5, R10, 0x1, 0x181f ;  /* 0x00381f000a057f89 */ /* 0x0062a800000e0000 */
[----:B------:R1:W0:Y:S04]  /*e3b0*/  SHFL.IDX PT, R4, R0, 0x1, 0x181f ;  /* 0x00381f0000047f89 */ /* 0x00022800000e0000 */
[----:B---3--:R1:W3:Y:S04]  /*e3c0*/  SHFL.IDX PT, R9, R37, 0x1, 0x181f ;  /* 0x00381f0025097f89 */ /* 0x0082e800000e0000 */
[----:B----4-:R1:W4:Y:S02]  /*e3d0*/  SHFL.IDX PT, R14, R48, 0x1, 0x181f ;  /* 0x00381f00300e7f89 */ /* 0x01032400000e0000 */
.L_x_2853:
        /* <DEDUP_REMOVED lines=12> */
[----:B0-----:R-:W-:-:S05]  /*e4a0*/  @!P4 IADD3 R6, P0, R233, R4, RZ ;  /* 0x00000004e906c210 */ /* 0x001fca0007f1e0ff */
[----:B--2---:R-:W-:Y:S01]  /*e4b0*/  @!P4 IMAD.X R7, R5, 0x1, R52, P0 ;  /* 0x000000010507c824 */ /* 0x004fe200000e0634 */
[----:B------:R-:W-:Y:S02]  /*e4c0*/  @!P3 IADD3 R4, P0, R22, R4, RZ ;  /* 0x000000041604b210 */ /* 0x000fe40007f1e0ff */
[----:B----4-:R-:W-:Y:S02]  /*e4d0*/  @!P4 IADD3 R8, P2, R233, R14, RZ ;  /* 0x0000000ee908c210 */ /* 0x010fe40007f5e0ff */
[----:B------:R0:W5:Y:S01]  /*e4e0*/  @!P4 LD.E.64 R30, desc[UR40][R6.64] ;  /* 0x00000028061ec980 */ /* 0x000162000c101b00 */
[----:B------:R-:W-:Y:S02]  /*e4f0*/  CS2R R38, SRZ ;  /* 0x0000000000267805 */ /* 0x000fe4000001ff00 */
[----:B------:R-:W-:Y:S01]  /*e500*/  CS2R R32, SRZ ;  /* 0x0000000000207805 */ /* 0x000fe2000001ff00 */
[----:B------:R-:W-:-:S05]  /*e510*/  @!P3 IMAD.X R5, R5, 0x1, R23, P0 ;  /* 0x000000010505b824 */ /* 0x000fca00000e0617 */
[----:B------:R2:W5:Y:S01]  /*e520*/  @!P3 LD.E.64 R34, desc[UR40][R4.64] ;  /* 0x000000280422b980 */ /* 0x000562000c101b00 */
[----:B0-----:R-:W-:-:S04]  /*e530*/  @!P3 IADD3 R6, P1, R22, R14, RZ ;  /* 0x0000000e1606b210 */ /* 0x001fc80007f3e0ff */
[C---:B---3--:R-:W-:Y:S01]  /*e540*/  @!P3 IADD3.X R7, R9.reuse, R23, RZ, P1, !PT ;  /* 0x000000170907b210 */ /* 0x048fe20000ffe4ff */
[----:B------:R-:W-:-:S04]  /*e550*/  @!P4 IMAD.X R9, R9, 0x1, R52, P2 ;  /* 0x000000010909c824 */ /* 0x000fc800010e0634 */
[----:B------:R2:W5:Y:S04]  /*e560*/  @!P3 LD.E.64 R38, desc[UR40][R6.64] ;  /* 0x000000280626b980 */ /* 0x000568000c101b00 */
[----:B------:R2:W5:Y:S02]  /*e570*/  @!P4 LD.E.64 R32, desc[UR40][R8.64] ;  /* 0x000000280820c980 */ /* 0x000564000c101b00 */
.L_x_2592:
[----:B------:R-:W-:Y:S05]  /*e580*/  BSYNC B1 ;  /* 0x0000000000017941 */ /* 0x000fea0003800000 */
.L_x_2591:
[----:B------:R-:W-:-:S03]  /*e590*/  UMOV UR4, 0xffffffff ;  /* 0xffffffff00047882 */ /* 0x000fc60000000000 */
[----:B------:R-:W-:Y:S05]  /*e5a0*/  BRA.DIV UR4, `(.L_x_2593) ;  /* 0x0000023e04247947 */ /* 0x000fea000b800000 */
[----:B--2---:R2:W1:Y:S04]  /*e5b0*/  SHFL.IDX PT, R5, R10, 0x2, 0x181f ;  /* 0x00581f000a057f89 */ /* 0x00446800000e0000 */
[----:B0-----:R2:W0:Y:S04]  /*e5c0*/  SHFL.IDX PT, R4, R0, 0x2, 0x181f ;  /* 0x00581f0000047f89 */ /* 0x00142800000e0000 */
[----:B---3--:R2:W3:Y:S04]  /*e5d0*/  SHFL.IDX PT, R9, R37, 0x2, 0x181f ;  /* 0x00581f0025097f89 */ /* 0x0084e800000e0000 */
[----:B----4-:R2:W4:Y:S02]  /*e5e0*/  SHFL.IDX PT, R14, R48, 0x2, 0x181f ;  /* 0x00581f00300e7f89 */ /* 0x01052400000e0000 */
.L_x_2859:
        /* <DEDUP_REMOVED lines=27> */
.L_x_2595:
[----:B------:R-:W-:Y:S05]  /*e7a0*/  BSYNC B1 ;  /* 0x0000000000017941 */ /* 0x000fea0003800000 */
.L_x_2594:
[----:B------:R-:W-:Y:S01]  /*e7b0*/  UMOV UR4, 0xffffffff ;  /* 0xffffffff00047882 */ /* 0x000fe20000000000 */
[----:B-1-3--:R-:W-:Y:S02]  /*e7c0*/  CS2R R8, SRZ ;  /* 0x0000000000087805 */ /* 0x00afe4000001ff00 */
[----:B------:R-:W-:Y:S05]  /*e7d0*/  BRA.DIV UR4, `(.L_x_2596) ;  /* 0x0000023e04087947 */ /* 0x000fea000b800000 */
[----:B------:R1:W3:Y:S04]  /*e7e0*/  SHFL.IDX PT, R5, R10, 0x3, 0x181f ;  /* 0x00781f000a057f89 */ /* 0x0002e800000e0000 */
[----:B0-----:R1:W0:Y:S04]  /*e7f0*/  SHFL.IDX PT, R4, R0, 0x3, 0x181f ;  /* 0x00781f0000047f89 */ /* 0x00122800000e0000 */
[----:B--2---:R-:W2:Y:S04]  /*e800*/  SHFL.IDX PT, R37, R37, 0x3, 0x181f ;  /* 0x00781f0025257f89 */ /* 0x004ea800000e0000 */
[----:B-1----:R-:W0:Y:S02]  /*e810*/  SHFL.IDX PT, R48, R48, 0x3, 0x181f ;  /* 0x00781f0030307f89 */ /* 0x002e2400000e0000 */
.L_x_2865:
[----:B------:R-:W-:Y:S01]  /*e820*/  VIADD R3, R3, 0x60 ;  /* 0x0000006003037836 */ /* 0x000fe20000000000 */
[----:B------:R-:W-:Y:S01]  /*e830*/  BSSY B1, `(.L_x_2597) ;  /* 0x0000019000017945 */ /* 0x000fe20003800000 */
[----:B------:R-:W-:Y:S02]  /*e840*/  CS2R R12, SRZ ;  /* 0x00000000000c7805 */ /* 0x000fe4000001ff00 */
[----:B------:R-:W-:Y:S02]  /*e850*/  CS2R R10, SRZ ;  /* 0x00000000000a7805 */ /* 0x000fe4000001ff00 */
[----:B----4-:R-:W-:Y:S02]  /*e860*/  CS2R R14, SRZ ;  /* 0x00000000000e7805 */ /* 0x010fe4000001ff00 */
[----:B------:R-:W-:-:S13]  /*e870*/  ISETP.GE.AND P0, PT, R3, R50, PT ;  /* 0x000000320300720c */ /* 0x000fda0003f06270 */
[----:B------:R-:W-:Y:S05]  /*e880*/  @P0 BRA `(.L_x_2598) ;  /* 0x00000000004c0947 */ /* 0x000fea0003800000 */
[----:B------:R-:W-:Y:S01]  /*e890*/  ULDC UR4, c[0x0][0x3f4] ;  /* 0x0000fd0000047ab9 */ /* 0x000fe20000000800 */
[----:B------:R-:W-:Y:S02]  /*e8a0*/  CS2R R8, SRZ ;  /* 0x0000000000087805 */ /* 0x000fe4000001ff00 */
[----:B------:R-:W-:Y:S02]  /*e8b0*/  ISETP.GE.AND P4, PT, R233, UR4, PT ;  /* 0x00000004e9007c0c */ /* 0x000fe4000bf86270 */
[----:B------:R-:W-:Y:S02]  /*e8c0*/  ISETP.GE.AND P3, PT, R22, UR4, PT ;  /* 0x0000000416007c0c */ /* 0x000fe4000bf66270 */
[----:B------:R-:W-:-:S09]  /*e8d0*/  CS2R R12, SRZ ;  /* 0x00000000000c7805 */ /* 0x000fd2000001ff00 */
[C---:B0-----:R-:W-:Y:S02]  /*e8e0*/  @!P4 IADD3 R10, P0, R233.reuse, R4, RZ ;  /* 0x00000004e90ac210 */ /* 0x041fe40007f1e0ff */
[----:B------:R-:W-:Y:S02]  /*e8f0*/  @!P4 IADD3 R6, P2, R233, R48, RZ ;  /* 0x00000030e906c210 */ /* 0x000fe40007f5e0ff */
[C---:B---3--:R-:W-:Y:S02]  /*e900*/  @!P4 IADD3.X R11, R5.reuse, R52, RZ, P0, !PT ;  /* 0x00000034050bc210 */ /* 0x048fe400007fe4ff */
[C---:B------:R-:W-:Y:S02]  /*e910*/  @!P3 IADD3 R4, P0, R22.reuse, R4, RZ ;  /* 0x000000041604b210 */ /* 0x040fe40007f1e0ff */
[----:B------:R-:W-:Y:S01]  /*e920*/  @!P3 IADD3 R48, P1, R22, R48, RZ ;  /* 0x000000301630b210 */ /* 0x000fe20007f3e0ff */
[----:B------:R0:W5:Y:S01]  /*e930*/  @!P4 LD.E.64 R8, desc[UR40][R10.64] ;  /* 0x000000280a08c980 */ /* 0x000162000c101b00 */
[----:B------:R-:W-:Y:S01]  /*e940*/  CS2R R14, SRZ ;  /* 0x00000000000e7805 */ /* 0x000fe2000001ff00 */
[----:B------:R-:W-:-:S02]  /*e950*/  @!P3 IMAD.X R5, R5, 0x1, R23, P0 ;  /* 0x000000010505b824 */ /* 0x000fc400000e0617 */
[C---:B--2---:R-:W-:Y:S02]  /*e960*/  @!P4 IMAD.X R7, R37.reuse, 0x1, R52, P2 ;  /* 0x000000012507c824 */ /* 0x044fe400010e0634 */
[----:B------:R-:W-:Y:S01]  /*e970*/  @!P3 IMAD.X R49, R37, 0x1, R23, P1 ;  /* 0x000000012531b824 */ /* 0x000fe200008e0617 */
[----:B------:R1:W5:Y:S01]  /*e980*/  @!P3 LD.E.64 R12, desc[UR40][R4.64] ;  /* 0x00000028040cb980 */ /* 0x000362000c101b00 */
[----:B0-----:R-:W-:-:S03]  /*e990*/  CS2R R10, SRZ ;  /* 0x00000000000a7805 */ /* 0x001fc6000001ff00 */
[----:B------:R1:W5:Y:S04]  /*e9a0*/  @!P3 LD.E.64 R14, desc[UR40][R48.64] ;  /* 0x00000028300eb980 */ /* 0x000368000c101b00 */
[----:B------:R1:W5:Y:S02]  /*e9b0*/  @!P4 LD.E.64 R10, desc[UR40][R6.64] ;  /* 0x00000028060ac980 */ /* 0x000364000c101b00 */
.L_x_2598:
[----:B------:R-:W-:Y:S05]  /*e9c0*/  BSYNC B1 ;  /* 0x0000000000017941 */ /* 0x000fea0003800000 */
.L_x_2597:
[----:B------:R-:W-:Y:S01]  /*e9d0*/  ULEA.HI UR4, UR39, UR39, URZ, 0x1 ;  /* 0x0000002727047291 */ /* 0x000fe2000f8f083f */
[----:B------:R-:W-:Y:S01]  /*e9e0*/  VIADDMNMX R0, R50, -R51, 0x80, PT ;  /* 0x0000008032007446 */ /* 0x000fe20003800933 */
[----:B------:R-:W-:Y:S02]  /*e9f0*/  BSSY B1, `(.L_x_2599) ;  /* 0x0000008000017945 */ /* 0x000fe40003800000 */
[----:B------:R-:W-:Y:S01]  /*ea00*/  ULOP3.LUT UR4, UR4, 0xfffffffe, URZ, 0xc0, !UPT ;  /* 0xfffffffe04047892 */ /* 0x000fe2000f8ec03f */
[----:B------:R-:W-:-:S03]  /*ea10*/  ISETP.GE.AND P1, PT, R19, R0, PT ;  /* 0x000000001300720c */ /* 0x000fc60003f26270 */
[----:B------:R-:W-:-:S06]  /*ea20*/  UIADD3 UR4, UR39, -UR4, URZ ;  /* 0x8000000427047290 */ /* 0x000fcc000fffe03f */
[----:B------:R-:W-:-:S05]  /*ea30*/  IMAD.U32 R3, RZ, RZ, UR4 ;  /* 0x00000004ff037e24 */ /* 0x000fca000f8e00ff */
[----:B------:R-:W-:-:S04]  /*ea40*/  SHF.L.U32 R3, R3, 0x1f, RZ ;  /* 0x0000001f03037819 */ /* 0x000fc800000006ff */
[----:B------:R-:W4:Y:S02]  /*ea50*/  SYNCS.PHASECHK.TRANS64.TRYWAIT P0, [R18+URZ+0x38800], R3 ;  /* 0x03880003120075a7 */ /* 0x000f24000800017f */
[----:B----4-:R-:W-:Y:S05]  /*ea60*/  @!P0 BRA `(.L_x_2600) ;  /* 0x0000023800d88947 */ /* 0x010fea0003800000 */
.L_x_2866:
[----:B------:R-:W-:Y:S05]  /*ea70*/  BSYNC B1 ;  /* 0x0000000000017941 */ /* 0x000fea0003800000 */
.L_x_2599:
[----:B------:R-:W-:Y:S04]  /*ea80*/  BSSY B1, `(.L_x_2601) ;  /* 0x00000fa000017945 */ /* 0x000fe80003800000 */
[----:B------:R-:W-:Y:S05]  /*ea90*/  @P1 BRA `(.L_x_2602) ;  /* 0x0000000c00e01947 */ /* 0x000fea0003800000 */
[----:B------:R0:W5:Y:S01]  /*eaa0*/  LDL R61, [R1+0x74] ;  /* 0x00007400013d7983 */ /* 0x0001620000100800 */
[----:B----4-:R-:W4:Y:S01]  /*eab0*/  LDC R3, c[0x0][0x3f4] ;  /* 0x0000fd00ff037b82 */ /* 0x010f220000000800 */
[----:B------:R-:W-:Y:S01]  /*eac0*/  BSSY B2, `(.L_x_2603) ;  /* 0x000007a000027945 */ /* 0x000fe20003800000 */
[-C--:B----4-:R-:W-:Y:S02]  /*ead0*/  ISETP.GE.AND P0, PT, R22, R3.reuse, PT ;  /* 0x000000031600720c */ /* 0x090fe40003f06270 */
[----:B------:R-:W-:-:S11]  /*eae0*/  ISETP.GE.AND P1, PT, R233, R3, PT ;  /* 0x00000003e900720c */ /* 0x000fd60003f26270 */
[----:B0-----:R-:W-:Y:S05]  /*eaf0*/  @P0 BRA `(.L_x_2604) ;  /* 0x0000000400d80947 */ /* 0x001fea0003800000 */
[----:B-1-3-5:R-:W0:Y:S01]  /*eb00*/  LDS.128 R4, [R61+0x20400] ;  /* 0x020400003d047984 */ /* 0x02ae220000000c00 */
[----:B--2---:R-:W-:Y:S02]  /*eb10*/  SHF.R.U32.HI R37, RZ, 0x8, R44 ;  /* 0x00000008ff257819 */ /* 0x004fe4000001162c */
        /* <DEDUP_REMOVED lines=116> */
.L_x_2604:
[----:B------:R-:W-:Y:S05]  /*f260*/  BSYNC B2 ;  /* 0x0000000000027941 */ /* 0x000fea0003800000 */
.L_x_2603:
[----:B------:R-:W-:Y:S05]  /*f270*/  @P1 BRA `(.L_x_2602) ;  /* 0x0000000400e81947 */ /* 0x000fea0003800000 */
[----:B01-3-5:R-:W0:Y:S01]  /*f280*/  LDS.128 R4, [R61+0x24400] ;  /* 0x024400003d047984 */ /* 0x02be220000000c00 */
[----:B------:R-:W-:Y:S02]  /*f290*/  SHF.R.U32.HI R45, RZ, 0x8, R42 ;  /* 0x00000008ff2d7819 */ /* 0x000fe4000001162a */
[----:B------:R-:W-:Y:S02]  /*f2a0*/  LOP3.LUT R48, R42, 0xff, RZ, 0xc0, !PT ;  /* 0x000000ff2a307812 */ /* 0x000fe400078ec0ff */
[----:B------:R-:W-:Y:S02]  /*f2b0*/  LOP3.LUT R45, R45, 0xff, RZ, 0xc0, !PT ;  /* 0x000000ff2d2d7812 */ /* 0x000fe400078ec0ff */
[----:B--2---:R-:W-:Y:S02]  /*f2c0*/  SHF.R.U32.HI R37, RZ, 0x8, R41 ;  /* 0x00000008ff257819 */ /* 0x004fe40000011629 */
        /* <DEDUP_REMOVED lines=117> */
.L_x_2602:
[----:B------:R-:W-:Y:S05]  /*fa20*/  BSYNC B1 ;  /* 0x0000000000017941 */ /* 0x000fea0003800000 */
.L_x_2601:
[----:B----4-:R-:W-:Y:S01]  /*fa30*/  VIADD R3, R19, 0x20 ;  /* 0x0000002013037836 */ /* 0x010fe20000000000 */
[----:B------:R-:W-:Y:S04]  /*fa40*/  BSSY B1, `(.L_x_2605) ;  /* 0x00000fb000017945 */ /* 0x000fe80003800000 */
[----:B------:R-:W-:-:S13]  /*fa50*/  ISETP.GE.AND P0, PT, R3, R0, PT ;  /* 0x000000000300720c */ /* 0x000fda0003f06270 */
[----:B------:R-:W-:Y:S05]  /*fa60*/  @P0 BRA `(.L_x_2606) ;  /* 0x0000000c00e00947 */ /* 0x000fea0003800000 */
[----:B------:R4:W5:Y:S01]  /*fa70*/  LDL R53, [R1+0x74] ;  /* 0x0000740001357983 */ /* 0x0009620000100800 */
[----:B------:R-:W0:Y:S01]  /*fa80*/  LDC R3, c[0x0][0x3f4] ;  /* 0x0000fd00ff037b82 */ /* 0x000e220000000800 */
[----:B------:R-:W-:Y:S01]  /*fa90*/  BSSY B2, `(.L_x_2607) ;  /* 0x000007e000027945 */ /* 0x000fe20003800000 */
[-C--:B0-----:R-:W-:Y:S02]  /*faa0*/  ISETP.GE.AND P0, PT, R22, R3.reuse, PT ;  /* 0x000000031600720c */ /* 0x081fe40003f06270 */
[----:B------:R-:W-:-:S11]  /*fab0*/  ISETP.GE.AND P1, PT, R233, R3, PT ;  /* 0x00000003e900720c */ /* 0x000fd60003f26270 */
[----:B----4-:R-:W-:Y:S05]  /*fac0*/  @P0 BRA `(.L_x_2608) ;  /* 0x0000000400e80947 */ /* 0x010fea0003800000 */
[----:B-1-3-5:R-:W0:Y:S01]  /*fad0*/  LDS.128 R4, [R53+0x21400] ;  /* 0x0214000035047984 */ /* 0x02ae220000000c00 */
        /* <DEDUP_REMOVED lines=121> */
.L_x_2608:
[----:B------:R-:W-:Y:S05]  /*10270*/  BSYNC B2 ;  /* 0x0000000000027941 */ /* 0x000fea0003800000 */
.L_x_2607:
[----:B------:R-:W-:Y:S05]  /*10280*/  @P1 BRA `(.L_x_2606) ;  /* 0x0000000400d81947 */ /* 0x000fea0003800000 */
[----:B01-3-5:R-:W0:Y:S01]  /*10290*/  LDS.128 R4, [R53+0x25400] ;  /* 0x0254000035047984 */ /* 0x02be220000000c00 */
[----:B------:R-:W-:Y:S02]  /*102a0*/  SHF.R.U32.HI R34, RZ, 0x8, R30 ;  /* 0x00000008ff227819 */ /* 0x000fe4000001161e */
        /* <DEDUP_REMOVED lines=9> */
[----:B------:R-:W-:Y:S01]  /*10340*/  SHF.R.U32.HI R42, RZ, 0x10, R31 ;  /* 0x00000010ff2a7819 */ /* 0x000fe2000001161f */
[----:B------:R-:W-:Y:S01]  /*10350*/  IMAD.U32 R41, R41, 0x10000, RZ ;  /* 0x0001000029297824 */ /* 0x000fe200078e00ff */
[----:B------:R-:W-:-:S02]  /*10360*/  LOP3.LUT R39, R33, 0xff, RZ, 0xc0, !PT ;  /* 0x000000ff21277812 */ /* 0x000fc400078ec0ff */
[----:B------:R-:W-:Y:S02]  /*10370*/  LOP3.LUT R40, R40, 0xff, RZ, 0xc0, !PT ;  /* 0x000000ff28287812 */ /* 0x000fe400078ec0ff */
[----:B------:R-:W-:Y:S02]  /*10380*/  PRMT R35, R38, 0x7604, R35 ;  /* 0x0000760426237816 */ /* 0x000fe40000000023 */
[----:B--2---:R-:W-:Y:S02]  /*10390*/  LOP3.LUT R37, R32, 0xff, RZ, 0xc0, !PT ;  /* 0x000000ff20257812 */ /* 0x004fe400078ec0ff */
[----:B------:R-:W-:Y:S02]  /*103a0*/  LOP3.LUT R38, R34, 0xff, RZ, 0xc0, !PT ;  /* 0x000000ff22267812 */ /* 0x000fe400078ec0ff */
[----:B------:R-:W-:Y:S02]  /*103b0*/  SHF.L.U32 R34, R42, 0x10, RZ ;  /* 0x000000102a227819 */ /* 0x000fe400000006ff */
[----:B------:R-:W-:-:S02]  /*103c0*/  PRMT R40, R40, 0x7604, R39 ;  /* 0x0000760428287816 */ /* 0x000fc40000000027 */
[----:B------:R-:W-:Y:S02]  /*103d0*/  PRMT R39, R38, 0x7604, R37 ;  /* 0x0000760426277816 */ /* 0x000fe40000000025 */
[----:B------:R-:W-:Y:S02]  /*103e0*/  LOP3.LUT R37, R35, 0xff0000, R34, 0xf8, !PT ;  /* 0x00ff000023257812 */ /* 0x000fe400078ef822 */
[----:B------:R-:W-:Y:S02]  /*103f0*/  LOP3.LUT R41, R40, 0xff0000, R41, 0xf8, !PT ;  /* 0x00ff000028297812 */ /* 0x000fe400078ef829 */
[----:B------:R-:W-:Y:S02]  /*10400*/  LOP3.LUT R37, R37, 0xff000000, R31, 0xf8, !PT ;  /* 0xff00000025257812 */ /* 0x000fe400078ef81f */
[----:B------:R-:W-:Y:S02]  /*10410*/  LOP3.LUT R41, R41, 0xff000000, R33, 0xf8, !PT ;  /* 0xff00000029297812 */ /* 0x000fe400078ef821 */
[----:B------:R-:W-:-:S02]  /*10420*/  LOP3.LUT R35, R3, 0xff0000, R30, 0xf8, !PT ;  /* 0x00ff000003237812 */ /* 0x000fc400078ef81e */
[-C--:B0-----:R-:W-:Y:S02]  /*10430*/  F2FP.F16.E4M3.UNPACK_B R3, R6.reuse.H1 ;  /* 0x00000006ff03723e */ /* 0x081fe400030006ff */
        /* <DEDUP_REMOVED lines=91> */
.L_x_2606:
[----:B------:R-:W-:Y:S05]  /*109f0*/  BSYNC B1 ;  /* 0x0000000000017941 */ /* 0x000fea0003800000 */
.L_x_2605:
[----:B------:R-:W-:Y:S01]  /*10a00*/  VIADD R3, R19, 0x40 ;  /* 0x0000004013037836 */ /* 0x000fe20000000000 */
[----:B------:R-:W-:Y:S04]  /*10a10*/  BSSY B1, `(.L_x_2609) ;  /* 0x00000fb000017945 */ /* 0x000fe80003800000 */
[----:B------:R-:W-:-:S13]  /*10a20*/  ISETP.GE.AND P0, PT, R3, R0, PT ;  /* 0x000000000300720c */ /* 0x000fda0003f06270 */
[----:B------:R-:W-:Y:S05]  /*10a30*/  @P0 BRA `(.L_x_2610) ;  /* 0x0000000c00e00947 */ /* 0x000fea0003800000 */
[----:B-----5:R0:W5:Y:S01]  /*10a40*/  LDL R45, [R1+0x74] ;  /* 0x00007400012d7983 */ /* 0x0201620000100800 */
[----:B------:R-:W1:Y:S01]  /*10a50*/  LDC R3, c[0x0][0x3f4] ;  /* 0x0000fd00ff037b82 */ /* 0x000e620000000800 */
[----:B------:R-:W-:Y:S01]  /*10a60*/  BSSY B2, `(.L_x_2611) ;  /* 0x000007a000027945 */ /* 0x000fe20003800000 */
[-C--:B-1----:R-:W-:Y:S02]  /*10a70*/  ISETP.GE.AND P0, PT, R22, R3.reuse, PT ;  /* 0x000000031600720c */ /* 0x082fe40003f06270 */
[----:B------:R-:W-:-:S11]  /*10a80*/  ISETP.GE.AND P1, PT, R233, R3, PT ;  /* 0x00000003e900720c */ /* 0x000fd60003f26270 */
[----:B0-----:R-:W-:Y:S05]  /*10a90*/  @P0 BRA `(.L_x_2612) ;  /* 0x0000000400d80947 */ /* 0x001fea0003800000 */
[----:B---345:R-:W0:Y:S01]  /*10aa0*/  LDS.128 R4, [R45+0x22400] ;  /* 0x022400002d047984 */ /* 0x038e220000000c00 */
[----:B------:R-:W-:Y:S02]  /*10ab0*/  SHF.R.U32.HI R30, RZ, 0x8, R26 ;  /* 0x00000008ff1e7819 */ /* 0x000fe4000001161a */
        /* <DEDUP_REMOVED lines=9> */
[----:B--2---:R-:W-:Y:S02]  /*10b50*/  SHF.R.U32.HI R37, RZ, 0x10, R29 ;  /* 0x00000010ff257819 */ /* 0x004fe4000001161d */
        /* <DEDUP_REMOVED lines=106> */
.L_x_2612:
[----:B------:R-:W-:Y:S05]  /*11200*/  BSYNC B2 ;  /* 0x0000000000027941 */ /* 0x000fea0003800000 */
.L_x_2611:
[----:B------:R-:W-:Y:S05]  /*11210*/  @P1 BRA `(.L_x_2610) ;  /* 0x0000000400e81947 */ /* 0x000fea0003800000 */
[----:B0--345:R-:W0:Y:S01]  /*11220*/  LDS.128 R4, [R45+0x26400] ;  /* 0x026400002d047984 */ /* 0x039e220000000c00 */
[----:B------:R-:W-:Y:S02]  /*11230*/  SHF.R.U32.HI R27, RZ, 0x8, R25 ;  /* 0x00000008ff1b7819 */ /* 0x000fe40000011619 */
        /* <DEDUP_REMOVED lines=49> */
[----:B--2---:R-:W-:Y:S01]  /*11550*/  FFMA.FTZ R37, R21, R32, R35 ;  /* 0x0000002015257223 */ /* 0x004fe20000010023 */
        /* <DEDUP_REMOVED lines=70> */
.L_x_2610:
[----:B------:R-:W-:Y:S05]  /*119c0*/  BSYNC B1 ;  /* 0x0000000000017941 */ /* 0x000fea0003800000 */
.L_x_2609:
[----:B------:R-:W-:-:S05]  /*119d0*/  VIADD R3, R19, 0x60 ;  /* 0x0000006013037836 */ /* 0x000fca0000000000 */
        /* <DEDUP_REMOVED lines=130> */
.L_x_2615:
[----:B------:R-:W-:Y:S05]  /*12200*/  BSYNC B1 ;  /* 0x0000000000017941 */ /* 0x000fea0003800000 */
.L_x_2614:
[----:B------:R-:W-:Y:S05]  /*12210*/  @P1 BRA `(.L_x_2613) ;  /* 0x0000005000681947 */ /* 0x000fea0003800000 */
[----:B0--345:R-:W0:Y:S01]  /*12220*/  LDS.128 R4, [R35+0x27400] ;  /* 0x0274000023047984 */ /* 0x039e220000000c00 */
[----:B------:R-:W-:Y:S02]  /*12230*/  SHF.R.U32.HI R13, RZ, 0x8, R9 ;  /* 0x00000008ff0d7819 */ /* 0x000fe40000011609 */
        /* <DEDUP_REMOVED lines=117> */
.L_x_2586:
[----:B------:R-:W0:Y:S01]  /*12990*/  LDC R52, c[0x0][0x448] ;  /* 0x00011200ff347b82 */ /* 0x000e220000000800 */
[----:B------:R-:W-:Y:S01]  /*129a0*/  MOV R27, R29 ;  /* 0x0000001d001b7202 */ /* 0x000fe20000000f00 */
[----:B------:R-:W-:Y:S01]  /*129b0*/  ULDC.64 UR4, c[0x0][0x3f8] ;  /* 0x0000fe0000047ab9 */ /* 0x000fe20000000a00 */
[----:B------:R-:W-:Y:S01]  /*129c0*/  IMAD.MOV.U32 R25, RZ, RZ, R31 ;  /* 0x000000ffff197224 */ /* 0x000fe200078e001f */
[----:B------:R-:W-:Y:S01]  /*129d0*/  ULDC.64 UR6, c[0x0][0x408] ;  /* 0x0001020000067ab9 */ /* 0x000fe20000000a00 */
[----:B------:R-:W-:Y:S01]  /*129e0*/  ULDC.64 UR8, c[0x0][0x400] ;  /* 0x0001000000087ab9 */ /* 0x000fe20000000a00 */
        /* <DEDUP_REMOVED lines=19> */
[----:B------:R-:W2:Y:S01]  /*12b20*/  LDL R6, [R1+0x38] ;  /* 0x0000380001067983 */ /* 0x000ea20000100800 */
[----:B------:R-:W0:Y:S03]  /*12b30*/  LDC R37, c[0x0][0x3f4] ;  /* 0x0000fd00ff257b82 */ /* 0x000e260000000800 */
[----:B------:R-:W1:Y:S04]  /*12b40*/  SHFL.IDX PT, R7, R55, RZ, 0x181f ;  /* 0x00181fff37077589 */ /* 0x000e6800000e0000 */
[----:B------:R-:W3:Y:S04]  /*12b50*/  SHFL.IDX PT, R14, R59, RZ, 0x181f ;  /* 0x00181fff3b0e7589 */ /* 0x000ee800000e0000 */
[----:B------:R-:W4:Y:S04]  /*12b60*/  SHFL.IDX PT, R5, R53, RZ, 0x181f ;  /* 0x00181fff35057589 */ /* 0x000f2800000e0000 */
[----:B------:R-:W5:Y:S01]  /*12b70*/  SHFL.IDX PT, R9, R57, RZ, 0x181f ;  /* 0x00181fff39097589 */ /* 0x000f6200000e0000 */
[----:B0-----:R-:W-:Y:S01]  /*12b80*/  ISETP.GE.AND P0, PT, R16, R37, PT ;  /* 0x000000251000720c */ /* 0x001fe20003f06270 */
[----:B--2---:R-:W-:-:S05]  /*12b90*/  IMAD R52, R6, R52, RZ ;  /* 0x0000003406347224 */ /* 0x004fca00078e02ff */
[----:B------:R-:W-:-:S13]  /*12ba0*/  ISETP.GE.OR P1, PT, R3, R52, P0 ;  /* 0x000000340300720c */ /* 0x000fda0000726670 */
[C---:B-1----:R-:W-:Y:S02]  /*12bb0*/  @!P1 IADD3 R4, P2, R16.reuse, R7, RZ ;  /* 0x0000000710049210 */ /* 0x042fe40007f5e0ff */
[----:B---3--:R-:W-:-:S03]  /*12bc0*/  @!P1 IADD3 R24, P3, R16, R14, RZ ;  /* 0x0000000e10189210 */ /* 0x008fc60007f7e0ff */
[--C-:B----4-:R-:W-:Y:S02]  /*12bd0*/  @!P1 IMAD.X R5, R5, 0x1, R17.reuse, P2 ;  /* 0x0000000105059824 */ /* 0x110fe400010e0611 */
[----:B-----5:R-:W-:-:S04]  /*12be0*/  @!P1 IMAD.X R25, R9, 0x1, R17, P3 ;  /* 0x0000000109199824 */ /* 0x020fc800018e0611 */
[----:B------:R-:W2:Y:S04]  /*12bf0*/  @!P1 LD.E.128 R4, desc[UR40][R4.64] ;  /* 0x0000002804049980 */ /* 0x000ea8000c101d00 */
[----:B------:R-:W3:Y:S01]  /*12c00*/  @!P1 LD.E.128 R24, desc[UR40][R24.64] ;  /* 0x0000002818189980 */ /* 0x000ee2000c101d00 */
[----:B------:R-:W-:Y:S02]  /*12c10*/  CS2R R44, SRZ ;  /* 0x00000000002c7805 */ /* 0x000fe4000001ff00 */
[----:B------:R-:W-:Y:S02]  /*12c20*/  CS2R R46, SRZ ;  /* 0x00000000002e7805 */ /* 0x000fe4000001ff00 */
[----:B------:R-:W-:Y:S01]  /*12c30*/  CS2R R48, SRZ ;  /* 0x0000000000307805 */ /* 0x000fe2000001ff00 */
[----:B------:R0:W1:Y:S01]  /*12c40*/  SHFL.IDX PT, R9, R53, 0x1, 0x181f ;  /* 0x00381f0035097f89 */ /* 0x00006200000e0000 */
[----:B------:R-:W-:-:S03]  /*12c50*/  CS2R R50, SRZ ;  /* 0x0000000000327805 */ /* 0x000fc6000001ff00 */
[----:B------:R0:W4:Y:S04]  /*12c60*/  SHFL.IDX PT, R21, R55, 0x1, 0x181f ;  /* 0x00381f0037157f89 */ /* 0x00012800000e0000 */
[----:B------:R0:W0:Y:S04]  /*12c70*/  SHFL.IDX PT, R33, R57, 0x1, 0x181f ;  /* 0x00381f0039217f89 */ /* 0x00002800000e0000 */
[----:B------:R0:W0:Y:S01]  /*12c80*/  SHFL.IDX PT, R14, R59, 0x1, 0x181f ;  /* 0x00381f003b0e7f89 */ /* 0x00002200000e0000 */
[----:B--2---:R-:W-:Y:S02]  /*12c90*/  @!P1 IMAD.MOV.U32 R44, RZ, RZ, R4 ;  /* 0x000000ffff2c9224 */ /* 0x004fe400078e0004 */
[----:B------:R-:W-:Y:S01]  /*12ca0*/  @!P1 IMAD.MOV.U32 R45, RZ, RZ, R5 ;  /* 0x000000ffff2d9224 */ /* 0x000fe200078e0005 */
[----:B------:R-:W-:Y:S01]  /*12cb0*/  CS2R R4, SRZ ;  /* 0x0000000000047805 */ /* 0x000fe2000001ff00 */
[----:B------:R-:W-:Y:S01]  /*12cc0*/  @!P1 IMAD.MOV.U32 R46, RZ, RZ, R6 ;  /* 0x000000ffff2e9224 */ /* 0x000fe200078e0006 */
[----:B---3--:R-:W-:Y:S01]  /*12cd0*/  @!P1 MOV R48, R24 ;  /* 0x0000001800309202 */ /* 0x008fe20000000f00 */
[----:B------:R-:W-:-:S02]  /*12ce0*/  @!P1 IMAD.MOV.U32 R47, RZ, RZ, R7 ;  /* 0x000000ffff2f9224 */ /* 0x000fc400078e0007 */
[----:B------:R-:W-:Y:S02]  /*12cf0*/  @!P1 IMAD.MOV.U32 R49, RZ, RZ, R25 ;  /* 0x000000ffff319224 */ /* 0x000fe400078e0019 */
[----:B------:R-:W-:Y:S02]  /*12d00*/  @!P1 IMAD.MOV.U32 R50, RZ, RZ, R26 ;  /* 0x000000ffff329224 */ /* 0x000fe400078e001a */
[----:B01--4-:R-:W-:-:S07]  /*12d10*/  @!P1 IMAD.MOV.U32 R51, RZ, RZ, R27 ;  /* 0x000000ffff339224 */ /* 0x013fce00078e001b */
.L_x_2876:
        /* <DEDUP_REMOVED lines=17> */
.L_x_2618:
[----:B------:R-:W-:Y:S05]  /*12e30*/  BSYNC B1 ;  /* 0x0000000000017941 */ /* 0x000fea0003800000 */
.L_x_2617:
        /* <DEDUP_REMOVED lines=9> */
[----:B-1----:R-:W-:Y:S02]  /*12ed0*/  @!P1 IADD3 R32, P3, R16, R14, RZ ;  /* 0x0000000e10209210 */ /* 0x002fe40007f7e0ff */
[----:B--2---:R-:W-:-:S03]  /*12ee0*/  @!P1 IADD3.X R9, R9, R17, RZ, P2, !PT ;  /* 0x0000001109099210 */ /* 0x004fc600017fe4ff */
[----:B---3--:R-:W-:Y:S02]  /*12ef0*/  @!P1 IMAD.X R33, R25, 0x1, R17, P3 ;  /* 0x0000000119219824 */ /* 0x008fe400018e0611 */
[----:B------:R-:W-:-:S04]  /*12f00*/  @!P1 IMAD.MOV.U32 R25, RZ, RZ, R9 ;  /* 0x000000ffff199224 */ /* 0x000fc800078e0009 */
[----:B------:R-:W2:Y:S04]  /*12f10*/  @!P1 LD.E.128 R32, desc[UR40][R32.64] ;  /* 0x0000002820209980 */ /* 0x000ea8000c101d00 */
[----:B------:R-:W3:Y:S04]  /*12f20*/  @!P1 LD.E.128 R24, desc[UR40][R24.64] ;  /* 0x0000002818189980 */ /* 0x000ee8000c101d00 */
[----:B------:R-:W0:Y:S04]  /*12f30*/  SHFL.IDX PT, R55, R55, 0x3, 0x181f ;  /* 0x00781f0037377f89 */ /* 0x000e2800000e0000 */
[----:B------:R-:W1:Y:S04]  /*12f40*/  SHFL.IDX PT, R53, R53, 0x3, 0x181f ;  /* 0x00781f0035357f89 */ /* 0x000e6800000e0000 */
[----:B------:R-:W4:Y:S04]  /*12f50*/  SHFL.IDX PT, R59, R59, 0x3, 0x181f ;  /* 0x00781f003b3b7f89 */ /* 0x000f2800000e0000 */
[----:B------:R-:W0:Y:S01]  /*12f60*/  SHFL.IDX PT, R57, R57, 0x3, 0x181f ;  /* 0x00781f0039397f89 */ /* 0x000e2200000e0000 */
[----:B------:R-:W-:-:S02]  /*12f70*/  CS2R R20, SRZ ;  /* 0x0000000000147805 */ /* 0x000fc4000001ff00 */
[----:B------:R-:W-:Y:S02]  /*12f80*/  CS2R R38, SRZ ;  /* 0x0000000000267805 */ /* 0x000fe4000001ff00 */
[----:B------:R-:W-:Y:S02]  /*12f90*/  CS2R R40, SRZ ;  /* 0x0000000000287805 */ /* 0x000fe4000001ff00 */
[----:B------:R-:W-:Y:S02]  /*12fa0*/  CS2R R42, SRZ ;  /* 0x00000000002a7805 */ /* 0x000fe4000001ff00 */
[----:B------:R-:W-:Y:S01]  /*12fb0*/  CS2R R8, SRZ ;  /* 0x0000000000087805 */ /* 0x000fe2000001ff00 */
[----:B--2---:R-:W-:Y:S01]  /*12fc0*/  @!P1 IMAD.MOV.U32 R40, RZ, RZ, R32 ;  /* 0x000000ffff289224 */ /* 0x004fe200078e0020 */
[----:B------:R-:W-:Y:S01]  /*12fd0*/  @!P1 MOV R41, R33 ;  /* 0x0000002100299202 */ /* 0x000fe20000000f00 */
[----:B------:R-:W-:Y:S02]  /*12fe0*/  @!P1 IMAD.MOV.U32 R42, RZ, RZ, R34 ;  /* 0x000000ffff2a9224 */ /* 0x000fe400078e0022 */
[----:B---3--:R-:W-:-:S02]  /*12ff0*/  @!P1 IMAD.MOV.U32 R20, RZ, RZ, R24 ;  /* 0x000000ffff149224 */ /* 0x008fc400078e0018 */
[----:B------:R-:W-:Y:S02]  /*13000*/  @!P1 IMAD.MOV.U32 R21, RZ, RZ, R25 ;  /* 0x000000ffff159224 */ /* 0x000fe400078e0019 */
[----:B------:R-:W-:Y:S02]  /*13010*/  @!P1 IMAD.MOV.U32 R38, RZ, RZ, R26 ;  /* 0x000000ffff269224 */ /* 0x000fe400078e001a */
[----:B------:R-:W-:Y:S02]  /*13020*/  @!P1 IMAD.MOV.U32 R39, RZ, RZ, R27 ;  /* 0x000000ffff279224 */ /* 0x000fe400078e001b */
[----:B01--4-:R-:W-:-:S07]  /*13030*/  @!P1 IMAD.MOV.U32 R43, RZ, RZ, R35 ;  /* 0x000000ffff2b9224 */ /* 0x013fce00078e0023 */
.L_x_2886:
        /* <DEDUP_REMOVED lines=17> */
.L_x_2621:
[----:B------:R-:W-:Y:S05]  /*13150*/  BSYNC B1 ;  /* 0x0000000000017941 */ /* 0x000fea0003800000 */
.L_x_2620:
[----:B------:R-:W2:Y:S01]  /*13160*/  LDL R24, [R1+0x34] ;  /* 0x0000340001187983 */ /* 0x000ea20000100800 */
[----:B------:R-:W-:Y:S01]  /*13170*/  ULEA.HI UR4, UR39, UR39, URZ, 0x1 ;  /* 0x0000002727047291 */ /* 0x000fe2000f8f083f */
[C---:B------:R-:W-:Y:S01]  /*13180*/  VIADD R26, R19.reuse, 0x20 ;  /* 0x00000020131a7836 */ /* 0x040fe20000000000 */
[----:B------:R-:W-:Y:S01]  /*13190*/  IADD3 R25, R19, 0x40, RZ ;  /* 0x0000004013197810 */ /* 0x000fe20007ffe0ff */
[----:B------:R-:W-:Y:S01]  /*131a0*/  BSSY B1, `(.L_x_2622) ;  /* 0x000000d000017945 */ /* 0x000fe20003800000 */
[----:B------:R-:W-:-:S04]  /*131b0*/  ULOP3.LUT UR4, UR4, 0xfffffffe, URZ, 0xc0, !UPT ;  /* 0xfffffffe04047892 */ /* 0x000fc8000f8ec03f */
[----:B------:R-:W-:-:S06]  /*131c0*/  UIADD3 UR4, UR39, -UR4, URZ ;  /* 0x8000000427047290 */ /* 0x000fcc000fffe03f */
[----:B------:R-:W-:-:S05]  /*131d0*/  IMAD.U32 R3, RZ, RZ, UR4 ;  /* 0x00000004ff037e24 */ /* 0x000fca000f8e00ff */
[----:B------:R-:W-:-:S04]  /*131e0*/  SHF.L.U32 R3, R3, 0x1f, RZ ;  /* 0x0000001f03037819 */ /* 0x000fc800000006ff */
[----:B------:R-:W0:Y:S01]  /*131f0*/  SYNCS.PHASECHK.TRANS64.TRYWAIT P4, [R18+URZ+0x38800], R3 ;  /* 0x03880003120075a7 */ /* 0x000e22000808017f */
[----:B--2---:R-:W-:Y:S01]  /*13200*/  VIADDMNMX R52, R52, -R24, 0x80, PT ;  /* 0x0000008034347446 */ /* 0x004fe20003800918 */
[----:B------:R-:W-:-:S03]  /*13210*/  VIADD R24, R19, 0x60 ;  /* 0x0000006013187836 */ /* 0x000fc60000000000 */
[-C--:B------:R-:W-:Y:S02]  /*13220*/  ISETP.GE.OR P3, PT, R19, R52.reuse, P0 ;  /* 0x000000341300720c */ /* 0x080fe40000766670 */
[-C--:B------:R-:W-:Y:S02]  /*13230*/  ISETP.GE.OR P2, PT, R26, R52.reuse, P0 ;  /* 0x000000341a00720c */ /* 0x080fe40000746670 */
[-C--:B------:R-:W-:Y:S02]  /*13240*/  ISETP.GE.OR P1, PT, R25, R52.reuse, P0 ;  /* 0x000000341900720c */ /* 0x080fe40000726670 */
[----:B------:R-:W-:Y:S01]  /*13250*/  ISETP.GE.OR P0, PT, R24, R52, P0 ;  /* 0x000000341800720c */ /* 0x000fe20000706670 */
[----:B0-----:R-:W-:-:S12]  /*13260*/  @!P4 BRA `(.L_x_2623) ;  /* 0x000001fc0028c947 */ /* 0x001fd80003800000 */
.L_x_2887:
[----:B------:R-:W-:Y:S05]  /*13270*/  BSYNC B1 ;  /* 0x0000000000017941 */ /* 0x000fea0003800000 */
.L_x_2622:
[----:B------:R-:W-:Y:S04]  /*13280*/  BSSY B1, `(.L_x_2624) ;  /* 0x0000107000017945 */ /* 0x000fe80003800000 */
[----:B------:R-:W-:Y:S05]  /*13290*/  @P3 BRA `(.L_x_2625) ;  /* 0x0000001000143947 */ /* 0x000fea0003800000 */
[----:B------:R-:W2:Y:S04]  /*132a0*/  LDL R35, [R1+0x70] ;  /* 0x0000700001237983 */ /* 0x000ea80000100800 */
[----:B------:R-:W3:Y:S01]  /*132b0*/  LDL R76, [R1+0x74] ;  /* 0x00007400014c7983 */ /* 0x000ee20000100800 */
[----:B0-----:R-:W-:Y:S01]  /*132c0*/  SHF.R.U32.HI R3, RZ, 0x8, R44 ;  /* 0x00000008ff037819 */ /* 0x001fe2000001162c */
[----:B------:R-:W-:Y:S01]  /*132d0*/  IMAD.SHL.U32 R52, R19, 0x80, RZ ;  /* 0x0000008013347824 */ /* 0x000fe200078e00ff */
[----:B------:R-:W-:Y:S02]  /*132e0*/  LOP3.LUT R25, R44, 0xff, RZ, 0xc0, !PT ;  /* 0x000000ff2c197812 */ /* 0x000fe400078ec0ff */
[----:B------:R-:W-:Y:S02]  /*132f0*/  LOP3.LUT R24, R3, 0xff, RZ, 0xc0, !PT ;  /* 0x000000ff03187812 */ /* 0x000fe400078ec0ff */
[----:B------:R-:W-:-:S02]  /*13300*/  LEA.HI R3, R37, R0, RZ, 0x1c ;  /* 0x0000000025037211 */ /* 0x000fc400078fe0ff */
[----:B------:R-:W-:Y:S02]  /*13310*/  PRMT R53, R24, 0x7604, R25 ;  /* 0x0000760418357816 */ /* 0x000fe40000000019 */
[----:B------:R-:W-:Y:S02]  /*13320*/  SHF.R.S32.HI R24, RZ, 0x1f, R3 ;  /* 0x0000001fff187819 */ /* 0x000fe40000011403 */
[----:B------:R-:W-:Y:S02]  /*13330*/  LOP3.LUT R52, R52, 0x380, RZ, 0xc0, !PT ;  /* 0x0000038034347812 */ /* 0x000fe400078ec0ff */
[----:B------:R-:W-:Y:S01]  /*13340*/  LEA.HI R24, R24, R3, RZ, 0x3 ;  /* 0x0000000318187211 */ /* 0x000fe200078f18ff */
[----:B------:R-:W-:Y:S01]  /*13350*/  IMAD.SHL.U32 R3, R3, 0x10, RZ ;  /* 0x0000001003037824 */ /* 0x000fe200078e00ff */
[----:B------:R-:W-:Y:S02]  /*13360*/  SHF.R.U32.HI R26, RZ, 0x8, R45 ;  /* 0x00000008ff1a7819 */ /* 0x000fe4000001162d */
[----:B------:R-:W-:Y:S01]  /*13370*/  LOP3.LUT R27, R45, 0xff, RZ, 0xc0, !PT ;  /* 0x000000ff2d1b7812 */ /* 0x000fe200078ec0ff */
[----:B------:R-:W-:Y:S01]  /*13380*/  IMAD.SHL.U32 R24, R24, 0x800, RZ ;  /* 0x0000080018187824 */ /* 0x000fe200078e00ff */
[----:B------:R-:W-:Y:S01]  /*13390*/  LOP3.LUT R3, R52, 0x70, R3, 0xf8, !PT ;  /* 0x0000007034037812 */ /* 0x000fe200078ef803 */
[----:B------:R-:W-:Y:S01]  /*133a0*/  IMAD.SHL.U32 R52, R19, 0x80, RZ ;  /* 0x0000008013347824 */ /* 0x000fe200078e00ff */
[----:B------:R-:W-:-:S02]  /*133b0*/  LOP3.LUT R26, R26, 0xff, RZ, 0xc0, !PT ;  /* 0x000000ff1a1a7812 */ /* 0x000fc400078ec0ff */
[----:B------:R-:W-:Y:S02]  /*133c0*/  SHF.R.U32.HI R33, RZ, 0x8, R48 ;  /* 0x00000008ff217819 */ /* 0x000fe40000011630 */
[----:B------:R-:W-:Y:S02]  /*133d0*/  LOP3.LUT R52, R52, 0x380, RZ, 0xc0, !PT ;  /* 0x0000038034347812 */ /* 0x000fe400078ec0ff */
[----:B------:R-:W-:Y:S02]  /*133e0*/  PRMT R55, R26, 0x7604, R27 ;  /* 0x000076041a377816 */ /* 0x000fe4000000001b */
[----:B------:R-:W-:Y:S02]  /*133f0*/  SHF.R.U32.HI R27, RZ, 0x8, R47 ;  /* 0x00000008ff1b7819 */ /* 0x000fe4000001162f */
[----:B------:R-:W-:Y:S02]  /*13400*/  SHF.R.U32.HI R52, RZ, 0x3, R52 ;  /* 0x00000003ff347819 */ /* 0x000fe40000011634 */
[----:B------:R-:W-:-:S02]  /*13410*/  LOP3.LUT R32, R47, 0xff, RZ, 0xc0, !PT ;  /* 0x000000ff2f207812 */ /* 0x000fc400078ec0ff */
[----:B------:R-:W-:Y:S02]  /*13420*/  LOP3.LUT R34, R48, 0xff, RZ, 0xc0, !PT ;  /* 0x000000ff30227812 */ /* 0x000fe400078ec0ff */
[----:B------:R-:W-:Y:S02]  /*13430*/  LOP3.LUT R27, R27, 0xff, RZ, 0xc0, !PT ;  /* 0x000000ff1b1b7812 */ /* 0x000fe400078ec0ff */
[----:B------:R-:W-:Y:S02]  /*13440*/  LOP3.LUT R33, R33, 0xff, RZ, 0xc0, !PT ;  /* 0x000000ff21217812 */ /* 0x000fe400078ec0ff */
[----:B------:R-:W-:Y:S02]  /*13450*/  LOP3.LUT R3, R3, R52, RZ, 0x3c, !PT ;  /* 0x0000003403037212 */ /* 0x000fe400078e3cff */
[----:B------:R-:W-:Y:S02]  /*13460*/  LOP3.LUT R24, R24, 0xffffc000, RZ, 0xc0, !PT ;  /* 0xffffc00018187812 */ /* 0x000fe400078ec0ff */
[----:B------:R-:W-:-:S02]  /*13470*/  PRMT R61, R27, 0x7604, R32 ;  /* 0x000076041b3d7816 */ /* 0x000fc40000000020 */
[----:B------:R-:W-:Y:S02]  /*13480*/  PRMT R63, R33, 0x7604, R34 ;  /* 0x00007604213f7816 */ /* 0x000fe40000000022 */
[----:B------:R-:W-:Y:S02]  /*13490*/  SHF.R.U32.HI R32, RZ, 0x8, R49 ;  /* 0x00000008ff207819 */ /* 0x000fe40000011631 */
[----:B------:R-:W-:Y:S02]  /*134a0*/  SHF.R.U32.HI R34, RZ, 0x8, R50 ;  /* 0x00000008ff227819 */ /* 0x000fe40000011632 */
[----:B------:R-:W-:Y:S02]  /*134b0*/  SHF.R.U32.HI R25, RZ, 0x8, R46 ;  /* 0x00000008ff197819 */ /* 0x000fe4000001162e */
[----:B------:R-:W-:Y:S02]  /*134c0*/  LOP3.LUT R33, R49, 0xff, RZ, 0xc0, !PT ;  /* 0x000000ff31217812 */ /* 0x000fe400078ec0ff */
[----:B------:R-:W-:-:S02]  /*134d0*/  LOP3.LUT R32, R32, 0xff, RZ, 0xc0, !PT ;  /* 0x000000ff20207812 */ /* 0x000fc400078ec0ff */
[----:B------:R-:W-:Y:S02]  /*134e0*/  LOP3.LUT R34, R34, 0xff, RZ, 0xc0, !PT ;  /* 0x000000ff22227812 */ /* 0x000fe400078ec0ff */
[----:B------:R-:W-:Y:S02]  /*134f0*/  LOP3.LUT R26, R46, 0xff, RZ, 0xc0, !PT ;  /* 0x000000ff2e1a7812 */ /* 0x000fe400078ec0ff */
[----:B------:R-:W-:Y:S02]  /*13500*/  LOP3.LUT R25, R25, 0xff, RZ, 0xc0, !PT ;  /* 0x000000ff19197812 */ /* 0x000fe400078ec0ff */
[----:B------:R-:W-:Y:S02]  /*13510*/  PRMT R65, R32, 0x7604, R33 ;  /* 0x0000760420417816 */ /* 0x000fe40000000021 */
[----:B------:R-:W-:Y:S02]  /*13520*/  PRMT R57, R25, 0x7604, R26 ;  /* 0x0000760419397816 */ /* 0x000fe4000000001a */
[----:B------:R-:W-:-:S02]  /*13530*/  SHF.R.U32.HI R54, RZ, 0x10, R45 ;  /* 0x00000010ff367819 */ /* 0x000fc4000001162d */
[----:B------:R-:W-:Y:S02]  /*13540*/  SHF.R.U32.HI R52, RZ, 0x8, R51 ;  /* 0x00000008ff347819 */ /* 0x000fe40000011633 */
[----:B------:R-:W-:Y:S02]  /*13550*/  SHF.R.U32.HI R56, RZ, 0x10, R46 ;  /* 0x00000010ff387819 */ /* 0x000fe4000001162e */
[----:B------:R-:W-:Y:S02]  /*13560*/  LOP3.LUT R54, R54, 0xff, RZ, 0xc0, !PT ;  /* 0x000000ff36367812 */ /* 0x000fe400078ec0ff */
[----:B------:R-:W-:Y:S02]  /*13570*/  LOP3.LUT R59, R51, 0xff, RZ, 0xc0, !PT ;  /* 0x000000ff333b7812 */ /* 0x000fe400078ec0ff */
[----:B------:R-:W-:Y:S02]  /*13580*/  LOP3.LUT R52, R52, 0xff, RZ, 0xc0, !PT ;  /* 0x000000ff34347812 */ /* 0x000fe400078ec0ff */
[----:B------:R-:W-:-:S02]  /*13590*/  LOP3.LUT R56, R56, 0xff, RZ, 0xc0, !PT ;  /* 0x000000ff38387812 */ /* 0x000fc400078ec0ff */
[----:B------:R-:W-:Y:S02]  /*135a0*/  PRMT R55, R54, 0x7054, R55 ;  /* 0x0000705436377816 */ /* 0x000fe40000000037 */
[----:B------:R-:W-:Y:S02]  /*135b0*/  SHF.R.U32.HI R54, RZ, 0x10, R49 ;  /* 0x00000010ff367819 */ /* 0x000fe40000011631 */
[----:B------:R-:W-:Y:S02]  /*135c0*/  PRMT R60, R52, 0x7604, R59 ;  /* 0x00007604343c7816 */ /* 0x000fe4000000003b */
[----:B------:R-:W-:Y:S02]  /*135d0*/  SHF.R.U32.HI R52, RZ, 0x10, R44 ;  /* 0x00000010ff347819 */ /* 0x000fe4000001162c */
[----:B------:R-:W-:Y:S02]  /*135e0*/  PRMT R59, R56, 0x7054, R57 ;  /* 0x00007054383b7816 */ /* 0x000fe40000000039 */
[----:B------:R-:W-:-:S02]  /*135f0*/  SHF.R.U32.HI R57, RZ, 0x10, R51 ;  /* 0x00000010ff397819 */ /* 0x000fc40000011633 */
[----:B------:R-:W-:Y:S02]  /*13600*/  LOP3.LUT R54, R54, 0xff, RZ, 0xc0, !PT ;  /* 0x000000ff36367812 */ /* 0x000fe400078ec0ff */
[----:B------:R-:W-:Y:S02]  /*13610*/  SHF.R.U32.HI R58, RZ, 0x10, R47 ;  /* 0x00000010ff3a7819 */ /* 0x000fe4000001162f */
[----:B------:R-:W-:Y:S02]  /*13620*/  LOP3.LUT R52, R52, 0xff, RZ, 0xc0, !PT ;  /* 0x000000ff34347812 */ /* 0x000fe400078ec0ff */
[----:B------:R-:W-:Y:S02]  /*13630*/  SHF.R.U32.HI R56, RZ, 0x10, R50 ;  /* 0x00000010ff387819 */ /* 0x000fe40000011632 */
[----:B------:R-:W-:Y:S02]  /*13640*/  LOP3.LUT R57, R57, 0xff, RZ, 0xc0, !PT ;  /* 0x000000ff39397812 */ /* 0x000fe400078ec0ff */
[----:B------:R-:W-:-:S02]  /*13650*/  PRMT R65, R54, 0x7054, R65 ;  /* 0x0000705436417816 */ /* 0x000fc40000000041 */
[----:B------:R-:W-:Y:S02]  /*13660*/  LOP3.LUT R58, R58, 0xff, RZ, 0xc0, !PT ;  /* 0x000000ff3a3a7812 */ /* 0x000fe400078ec0ff */
[----:B------:R-:W-:Y:S02]  /*13670*/  PRMT R53, R52, 0x7054, R53 ;  /* 0x0000705434357816 */ /* 0x000fe40000000035 */
[----:B------:R-:W-:Y:S02]  /*13680*/  SHF.R.U32.HI R52, RZ, 0x10, R48 ;  /* 0x00000010ff347819 */ /* 0x000fe40000011630 */
[----:B------:R-:W-:Y:S02]  /*13690*/  LOP3.LUT R56, R56, 0xff, RZ, 0xc0, !PT ;  /* 0x000000ff38387812 */ /* 0x000fe400078ec0ff */
[----:B------:R-:W-:Y:S02]  /*136a0*/  PRMT R69, R57, 0x7054, R60 ;  /* 0x0000705439457816 */ /* 0x000fe4000000003c */
[----:B------:R-:W-:-:S02]  /*136b0*/  LOP3.LUT R65, R65, 0xff000000, R49, 0xf8, !PT ;  /* 0xff00000041417812 */ /* 0x000fc400078ef831 */
[----:B------:R-:W-:Y:S02]  /*136c0*/  LOP3.LUT R57, R55, 0xff000000, R45, 0xf8, !PT ;  /* 0xff00000037397812 */ /* 0x000fe400078ef82d */
[----:B------:R-:W-:Y:S02]  /*136d0*/  PRMT R61, R58, 0x7054, R61 ;  /* 0x000070543a3d7816 */ /* 0x000fe4000000003d */
[----:B------:R-:W-:Y:S02]  /*136e0*/  LOP3.LUT R52, R52, 0xff, RZ, 0xc0, !PT ;  /* 0x000000ff34347812 */ /* 0x000fe400078ec0ff */
[----:B------:R-:W-:Y:S02]  /*136f0*/  F2FP.F16.E4M3.UNPACK_B R66, R65 ;  /* 0x00000041ff42723e */ /* 0x000fe400020006ff */
[----:B------:R-:W-:Y:S02]  /*13700*/  F2FP.F16.E4M3.UNPACK_B R60, R57 ;  /* 0x00000039ff3c723e */ /* 0x000fe400020006ff */
[----:B------:R-:W-:-:S02]  /*13710*/  LOP3.LUT R58, R61, 0xff000000, R47, 0xf8, !PT ;  /* 0xff0000003d3a7812 */ /* 0x000fc400078ef82f */
[----:B------:R-:W-:Y:S01]  /*13720*/  LOP3.LUT R68, R69, 0xff000000, R51, 0xf8, !PT ;  /* 0xff00000045447812 */ /* 0x000fe200078ef833 */
[--C-:B------:R-:W-:Y:S01]  /*13730*/  HADD2.F32 R64, -RZ, R60.reuse.H0_H0 ;  /* 0x2000003cff407230 */ /* 0x100fe20000004100 */
[----:B------:R-:W-:Y:S01]  /*13740*/  PRMT R63, R52, 0x7054, R63 ;  /* 0x00007054343f7816 */ /* 0x000fe2000000003f */
[----:B------:R-:W-:Y:S01]  /*13750*/  HADD2.F32 R60, -RZ, R60.H1_H1 ;  /* 0x3000003cff3c7230 */ /* 0x000fe20000004100 */
[----:B------:R-:W-:Y:S02]  /*13760*/  LOP3.LUT R52, R53, 0xff000000, R44, 0xf8, !PT ;  /* 0xff00000035347812 */ /* 0x000fe400078ef82c */
[----:B------:R-:W-:Y:S02]  /*13770*/  LOP3.LUT R53, R63, 0xff000000, R48, 0xf8, !PT ;  /* 0xff0000003f357812 */ /* 0x000fe400078ef830 */
[----:B------:R-:W-:Y:S02]  /*13780*/  F2FP.F16.E4M3.UNPACK_B R57, R57.H1 ;  /* 0x00000039ff39723e */ /* 0x000fe400030006ff */
[----:B------:R-:W-:-:S02]  /*13790*/  LOP3.LUT R44, R59, 0xff000000, R46, 0xf8, !PT ;  /* 0xff0000003b2c7812 */ /* 0x000fc400078ef82e */
[----:B--2---:R-:W-:Y:S02]  /*137a0*/  IADD3 R3, R3, R24, R35 ;  /* 0x0000001803037210 */ /* 0x004fe40007ffe023 */
[----:B------:R-:W-:Y:S01]  /*137b0*/  LOP3.LUT R35, R50, 0xff, RZ, 0xc0, !PT ;  /* 0x000000ff32237812 */ /* 0x000fe200078ec0ff */
[----:B---3--:R-:W0:Y:S02]  /*137c0*/  LDS.128 R24, [R76+0x20400] ;  /* 0x020400004c187984 */ /* 0x008e240000000c00 */
[----:B------:R-:W-:Y:S01]  /*137d0*/  IMAD.IADD R3, R18, 0x1, R3 ;  /* 0x0000000112037824 */ /* 0x000fe200078e0203 */
[----:B------:R-:W-:-:S04]  /*137e0*/  PRMT R67, R34, 0x7604, R35 ;  /* 0x0000760422437816 */ /* 0x000fc80000000023 */
[----:B------:R-:W1:Y:S01]  /*137f0*/  LDS.128 R32, [R3+0x20400] ;  /* 0x0204000003207984 */ /* 0x000e620000000c00 */
[----:B------:R-:W-:-:S04]  /*13800*/  PRMT R67, R56, 0x7054, R67 ;  /* 0x0000705438437816 */ /* 0x000fc80000000043 */
[----:B------:R-:W-:Y:S01]  /*13810*/  LOP3.LUT R45, R67, 0xff000000, R50, 0xf8, !PT ;  /* 0xff000000432d7812 */ /* 0x000fe200078ef832 */
[--C-:B------:R-:W-:Y:S02]  /*13820*/  HADD2.F32 R67, -RZ, R66.reuse.H0_H0 ;  /* 0x20000042ff437230 */ /* 0x100fe40000004100 */
[----:B------:R-:W-:Y:S01]  /*13830*/  HADD2.F32 R66, -RZ, R66.H1_H1 ;  /* 0x30000042ff427230 */ /* 0x000fe20000004100 */
[-C--:B0-----:R-:W-:Y:S02]  /*13840*/  F2FP.F16.E4M3.UNPACK_B R47, R25.reuse ;  /* 0x00000019ff2f723e */ /* 0x081fe400020006ff */
[----:B------:R-:W-:Y:S02]  /*13850*/  F2FP.F16.E4M3.UNPACK_B R51, R25.H1 ;  /* 0x00000019ff33723e */ /* 0x000fe400030006ff */
[----:B------:R-:W-:Y:S01]  /*13860*/  F2FP.F16.E4M3.UNPACK_B R59, R27 ;  /* 0x0000001bff3b723e */ /* 0x000fe200020006ff */
[--C-:B------:R-:W-:Y:S01]  /*13870*/  HADD2.F32 R48, -RZ, R47.reuse.H0_H0 ;  /* 0x2000002fff307230 */ /* 0x100fe20000004100 */
[-C--:B-1----:R-:W-:Y:S01]  /*13880*/  F2FP.F16.E4M3.UNPACK_B R54, R33.reuse ;  /* 0x00000021ff36723e */ /* 0x082fe200020006ff */
[----:B------:R-:W-:Y:S01]  /*13890*/  HADD2.F32 R47, -RZ, R47.H1_H1 ;  /* 0x3000002fff2f7230 */ /* 0x000fe20000004100 */
[----:B------:R-:W-:-:S02]  /*138a0*/  F2FP.F16.E4M3.UNPACK_B R55, R33.H1 ;  /* 0x00000021ff37723e */ /* 0x000fc400030006ff */
[-C--:B------:R-:W-:Y:S01]  /*138b0*/  F2FP.F16.E4M3.UNPACK_B R49, R32.reuse ;  /* 0x00000020ff31723e */ /* 0x080fe200020006ff */
[--C-:B------:R-:W-:Y:S01]  /*138c0*/  HADD2.F32 R25, -RZ, R54.reuse.H0_H0 ;  /* 0x20000036ff197230 */ /* 0x100fe20000004100 */
[----:B------:R-:W-:Y:S01]  /*138d0*/  F2FP.F16.E4M3.UNPACK_B R56, R32.H1 ;  /* 0x00000020ff38723e */ /* 0x000fe200030006ff */
[----:B------:R-:W-:Y:S01]  /*138e0*/  HADD2.F32 R54, -RZ, R54.H1_H1 ;  /* 0x30000036ff367230 */ /* 0x000fe20000004100 */
[----:B------:R-:W-:Y:S02]  /*138f0*/  F2FP.F16.E4M3.UNPACK_B R62, R27.H1 ;  /* 0x0000001bff3e723e */ /* 0x000fe400030006ff */
[CC--:B------:R-:W-:Y:S01]  /*13900*/  FMUL.FTZ R33, R25.reuse, R67.reuse ;  /* 0x0000004319217220 */ /* 0x0c0fe20000410000 */
[----:B------:R-:W-:Y:S01]  /*13910*/  FMUL.FTZ R32, R25, R64 ;  /* 0x0000004019207220 */ /* 0x000fe20000410000 */
[----:B------:R-:W-:Y:S01]  /*13920*/  F2FP.F16.E4M3.UNPACK_B R46, R24 ;  /* 0x00000018ff2e723e */ /* 0x000fe200020006ff */
[----:B------:R-:W-:Y:S01]  /*13930*/  FMUL.FTZ R71, R54, R60 ;  /* 0x0000003c36477220 */ /* 0x000fe20000410000 */
[C---:B------:R-:W-:Y:S01]  /*13940*/  FFMA.FTZ R25, R48.reuse, R64, -R33 ;  /* 0x0000004030197223 */ /* 0x040fe20000010821 */
[----:B------:R-:W-:Y:S01]  /*13950*/  FFMA.FTZ R33, R48, R67, R32 ;  /* 0x0000004330217223 */ /* 0x000fe20000010020 */
[----:B------:R-:W-:Y:S01]  /*13960*/  F2FP.F16.E4M3.UNPACK_B R67, R65.H1 ;  /* 0x00000041ff43723e */ /* 0x000fe200030006ff */
[----:B------:R-:W-:Y:S01]  /*13970*/  HADD2.F32 R32, -RZ, R55.H0_H0 ;  /* 0x20000037ff207230 */ /* 0x000fe20000004100 */
[----:B------:R-:W-:Y:S01]  /*13980*/  F2FP.F16.E4M3.UNPACK_B R50, R24.H1 ;  /* 0x00000018ff32723e */ /* 0x000fe200030006ff */
[----:B------:R-:W-:Y:S01]  /*13990*/  HADD2.F32 R65, -RZ, R57.H0_H0 ;  /* 0x20000039ff417230 */ /* 0x000fe20000004100 */
[-C--:B------:R-:W-:Y:S01]  /*139a0*/  F2FP.F16.E4M3.UNPACK_B R24, R26.reuse ;  /* 0x0000001aff18723e */ /* 0x080fe200020006ff */
[----:B------:R-:W-:Y:S01]  /*139b0*/  HADD2.F32 R69, -RZ, R67.H0_H0 ;  /* 0x20000043ff457230 */ /* 0x000fe20000004100 */
[----:B------:R-:W-:Y:S01]  /*139c0*/  F2FP.F16.E4M3.UNPACK_B R27, R26.H1 ;  /* 0x0000001aff1b723e */ /* 0x000fe200030006ff */
[----:B------:R-:W-:Y:S01]  /*139d0*/  HADD2.F32 R48, -RZ, R51.H0_H0 ;  /* 0x20000033ff307230 */ /* 0x000fe20000004100 */
[-C--:B------:R-:W-:Y:S01]  /*139e0*/  F2FP.F16.E4M3.UNPACK_B R61, R35.reuse ;  /* 0x00000023ff3d723e */ /* 0x080fe200020006ff */
[----:B------:R-:W-:Y:S01]  /*139f0*/  HADD2.F32 R64, -RZ, R57.H1_H1 ;  /* 0x30000039ff407230 */ /* 0x000fe20000004100 */
[----:B------:R-:W-:Y:S01]  /*13a00*/  F2FP.F16.E4M3.UNPACK_B R63, R35.H1 ;  /* 0x00000023ff3f723e */ /* 0x000fe200030006ff */
[----:B------:R-:W-:Y:S01]  /*13a10*/  FMUL.FTZ R73, R32, R69 ;  /* 0x0000004520497220 */ /* 0x000fe20000410000 */
[-C--:B------:R-:W-:Y:S01]  /*13a20*/  F2FP.F16.E4M3.UNPACK_B R26, R34.reuse ;  /* 0x00000022ff1a723e */ /* 0x080fe200020006ff */
[----:B------:R-:W-:Y:S01]  /*13a30*/  HADD2.F32 R55, -RZ, R55.H1_H1 ;  /* 0x30000037ff377230 */ /* 0x000fe20000004100 */
[----:B------:R-:W-:Y:S01]  /*13a40*/  F2FP.F16.E4M3.UNPACK_B R35, R34.H1 ;  /* 0x00000022ff23723e */ /* 0x000fe200030006ff */
[-C--:B------:R-:W-:Y:S01]  /*13a50*/  FMUL.FTZ R34, R54, R66.reuse ;  /* 0x0000004236227220 */ /* 0x080fe20000410000 */
[----:B------:R-:W-:Y:S01]  /*13a60*/  FMUL.FTZ R54, R32, R65 ;  /* 0x0000004120367220 */ /* 0x000fe20000410000 */
[----:B------:R-:W-:Y:S01]  /*13a70*/  FFMA.FTZ R32, R47, R66, R71 ;  /* 0x000000422f207223 */ /* 0x000fe20000010047 */
[----:B------:R-:W-:-:S02]  /*13a80*/  HADD2.F32 R66, -RZ, R67.H1_H1 ;  /* 0x30000043ff427230 */ /* 0x000fc40000004100 */
[----:B------:R-:W-:Y:S01]  /*13a90*/  FFMA.FTZ R34, R47, R60, -R34 ;  /* 0x0000003c2f227223 */ /* 0x000fe20000010822 */
[C---:B------:R-:W-:Y:S01]  /*13aa0*/  FFMA.FTZ R47, R48.reuse, R65, -R73 ;  /* 0x00000041302f7223 */ /* 0x040fe20000010849 */
[----:B------:R-:W-:Y:S01]  /*13ab0*/  FFMA.FTZ R48, R48, R69, R54 ;  /* 0x0000004530307223 */ /* 0x000fe20000010036 */
[----:B------:R-:W-:Y:S01]  /*13ac0*/  F2FP.F16.E4M3.UNPACK_B R69, R68 ;  /* 0x00000044ff45723e */ /* 0x000fe200020006ff */
[----:B------:R-:W-:Y:S01]  /*13ad0*/  HADD2.F32 R54, -RZ, R61.H0_H0 ;  /* 0x2000003dff367230 */ /* 0x000fe20000004100 */
[----:B------:R-:W-:Y:S01]  /*13ae0*/  F2FP.F16.E4M3.UNPACK_B R65, R58 ;  /* 0x0000003aff41723e */ /* 0x000fe200020006ff */
[----:B------:R-:W-:Y:S02]  /*13af0*/  HADD2.F32 R60, -RZ, R59.H0_H0 ;  /* 0x2000003bff3c7230 */ /* 0x000fe40000004100 */
[C---:B------:R-:W-:Y:S01]  /*13b00*/  FMUL.FTZ R70, R55.reuse, R66 ;  /* 0x0000004237467220 */ /* 0x040fe20000410000 */
[----:B------:R-:W-:Y:S02]  /*13b10*/  HADD2.F32 R71, -RZ, R69.H0_H0 ;  /* 0x20000045ff477230 */ /* 0x000fe40000004100 */
[----:B------:R-:W-:Y:S01]  /*13b20*/  FMUL.FTZ R57, R55, R64 ;  /* 0x0000004037397220 */ /* 0x000fe20000410000 */
[----:B------:R-:W-:-:S02]  /*13b30*/  HADD2.F32 R67, -RZ, R65.H0_H0 ;  /* 0x20000041ff437230 */ /* 0x000fc40000004100 */
[----:B------:R-:W-:Y:S02]  /*13b40*/  HADD2.F32 R51, -RZ, R51.H1_H1 ;  /* 0x30000033ff337230 */ /* 0x000fe40000004100 */
[C---:B------:R-:W-:Y:S01]  /*13b50*/  FMUL.FTZ R55, R54.reuse, R71 ;  /* 0x0000004736377220 */ /* 0x040fe20000410000 */
[----:B------:R-:W-:Y:S02]  /*13b60*/  HADD2.F32 R69, -RZ, R69.H1_H1 ;  /* 0x30000045ff457230 */ /* 0x000fe40000004100 */
[-C--:B------:R-:W-:Y:S01]  /*13b70*/  FMUL.FTZ R72, R54, R67.reuse ;  /* 0x0000004336487220 */ /* 0x080fe20000410000 */
[----:B------:R-:W-:Y:S02]  /*13b80*/  HADD2.F32 R65, -RZ, R65.H1_H1 ;  /* 0x30000041ff417230 */ /* 0x000fe40000004100 */
[----:B------:R-:W-:Y:S01]  /*13b90*/  FFMA.FTZ R55, R60, R67, -R55 ;  /* 0x000000433c377223 */ /* 0x000fe20000010837 */
[----:B------:R-:W-:Y:S01]  /*13ba0*/  F2FP.F16.E4M3.UNPACK_B R67, R68.H1 ;  /* 0x00000044ff43723e */ /* 0x000fe200030006ff */
[C---:B------:R-:W-:Y:S01]  /*13bb0*/  FFMA.FTZ R54, R51.reuse, R64, -R70 ;  /* 0x0000004033367223 */ /* 0x040fe20000010846 */
[----:B------:R-:W-:Y:S01]  /*13bc0*/  F2FP.F16.E4M3.UNPACK_B R64, R58.H1 ;  /* 0x0000003aff40723e */ /* 0x000fe200030006ff */
[----:B------:R-:W-:Y:S01]  /*13bd0*/  FFMA.FTZ R57, R51, R66, R57 ;  /* 0x0000004233397223 */ /* 0x000fe20000010039 */
[----:B------:R-:W-:-:S02]  /*13be0*/  HADD2.F32 R58, -RZ, R61.H1_H1 ;  /* 0x3000003dff3a7230 */ /* 0x000fc40000004100 */
[----:B------:R-:W-:Y:S01]  /*13bf0*/  FFMA.FTZ R51, R60, R71, R72 ;  /* 0x000000473c337223 */ /* 0x000fe20000010048 */
[----:B------:R-:W-:Y:S01]  /*13c00*/  HADD2.F32 R68, -RZ, R67.H0_H0 ;  /* 0x20000043ff447230 */ /* 0x000fe20000004100 */
[----:B------:R-:W-:Y:S01]  /*13c10*/  F2FP.SATFINITE.E4M3.F32.PACK_AB_MERGE_C R47, R54, R47, RZ ;  /* 0x0000002f362f723e */ /* 0x000fe200048070ff */
[----:B------:R-:W-:Y:S02]  /*13c20*/  HADD2.F32 R60, -RZ, R63.H0_H0 ;  /* 0x2000003fff3c7230 */ /* 0x000fe40000004100 */
[C---:B------:R-:W-:Y:S01]  /*13c30*/  FMUL.FTZ R70, R58.reuse, R69 ;  /* 0x000000453a467220 */ /* 0x040fe20000410000 */
[----:B------:R-:W-:Y:S02]  /*13c40*/  HADD2.F32 R66, -RZ, R64.H0_H0 ;  /* 0x20000040ff427230 */ /* 0x000fe40000004100 */
[----:B------:R-:W-:Y:S01]  /*13c50*/  FMUL.FTZ R58, R58, R65 ;  /* 0x000000413a3a7220 */ /* 0x000fe20000410000 */
[----:B------:R-:W-:Y:S02]  /*13c60*/  HADD2.F32 R59, -RZ, R59.H1_H1 ;  /* 0x3000003bff3b7230 */ /* 0x000fe40000004100 */
[----:B------:R-:W-:Y:S01]  /*13c70*/  FMUL.FTZ R72, R60, R68 ;  /* 0x000000443c487220 */ /* 0x000fe20000410000 */
[----:B------:R-:W-:-:S02]  /*13c80*/  HADD2.F32 R61, -RZ, R62.H0_H0 ;  /* 0x2000003eff3d7230 */ /* 0x000fc40000004100 */
[-C--:B------:R-:W-:Y:S01]  /*13c90*/  FMUL.FTZ R71, R60, R66.reuse ;  /* 0x000000423c477220 */ /* 0x080fe20000410000 */
[----:B------:R-:W-:Y:S02]  /*13ca0*/  HADD2.F32 R63, -RZ, R63.H1_H1 ;  /* 0x3000003fff3f7230 */ /* 0x000fe40000004100 */
[C---:B------:R-:W-:Y:S01]  /*13cb0*/  FFMA.FTZ R60, R59.reuse, R65, -R70 ;  /* 0x000000413b3c7223 */ /* 0x040fe20000010846 */
[----:B------:R-:W-:Y:S01]  /*13cc0*/  FFMA.FTZ R58, R59, R69, R58 ;  /* 0x000000453b3a7223 */ /* 0x000fe2000001003a */
[C---:B------:R-:W-:Y:S01]  /*13cd0*/  FFMA.FTZ R59, R61.reuse, R66, -R72 ;  /* 0x000000423d3b7223 */ /* 0x040fe20000010848 */
[----:B------:R-:W-:Y:S01]  /*13ce0*/  F2FP.F16.E4M3.UNPACK_B R69, R53.H1 ;  /* 0x00000035ff45723e */ /* 0x000fe200030006ff */
[----:B------:R-:W-:Y:S01]  /*13cf0*/  FFMA.FTZ R61, R61, R68, R71 ;  /* 0x000000443d3d7223 */ /* 0x000fe20000010047 */
[----:B------:R-:W-:Y:S01]  /*13d00*/  F2FP.F16.E4M3.UNPACK_B R66, R52.H1 ;  /* 0x00000034ff42723e */ /* 0x000fe200030006ff */
[----:B------:R-:W-:Y:S01]  /*13d10*/  HADD2.F32 R68, -RZ, R64.H1_H1 ;  /* 0x30000040ff447230 */ /* 0x000fe20000004100 */
[----:B------:R-:W-:Y:S01]  /*13d20*/  F2FP.SATFINITE.E4M3.F32.PACK_AB_MERGE_C R48, R57, R48, RZ ;  /* 0x000000303930723e */ /* 0x000fe200048070ff */
[----:B------:R-:W-:Y:S01]  /*13d30*/  HADD2.F32 R64, -RZ, R62.H1_H1 ;  /* 0x3000003eff407230 */ /* 0x000fe20000004100 */
[----:B------:R-:W-:Y:S01]  /*13d40*/  F2FP.SATFINITE.E4M3.F32.PACK_AB_MERGE_C R25, R34, R25, R47 ;  /* 0x000000192219723e */ /* 0x000fe2000480702f */
[----:B------:R-:W-:-:S02]  /*13d50*/  HADD2.F32 R71, -RZ, R67.H1_H1 ;  /* 0x30000043ff477230 */ /* 0x000fc40000004100 */
[C---:B------:R-:W-:Y:S01]  /*13d60*/  FMUL.FTZ R74, R63.reuse, R68 ;  /* 0x000000443f4a7220 */ /* 0x040fe20000410000 */
[----:B------:R-:W-:Y:S01]  /*13d70*/  HADD2.F32 R70, -RZ, R69.H0_H0 ;  /* 0x20000045ff467230 */ /* 0x000fe20000004100 */
[----:B------:R-:W-:Y:S01]  /*13d80*/  F2FP.SATFINITE.E4M3.F32.PACK_AB_MERGE_C R33, R32, R33, R48 ;  /* 0x000000212021723e */ /* 0x000fe20004807030 */
[----:B------:R-:W-:Y:S02]  /*13d90*/  HADD2.F32 R62, -RZ, R56.H0_H0 ;  /* 0x20000038ff3e7230 */ /* 0x000fe40000004100 */
[----:B------:R-:W-:Y:S01]  /*13da0*/  FMUL.FTZ R75, R63, R71 ;  /* 0x000000473f4b7220 */ /* 0x000fe20000410000 */
[----:B------:R-:W-:Y:S02]  /*13db0*/  HADD2.F32 R67, -RZ, R66.H0_H0 ;  /* 0x20000042ff437230 */ /* 0x000fe40000004100 */
[----:B------:R-:W-:Y:S02]  /*13dc0*/  HADD2.F32 R65, -RZ, R50.H0_H0 ;  /* 0x20000032ff417230 */ /* 0x000fe40000004100 */
[----:B------:R-:W-:Y:S01]  /*13dd0*/  FMUL.FTZ R72, R62, R70 ;  /* 0x000000463e487220 */ /* 0x000fe20000410000 */
[----:B------:R-:W-:-:S02]  /*13de0*/  HADD2.F32 R56, -RZ, R56.H1_H1 ;  /* 0x30000038ff387230 */ /* 0x000fc40000004100 */
[-C--:B------:R-:W-:Y:S01]  /*13df0*/  FMUL.FTZ R73, R62, R67.reuse ;  /* 0x000000433e497220 */ /* 0x080fe20000410000 */
[C---:B------:R-:W-:Y:S01]  /*13e00*/  FFMA.FTZ R62, R64.reuse, R68, -R75 ;  /* 0x00000044403e7223 */ /* 0x040fe2000001084b */
[C---:B------:R-:W-:Y:S01]  /*13e10*/  FFMA.FTZ R63, R65.reuse, R67, -R72 ;  /* 0x00000043413f7223 */ /* 0x040fe20000010848 */
[----:B------:R-:W-:Y:S02]  /*13e20*/  HADD2.F32 R67, -RZ, R66.H1_H1 ;  /* 0x30000042ff437230 */ /* 0x000fe40000004100 */
[----:B------:R-:W-:Y:S01]  /*13e30*/  FFMA.FTZ R65, R65, R70, R73 ;  /* 0x0000004641417223 */ /* 0x000fe20000010049 */
[----:B------:R-:W-:Y:S01]  /*13e40*/  HADD2.F32 R70, -RZ, R69.H1_H1 ;  /* 0x30000045ff467230 */ /* 0x000fe20000004100 */
[----:B------:R-:W-:Y:S01]  /*13e50*/  F2FP.F16.E4M3.UNPACK_B R68, R53 ;  /* 0x00000035ff44723e */ /* 0x000fe200020006ff */
[----:B------:R-:W-:Y:S01]  /*13e60*/  FFMA.FTZ R64, R64, R71, R74 ;  /* 0x0000004740407223 */ /* 0x000fe2000001004a */
[----:B------:R-:W-:Y:S01]  /*13e70*/  HADD2.F32 R53, -RZ, R50.H1_H1 ;  /* 0x30000032ff357230 */ /* 0x000fe20000004100 */
[----:B------:R-:W-:Y:S01]  /*13e80*/  F2FP.F16.E4M3.UNPACK_B R66, R52 ;  /* 0x00000034ff42723e */ /* 0x000fe200020006ff */
[C---:B------:R-:W-:Y:S01]  /*13e90*/  FMUL.FTZ R50, R56.reuse, R70 ;  /* 0x0000004638327220 */ /* 0x040fe20000410000 */
[----:B------:R-:W-:Y:S01]  /*13ea0*/  FMUL.FTZ R71, R56, R67 ;  /* 0x0000004338477220 */ /* 0x000fe20000410000 */
[----:B------:R-:W-:-:S02]  /*13eb0*/  HADD2.F32 R69, -RZ, R68.H0_H0 ;  /* 0x20000044ff457230 */ /* 0x000fc40000004100 */
[--C-:B------:R-:W-:Y:S02]  /*13ec0*/  HADD2.F32 R56, -RZ, R49.reuse.H0_H0 ;  /* 0x20000031ff387230 */ /* 0x100fe40000004100 */
[C---:B------:R-:W-:Y:S01]  /*13ed0*/  FFMA.FTZ R50, R53.reuse, R67, -R50 ;  /* 0x0000004335327223 */ /* 0x040fe20000010832 */
[----:B------:R-:W-:Y:S01]  /*13ee0*/  FFMA.FTZ R72, R53, R70, R71 ;  /* 0x0000004635487223 */ /* 0x000fe20000010047 */
[----:B------:R-:W-:Y:S02]  /*13ef0*/  HADD2.F32 R67, -RZ, R66.H0_H0 ;  /* 0x20000042ff437230 */ /* 0x000fe40000004100 */
[----:B------:R-:W-:Y:S02]  /*13f00*/  HADD2.F32 R52, -RZ, R46.H0_H0 ;  /* 0x2000002eff347230 */ /* 0x000fe40000004100 */
[C---:B------:R-:W-:Y:S01]  /*13f10*/  FMUL.FTZ R71, R56.reuse, R69 ;  /* 0x0000004538477220 */ /* 0x040fe20000410000 */
[----:B------:R-:W-:Y:S02]  /*13f20*/  HADD2.F32 R68, -RZ, R68.H1_H1 ;  /* 0x30000044ff447230 */ /* 0x000fe40000004100 */
[----:B------:R-:W-:Y:S01]  /*13f30*/  FMUL.FTZ R73, R56, R67 ;  /* 0x0000004338497220 */ /* 0x000fe20000410000 */
[----:B------:R-:W-:-:S02]  /*13f40*/  HADD2.F32 R53, -RZ, R49.H1_H1 ;  /* 0x30000031ff357230 */ /* 0x000fc40000004100 */
[C---:B------:R-:W-:Y:S01]  /*13f50*/  FFMA.FTZ R49, R52.reuse, R67, -R71 ;  /* 0x0000004334317223 */ /* 0x040fe20000010847 */
[----:B------:R-:W-:Y:S01]  /*13f60*/  HADD2.F32 R66, -RZ, R66.H1_H1 ;  /* 0x30000042ff427230 */ /* 0x000fe20000004100 */
[----:B------:R-:W-:Y:S01]  /*13f70*/  F2FP.F16.E4M3.UNPACK_B R67, R45.H1 ;  /* 0x0000002dff43723e */ /* 0x000fe200030006ff */
[----:B------:R-:W-:Y:S02]  /*13f80*/  HADD2.F32 R46, -RZ, R46.H1_H1 ;  /* 0x3000002eff2e7230 */ /* 0x000fe40000004100 */
[C---:B------:R-:W-:Y:S01]  /*13f90*/  FMUL.FTZ R71, R53.reuse, R68 ;  /* 0x0000004435477220 */ /* 0x040fe20000410000 */
[----:B------:R-:W-:Y:S01]  /*13fa0*/  FFMA.FTZ R73, R52, R69, R73 ;  /* 0x0000004534497223 */ /* 0x000fe20000010049 */
[----:B------:R-:W-:Y:S01]  /*13fb0*/  F2FP.F16.E4M3.UNPACK_B R56, R44.H1 ;  /* 0x0000002cff38723e */ /* 0x000fe200030006ff */
[-C--:B------:R-:W-:Y:S01]  /*13fc0*/  FMUL.FTZ R53, R53, R66.reuse ;  /* 0x0000004235357220 */ /* 0x080fe20000410000 */
[----:B------:R-:W-:Y:S02]  /*13fd0*/  HADD2.F32 R69, -RZ, R67.H0_H0 ;  /* 0x20000043ff457230 */ /* 0x000fe40000004100 */
[----:B------:R-:W-:Y:S01]  /*13fe0*/  FFMA.FTZ R70, R46, R66, -R71 ;  /* 0x000000422e467223 */ /* 0x000fe20000010847 */
[----:B------:R-:W-:-:S02]  /*13ff0*/  HADD2.F32 R52, -RZ, R35.H0_H0 ;  /* 0x20000023ff347230 */ /* 0x000fc40000004100 */
[----:B------:R-:W-:Y:S01]  /*14000*/  FFMA.FTZ R68, R46, R68, R53 ;  /* 0x000000442e447223 */ /* 0x000fe20000010035 */
[--C-:B------:R-:W-:Y:S01]  /*14010*/  HADD2.F32 R53, -RZ, R56.reuse.H0_H0 ;  /* 0x20000038ff357230 */ /* 0x100fe20000004100 */
[----:B------:R-:W-:Y:S01]  /*14020*/  F2FP.F16.E4M3.UNPACK_B R44, R44 ;  /* 0x0000002cff2c723e */ /* 0x000fe200020006ff */
[----:B------:R-:W-:Y:S02]  /*14030*/  HADD2.F32 R46, -RZ, R27.H0_H0 ;  /* 0x2000001bff2e7230 */ /* 0x000fe40000004100 */
[----:B------:R-:W-:Y:S01]  /*14040*/  FMUL.FTZ R71, R52, R69 ;  /* 0x0000004534477220 */ /* 0x000fe20000410000 */
[----:B------:R-:W-:Y:S01]  /*14050*/  HADD2.F32 R56, -RZ, R56.H1_H1 ;  /* 0x30000038ff387230 */ /* 0x000fe20000004100 */
[----:B------:R-:W-:Y:S01]  /*14060*/  F2FP.SATFINITE.E4M3.F32.PACK_AB_MERGE_C R65, R72, R65, RZ ;  /* 0x000000414841723e */ /* 0x000fe200048070ff */
[----:B------:R-:W-:Y:S02]  /*14070*/  HADD2.F32 R66, -RZ, R67.H1_H1 ;  /* 0x30000043ff427230 */ /* 0x000fe40000004100 */
[----:B------:R-:W-:Y:S01]  /*14080*/  FMUL.FTZ R67, R52, R53 ;  /* 0x0000003534437220 */ /* 0x000fe20000410000 */
[----:B------:R-:W-:-:S02]  /*14090*/  HADD2.F32 R35, -RZ, R35.H1_H1 ;  /* 0x30000023ff237230 */ /* 0x000fc40000004100 */
[C---:B------:R-:W-:Y:S01]  /*140a0*/  FFMA.FTZ R71, R46.reuse, R53, -R71 ;  /* 0x000000352e477223 */ /* 0x040fe20000010847 */
[----:B------:R-:W-:Y:S02]  /*140b0*/  HADD2.F32 R27, -RZ, R27.H1_H1 ;  /* 0x3000001bff1b7230 */ /* 0x000fe40000004100 */
[----:B------:R-:W-:Y:S01]  /*140c0*/  FFMA.FTZ R69, R46, R69, R67 ;  /* 0x000000452e457223 */ /* 0x000fe20000010043 */
[----:B------:R-:W-:Y:S01]  /*140d0*/  F2FP.SATFINITE.E4M3.F32.PACK_AB_MERGE_C R32, R68, R73, R65 ;  /* 0x000000494420723e */ /* 0x000fe20004807041 */
[C---:B------:R-:W-:Y:S01]  /*140e0*/  FMUL.FTZ R52, R35.reuse, R66 ;  /* 0x0000004223347220 */ /* 0x040fe20000410000 */
[-C--:B------:R-:W-:Y:S01]  /*140f0*/  FMUL.FTZ R53, R35, R56.reuse ;  /* 0x0000003823357220 */ /* 0x080fe20000410000 */
[----:B------:R-:W-:Y:S01]  /*14100*/  F2FP.F16.E4M3.UNPACK_B R35, R45 ;  /* 0x0000002dff23723e */ /* 0x000fe200020006ff */
[----:B------:R-:W-:Y:S02]  /*14110*/  HADD2.F32 R45, -RZ, R44.H0_H0 ;  /* 0x2000002cff2d7230 */ /* 0x000fe40000004100 */
[C---:B------:R-:W-:Y:S01]  /*14120*/  FFMA.FTZ R56, R27.reuse, R56, -R52 ;  /* 0x000000381b387223 */ /* 0x040fe20000010834 */
[----:B------:R-:W-:Y:S01]  /*14130*/  FFMA.FTZ R66, R27, R66, R53 ;  /* 0x000000421b427223 */ /* 0x000fe20000010035 */
[----:B------:R-:W-:-:S02]  /*14140*/  HADD2.F32 R27, -RZ, R26.H0_H0 ;  /* 0x2000001aff1b7230 */ /* 0x000fc40000004100 */
[--C-:B------:R-:W-:Y:S01]  /*14150*/  HADD2.F32 R46, -RZ, R35.reuse.H0_H0 ;  /* 0x20000023ff2e7230 */ /* 0x100fe20000004100 */
        /* <DEDUP_REMOVED lines=25> */
.L_x_2625:
[----:B------:R-:W-:Y:S05]  /*142f0*/  BSYNC B1 ;  /* 0x0000000000017941 */ /* 0x000fea0003800000 */
.L_x_2624:
[----:B------:R-:W-:Y:S04]  /*14300*/  BSSY B1, `(.L_x_2626) ;  /* 0x0000101000017945 */ /* 0x000fe80003800000 */
[----:B------:R-:W-:Y:S05]  /*14310*/  @P2 BRA `(.L_x_2627) ;  /* 0x0000000c00fc2947 */ /* 0x000fea0003800000 */
[----:B-1----:R-:W2:Y:S04]  /*14320*/  LDL R34, [R1+0x6c] ;  /* 0x00006c0001227983 */ /* 0x002ea80000100800 */
[----:B------:R-:W3:Y:S01]  /*14330*/  LDL R68, [R1+0x1a4] ;  /* 0x0001a40001447983 */ /* 0x000ee20000100800 */
[----:B-----5:R-:W-:Y:S02]  /*14340*/  SHF.R.U32.HI R24, RZ, 0x8, R28 ;  /* 0x00000008ff187819 */ /* 0x020fe4000001161c */
[----:B------:R-:W-:Y:S02]  /*14350*/  IADD3 R35, R19, 0x20, RZ ;  /* 0x0000002013237810 */ /* 0x000fe40007ffe0ff */
[----:B0-----:R-:W-:Y:S02]  /*14360*/  LOP3.LUT R3, R28, 0xff, RZ, 0xc0, !PT ;  /* 0x000000ff1c037812 */ /* 0x001fe400078ec0ff */
[----:B------:R-:W-:Y:S01]  /*14370*/  LOP3.LUT R24, R24, 0xff, RZ, 0xc0, !PT ;  /* 0x000000ff18187812 */ /* 0x000fe200078ec0ff */
[----:B------:R-:W-:Y:S01]  /*14380*/  IMAD.SHL.U32 R35, R35, 0x80, RZ ;  /* 0x0000008023237824 */ /* 0x000fe200078e00ff */
[----:B------:R-:W-:-:S02]  /*14390*/  LEA.HI R33, R37, R0, RZ, 0x1c ;  /* 0x0000000025217211 */ /* 0x000fc400078fe0ff */
[----:B------:R-:W-:Y:S02]  /*143a0*/  PRMT R45, R24, 0x7604, R3 ;  /* 0x00007604182d7816 */ /* 0x000fe40000000003 */
[----:B------:R-:W-:Y:S01]  /*143b0*/  LOP3.LUT R35, R35, 0x380, RZ, 0xc0, !PT ;  /* 0x0000038023237812 */ /* 0x000fe200078ec0ff */
[----:B------:R-:W-:Y:S01]  /*143c0*/  IMAD.SHL.U32 R3, R33, 0x10, RZ ;  /* 0x0000001021037824 */ /* 0x000fe200078e00ff */
[----:B------:R-:W-:Y:S02]  /*143d0*/  SHF.R.U32.HI R32, RZ, 0x8, R30 ;  /* 0x00000008ff207819 */ /* 0x000fe4000001161e */
[----:B------:R-:W-:Y:S02]  /*143e0*/  LOP3.LUT R27, R30, 0xff, RZ, 0xc0, !PT ;  /* 0x000000ff1e1b7812 */ /* 0x000fe400078ec0ff */
[----:B------:R-:W-:Y:S01]  /*143f0*/  LOP3.LUT R3, R35, 0x70, R3, 0xf8, !PT ;  /* 0x0000007023037812 */ /* 0x000fe200078ef803 */
[----:B------:R-:W-:Y:S01]  /*14400*/  VIADD R35, R19, 0x20 ;  /* 0x0000002013237836 */ /* 0x000fe20000000000 */
[----:B------:R-:W-:-:S02]  /*14410*/  LOP3.LUT R32, R32, 0xff, RZ, 0xc0, !PT ;  /* 0x000000ff20207812 */ /* 0x000fc400078ec0ff */
[----:B------:R-:W-:Y:S01]  /*14420*/  SHF.R.S32.HI R24, RZ, 0x1f, R33 ;  /* 0x0000001fff187819 */ /* 0x000fe20000011421 */
[----:B------:R-:W-:Y:S01]  /*14430*/  IMAD.SHL.U32 R35, R35, 0x80, RZ ;  /* 0x0000008023237824 */ /* 0x000fe200078e00ff */
[----:B------:R-:W-:Y:S02]  /*14440*/  PRMT R49, R32, 0x7604, R27 ;  /* 0x0000760420317816 */ /* 0x000fe4000000001b */
[----:B------:R-:W-:Y:S02]  /*14450*/  LEA.HI R32, R24, R33, RZ, 0x3 ;  /* 0x0000002118207211 */ /* 0x000fe400078f18ff */
[----:B------:R-:W-:Y:S02]  /*14460*/  LOP3.LUT R35, R35, 0x380, RZ, 0xc0, !PT ;  /* 0x0000038023237812 */ /* 0x000fe400078ec0ff */
[----:B------:R-:W-:Y:S01]  /*14470*/  SHF.R.U32.HI R26, RZ, 0x8, R29 ;  /* 0x00000008ff1a7819 */ /* 0x000fe2000001161d */
[----:B------:R-:W-:Y:S01]  /*14480*/  IMAD.SHL.U32 R32, R32, 0x800, RZ ;  /* 0x0000080020207824 */ /* 0x000fe200078e00ff */
[----:B------:R-:W-:-:S02]  /*14490*/  SHF.R.U32.HI R35, RZ, 0x3, R35 ;  /* 0x00000003ff237819 */ /* 0x000fc40000011623 */
[----:B------:R-:W-:Y:S02]  /*144a0*/  LOP3.LUT R25, R29, 0xff, RZ, 0xc0, !PT ;  /* 0x000000ff1d197812 */ /* 0x000fe400078ec0ff */
[----:B------:R-:W-:Y:S02]  /*144b0*/  LOP3.LUT R26, R26, 0xff, RZ, 0xc0, !PT ;  /* 0x000000ff1a1a7812 */ /* 0x000fe400078ec0ff */
[----:B------:R-:W-:Y:S02]  /*144c0*/  LOP3.LUT R3, R3, R35, RZ, 0x3c, !PT ;  /* 0x0000002303037212 */ /* 0x000fe400078e3cff */
[----:B------:R-:W-:Y:S02]  /*144d0*/  LOP3.LUT R32, R32, 0xffffc000, RZ, 0xc0, !PT ;  /* 0xffffc00020207812 */ /* 0x000fe400078ec0ff */
[----:B------:R-:W-:Y:S02]  /*144e0*/  PRMT R44, R26, 0x7604, R25 ;  /* 0x000076041a2c7816 */ /* 0x000fe40000000019 */
[----:B------:R-:W-:-:S02]  /*144f0*/  SHF.R.U32.HI R25, RZ, 0x8, R31 ;  /* 0x00000008ff197819 */ /* 0x000fc4000001161f */
[----:B------:R-:W-:Y:S02]  /*14500*/  SHF.R.U32.HI R27, RZ, 0x8, R4 ;  /* 0x00000008ff1b7819 */ /* 0x000fe40000011604 */
[----:B------:R-:W-:Y:S02]  /*14510*/  LOP3.LUT R24, R31, 0xff, RZ, 0xc0, !PT ;  /* 0x000000ff1f187812 */ /* 0x000fe400078ec0ff */
[----:B------:R-:W-:Y:S02]  /*14520*/  LOP3.LUT R26, R4, 0xff, RZ, 0xc0, !PT ;  /* 0x000000ff041a7812 */ /* 0x000fe400078ec0ff */
[----:B------:R-:W-:Y:S02]  /*14530*/  LOP3.LUT R25, R25, 0xff, RZ, 0xc0, !PT ;  /* 0x000000ff19197812 */ /* 0x000fe400078ec0ff */
[----:B------:R-:W-:Y:S02]  /*14540*/  LOP3.LUT R27, R27, 0xff, RZ, 0xc0, !PT ;  /* 0x000000ff1b1b7812 */ /* 0x000fe400078ec0ff */
[----:B------:R-:W-:-:S02]  /*14550*/  PRMT R46, R25, 0x7604, R24 ;  /* 0x00007604192e7816 */ /* 0x000fc40000000018 */
[----:B------:R-:W-:Y:S02]  /*14560*/  PRMT R55, R27, 0x7604, R26 ;  /* 0x000076041b377816 */ /* 0x000fe4000000001a */
[----:B------:R-:W-:Y:S02]  /*14570*/  SHF.R.U32.HI R48, RZ, 0x8, R5 ;  /* 0x00000008ff307819 */ /* 0x000fe40000011605 */
[----:B------:R-:W-:Y:S02]  /*14580*/  SHF.R.U32.HI R51, RZ, 0x8, R6 ;  /* 0x00000008ff337819 */ /* 0x000fe40000011606 */
[----:B------:R-:W-:Y:S02]  /*14590*/  LOP3.LUT R47, R5, 0xff, RZ, 0xc0, !PT ;  /* 0x000000ff052f7812 */ /* 0x000fe400078ec0ff */
[----:B------:R-:W-:Y:S02]  /*145a0*/  LOP3.LUT R48, R48, 0xff, RZ, 0xc0, !PT ;  /* 0x000000ff30307812 */ /* 0x000fe400078ec0ff */
[----:B------:R-:W-:-:S02]  /*145b0*/  LOP3.LUT R50, R6, 0xff, RZ, 0xc0, !PT ;  /* 0x000000ff06327812 */ /* 0x000fc400078ec0ff */
[----:B------:R-:W-:Y:S02]  /*145c0*/  LOP3.LUT R51, R51, 0xff, RZ, 0xc0, !PT ;  /* 0x000000ff33337812 */ /* 0x000fe400078ec0ff */
[----:B------:R-:W-:Y:S02]  /*145d0*/  PRMT R48, R48, 0x7604, R47 ;  /* 0x0000760430307816 */ /* 0x000fe4000000002f */
[----:B------:R-:W-:Y:S02]  /*145e0*/  SHF.R.U32.HI R47, RZ, 0x10, R29 ;  /* 0x00000010ff2f7819 */ /* 0x000fe4000001161d */
[----:B------:R-:W-:Y:S02]  /*145f0*/  PRMT R59, R51, 0x7604, R50 ;  /* 0x00007604333b7816 */ /* 0x000fe40000000032 */
[----:B------:R-:W-:Y:S01]  /*14600*/  SHF.R.U32.HI R57, RZ, 0x10, R5 ;  /* 0x00000010ff397819 */ /* 0x000fe20000011605 */
[----:B------:R-:W-:Y:S01]  /*14610*/  IMAD.U32 R47, R47, 0x10000, RZ ;  /* 0x000100002f2f7824 */ /* 0x000fe200078e00ff */
[----:B------:R-:W-:-:S02]  /*14620*/  SHF.R.U32.HI R51, RZ, 0x10, R31 ;  /* 0x00000010ff337819 */ /* 0x000fc4000001161f */
[----:B------:R-:W-:Y:S02]  /*14630*/  SHF.R.U32.HI R53, RZ, 0x8, R7 ;  /* 0x00000008ff357819 */ /* 0x000fe40000011607 */
[----:B------:R-:W-:Y:S01]  /*14640*/  SHF.L.U32 R57, R57, 0x10, RZ ;  /* 0x0000001039397819 */ /* 0x000fe200000006ff */
[----:B------:R-:W-:Y:S01]  /*14650*/  IMAD.U32 R51, R51, 0x10000, RZ ;  /* 0x0001000033337824 */ /* 0x000fe200078e00ff */
[----:B------:R-:W-:Y:S02]  /*14660*/  LOP3.LUT R52, R7, 0xff, RZ, 0xc0, !PT ;  /* 0x000000ff07347812 */ /* 0x000fe400078ec0ff */
[----:B------:R-:W-:Y:S02]  /*14670*/  LOP3.LUT R53, R53, 0xff, RZ, 0xc0, !PT ;  /* 0x000000ff35357812 */ /* 0x000fe400078ec0ff */
[----:B------:R-:W-:Y:S02]  /*14680*/  LOP3.LUT R57, R48, 0xff0000, R57, 0xf8, !PT ;  /* 0x00ff000030397812 */ /* 0x000fe400078ef839 */
[----:B------:R-:W-:-:S02]  /*14690*/  LOP3.LUT R47, R44, 0xff0000, R47, 0xf8, !PT ;  /* 0x00ff00002c2f7812 */ /* 0x000fc400078ef82f */
[----:B------:R-:W-:Y:S02]  /*146a0*/  PRMT R52, R53, 0x7604, R52 ;  /* 0x0000760435347816 */ /* 0x000fe40000000034 */
[----:B------:R-:W-:Y:S02]  /*146b0*/  LOP3.LUT R45, R45, 0xff0000, R28, 0xf8, !PT ;  /* 0x00ff00002d2d7812 */ /* 0x000fe400078ef81c */
[----:B------:R-:W-:Y:S02]  /*146c0*/  LOP3.LUT R53, R46, 0xff0000, R51, 0xf8, !PT ;  /* 0x00ff00002e357812 */ /* 0x000fe400078ef833 */
[----:B------:R-:W-:Y:S02]  /*146d0*/  LOP3.LUT R51, R49, 0xff0000, R30, 0xf8, !PT ;  /* 0x00ff000031337812 */ /* 0x000fe400078ef81e */
[----:B------:R-:W-:Y:S02]  /*146e0*/  LOP3.LUT R57, R57, 0xff000000, R5, 0xf8, !PT ;  /* 0xff00000039397812 */ /* 0x000fe400078ef805 */
[----:B------:R-:W-:-:S02]  /*146f0*/  LOP3.LUT R49, R47, 0xff000000, R29, 0xf8, !PT ;  /* 0xff0000002f317812 */ /* 0x000fc400078ef81d */
[----:B------:R-:W-:Y:S02]  /*14700*/  LOP3.LUT R44, R45, 0xff000000, R28, 0xf8, !PT ;  /* 0xff0000002d2c7812 */ /* 0x000fe400078ef81c */
[----:B------:R-:W-:Y:S02]  /*14710*/  SHF.R.U32.HI R61, RZ, 0x10, R7 ;  /* 0x00000010ff3d7819 */ /* 0x000fe40000011607 */
[----:B------:R-:W-:Y:S02]  /*14720*/  LOP3.LUT R29, R55, 0xff0000, R4, 0xf8, !PT ;  /* 0x00ff0000371d7812 */ /* 0x000fe400078ef804 */
[----:B------:R-:W-:Y:S01]  /*14730*/  LOP3.LUT R59, R59, 0xff0000, R6, 0xf8, !PT ;  /* 0x00ff00003b3b7812 */ /* 0x000fe200078ef806 */
[----:B------:R-:W-:Y:S01]  /*14740*/  IMAD.U32 R61, R61, 0x10000, RZ ;  /* 0x000100003d3d7824 */ /* 0x000fe200078e00ff */
[----:B------:R-:W-:Y:S02]  /*14750*/  LOP3.LUT R53, R53, 0xff000000, R31, 0xf8, !PT ;  /* 0xff00000035357812 */ /* 0x000fe400078ef81f */
[----:B------:R-:W-:-:S02]  /*14760*/  F2FP.F16.E4M3.UNPACK_B R56, R57 ;  /* 0x00000039ff38723e */ /* 0x000fc400020006ff */
[----:B------:R-:W-:Y:S02]  /*14770*/  F2FP.F16.E4M3.UNPACK_B R31, R49 ;  /* 0x00000031ff1f723e */ /* 0x000fe400020006ff */
[----:B------:R-:W-:Y:S01]  /*14780*/  LOP3.LUT R28, R51, 0xff000000, R30, 0xf8, !PT ;  /* 0xff000000331c7812 */ /* 0x000fe200078ef81e */
[--C-:B------:R-:W-:Y:S01]  /*14790*/  HADD2.F32 R58, -RZ, R56.reuse.H0_H0 ;  /* 0x20000038ff3a7230 */ /* 0x100fe20000004100 */
[----:B------:R-:W-:Y:S01]  /*147a0*/  LOP3.LUT R29, R29, 0xff000000, R4, 0xf8, !PT ;  /* 0xff0000001d1d7812 */ /* 0x000fe200078ef804 */
[----:B------:R-:W-:Y:S01]  /*147b0*/  HADD2.F32 R51, -RZ, R31.H0_H0 ;  /* 0x2000001fff337230 */ /* 0x000fe20000004100 */
[----:B------:R-:W-:Y:S01]  /*147c0*/  LOP3.LUT R4, R59, 0xff000000, R6, 0xf8, !PT ;  /* 0xff0000003b047812 */ /* 0x000fe200078ef806 */
[----:B------:R-:W-:Y:S01]  /*147d0*/  HADD2.F32 R59, -RZ, R56.H1_H1 ;  /* 0x30000038ff3b7230 */ /* 0x000fe20000004100 */
[----:B------:R-:W-:Y:S02]  /*147e0*/  LOP3.LUT R61, R52, 0xff0000, R61, 0xf8, !PT ;  /* 0x00ff0000343d7812 */ /* 0x000fe400078ef83d */
[----:B------:R-:W-:-:S02]  /*147f0*/  F2FP.F16.E4M3.UNPACK_B R57, R57.H1 ;  /* 0x00000039ff39723e */ /* 0x000fc400030006ff */
[----:B------:R-:W-:Y:S02]  /*14800*/  F2FP.F16.E4M3.UNPACK_B R49, R49.H1 ;  /* 0x00000031ff31723e */ /* 0x000fe400030006ff */
[----:B------:R-:W-:Y:S01]  /*14810*/  LOP3.LUT R61, R61, 0xff000000, R7, 0xf8, !PT ;  /* 0xff0000003d3d7812 */ /* 0x000fe200078ef807 */
[--C-:B------:R-:W-:Y:S02]  /*14820*/  HADD2.F32 R56, -RZ, R57.reuse.H0_H0 ;  /* 0x20000039ff387230 */ /* 0x100fe40000004100 */
[----:B------:R-:W-:Y:S01]  /*14830*/  HADD2.F32 R57, -RZ, R57.H1_H1 ;  /* 0x30000039ff397230 */ /* 0x000fe20000004100 */
[----:B--2---:R-:W-:Y:S01]  /*14840*/  IADD3 R3, R3, R32, R34 ;  /* 0x0000002003037210 */ /* 0x004fe20007ffe022 */
[----:B---3--:R-:W0:Y:S04]  /*14850*/  LDS.128 R24, [R68+0x20400] ;  /* 0x0204000044187984 */ /* 0x008e280000000c00 */
[----:B------:R-:W-:-:S05]  /*14860*/  IMAD.IADD R3, R18, 0x1, R3 ;  /* 0x0000000112037824 */ /* 0x000fca00078e0203 */
[----:B------:R-:W1:Y:S01]  /*14870*/  LDS.128 R32, [R3+0x20400] ;  /* 0x0204000003207984 */ /* 0x000e620000000c00 */
[-C--:B0-----:R-:W-:Y:S02]  /*14880*/  F2FP.F16.E4M3.UNPACK_B R48, R27.reuse ;  /* 0x0000001bff30723e */ /* 0x081fe400020006ff */
[----:B------:R-:W-:Y:S02]  /*14890*/  F2FP.F16.E4M3.UNPACK_B R54, R27.H1 ;  /* 0x0000001bff36723e */ /* 0x000fe400030006ff */
[-C--:B------:R-:W-:Y:S02]  /*148a0*/  F2FP.F16.E4M3.UNPACK_B R27, R24.reuse ;  /* 0x00000018ff1b723e */ /* 0x080fe400020006ff */
[----:B------:R-:W-:Y:S02]  /*148b0*/  F2FP.F16.E4M3.UNPACK_B R45, R24.H1 ;  /* 0x00000018ff2d723e */ /* 0x000fe400030006ff */
[----:B-1----:R-:W-:Y:S02]  /*148c0*/  F2FP.F16.E4M3.UNPACK_B R24, R33 ;  /* 0x00000021ff18723e */ /* 0x002fe400020006ff */
[----:B------:R-:W-:-:S02]  /*148d0*/  F2FP.F16.E4M3.UNPACK_B R30, R25 ;  /* 0x00000019ff1e723e */ /* 0x000fc400020006ff */
[----:B------:R-:W-:Y:S01]  /*148e0*/  F2FP.F16.E4M3.UNPACK_B R46, R25.H1 ;  /* 0x00000019ff2e723e */ /* 0x000fe200030006ff */
[----:B------:R-:W-:Y:S01]  /*148f0*/  HADD2.F32 R6, -RZ, R24.H0_H0 ;  /* 0x20000018ff067230 */ /* 0x000fe20000004100 */
[----:B------:R-:W-:Y:S01]  /*14900*/  F2FP.F16.E4M3.UNPACK_B R47, R33.H1 ;  /* 0x00000021ff2f723e */ /* 0x000fe200030006ff */
[----:B------:R-:W-:Y:S01]  /*14910*/  HADD2.F32 R25, -RZ, R30.H0_H0 ;  /* 0x2000001eff197230 */ /* 0x000fe20000004100 */
[-C--:B------:R-:W-:Y:S01]  /*14920*/  F2FP.F16.E4M3.UNPACK_B R33, R32.reuse ;  /* 0x00000020ff21723e */ /* 0x080fe200020006ff */
[----:B------:R-:W-:Y:S01]  /*14930*/  HADD2.F32 R24, -RZ, R24.H1_H1 ;  /* 0x30000018ff187230 */ /* 0x000fe20000004100 */
[----:B------:R-:W-:Y:S01]  /*14940*/  F2FP.F16.E4M3.UNPACK_B R50, R32.H1 ;  /* 0x00000020ff32723e */ /* 0x000fe200030006ff */
[C---:B------:R-:W-:Y:S01]  /*14950*/  FMUL.FTZ R32, R6.reuse, R58 ;  /* 0x0000003a06207220 */ /* 0x040fe20000410000 */
[-C--:B------:R-:W-:Y:S01]  /*14960*/  F2FP.F16.E4M3.UNPACK_B R52, R35.reuse ;  /* 0x00000023ff34723e */ /* 0x080fe200020006ff */
[----:B------:R-:W-:Y:S01]  /*14970*/  HADD2.F32 R30, -RZ, R30.H1_H1 ;  /* 0x3000001eff1e7230 */ /* 0x000fe20000004100 */
[----:B------:R-:W-:Y:S01]  /*14980*/  F2FP.F16.E4M3.UNPACK_B R55, R35.H1 ;  /* 0x00000023ff37723e */ /* 0x000fe200030006ff */
[-C--:B------:R-:W-:Y:S01]  /*14990*/  FMUL.FTZ R35, R6, R51.reuse ;  /* 0x0000003306237220 */ /* 0x080fe20000410000 */
[----:B------:R-:W-:Y:S01]  /*149a0*/  FFMA.FTZ R6, R25, R51, -R32 ;  /* 0x0000003319067223 */ /* 0x000fe20000010820 */
[----:B------:R-:W-:-:S02]  /*149b0*/  HADD2.F32 R51, -RZ, R49.H0_H0 ;  /* 0x20000031ff337230 */ /* 0x000fc40000004100 */
[C---:B------:R-:W-:Y:S01]  /*149c0*/  FMUL.FTZ R63, R24.reuse, R59 ;  /* 0x0000003b183f7220 */ /* 0x040fe20000410000 */
[----:B------:R-:W-:Y:S01]  /*149d0*/  FFMA.FTZ R25, R25, R58, R35 ;  /* 0x0000003a19197223 */ /* 0x000fe20000010023 */
[----:B------:R-:W-:Y:S01]  /*149e0*/  HADD2.F32 R35, -RZ, R31.H1_H1 ;  /* 0x3000001fff237230 */ /* 0x000fe20000004100 */
[-C--:B------:R-:W-:Y:S01]  /*149f0*/  F2FP.F16.E4M3.UNPACK_B R7, R34.reuse ;  /* 0x00000022ff07723e */ /* 0x080fe200020006ff */
[--C-:B------:R-:W-:Y:S01]  /*14a00*/  HADD2.F32 R31, -RZ, R47.reuse.H0_H0 ;  /* 0x2000002fff1f7230 */ /* 0x100fe20000004100 */
[----:B------:R-:W-:Y:S01]  /*14a10*/  F2FP.F16.E4M3.UNPACK_B R34, R34.H1 ;  /* 0x00000022ff22723e */ /* 0x000fe200030006ff */
[----:B------:R-:W-:Y:S02]  /*14a20*/  HADD2.F32 R32, -RZ, R46.H0_H0 ;  /* 0x2000002eff207230 */ /* 0x000fe40000004100 */
[----:B------:R-:W-:Y:S01]  /*14a30*/  FMUL.FTZ R24, R24, R35 ;  /* 0x0000002318187220 */ /* 0x000fe20000410000 */
[----:B------:R-:W-:Y:S02]  /*14a40*/  HADD2.F32 R47, -RZ, R47.H1_H1 ;  /* 0x3000002fff2f7230 */ /* 0x000fe40000004100 */
[CC--:B------:R-:W-:Y:S01]  /*14a50*/  FMUL.FTZ R65, R31.reuse, R56.reuse ;  /* 0x000000381f417220 */ /* 0x0c0fe20000410000 */
        /* <DEDUP_REMOVED lines=8> */
[----:B------:R-:W-:-:S02]  /*14ae0*/  HADD2.F32 R35, -RZ, R52.H0_H0 ;  /* 0x20000034ff237230 */ /* 0x000fc40000004100 */
[C---:B------:R-:W-:Y:S01]  /*14af0*/  FMUL.FTZ R63, R47.reuse, R57 ;  /* 0x000000392f3f7220 */ /* 0x040fe20000410000 */
[----:B------:R-:W-:Y:S02]  /*14b00*/  HADD2.F32 R58, -RZ, R56.H0_H0 ;  /* 0x20000038ff3a7230 */ /* 0x000fe40000004100 */
[----:B------:R-:W-:Y:S01]  /*14b10*/  FMUL.FTZ R62, R47, R49 ;  /* 0x000000312f3e7220 */ /* 0x000fe20000410000 */
[--C-:B------:R-:W-:Y:S01]  /*14b20*/  HADD2.F32 R60, -RZ, R59.reuse.H0_H0 ;  /* 0x2000003bff3c7230 */ /* 0x100fe20000004100 */
[----:B------:R-:W-:Y:S01]  /*14b30*/  F2FP.F16.E4M3.UNPACK_B R5, R26 ;  /* 0x0000001aff05723e */ /* 0x000fe200020006ff */
[----:B------:R-:W-:Y:S02]  /*14b40*/  HADD2.F32 R46, -RZ, R46.H1_H1 ;  /* 0x3000002eff2e7230 */ /* 0x000fe40000004100 */
[C---:B------:R-:W-:Y:S01]  /*14b50*/  FMUL.FTZ R65, R35.reuse, R58 ;  /* 0x0000003a23417220 */ /* 0x040fe20000410000 */
[----:B------:R-:W-:Y:S02]  /*14b60*/  HADD2.F32 R51, -RZ, R48.H0_H0 ;  /* 0x20000030ff337230 */ /* 0x000fe40000004100 */
[----:B------:R-:W-:Y:S01]  /*14b70*/  FMUL.FTZ R64, R35, R60 ;  /* 0x0000003c23407220 */ /* 0x000fe20000410000 */
[----:B------:R-:W-:-:S02]  /*14b80*/  HADD2.F32 R59, -RZ, R59.H1_H1 ;  /* 0x3000003bff3b7230 */ /* 0x000fc40000004100 */
[C---:B------:R-:W-:Y:S01]  /*14b90*/  FFMA.FTZ R35, R46.reuse, R49, -R63 ;  /* 0x000000312e237223 */ /* 0x040fe2000001083f */
[----:B------:R-:W-:Y:S01]  /*14ba0*/  FFMA.FTZ R49, R46, R57, R62 ;  /* 0x000000392e317223 */ /* 0x000fe2000001003e */
[C---:B------:R-:W-:Y:S01]  /*14bb0*/  FFMA.FTZ R46, R51.reuse, R60, R65 ;  /* 0x0000003c332e7223 */ /* 0x040fe20000010041 */
[----:B------:R-:W-:Y:S01]  /*14bc0*/  HADD2.F32 R57, -RZ, R56.H1_H1 ;  /* 0x30000038ff397230 */ /* 0x000fe20000004100 */
[----:B------:R-:W-:Y:S01]  /*14bd0*/  F2FP.F16.E4M3.UNPACK_B R60, R61.H1 ;  /* 0x0000003dff3c723e */ /* 0x000fe200030006ff */
[----:B------:R-:W-:Y:S01]  /*14be0*/  FFMA.FTZ R47, R51, R58, -R64 ;  /* 0x0000003a332f7223 */ /* 0x000fe20000010840 */
[----:B------:R-:W-:Y:S01]  /*14bf0*/  F2FP.F16.E4M3.UNPACK_B R56, R53.H1 ;  /* 0x00000035ff38723e */ /* 0x000fe200030006ff */
[----:B------:R-:W-:Y:S01]  /*14c00*/  HADD2.F32 R52, -RZ, R52.H1_H1 ;  /* 0x30000034ff347230 */ /* 0x000fe20000004100 */
[----:B------:R-:W-:Y:S01]  /*14c10*/  F2FP.F16.E4M3.UNPACK_B R26, R26.H1 ;  /* 0x0000001aff1a723e */ /* 0x000fe200030006ff */
[----:B------:R-:W-:Y:S01]  /*14c20*/  HADD2.F32 R51, -RZ, R48.H1_H1 ;  /* 0x30000030ff337230 */ /* 0x000fe20000004100 */
[----:B------:R-:W-:Y:S01]  /*14c30*/  F2FP.SATFINITE.E4M3.F32.PACK_AB_MERGE_C R32, R49, R32, RZ ;  /* 0x000000203120723e */ /* 0x000fe200048070ff */
[----:B------:R-:W-:-:S02]  /*14c40*/  HADD2.F32 R61, -RZ, R60.H0_H0 ;  /* 0x2000003cff3d7230 */ /* 0x000fc40000004100 */
[C---:B------:R-:W-:Y:S01]  /*14c50*/  FMUL.FTZ R62, R52.reuse, R59 ;  /* 0x0000003b343e7220 */ /* 0x040fe20000410000 */
[--C-:B------:R-:W-:Y:S02]  /*14c60*/  HADD2.F32 R48, -RZ, R55.reuse.H0_H0 ;  /* 0x20000037ff307230 */ /* 0x100fe40000004100 */
[----:B------:R-:W-:Y:S01]  /*14c70*/  FMUL.FTZ R52, R52, R57 ;  /* 0x0000003934347220 */ /* 0x000fe20000410000 */
[----:B------:R-:W-:Y:S01]  /*14c80*/  HADD2.F32 R58, -RZ, R56.H0_H0 ;  /* 0x20000038ff3a7230 */ /* 0x000fe20000004100 */
[----:B------:R-:W-:Y:S01]  /*14c90*/  F2FP.SATFINITE.E4M3.F32.PACK_AB_MERGE_C R25, R24, R25, R32 ;  /* 0x000000191819723e */ /* 0x000fe20004807020 */
[----:B------:R-:W-:Y:S02]  /*14ca0*/  HADD2.F32 R53, -RZ, R54.H0_H0 ;  /* 0x20000036ff357230 */ /* 0x000fe40000004100 */
[C---:B------:R-:W-:Y:S01]  /*14cb0*/  FMUL.FTZ R64, R48.reuse, R61 ;  /* 0x0000003d30407220 */ /* 0x040fe20000410000 */
[----:B------:R-:W-:Y:S02]  /*14cc0*/  HADD2.F32 R63, -RZ, R60.H1_H1 ;  /* 0x3000003cff3f7230 */ /* 0x000fe40000004100 */
[-C--:B------:R-:W-:Y:S01]  /*14cd0*/  FMUL.FTZ R66, R48, R58.reuse ;  /* 0x0000003a30427220 */ /* 0x080fe20000410000 */
[C---:B------:R-:W-:Y:S01]  /*14ce0*/  FFMA.FTZ R48, R51.reuse, R57, -R62 ;  /* 0x0000003933307223 */ /* 0x040fe2000001083e */
[----:B------:R-:W-:Y:S01]  /*14cf0*/  FFMA.FTZ R51, R51, R59, R52 ;  /* 0x0000003b33337223 */ /* 0x000fe20000010034 */
[C---:B------:R-:W-:Y:S01]  /*14d00*/  FFMA.FTZ R52, R53.reuse, R58, -R64 ;  /* 0x0000003a35347223 */ /* 0x040fe20000010840 */
[----:B------:R-:W-:Y:S01]  /*14d10*/  FFMA.FTZ R53, R53, R61, R66 ;  /* 0x0000003d35357223 */ /* 0x000fe20000010042 */
[----:B------:R-:W-:Y:S01]  /*14d20*/  F2FP.F16.E4M3.UNPACK_B R61, R29.H1 ;  /* 0x0000001dff3d723e */ /* 0x000fe200030006ff */
[----:B------:R-:W-:Y:S01]  /*14d30*/  HADD2.F32 R59, -RZ, R56.H1_H1 ;  /* 0x30000038ff3b7230 */ /* 0x000fe20000004100 */
[----:B------:R-:W-:Y:S01]  /*14d40*/  F2FP.F16.E4M3.UNPACK_B R58, R44.H1 ;  /* 0x0000002cff3a723e */ /* 0x000fe200030006ff */
[----:B------:R-:W-:-:S02]  /*14d50*/  HADD2.F32 R56, -RZ, R55.H1_H1 ;  /* 0x30000037ff387230 */ /* 0x000fc40000004100 */
[----:B------:R-:W-:Y:S02]  /*14d60*/  HADD2.F32 R62, -RZ, R61.H0_H0 ;  /* 0x2000003dff3e7230 */ /* 0x000fe40000004100 */
        /* <DEDUP_REMOVED lines=10> */
[----:B------:R-:W-:Y:S02]  /*14e10*/  HADD2.F32 R50, -RZ, R50.H1_H1 ;  /* 0x30000032ff327230 */ /* 0x000fe40000004100 */
[C---:B------:R-:W-:Y:S01]  /*14e20*/  FFMA.FTZ R56, R57.reuse, R60, -R56 ;  /* 0x0000003c39387223 */ /* 0x040fe20000010838 */
[----:B------:R-:W-:Y:S02]  /*14e30*/  HADD2.F32 R59, -RZ, R58.H1_H1 ;  /* 0x3000003aff3b7230 */ /* 0x000fe40000004100 */
[----:B------:R-:W-:Y:S01]  /*14e40*/  FFMA.FTZ R54, R54, R63, R64 ;  /* 0x0000003f36367223 */ /* 0x000fe20000010040 */
[----:B------:R-:W-:Y:S01]  /*14e50*/  FFMA.FTZ R57, R57, R62, R65 ;  /* 0x0000003e39397223 */ /* 0x000fe20000010041 */
[----:B------:R-:W-:Y:S01]  /*14e60*/  F2FP.F16.E4M3.UNPACK_B R60, R29 ;  /* 0x0000001dff3c723e */ /* 0x000fe200020006ff */
[----:B------:R-:W-:Y:S01]  /*14e70*/  HADD2.F32 R45, -RZ, R45.H1_H1 ;  /* 0x3000002dff2d7230 */ /* 0x000fe20000004100 */
[----:B------:R-:W-:Y:S01]  /*14e80*/  F2FP.F16.E4M3.UNPACK_B R58, R44 ;  /* 0x0000002cff3a723e */ /* 0x000fe200020006ff */
[C---:B------:R-:W-:Y:S01]  /*14e90*/  FMUL.FTZ R62, R50.reuse, R61 ;  /* 0x0000003d323e7220 */ /* 0x040fe20000410000 */
[----:B------:R-:W-:Y:S01]  /*14ea0*/  FMUL.FTZ R64, R50, R59 ;  /* 0x0000003b32407220 */ /* 0x000fe20000410000 */
[----:B------:R-:W-:-:S02]  /*14eb0*/  HADD2.F32 R50, -RZ, R60.H0_H0 ;  /* 0x2000003cff327230 */ /* 0x000fc40000004100 */
[----:B------:R-:W-:Y:S02]  /*14ec0*/  HADD2.F32 R44, -RZ, R33.H0_H0 ;  /* 0x20000021ff2c7230 */ /* 0x000fe40000004100 */
        /* <DEDUP_REMOVED lines=11> */
[----:B------:R-:W-:Y:S01]  /*14f80*/  HADD2.F32 R27, -RZ, R27.H1_H1 ;  /* 0x3000001bff1b7230 */ /* 0x000fe20000004100 */
[----:B------:R-:W-:Y:S01]  /*14f90*/  F2FP.F16.E4M3.UNPACK_B R45, R4.H1 ;  /* 0x00000004ff2d723e */ /* 0x000fe200030006ff */
[C---:B------:R-:W-:Y:S01]  /*14fa0*/  FMUL.FTZ R64, R33.reuse, R60 ;  /* 0x0000003c21407220 */ /* 0x040fe20000410000 */
[----:B------:R-:W-:Y:S01]  /*14fb0*/  F2FP.F16.E4M3.UNPACK_B R44, R28.H1 ;  /* 0x0000001cff2c723e */ /* 0x000fe200030006ff */
[-C--:B------:R-:W-:Y:S01]  /*14fc0*/  FMUL.FTZ R33, R33, R58.reuse ;  /* 0x0000003a21217220 */ /* 0x080fe20000410000 */
[----:B------:R-:W-:Y:S02]  /*14fd0*/  HADD2.F32 R29, -RZ, R34.H0_H0 ;  /* 0x20000022ff1d7230 */ /* 0x000fe40000004100 */
[----:B------:R-:W-:Y:S01]  /*14fe0*/  FFMA.FTZ R61, R27, R58, -R64 ;  /* 0x0000003a1b3d7223 */ /* 0x000fe20000010840 */
[----:B------:R-:W-:-:S02]  /*14ff0*/  HADD2.F32 R58, -RZ, R45.H0_H0 ;  /* 0x2000002dff3a7230 */ /* 0x000fc40000004100 */
[----:B------:R-:W-:Y:S01]  /*15000*/  FFMA.FTZ R60, R27, R60, R33 ;  /* 0x0000003c1b3c7223 */ /* 0x000fe20000010021 */
[----:B------:R-:W-:Y:S01]  /*15010*/  HADD2.F32 R50, -RZ, R44.H0_H0 ;  /* 0x2000002cff327230 */ /* 0x000fe20000004100 */
[----:B------:R-:W-:Y:S01]  /*15020*/  F2FP.F16.E4M3.UNPACK_B R4, R4 ;  /* 0x00000004ff04723e */ /* 0x000fe200020006ff */
[----:B------:R-:W-:Y:S01]  /*15030*/  HADD2.F32 R45, -RZ, R45.H1_H1 ;  /* 0x3000002dff2d7230 */ /* 0x000fe20000004100 */
[----:B------:R-:W-:Y:S01]  /*15040*/  F2FP.F16.E4M3.UNPACK_B R28, R28 ;  /* 0x0000001cff1c723e */ /* 0x000fe200020006ff */
        /* <DEDUP_REMOVED lines=17> */
[----:B------:R-:W-:Y:S01]  /*15160*/  HADD2.F32 R27, -RZ, R28.H0_H0 ;  /* 0x2000001cff1b7230 */ /* 0x000fe20000004100 */
[----:B------:R-:W-:Y:S01]  /*15170*/  F2FP.SATFINITE.E4M3.F32.PACK_AB_MERGE_C R45, R45, R64, RZ ;  /* 0x000000402d2d723e */ /* 0x000fe200048070ff */
[----:B------:R-:W-:-:S02]  /*15180*/  HADD2.F32 R34, -RZ, R4.H1_H1 ;  /* 0x30000004ff227230 */ /* 0x000fc40000004100 */
[C---:B------:R-:W-:Y:S01]  /*15190*/  FMUL.FTZ R33, R26.reuse, R29 ;  /* 0x0000001d1a217220 */ /* 0x040fe20000410000 */
[----:B------:R-:W-:Y:S02]  /*151a0*/  HADD2.F32 R7, -RZ, R7.H1_H1 ;  /* 0x30000007ff077230 */ /* 0x000fe40000004100 */
[----:B------:R-:W-:Y:S01]  /*151b0*/  FMUL.FTZ R26, R26, R27 ;  /* 0x0000001b1a1a7220 */ /* 0x000fe20000410000 */
[----:B------:R-:W-:Y:S02]  /*151c0*/  HADD2.F32 R28, -RZ, R28.H1_H1 ;  /* 0x3000001cff1c7230 */ /* 0x000fe40000004100 */
[--C-:B------:R-:W-:Y:S02]  /*151d0*/  HADD2.F32 R4, -RZ, R5.reuse.H0_H0 ;  /* 0x20000005ff047230 */ /* 0x100fe40000004100 */
[C---:B------:R-:W-:Y:S01]  /*151e0*/  FMUL.FTZ R44, R7.reuse, R34 ;  /* 0x00000022072c7220 */ /* 0x040fe20000410000 */
[----:B------:R-:W-:Y:S02]  /*151f0*/  HADD2.F32 R5, -RZ, R5.H1_H1 ;  /* 0x30000005ff057230 */ /* 0x000fe40000004100 */
[-C--:B------:R-:W-:Y:S01]  /*15200*/  FMUL.FTZ R7, R7, R28.reuse ;  /* 0x0000001c07077220 */ /* 0x080fe20000410000 */
[C---:B------:R-:W-:Y:S01]  /*15210*/  FFMA.FTZ R26, R4.reuse, R29, R26 ;  /* 0x0000001d041a7223 */ /* 0x040fe2000001001a */
[----:B------:R-:W-:Y:S01]  /*15220*/  FFMA.FTZ R33, R4, R27, -R33 ;  /* 0x0000001b04217223 */ /* 0x000fe20000010821 */
        /* <DEDUP_REMOVED lines=9> */
[----:B------:R-:W-:Y:S02]  /*152c0*/  F2FP.SATFINITE.E4M3.F32.PACK_AB_MERGE_C R6, R44, R33, R50 ;  /* 0x000000212c06723e */ /* 0x000fe40004807032 */
[----:B------:R-:W-:Y:S02]  /*152d0*/  F2FP.SATFINITE.E4M3.F32.PACK_AB_MERGE_C R27, R51, R46, R27 ;  /* 0x0000002e331b723e */ /* 0x000fe4000480701b */
[----:B------:R-:W-:Y:S01]  /*152e0*/  F2FP.SATFINITE.E4M3.F32.PACK_AB_MERGE_C R26, R29, R26, R45 ;  /* 0x0000001a1d1a723e */ /* 0x000fe2000480702d */
[----:B------:R2:W-:Y:S04]  /*152f0*/  STS.128 [R68+0x20400], R4 ;  /* 0x0204000444007388 */ /* 0x0005e80000000c00 */
[----:B------:R2:W-:Y:S02]  /*15300*/  STS.128 [R3+0x20400], R24 ;  /* 0x0204001803007388 */ /* 0x0005e40000000c00 */
.L_x_2627:
[----:B------:R-:W-:Y:S05]  /*15310*/  BSYNC B1 ;  /* 0x0000000000017941 */ /* 0x000fea0003800000 */
.L_x_2626:
[----:B------:R-:W-:Y:S04]  /*15320*/  BSSY B1, `(.L_x_2628) ;  /* 0x0000109000017945 */ /* 0x000fe80003800000 */
[----:B------:R-:W-:Y:S05]  /*15330*/  @P1 BRA `(.L_x_2629) ;  /* 0x00000010001c1947 */ /* 0x000fea0003800000 */
[----:B-----5:R-:W3:Y:S04]  /*15340*/  LDL R28, [R1+0x68] ;  /* 0x00006800011c7983 */ /* 0x020ee80000100800 */
[----:B------:R-:W4:Y:S01]  /*15350*/  LDL R60, [R1+0x1a0] ;  /* 0x0001a000013c7983 */ /* 0x000f220000100800 */
[----:B012---:R-:W-:Y:S01]  /*15360*/  SHF.R.U32.HI R3, RZ, 0x8, R20 ;  /* 0x00000008ff037819 */ /* 0x007fe20000011614 */
[----:B------:R-:W-:Y:S01]  /*15370*/  VIADD R30, R19, 0x40 ;  /* 0x00000040131e7836 */ /* 0x000fe20000000000 */
[----:B------:R-:W-:Y:S02]  /*15380*/  LOP3.LUT R4, R20, 0xff, RZ, 0xc0, !PT ;  /* 0x000000ff14047812 */ /* 0x000fe400078ec0ff */
[----:B------:R-:W-:Y:S01]  /*15390*/  LOP3.LUT R3, R3, 0xff, RZ, 0xc0, !PT ;  /* 0x000000ff03037812 */ /* 0x000fe200078ec0ff */
[----:B------:R-:W-:Y:S01]  /*153a0*/  IMAD.SHL.U32 R30, R30, 0x80, RZ ;  /* 0x000000801e1e7824 */ /* 0x000fe200078e00ff */
[----:B------:R-:W-:-:S02]  /*153b0*/  LEA.HI R24, R37, R0, RZ, 0x1c ;  /* 0x0000000025187211 */ /* 0x000fc400078fe0ff */
[----:B------:R-:W-:Y:S02]  /*153c0*/  PRMT R29, R3, 0x7604, R4 ;  /* 0x00007604031d7816 */ /* 0x000fe40000000004 */
[----:B------:R-:W-:Y:S01]  /*153d0*/  SHF.R.U32.HI R3, RZ, 0x8, R38 ;  /* 0x00000008ff037819 */ /* 0x000fe20000011626 */
[----:B------:R-:W-:Y:S01]  /*153e0*/  IMAD.SHL.U32 R26, R24, 0x10, RZ ;  /* 0x00000010181a7824 */ /* 0x000fe200078e00ff */
[----:B------:R-:W-:Y:S02]  /*153f0*/  LOP3.LUT R30, R30, 0x380, RZ, 0xc0, !PT ;  /* 0x000003801e1e7812 */ /* 0x000fe400078ec0ff */
[----:B------:R-:W-:Y:S02]  /*15400*/  LOP3.LUT R4, R3, 0xff, RZ, 0xc0, !PT ;  /* 0x000000ff03047812 */ /* 0x000fe400078ec0ff */
[----:B------:R-:W-:Y:S01]  /*15410*/  LOP3.LUT R3, R30, 0x70, R26, 0xf8, !PT ;  /* 0x000000701e037812 */ /* 0x000fe200078ef81a */
[----:B------:R-:W-:Y:S01]  /*15420*/  VIADD R30, R19, 0x40 ;  /* 0x00000040131e7836 */ /* 0x000fe20000000000 */
[----:B------:R-:W-:-:S02]  /*15430*/  SHF.R.S32.HI R25, RZ, 0x1f, R24 ;  /* 0x0000001fff197819 */ /* 0x000fc40000011418 */
[----:B------:R-:W-:Y:S01]  /*15440*/  SHF.R.U32.HI R5, RZ, 0x8, R21 ;  /* 0x00000008ff057819 */ /* 0x000fe20000011615 */
[----:B------:R-:W-:Y:S01]  /*15450*/  IMAD.SHL.U32 R30, R30, 0x80, RZ ;  /* 0x000000801e1e7824 */ /* 0x000fe200078e00ff */
[----:B------:R-:W-:Y:S02]  /*15460*/  LEA.HI R27, R25, R24, RZ, 0x3 ;  /* 0x00000018191b7211 */ /* 0x000fe400078f18ff */
[----:B------:R-:W-:Y:S02]  /*15470*/  SHF.R.U32.HI R24, RZ, 0x8, R40 ;  /* 0x00000008ff187819 */ /* 0x000fe40000011628 */
[----:B------:R-:W-:Y:S01]  /*15480*/  LOP3.LUT R30, R30, 0x380, RZ, 0xc0, !PT ;  /* 0x000003801e1e7812 */ /* 0x000fe200078ec0ff */
[----:B------:R-:W-:Y:S01]  /*15490*/  IMAD.SHL.U32 R27, R27, 0x800, RZ ;  /* 0x000008001b1b7824 */ /* 0x000fe200078e00ff */
[----:B------:R-:W-:Y:S02]  /*154a0*/  LOP3.LUT R25, R40, 0xff, RZ, 0xc0, !PT ;  /* 0x000000ff28197812 */ /* 0x000fe400078ec0ff */
[----:B------:R-:W-:-:S02]  /*154b0*/  SHF.R.U32.HI R30, RZ, 0x3, R30 ;  /* 0x00000003ff1e7819 */ /* 0x000fc4000001161e */
[----:B------:R-:W-:Y:S02]  /*154c0*/  LOP3.LUT R24, R24, 0xff, RZ, 0xc0, !PT ;  /* 0x000000ff18187812 */ /* 0x000fe400078ec0ff */
[----:B------:R-:W-:Y:S02]  /*154d0*/  LOP3.LUT R3, R3, R30, RZ, 0x3c, !PT ;  /* 0x0000001e03037212 */ /* 0x000fe400078e3cff */
[----:B------:R-:W-:Y:S02]  /*154e0*/  LOP3.LUT R26, R27, 0xffffc000, RZ, 0xc0, !PT ;  /* 0xffffc0001b1a7812 */ /* 0x000fe400078ec0ff */
[----:B------:R-:W-:Y:S02]  /*154f0*/  LOP3.LUT R6, R21, 0xff, RZ, 0xc0, !PT ;  /* 0x000000ff15067812 */ /* 0x000fe400078ec0ff */
[----:B------:R-:W-:Y:S02]  /*15500*/  LOP3.LUT R5, R5, 0xff, RZ, 0xc0, !PT ;  /* 0x000000ff05057812 */ /* 0x000fe400078ec0ff */
[----:B------:R-:W-:-:S02]  /*15510*/  PRMT R45, R24, 0x7604, R25 ;  /* 0x00007604182d7816 */ /* 0x000fc40000000019 */
[----:B------:R-:W-:Y:S02]  /*15520*/  SHF.R.U32.HI R24, RZ, 0x8, R41 ;  /* 0x00000008ff187819 */ /* 0x000fe40000011629 */
[----:B------:R-:W-:Y:S02]  /*15530*/  PRMT R31, R5, 0x7604, R6 ;  /* 0x00007604051f7816 */ /* 0x000fe40000000006 */
[----:B------:R-:W-:Y:S02]  /*15540*/  SHF.R.U32.HI R6, RZ, 0x8, R39 ;  /* 0x00000008ff067819 */ /* 0x000fe40000011627 */
[----:B------:R-:W-:Y:S02]  /*15550*/  LOP3.LUT R25, R41, 0xff, RZ, 0xc0, !PT ;  /* 0x000000ff29197812 */ /* 0x000fe400078ec0ff */
[----:B------:R-:W-:Y:S02]  /*15560*/  LOP3.LUT R27, R42, 0xff, RZ, 0xc0, !PT ;  /* 0x000000ff2a1b7812 */ /* 0x000fe400078ec0ff */
[----:B------:R-:W-:-:S02]  /*15570*/  LOP3.LUT R24, R24, 0xff, RZ, 0xc0, !PT ;  /* 0x000000ff18187812 */ /* 0x000fc400078ec0ff */
[----:B------:R-:W-:Y:S02]  /*15580*/  LOP3.LUT R5, R38, 0xff, RZ, 0xc0, !PT ;  /* 0x000000ff26057812 */ /* 0x000fe400078ec0ff */
[----:B------:R-:W-:Y:S02]  /*15590*/  LOP3.LUT R7, R39, 0xff, RZ, 0xc0, !PT ;  /* 0x000000ff27077812 */ /* 0x000fe400078ec0ff */
[----:B------:R-:W-:Y:S02]  /*155a0*/  LOP3.LUT R6, R6, 0xff, RZ, 0xc0, !PT ;  /* 0x000000ff06067812 */ /* 0x000fe400078ec0ff */
[----:B------:R-:W-:Y:S02]  /*155b0*/  PRMT R47, R24, 0x7604, R25 ;  /* 0x00007604182f7816 */ /* 0x000fe40000000019 */
[----:B------:R-:W-:Y:S02]  /*155c0*/  PRMT R33, R4, 0x7604, R5 ;  /* 0x0000760404217816 */ /* 0x000fe40000000005 */
[----:B------:R-:W-:-:S02]  /*155d0*/  PRMT R35, R6, 0x7604, R7 ;  /* 0x0000760406237816 */ /* 0x000fc40000000007 */
[----:B------:R-:W-:Y:S02]  /*155e0*/  SHF.R.U32.HI R30, RZ, 0x10, R21 ;  /* 0x00000010ff1e7819 */ /* 0x000fe40000011615 */
[----:B------:R-:W-:Y:S02]  /*155f0*/  LOP3.LUT R49, R43, 0xff, RZ, 0xc0, !PT ;  /* 0x000000ff2b317812 */ /* 0x000fe400078ec0ff */
[----:B------:R-:W-:Y:S02]  /*15600*/  SHF.R.U32.HI R32, RZ, 0x10, R38 ;  /* 0x00000010ff207819 */ /* 0x000fe40000011626 */
[----:B------:R-:W-:Y:S02]  /*15610*/  LOP3.LUT R30, R30, 0xff, RZ, 0xc0, !PT ;  /* 0x000000ff1e1e7812 */ /* 0x000fe400078ec0ff */
[----:B------:R-:W-:Y:S02]  /*15620*/  SHF.R.U32.HI R34, RZ, 0x10, R39 ;  /* 0x00000010ff227819 */ /* 0x000fe40000011627 */
[----:B------:R-:W-:-:S02]  /*15630*/  LOP3.LUT R32, R32, 0xff, RZ, 0xc0, !PT ;  /* 0x000000ff20207812 */ /* 0x000fc400078ec0ff */
[----:B------:R-:W-:Y:S02]  /*15640*/  PRMT R31, R30, 0x7054, R31 ;  /* 0x000070541e1f7816 */ /* 0x000fe4000000001f */
[----:B------:R-:W-:Y:S02]  /*15650*/  SHF.R.U32.HI R30, RZ, 0x10, R41 ;  /* 0x00000010ff1e7819 */ /* 0x000fe40000011629 */
[----:B------:R-:W-:Y:S02]  /*15660*/  LOP3.LUT R34, R34, 0xff, RZ, 0xc0, !PT ;  /* 0x000000ff22227812 */ /* 0x000fe400078ec0ff */
[----:B------:R-:W-:Y:S02]  /*15670*/  PRMT R33, R32, 0x7054, R33 ;  /* 0x0000705420217816 */ /* 0x000fe40000000021 */
[----:B------:R-:W-:Y:S02]  /*15680*/  SHF.R.U32.HI R32, RZ, 0x10, R42 ;  /* 0x00000010ff207819 */ /* 0x000fe4000001162a */
[----:B------:R-:W-:-:S02]  /*15690*/  LOP3.LUT R30, R30, 0xff, RZ, 0xc0, !PT ;  /* 0x000000ff1e1e7812 */ /* 0x000fc400078ec0ff */
[----:B------:R-:W-:Y:S02]  /*156a0*/  PRMT R35, R34, 0x7054, R35 ;  /* 0x0000705422237816 */ /* 0x000fe40000000023 */
[----:B------:R-:W-:Y:S02]  /*156b0*/  SHF.R.U32.HI R34, RZ, 0x10, R43 ;  /* 0x00000010ff227819 */ /* 0x000fe4000001162b */
[----:B------:R-:W-:Y:S02]  /*156c0*/  LOP3.LUT R32, R32, 0xff, RZ, 0xc0, !PT ;  /* 0x000000ff20207812 */ /* 0x000fe400078ec0ff */
[----:B------:R-:W-:Y:S02]  /*156d0*/  LOP3.LUT R34, R34, 0xff, RZ, 0xc0, !PT ;  /* 0x000000ff22227812 */ /* 0x000fe400078ec0ff */
[----:B------:R-:W-:Y:S02]  /*156e0*/  LOP3.LUT R44, R31, 0xff000000, R21, 0xf8, !PT ;  /* 0xff0000001f2c7812 */ /* 0x000fe400078ef815 */
[----:B---3--:R-:W-:-:S02]  /*156f0*/  IADD3 R3, R3, R26, R28 ;  /* 0x0000001a03037210 */ /* 0x008fc40007ffe01c */
[----:B------:R-:W-:Y:S02]  /*15700*/  SHF.R.U32.HI R26, RZ, 0x8, R42 ;  /* 0x00000008ff1a7819 */ /* 0x000fe4000001162a */
[----:B------:R-:W-:Y:S01]  /*15710*/  IADD3 R3, R18, R3, RZ ;  /* 0x0000000312037210 */ /* 0x000fe20007ffe0ff */
[----:B----4-:R-:W0:Y:S01]  /*15720*/  LDS.128 R4, [R60+0x20400] ;  /* 0x020400003c047984 */ /* 0x010e220000000c00 */
[----:B------:R-:W-:Y:S02]  /*15730*/  LOP3.LUT R26, R26, 0xff, RZ, 0xc0, !PT ;  /* 0x000000ff1a1a7812 */ /* 0x000fe400078ec0ff */
[----:B------:R-:W-:Y:S02]  /*15740*/  SHF.R.U32.HI R28, RZ, 0x8, R43 ;  /* 0x00000008ff1c7819 */ /* 0x000fe4000001162b */
[----:B------:R-:W-:Y:S02]  /*15750*/  PRMT R51, R26, 0x7604, R27 ;  /* 0x000076041a337816 */ /* 0x000fe4000000001b */
[----:B------:R-:W1:Y:S01]  /*15760*/  LDS.128 R24, [R3+0x20400] ;  /* 0x0204000003187984 */ /* 0x000e620000000c00 */
[----:B------:R-:W-:-:S02]  /*15770*/  LOP3.LUT R28, R28, 0xff, RZ, 0xc0, !PT ;  /* 0x000000ff1c1c7812 */ /* 0x000fc400078ec0ff */
[----:B------:R-:W-:Y:S02]  /*15780*/  PRMT R51, R32, 0x7054, R51 ;  /* 0x0000705420337816 */ /* 0x000fe40000000033 */
[----:B------:R-:W-:Y:S02]  /*15790*/  PRMT R53, R28, 0x7604, R49 ;  /* 0x000076041c357816 */ /* 0x000fe40000000031 */
[----:B------:R-:W-:Y:S02]  /*157a0*/  SHF.R.U32.HI R28, RZ, 0x10, R20 ;  /* 0x00000010ff1c7819 */ /* 0x000fe40000011614 */
[----:B------:R-:W-:Y:S02]  /*157b0*/  PRMT R49, R30, 0x7054, R47 ;  /* 0x000070541e317816 */ /* 0x000fe4000000002f */
[----:B------:R-:W-:Y:S02]  /*157c0*/  LOP3.LUT R28, R28, 0xff, RZ, 0xc0, !PT ;  /* 0x000000ff1c1c7812 */ /* 0x000fe400078ec0ff */
[----:B------:R-:W-:-:S02]  /*157d0*/  LOP3.LUT R49, R49, 0xff000000, R41, 0xf8, !PT ;  /* 0xff00000031317812 */ /* 0x000fc400078ef829 */
[----:B------:R-:W-:Y:S02]  /*157e0*/  PRMT R29, R28, 0x7054, R29 ;  /* 0x000070541c1d7816 */ /* 0x000fe4000000001d */
[----:B------:R-:W-:Y:S02]  /*157f0*/  SHF.R.U32.HI R28, RZ, 0x10, R40 ;  /* 0x00000010ff1c7819 */ /* 0x000fe40000011628 */
[----:B------:R-:W-:Y:S02]  /*15800*/  PRMT R53, R34, 0x7054, R53 ;  /* 0x0000705422357816 */ /* 0x000fe40000000035 */
[----:B------:R-:W-:Y:S02]  /*15810*/  LOP3.LUT R28, R28, 0xff, RZ, 0xc0, !PT ;  /* 0x000000ff1c1c7812 */ /* 0x000fe400078ec0ff */
[----:B------:R-:W-:Y:S02]  /*15820*/  LOP3.LUT R21, R51, 0xff000000, R42, 0xf8, !PT ;  /* 0xff00000033157812 */ /* 0x000fe400078ef82a */
[----:B------:R-:W-:-:S02]  /*15830*/  PRMT R45, R28, 0x7054, R45 ;  /* 0x000070541c2d7816 */ /* 0x000fc4000000002d */
[----:B------:R-:W-:Y:S02]  /*15840*/  F2FP.F16.E4M3.UNPACK_B R51, R49 ;  /* 0x00000031ff33723e */ /* 0x000fe400020006ff */
[----:B------:R-:W-:Y:S02]  /*15850*/  LOP3.LUT R28, R29, 0xff000000, R20, 0xf8, !PT ;  /* 0xff0000001d1c7812 */ /* 0x000fe400078ef814 */
[----:B------:R-:W-:Y:S01]  /*15860*/  LOP3.LUT R20, R33, 0xff000000, R38, 0xf8, !PT ;  /* 0xff00000021147812 */ /* 0x000fe200078ef826 */
[--C-:B------:R-:W-:Y:S01]  /*15870*/  HADD2.F32 R52, -RZ, R51.reuse.H0_H0 ;  /* 0x20000033ff347230 */ /* 0x100fe20000004100 */
[----:B------:R-:W-:Y:S01]  /*15880*/  F2FP.F16.E4M3.UNPACK_B R38, R44 ;  /* 0x0000002cff26723e */ /* 0x000fe200020006ff */
[----:B------:R-:W-:Y:S01]  /*15890*/  HADD2.F32 R51, -RZ, R51.H1_H1 ;  /* 0x30000033ff337230 */ /* 0x000fe20000004100 */
[-C--:B0-----:R-:W-:Y:S02]  /*158a0*/  F2FP.F16.E4M3.UNPACK_B R30, R5.reuse ;  /* 0x00000005ff1e723e */ /* 0x081fe400020006ff */
[----:B------:R-:W-:Y:S01]  /*158b0*/  F2FP.F16.E4M3.UNPACK_B R33, R5.H1 ;  /* 0x00000005ff21723e */ /* 0x000fe200030006ff */
[----:B------:R-:W-:Y:S01]  /*158c0*/  HADD2.F32 R50, -RZ, R38.H0_H0 ;  /* 0x20000026ff327230 */ /* 0x000fe20000004100 */
[----:B------:R-:W-:Y:S01]  /*158d0*/  LOP3.LUT R47, R35, 0xff000000, R39, 0xf8, !PT ;  /* 0xff000000232f7812 */ /* 0x000fe200078ef827 */
[--C-:B------:R-:W-:Y:S01]  /*158e0*/  HADD2.F32 R31, -RZ, R30.reuse.H0_H0 ;  /* 0x2000001eff1f7230 */ /* 0x100fe20000004100 */
[----:B-1----:R-:W-:Y:S01]  /*158f0*/  F2FP.F16.E4M3.UNPACK_B R34, R25 ;  /* 0x00000019ff22723e */ /* 0x002fe200020006ff */
[----:B------:R-:W-:Y:S01]  /*15900*/  HADD2.F32 R30, -RZ, R30.H1_H1 ;  /* 0x3000001eff1e7230 */ /* 0x000fe20000004100 */
[----:B------:R-:W-:-:S02]  /*15910*/  LOP3.LUT R32, R45, 0xff000000, R40, 0xf8, !PT ;  /* 0xff0000002d207812 */ /* 0x000fc400078ef828 */
[-C--:B------:R-:W-:Y:S01]  /*15920*/  F2FP.F16.E4M3.UNPACK_B R39, R24.reuse ;  /* 0x00000018ff27723e */ /* 0x080fe200020006ff */
[--C-:B------:R-:W-:Y:S01]  /*15930*/  HADD2.F32 R5, -RZ, R34.reuse.H0_H0 ;  /* 0x20000022ff057230 */ /* 0x100fe20000004100 */
[----:B------:R-:W-:Y:S01]  /*15940*/  F2FP.F16.E4M3.UNPACK_B R45, R24.H1 ;  /* 0x00000018ff2d723e */ /* 0x000fe200030006ff */
[----:B------:R-:W-:Y:S01]  /*15950*/  HADD2.F32 R34, -RZ, R34.H1_H1 ;  /* 0x30000022ff227230 */ /* 0x000fe20000004100 */
[----:B------:R-:W-:Y:S02]  /*15960*/  F2FP.F16.E4M3.UNPACK_B R35, R25.H1 ;  /* 0x00000019ff23723e */ /* 0x000fe400030006ff */
[C---:B------:R-:W-:Y:S01]  /*15970*/  FMUL.FTZ R24, R5.reuse, R52 ;  /* 0x0000003405187220 */ /* 0x040fe20000410000 */
[----:B------:R-:W-:Y:S01]  /*15980*/  F2FP.F16.E4M3.UNPACK_B R49, R49.H1 ;  /* 0x00000031ff31723e */ /* 0x000fe200030006ff */
[----:B------:R-:W-:Y:S01]  /*15990*/  FMUL.FTZ R25, R5, R50 ;  /* 0x0000003205197220 */ /* 0x000fe20000410000 */
[----:B------:R-:W-:Y:S01]  /*159a0*/  F2FP.F16.E4M3.UNPACK_B R44, R44.H1 ;  /* 0x0000002cff2c723e */ /* 0x000fe200030006ff */
[----:B------:R-:W-:Y:S01]  /*159b0*/  FFMA.FTZ R5, R31, R50, -R24 ;  /* 0x000000321f057223 */ /* 0x000fe20000010818 */
[----:B------:R-:W-:Y:S01]  /*159c0*/  LOP3.LUT R53, R53, 0xff000000, R43, 0xf8, !PT ;  /* 0xff00000035357812 */ /* 0x000fe200078ef82b */
[----:B------:R-:W-:-:S02]  /*159d0*/  HADD2.F32 R43, -RZ, R38.H1_H1 ;  /* 0x30000026ff2b7230 */ /* 0x000fc40000004100 */
[C---:B------:R-:W-:Y:S01]  /*159e0*/  FMUL.FTZ R55, R34.reuse, R51 ;  /* 0x0000003322377220 */ /* 0x040fe20000410000 */
[----:B------:R-:W-:Y:S02]  /*159f0*/  HADD2.F32 R50, -RZ, R49.H0_H0 ;  /* 0x20000031ff327230 */ /* 0x000fe40000004100 */
[----:B------:R-:W-:Y:S01]  /*15a00*/  FFMA.FTZ R25, R31, R52, R25 ;  /* 0x000000341f197223 */ /* 0x000fe20000010019 */
[----:B------:R-:W-:Y:S02]  /*15a10*/  HADD2.F32 R24, -RZ, R35.H0_H0 ;  /* 0x20000023ff187230 */ /* 0x000fe40000004100 */
[----:B------:R-:W-:Y:S01]  /*15a20*/  FMUL.FTZ R34, R34, R43 ;  /* 0x0000002b22227220 */ /* 0x000fe20000410000 */
[--C-:B------:R-:W-:Y:S01]  /*15a30*/  HADD2.F32 R38, -RZ, R44.reuse.H0_H0 ;  /* 0x2000002cff267230 */ /* 0x100fe20000004100 */
[-C--:B------:R-:W-:Y:S01]  /*15a40*/  F2FP.F16.E4M3.UNPACK_B R41, R7.reuse ;  /* 0x00000007ff29723e */ /* 0x080fe200020006ff */
[----:B------:R-:W-:Y:S01]  /*15a50*/  HADD2.F32 R31, -RZ, R33.H0_H0 ;  /* 0x20000021ff1f7230 */ /* 0x000fe20000004100 */
[----:B------:R-:W-:Y:S01]  /*15a60*/  F2FP.F16.E4M3.UNPACK_B R46, R7.H1 ;  /* 0x00000007ff2e723e */ /* 0x000fe200030006ff */
[C---:B------:R-:W-:Y:S01]  /*15a70*/  FMUL.FTZ R52, R24.reuse, R50 ;  /* 0x0000003218347220 */ /* 0x040fe20000410000 */
[----:B------:R-:W-:Y:S01]  /*15a80*/  F2FP.F16.E4M3.UNPACK_B R29, R4 ;  /* 0x00000004ff1d723e */ /* 0x000fe200020006ff */
[----:B------:R-:W-:Y:S01]  /*15a90*/  FMUL.FTZ R57, R24, R38 ;  /* 0x0000002618397220 */ /* 0x000fe20000410000 */
[----:B------:R-:W-:Y:S01]  /*15aa0*/  F2FP.F16.E4M3.UNPACK_B R40, R4.H1 ;  /* 0x00000004ff28723e */ /* 0x000fe200030006ff */
[----:B------:R-:W-:Y:S01]  /*15ab0*/  FFMA.FTZ R24, R30, R51, R34 ;  /* 0x000000331e187223 */ /* 0x000fe20000010022 */
[-C--:B------:R-:W-:Y:S01]  /*15ac0*/  F2FP.F16.E4M3.UNPACK_B R4, R6.reuse ;  /* 0x00000006ff04723e */ /* 0x080fe200020006ff */
[----:B------:R-:W-:Y:S01]  /*15ad0*/  HADD2.F32 R35, -RZ, R35.H1_H1 ;  /* 0x30000023ff237230 */ /* 0x000fe20000004100 */
[----:B------:R-:W-:Y:S01]  /*15ae0*/  F2FP.F16.E4M3.UNPACK_B R7, R6.H1 ;  /* 0x00000006ff07723e */ /* 0x000fe200030006ff */
[----:B------:R-:W-:Y:S01]  /*15af0*/  HADD2.F32 R44, -RZ, R44.H1_H1 ;  /* 0x3000002cff2c7230 */ /* 0x000fe20000004100 */
[-C--:B------:R-:W-:Y:S01]  /*15b00*/  F2FP.F16.E4M3.UNPACK_B R42, R27.reuse ;  /* 0x0000001bff2a723e */ /* 0x080fe200020006ff */
[--C-:B------:R-:W-:Y:S01]  /*15b10*/  HADD2.F32 R34, -RZ, R41.reuse.H0_H0 ;  /* 0x20000029ff227230 */ /* 0x100fe20000004100 */
[----:B------:R-:W-:Y:S01]  /*15b20*/  F2FP.F16.E4M3.UNPACK_B R48, R27.H1 ;  /* 0x0000001bff30723e */ /* 0x000fe200030006ff */
[----:B------:R-:W-:Y:S01]  /*15b30*/  HADD2.F32 R41, -RZ, R41.H1_H1 ;  /* 0x30000029ff297230 */ /* 0x000fe20000004100 */
[----:B------:R-:W-:-:S02]  /*15b40*/  F2FP.F16.E4M3.UNPACK_B R6, R26 ;  /* 0x0000001aff06723e */ /* 0x000fc400020006ff */
[----:B------:R-:W-:Y:S01]  /*15b50*/  F2FP.F16.E4M3.UNPACK_B R27, R26.H1 ;  /* 0x0000001aff1b723e */ /* 0x000fe200030006ff */
[----:B------:R-:W-:Y:S01]  /*15b60*/  FFMA.FTZ R26, R30, R43, -R55 ;  /* 0x0000002b1e1a7223 */ /* 0x000fe20000010837 */
[----:B------:R-:W-:Y:S01]  /*15b70*/  F2FP.F16.E4M3.UNPACK_B R51, R53 ;  /* 0x00000035ff33723e */ /* 0x000fe200020006ff */
[C---:B------:R-:W-:Y:S01]  /*15b80*/  FFMA.FTZ R30, R31.reuse, R38, -R52 ;  /* 0x000000261f1e7223 */ /* 0x040fe20000010834 */
[----:B------:R-:W-:Y:S01]  /*15b90*/  F2FP.F16.E4M3.UNPACK_B R43, R47 ;  /* 0x0000002fff2b723e */ /* 0x000fe200020006ff */
[----:B------:R-:W-:Y:S01]  /*15ba0*/  FFMA.FTZ R31, R31, R50, R57 ;  /* 0x000000321f1f7223 */ /* 0x000fe20000010039 */
[----:B------:R-:W-:Y:S01]  /*15bb0*/  HADD2.F32 R50, -RZ, R49.H1_H1 ;  /* 0x30000031ff327230 */ /* 0x000fe20000004100 */
[----:B------:R-:W-:Y:S01]  /*15bc0*/  F2FP.F16.E4M3.UNPACK_B R54, R53.H1 ;  /* 0x00000035ff36723e */ /* 0x000fe200030006ff */
[----:B------:R-:W-:Y:S01]  /*15bd0*/  HADD2.F32 R38, -RZ, R33.H1_H1 ;  /* 0x30000021ff267230 */ /* 0x000fe20000004100 */
[----:B------:R-:W-:Y:S01]  /*15be0*/  F2FP.F16.E4M3.UNPACK_B R47, R47.H1 ;  /* 0x0000002fff2f723e */ /* 0x000fe200030006ff */
[----:B------:R-:W-:-:S02]  /*15bf0*/  HADD2.F32 R52, -RZ, R51.H0_H0 ;  /* 0x20000033ff347230 */ /* 0x000fc40000004100 */
[C---:B------:R-:W-:Y:S01]  /*15c00*/  FMUL.FTZ R55, R35.reuse, R50 ;  /* 0x0000003223377220 */ /* 0x040fe20000410000 */
[--C-:B------:R-:W-:Y:S02]  /*15c10*/  HADD2.F32 R33, -RZ, R42.reuse.H0_H0 ;  /* 0x2000002aff217230 */ /* 0x100fe40000004100 */
[----:B------:R-:W-:Y:S01]  /*15c20*/  FMUL.FTZ R35, R35, R44 ;  /* 0x0000002c23237220 */ /* 0x000fe20000410000 */
[----:B------:R-:W-:Y:S02]  /*15c30*/  HADD2.F32 R49, -RZ, R43.H0_H0 ;  /* 0x2000002bff317230 */ /* 0x000fe40000004100 */
[----:B------:R-:W-:Y:S02]  /*15c40*/  HADD2.F32 R51, -RZ, R51.H1_H1 ;  /* 0x30000033ff337230 */ /* 0x000fe40000004100 */
[C---:B------:R-:W-:Y:S01]  /*15c50*/  FMUL.FTZ R57, R33.reuse, R52 ;  /* 0x0000003421397220 */ /* 0x040fe20000410000 */
[----:B------:R-:W-:Y:S02]  /*15c60*/  HADD2.F32 R42, -RZ, R42.H1_H1 ;  /* 0x3000002aff2a7230 */ /* 0x000fe40000004100 */
[-C--:B------:R-:W-:Y:S01]  /*15c70*/  FMUL.FTZ R59, R33, R49.reuse ;  /* 0x00000031213b7220 */ /* 0x080fe20000410000 */
[C---:B------:R-:W-:Y:S01]  /*15c80*/  FFMA.FTZ R33, R38.reuse, R44, -R55 ;  /* 0x0000002c26217223 */ /* 0x040fe20000010837 */
[----:B------:R-:W-:Y:S01]  /*15c90*/  FFMA.FTZ R38, R38, R50, R35 ;  /* 0x0000003226267223 */ /* 0x000fe20000010023 */
[C---:B------:R-:W-:Y:S01]  /*15ca0*/  FFMA.FTZ R35, R34.reuse, R49, -R57 ;  /* 0x0000003122237223 */ /* 0x040fe20000010839 */
[----:B------:R-:W-:Y:S01]  /*15cb0*/  FFMA.FTZ R34, R34, R52, R59 ;  /* 0x0000003422227223 */ /* 0x000fe2000001003b */
[----:B------:R-:W-:-:S02]  /*15cc0*/  HADD2.F32 R49, -RZ, R43.H1_H1 ;  /* 0x3000002bff317230 */ /* 0x000fc40000004100 */
[C---:B------:R-:W-:Y:S01]  /*15cd0*/  FMUL.FTZ R56, R42.reuse, R51 ;  /* 0x000000332a387220 */ /* 0x040fe20000410000 */
[----:B------:R-:W-:Y:S01]  /*15ce0*/  HADD2.F32 R52, -RZ, R54.H0_H0 ;  /* 0x20000036ff347230 */ /* 0x000fe20000004100 */
[----:B------:R-:W-:Y:S01]  /*15cf0*/  F2FP.SATFINITE.E4M3.F32.PACK_AB_MERGE_C R30, R33, R30, RZ ;  /* 0x0000001e211e723e */ /* 0x000fe200048070ff */
[----:B------:R-:W-:Y:S02]  /*15d00*/  HADD2.F32 R43, -RZ, R48.H0_H0 ;  /* 0x20000030ff2b7230 */ /* 0x000fe40000004100 */
[-C--:B------:R-:W-:Y:S01]  /*15d10*/  FMUL.FTZ R58, R42, R49.reuse ;  /* 0x000000312a3a7220 */ /* 0x080fe20000410000 */
[----:B------:R-:W-:Y:S02]  /*15d20*/  HADD2.F32 R50, -RZ, R47.H0_H0 ;  /* 0x2000002fff327230 */ /* 0x000fe40000004100 */
[----:B------:R-:W-:Y:S01]  /*15d30*/  FFMA.FTZ R42, R41, R49, -R56 ;  /* 0x00000031292a7223 */ /* 0x000fe20000010838 */
[----:B------:R-:W-:Y:S02]  /*15d40*/  HADD2.F32 R44, -RZ, R46.H0_H0 ;  /* 0x2000002eff2c7230 */ /* 0x000fe40000004100 */
[----:B------:R-:W-:Y:S01]  /*15d50*/  FMUL.FTZ R53, R43, R52 ;  /* 0x000000342b357220 */ /* 0x000fe20000410000 */
[----:B------:R-:W-:-:S02]  /*15d60*/  HADD2.F32 R54, -RZ, R54.H1_H1 ;  /* 0x30000036ff367230 */ /* 0x000fc40000004100 */
[-C--:B------:R-:W-:Y:S01]  /*15d70*/  FMUL.FTZ R55, R43, R50.reuse ;  /* 0x000000322b377220 */ /* 0x080fe20000410000 */
[----:B------:R-:W-:Y:S02]  /*15d80*/  HADD2.F32 R49, -RZ, R48.H1_H1 ;  /* 0x30000030ff317230 */ /* 0x000fe40000004100 */
[C---:B------:R-:W-:Y:S01]  /*15d90*/  FFMA.FTZ R43, R44.reuse, R50, -R53 ;  /* 0x000000322c2b7223 */ /* 0x040fe20000010835 */
[----:B------:R-:W-:Y:S01]  /*15da0*/  F2FP.F16.E4M3.UNPACK_B R53, R32.H1 ;  /* 0x00000020ff35723e */ /* 0x000fe200030006ff */
[----:B------:R-:W-:Y:S01]  /*15db0*/  FFMA.FTZ R44, R44, R52, R55 ;  /* 0x000000342c2c7223 */ /* 0x000fe20000010037 */
[----:B------:R-:W-:Y:S01]  /*15dc0*/  F2FP.F16.E4M3.UNPACK_B R50, R28.H1 ;  /* 0x0000001cff32723e */ /* 0x000fe200030006ff */
[----:B------:R-:W-:Y:S02]  /*15dd0*/  HADD2.F32 R52, -RZ, R47.H1_H1 ;  /* 0x3000002fff347230 */ /* 0x000fe40000004100 */
[----:B------:R-:W-:Y:S01]  /*15de0*/  FFMA.FTZ R41, R41, R51, R58 ;  /* 0x0000003329297223 */ /* 0x000fe2000001003a */
[----:B------:R-:W-:-:S02]  /*15df0*/  HADD2.F32 R55, -RZ, R53.H0_H0 ;  /* 0x20000035ff377230 */ /* 0x000fc40000004100 */
[C---:B------:R-:W-:Y:S01]  /*15e00*/  FMUL.FTZ R56, R49.reuse, R54 ;  /* 0x0000003631387220 */ /* 0x040fe20000410000 */
[----:B------:R-:W-:Y:S02]  /*15e10*/  HADD2.F32 R48, -RZ, R45.H0_H0 ;  /* 0x2000002dff307230 */ /* 0x000fe40000004100 */
[----:B------:R-:W-:Y:S01]  /*15e20*/  FMUL.FTZ R57, R49, R52 ;  /* 0x0000003431397220 */ /* 0x000fe20000410000 */
[----:B------:R-:W-:Y:S01]  /*15e30*/  HADD2.F32 R51, -RZ, R50.H0_H0 ;  /* 0x20000032ff337230 */ /* 0x000fe20000004100 */
[----:B------:R-:W-:Y:S01]  /*15e40*/  F2FP.SATFINITE.E4M3.F32.PACK_AB_MERGE_C R31, R38, R31, RZ ;  /* 0x0000001f261f723e */ /* 0x000fe200048070ff */
        /* <DEDUP_REMOVED lines=8> */
[----:B------:R-:W-:Y:S01]  /*15ed0*/  FFMA.FTZ R55, R46, R55, R48 ;  /* 0x000000372e377223 */ /* 0x000fe20000010030 */
[----:B------:R-:W-:Y:S01]  /*15ee0*/  HADD2.F32 R45, -RZ, R45.H1_H1 ;  /* 0x3000002dff2d7230 */ /* 0x000fe20000004100 */
[----:B------:R-:W-:Y:S01]  /*15ef0*/  F2FP.F16.E4M3.UNPACK_B R47, R32 ;  /* 0x00000020ff2f723e */ /* 0x000fe200020006ff */
[----:B------:R-:W-:Y:S01]  /*15f00*/  HADD2.F32 R50, -RZ, R50.H1_H1 ;  /* 0x30000032ff327230 */ /* 0x000fe20000004100 */
[----:B------:R-:W-:Y:S01]  /*15f10*/  F2FP.F16.E4M3.UNPACK_B R46, R28 ;  /* 0x0000001cff2e723e */ /* 0x000fe200020006ff */
[----:B------:R-:W-:Y:S02]  /*15f20*/  HADD2.F32 R40, -RZ, R40.H1_H1 ;  /* 0x30000028ff287230 */ /* 0x000fe40000004100 */
[----:B------:R-:W-:Y:S01]  /*15f30*/  FMUL.FTZ R51, R45, R53 ;  /* 0x000000352d337220 */ /* 0x000fe20000410000 */
[----:B------:R-:W-:-:S02]  /*15f40*/  HADD2.F32 R49, -RZ, R47.H0_H0 ;  /* 0x2000002fff317230 */ /* 0x000fc40000004100 */
[-C--:B------:R-:W-:Y:S01]  /*15f50*/  FMUL.FTZ R28, R45, R50.reuse ;  /* 0x000000322d1c7220 */ /* 0x080fe20000410000 */
[----:B------:R-:W-:Y:S02]  /*15f60*/  HADD2.F32 R32, -RZ, R39.H0_H0 ;  /* 0x20000027ff207230 */ /* 0x000fe40000004100 */
[C---:B------:R-:W-:Y:S01]  /*15f70*/  FFMA.FTZ R57, R40.reuse, R50, -R51 ;  /* 0x0000003228397223 */ /* 0x040fe20000010833 */
[----:B------:R-:W-:Y:S02]  /*15f80*/  HADD2.F32 R45, -RZ, R46.H0_H0 ;  /* 0x2000002eff2d7230 */ /* 0x000fe40000004100 */
[----:B------:R-:W-:Y:S01]  /*15f90*/  FFMA.FTZ R54, R40, R53, R28 ;  /* 0x0000003528367223 */ /* 0x000fe2000001001c */
[----:B------:R-:W-:Y:S02]  /*15fa0*/  HADD2.F32 R28, -RZ, R29.H0_H0 ;  /* 0x2000001dff1c7230 */ /* 0x000fe40000004100 */
[----:B------:R-:W-:Y:S01]  /*15fb0*/  FMUL.FTZ R51, R32, R49 ;  /* 0x0000003120337220 */ /* 0x000fe20000410000 */
[----:B------:R-:W-:-:S02]  /*15fc0*/  HADD2.F32 R40, -RZ, R47.H1_H1 ;  /* 0x3000002fff287230 */ /* 0x000fc40000004100 */
[-C--:B------:R-:W-:Y:S01]  /*15fd0*/  FMUL.FTZ R47, R32, R45.reuse ;  /* 0x0000002d202f7220 */ /* 0x080fe20000410000 */
[----:B------:R-:W-:Y:S02]  /*15fe0*/  HADD2.F32 R39, -RZ, R39.H1_H1 ;  /* 0x30000027ff277230 */ /* 0x000fe40000004100 */
[C---:B------:R-:W-:Y:S01]  /*15ff0*/  FFMA.FTZ R51, R28.reuse, R45, -R51 ;  /* 0x0000002d1c337223 */ /* 0x040fe20000010833 */
[----:B------:R-:W-:Y:S02]  /*16000*/  HADD2.F32 R46, -RZ, R46.H1_H1 ;  /* 0x3000002eff2e7230 */ /* 0x000fe40000004100 */
[----:B------:R-:W-:Y:S01]  /*16010*/  FFMA.FTZ R47, R28, R49, R47 ;  /* 0x000000311c2f7223 */ /* 0x000fe2000001002f */
[----:B------:R-:W-:Y:S01]  /*16020*/  HADD2.F32 R29, -RZ, R29.H1_H1 ;  /* 0x3000001dff1d7230 */ /* 0x000fe20000004100 */
[----:B------:R-:W-:Y:S01]  /*16030*/  F2FP.F16.E4M3.UNPACK_B R45, R21.H1 ;  /* 0x00000015ff2d723e */ /* 0x000fe200030006ff */
[C---:B------:R-:W-:Y:S01]  /*16040*/  FMUL.FTZ R32, R39.reuse, R40 ;  /* 0x0000002827207220 */ /* 0x040fe20000410000 */
[----:B------:R-:W-:Y:S01]  /*16050*/  F2FP.F16.E4M3.UNPACK_B R28, R20.H1 ;  /* 0x00000014ff1c723e */ /* 0x000fe200030006ff */
[----:B------:R-:W-:Y:S01]  /*16060*/  FMUL.FTZ R49, R39, R46 ;  /* 0x0000002e27317220 */ /* 0x000fe20000410000 */
[----:B------:R-:W-:Y:S01]  /*16070*/  F2FP.F16.E4M3.UNPACK_B R20, R20 ;  /* 0x00000014ff14723e */ /* 0x000fe200020006ff */
[----:B------:R-:W-:Y:S01]  /*16080*/  FFMA.FTZ R48, R29, R46, -R32 ;  /* 0x0000002e1d307223 */ /* 0x000fe20000010820 */
[----:B------:R-:W-:-:S02]  /*16090*/  HADD2.F32 R39, -RZ, R45.H0_H0 ;  /* 0x2000002dff277230 */ /* 0x000fc40000004100 */
[----:B------:R-:W-:Y:S01]  /*160a0*/  FFMA.FTZ R50, R29, R40, R49 ;  /* 0x000000281d327223 */ /* 0x000fe20000010031 */
[----:B------:R-:W-:Y:S01]  /*160b0*/  HADD2.F32 R32, -RZ, R27.H0_H0 ;  /* 0x2000001bff207230 */ /* 0x000fe20000004100 */
[----:B------:R-:W-:Y:S01]  /*160c0*/  F2FP.SATFINITE.E4M3.F32.PACK_AB_MERGE_C R54, R54, R55, RZ ;  /* 0x000000373636723e */ /* 0x000fe200048070ff */
[--C-:B------:R-:W-:Y:S01]  /*160d0*/  HADD2.F32 R29, -RZ, R28.reuse.H0_H0 ;  /* 0x2000001cff1d7230 */ /* 0x100fe20000004100 */
[----:B------:R-:W-:Y:S01]  /*160e0*/  F2FP.SATFINITE.E4M3.F32.PACK_AB_MERGE_C R5, R26, R5, R30 ;  /* 0x000000051a05723e */ /* 0x000fe2000480701e */
[----:B------:R-:W-:Y:S02]  /*160f0*/  HADD2.F32 R40, -RZ, R28.H1_H1 ;  /* 0x3000001cff287230 */ /* 0x000fe40000004100 */
[----:B------:R-:W-:Y:S01]  /*16100*/  FMUL.FTZ R49, R32, R39 ;  /* 0x0000002720317220 */ /* 0x000fe20000410000 */
[----:B------:R-:W-:Y:S01]  /*16110*/  HADD2.F32 R28, -RZ, R7.H0_H0 ;  /* 0x20000007ff1c7230 */ /* 0x000fe20000004100 */
[----:B------:R-:W-:Y:S01]  /*16120*/  F2FP.SATFINITE.E4M3.F32.PACK_AB_MERGE_C R25, R24, R25, R31 ;  /* 0x000000191819723e */ /* 0x000fe2000480701f */
[----:B------:R-:W-:-:S02]  /*16130*/  HADD2.F32 R46, -RZ, R45.H1_H1 ;  /* 0x3000002dff2e7230 */ /* 0x000fc40000004100 */
[-C--:B------:R-:W-:Y:S01]  /*16140*/  FMUL.FTZ R45, R32, R29.reuse ;  /* 0x0000001d202d7220 */ /* 0x080fe20000410000 */
        /* <DEDUP_REMOVED lines=12> */
[----:B------:R-:W-:Y:S01]  /*16210*/  HADD2.F32 R29, -RZ, R28.H0_H0 ;  /* 0x2000001cff1d7230 */ /* 0x000fe20000004100 */
[----:B------:R-:W-:Y:S01]  /*16220*/  F2FP.SATFINITE.E4M3.F32.PACK_AB_MERGE_C R49, R56, R49, RZ ;  /* 0x000000313831723e */ /* 0x000fe200048070ff */
[----:B------:R-:W-:Y:S01]  /*16230*/  HADD2.F32 R7, -RZ, R6.H0_H0 ;  /* 0x20000006ff077230 */ /* 0x000fe20000004100 */
        /* <DEDUP_REMOVED lines=23> */
.L_x_2629:
[----:B------:R-:W-:Y:S05]  /*163b0*/  BSYNC B1 ;  /* 0x0000000000017941 */ /* 0x000fea0003800000 */
.L_x_2628:
[----:B------:R-:W-:Y:S05]  /*163c0*/  @P0 BRA `(.L_x_2613) ;  /* 0x0000000c00fc0947 */ /* 0x000fea0003800000 */
[----:B-123--:R-:W2:Y:S04]  /*163d0*/  LDL R24, [R1+0x64] ;  /* 0x0000640001187983 */ /* 0x00eea80000100800 */
[----:B------:R-:W3:Y:S01]  /*163e0*/  LDL R49, [R1+0x19c] ;  /* 0x00019c0001317983 */ /* 0x000ee20000100800 */
[----:B0----5:R-:W-:Y:S01]  /*163f0*/  SHF.R.U32.HI R3, RZ, 0x8, R12 ;  /* 0x00000008ff037819 */ /* 0x021fe2000001160c */
[----:B------:R-:W-:Y:S01]  /*16400*/  VIADD R25, R19, 0x60 ;  /* 0x0000006013197836 */ /* 0x000fe20000000000 */
[----:B------:R-:W-:Y:S02]  /*16410*/  LEA.HI R37, R37, R0, RZ, 0x1c ;  /* 0x0000000025257211 */ /* 0x000fe400078fe0ff */
[----:B------:R-:W-:Y:S01]  /*16420*/  LOP3.LUT R0, R12, 0xff, RZ, 0xc0, !PT ;  /* 0x000000ff0c007812 */ /* 0x000fe200078ec0ff */
[----:B------:R-:W-:Y:S01]  /*16430*/  IMAD.SHL.U32 R25, R25, 0x80, RZ ;  /* 0x0000008019197824 */ /* 0x000fe200078e00ff */
[----:B------:R-:W-:-:S02]  /*16440*/  SHF.R.U32.HI R7, RZ, 0x8, R14 ;  /* 0x00000008ff077819 */ /* 0x000fc4000001160e */
[----:B------:R-:W-:Y:S02]  /*16450*/  LOP3.LUT R3, R3, 0xff, RZ, 0xc0, !PT ;  /* 0x000000ff03037812 */ /* 0x000fe400078ec0ff */
[----:B------:R-:W-:Y:S02]  /*16460*/  LOP3.LUT R6, R14, 0xff, RZ, 0xc0, !PT ;  /* 0x000000ff0e067812 */ /* 0x000fe400078ec0ff */
[----:B------:R-:W-:Y:S02]  /*16470*/  LOP3.LUT R7, R7, 0xff, RZ, 0xc0, !PT ;  /* 0x000000ff07077812 */ /* 0x000fe400078ec0ff */
[----:B------:R-:W-:Y:S02]  /*16480*/  PRMT R21, R3, 0x7604, R0 ;  /* 0x0000760403157816 */ /* 0x000fe40000000000 */
[----:B------:R-:W-:Y:S02]  /*16490*/  SHF.R.S32.HI R0, RZ, 0x1f, R37 ;  /* 0x0000001fff007819 */ /* 0x000fe40000011425 */
[----:B------:R-:W-:-:S02]  /*164a0*/  PRMT R29, R7, 0x7604, R6 ;  /* 0x00007604071d7816 */ /* 0x000fc40000000006 */
[----:B------:R-:W-:Y:S01]  /*164b0*/  LEA.HI R7, R0, R37, RZ, 0x3 ;  /* 0x0000002500077211 */ /* 0x000fe200078f18ff */
[----:B------:R-:W-:Y:S01]  /*164c0*/  IMAD.SHL.U32 R0, R37, 0x10, RZ ;  /* 0x0000001025007824 */ /* 0x000fe200078e00ff */
[----:B------:R-:W-:Y:S02]  /*164d0*/  LOP3.LUT R25, R25, 0x380, RZ, 0xc0, !PT ;  /* 0x0000038019197812 */ /* 0x000fe400078ec0ff */
[----:B------:R-:W-:Y:S01]  /*164e0*/  SHF.R.U32.HI R5, RZ, 0x8, R13 ;  /* 0x00000008ff057819 */ /* 0x000fe2000001160d */
[----:B------:R-:W-:Y:S01]  /*164f0*/  IMAD.SHL.U32 R7, R7, 0x800, RZ ;  /* 0x0000080007077824 */ /* 0x000fe200078e00ff */
[----:B------:R-:W-:Y:S01]  /*16500*/  LOP3.LUT R0, R25, 0x70, R0, 0xf8, !PT ;  /* 0x0000007019007812 */ /* 0x000fe200078ef800 */
[----:B------:R-:W-:Y:S01]  /*16510*/  VIADD R25, R19, 0x60 ;  /* 0x0000006013197836 */ /* 0x000fe20000000000 */
[----:B------:R-:W-:Y:S02]  /*16520*/  LOP3.LUT R4, R13, 0xff, RZ, 0xc0, !PT ;  /* 0x000000ff0d047812 */ /* 0x000fe400078ec0ff */
[----:B------:R-:W-:Y:S01]  /*16530*/  LOP3.LUT R5, R5, 0xff, RZ, 0xc0, !PT ;  /* 0x000000ff05057812 */ /* 0x000fe200078ec0ff */
[----:B------:R-:W-:Y:S01]  /*16540*/  IMAD.SHL.U32 R25, R25, 0x80, RZ ;  /* 0x0000008019197824 */ /* 0x000fe200078e00ff */
[----:B------:R-:W-:-:S02]  /*16550*/  LOP3.LUT R3, R15, 0xff, RZ, 0xc0, !PT ;  /* 0x000000ff0f037812 */ /* 0x000fc400078ec0ff */
[----:B------:R-:W-:Y:S02]  /*16560*/  PRMT R20, R5, 0x7604, R4 ;  /* 0x0000760405147816 */ /* 0x000fe40000000004 */
[----:B------:R-:W-:Y:S02]  /*16570*/  LOP3.LUT R25, R25, 0x380, RZ, 0xc0, !PT ;  /* 0x0000038019197812 */ /* 0x000fe400078ec0ff */
[----:B------:R-:W-:Y:S02]  /*16580*/  SHF.R.U32.HI R4, RZ, 0x8, R15 ;  /* 0x00000008ff047819 */ /* 0x000fe4000001160f */
[----:B------:R-:W-:Y:S02]  /*16590*/  SHF.R.U32.HI R25, RZ, 0x3, R25 ;  /* 0x00000003ff197819 */ /* 0x000fe40000011619 */
[----:B------:R-:W-:Y:S02]  /*165a0*/  LOP3.LUT R4, R4, 0xff, RZ, 0xc0, !PT ;  /* 0x000000ff04047812 */ /* 0x000fe400078ec0ff */
[----:B------:R-:W-:-:S02]  /*165b0*/  LOP3.LUT R0, R0, R25, RZ, 0x3c, !PT ;  /* 0x0000001900007212 */ /* 0x000fc400078e3cff */
[----:B------:R-:W-:Y:S02]  /*165c0*/  LOP3.LUT R25, R7, 0xffffc000, RZ, 0xc0, !PT ;  /* 0xffffc00007197812 */ /* 0x000fe400078ec0ff */
[----:B------:R-:W-:Y:S02]  /*165d0*/  PRMT R28, R4, 0x7604, R3 ;  /* 0x00007604041c7816 */ /* 0x000fe40000000003 */
[----:B------:R-:W-:Y:S02]  /*165e0*/  SHF.R.U32.HI R6, RZ, 0x8, R8 ;  /* 0x00000008ff067819 */ /* 0x000fe40000011608 */
[----:B------:R-:W-:Y:S02]  /*165f0*/  LOP3.LUT R5, R8, 0xff, RZ, 0xc0, !PT ;  /* 0x000000ff08057812 */ /* 0x000fe400078ec0ff */
[----:B------:R-:W-:Y:S02]  /*16600*/  LOP3.LUT R6, R6, 0xff, RZ, 0xc0, !PT ;  /* 0x000000ff06067812 */ /* 0x000fe400078ec0ff */
[----:B------:R-:W-:-:S02]  /*16610*/  SHF.R.U32.HI R32, RZ, 0x8, R10 ;  /* 0x00000008ff207819 */ /* 0x000fc4000001160a */
[----:B------:R-:W-:Y:S02]  /*16620*/  PRMT R33, R6, 0x7604, R5 ;  /* 0x0000760406217816 */ /* 0x000fe40000000005 */
[----:B------:R-:W-:Y:S02]  /*16630*/  SHF.R.U32.HI R35, RZ, 0x8, R11 ;  /* 0x00000008ff237819 */ /* 0x000fe4000001160b */
[----:B------:R-:W-:Y:S02]  /*16640*/  LOP3.LUT R30, R9, 0xff, RZ, 0xc0, !PT ;  /* 0x000000ff091e7812 */ /* 0x000fe400078ec0ff */
[----:B------:R-:W-:Y:S02]  /*16650*/  LOP3.LUT R31, R10, 0xff, RZ, 0xc0, !PT ;  /* 0x000000ff0a1f7812 */ /* 0x000fe400078ec0ff */
[----:B------:R-:W-:Y:S02]  /*16660*/  LOP3.LUT R32, R32, 0xff, RZ, 0xc0, !PT ;  /* 0x000000ff20207812 */ /* 0x000fe400078ec0ff */
[----:B------:R-:W-:-:S02]  /*16670*/  LOP3.LUT R34, R11, 0xff, RZ, 0xc0, !PT ;  /* 0x000000ff0b227812 */ /* 0x000fc400078ec0ff */
[----:B------:R-:W-:Y:S02]  /*16680*/  LOP3.LUT R35, R35, 0xff, RZ, 0xc0, !PT ;  /* 0x000000ff23237812 */ /* 0x000fe400078ec0ff */
[----:B------:R-:W-:Y:S02]  /*16690*/  PRMT R37, R32, 0x7604, R31 ;  /* 0x0000760420257816 */ /* 0x000fe4000000001f */
[----:B------:R-:W-:Y:S02]  /*166a0*/  PRMT R34, R35, 0x7604, R34 ;  /* 0x0000760423227816 */ /* 0x000fe40000000022 */
[----:B------:R-:W-:Y:S02]  /*166b0*/  SHF.R.U32.HI R31, RZ, 0x10, R15 ;  /* 0x00000010ff1f7819 */ /* 0x000fe4000001160f */
[----:B------:R-:W-:Y:S02]  /*166c0*/  SHF.R.U32.HI R35, RZ, 0x10, R9 ;  /* 0x00000010ff237819 */ /* 0x000fe40000011609 */
[----:B------:R-:W-:Y:S01]  /*166d0*/  SHF.R.U32.HI R39, RZ, 0x10, R11 ;  /* 0x00000010ff277819 */ /* 0x000fe2000001160b */
[----:B------:R-:W-:Y:S01]  /*166e0*/  IMAD.U32 R31, R31, 0x10000, RZ ;  /* 0x000100001f1f7824 */ /* 0x000fe200078e00ff */
[----:B------:R-:W-:Y:S01]  /*166f0*/  LOP3.LUT R29, R29, 0xff0000, R14, 0xf8, !PT ;  /* 0x00ff00001d1d7812 */ /* 0x000fe200078ef80e */
[----:B------:R-:W-:Y:S01]  /*16700*/  IMAD.U32 R35, R35, 0x10000, RZ ;  /* 0x0001000023237824 */ /* 0x000fe200078e00ff */
[----:B------:R-:W-:Y:S01]  /*16710*/  LOP3.LUT R33, R33, 0xff0000, R8, 0xf8, !PT ;  /* 0x00ff000021217812 */ /* 0x000fe200078ef808 */
[----:B------:R-:W-:Y:S01]  /*16720*/  IMAD.U32 R39, R39, 0x10000, RZ ;  /* 0x0001000027277824 */ /* 0x000fe200078e00ff */
[----:B------:R-:W-:-:S02]  /*16730*/  LOP3.LUT R31, R28, 0xff0000, R31, 0xf8, !PT ;  /* 0x00ff00001c1f7812 */ /* 0x000fc400078ef81f */
[--C-:B------:R-:W-:Y:S02]  /*16740*/  LOP3.LUT R21, R21, 0xff0000, R12.reuse, 0xf8, !PT ;  /* 0x00ff000015157812 */ /* 0x100fe400078ef80c */
[----:B------:R-:W-:Y:S02]  /*16750*/  LOP3.LUT R39, R34, 0xff0000, R39, 0xf8, !PT ;  /* 0x00ff000022277812 */ /* 0x000fe400078ef827 */
[----:B------:R-:W-:Y:S02]  /*16760*/  LOP3.LUT R12, R21, 0xff000000, R12, 0xf8, !PT ;  /* 0xff000000150c7812 */ /* 0x000fe400078ef80c */
[----:B------:R-:W-:Y:S02]  /*16770*/  LOP3.LUT R42, R39, 0xff000000, R11, 0xf8, !PT ;  /* 0xff000000272a7812 */ /* 0x000fe400078ef80b */
[----:B--2---:R-:W-:Y:S02]  /*16780*/  IADD3 R3, R0, R25, R24 ;  /* 0x0000001900037210 */ /* 0x004fe40007ffe018 */
[----:B------:R-:W-:Y:S01]  /*16790*/  SHF.R.U32.HI R24, RZ, 0x8, R9 ;  /* 0x00000008ff187819 */ /* 0x000fe20000011609 */
[----:B---3--:R-:W0:Y:S02]  /*167a0*/  LDS.128 R4, [R49+0x20400] ;  /* 0x0204000031047984 */ /* 0x008e240000000c00 */
[----:B------:R-:W-:Y:S01]  /*167b0*/  IMAD.IADD R0, R18, 0x1, R3 ;  /* 0x0000000112007824 */ /* 0x000fe200078e0203 */
[----:B------:R-:W-:-:S04]  /*167c0*/  LOP3.LUT R3, R24, 0xff, RZ, 0xc0, !PT ;  /* 0x000000ff18037812 */ /* 0x000fc800078ec0ff */
[----:B------:R-:W1:Y:S01]  /*167d0*/  LDS.128 R24, [R0+0x20400] ;  /* 0x0204000000187984 */ /* 0x000e620000000c00 */
[----:B------:R-:W-:Y:S02]  /*167e0*/  PRMT R30, R3, 0x7604, R30 ;  /* 0x00007604031e7816 */ /* 0x000fe4000000001e */
[----:B------:R-:W-:Y:S02]  /*167f0*/  SHF.R.U32.HI R3, RZ, 0x10, R13 ;  /* 0x00000010ff037819 */ /* 0x000fe4000001160d */
[----:B------:R-:W-:Y:S02]  /*16800*/  LOP3.LUT R35, R30, 0xff0000, R35, 0xf8, !PT ;  /* 0x00ff00001e237812 */ /* 0x000fe400078ef823 */
[----:B------:R-:W-:-:S04]  /*16810*/  SHF.L.U32 R3, R3, 0x10, RZ ;  /* 0x0000001003037819 */ /* 0x000fc800000006ff */
[----:B------:R-:W-:-:S04]  /*16820*/  LOP3.LUT R3, R20, 0xff0000, R3, 0xf8, !PT ;  /* 0x00ff000014037812 */ /* 0x000fc800078ef803 */
[----:B------:R-:W-:Y:S02]  /*16830*/  LOP3.LUT R28, R3, 0xff000000, R13, 0xf8, !PT ;  /* 0xff000000031c7812 */ /* 0x000fe400078ef80d */
[----:B------:R-:W-:Y:S02]  /*16840*/  LOP3.LUT R13, R37, 0xff0000, R10, 0xf8, !PT ;  /* 0x00ff0000250d7812 */ /* 0x000fe400078ef80a */
[----:B------:R-:W-:Y:S02]  /*16850*/  LOP3.LUT R37, R31, 0xff000000, R15, 0xf8, !PT ;  /* 0xff0000001f257812 */ /* 0x000fe400078ef80f */
[----:B------:R-:W-:Y:S02]  /*16860*/  LOP3.LUT R15, R35, 0xff000000, R9, 0xf8, !PT ;  /* 0xff000000230f7812 */ /* 0x000fe400078ef809 */
[----:B------:R-:W-:Y:S02]  /*16870*/  LOP3.LUT R3, R29, 0xff000000, R14, 0xf8, !PT ;  /* 0xff0000001d037812 */ /* 0x000fe400078ef80e */
[----:B------:R-:W-:-:S02]  /*16880*/  F2FP.F16.E4M3.UNPACK_B R39, R15 ;  /* 0x0000000fff27723e */ /* 0x000fc400020006ff */
[----:B------:R-:W-:Y:S02]  /*16890*/  LOP3.LUT R29, R33, 0xff000000, R8, 0xf8, !PT ;  /* 0xff000000211d7812 */ /* 0x000fe400078ef808 */
[----:B------:R-:W-:Y:S01]  /*168a0*/  LOP3.LUT R8, R13, 0xff000000, R10, 0xf8, !PT ;  /* 0xff0000000d087812 */ /* 0x000fe200078ef80a */
[--C-:B------:R-:W-:Y:S01]  /*168b0*/  HADD2.F32 R40, -RZ, R39.reuse.H0_H0 ;  /* 0x20000027ff287230 */ /* 0x100fe20000004100 */
[-C--:B------:R-:W-:Y:S01]  /*168c0*/  F2FP.F16.E4M3.UNPACK_B R14, R28.reuse ;  /* 0x0000001cff0e723e */ /* 0x080fe200020006ff */
[----:B------:R-:W-:Y:S01]  /*168d0*/  HADD2.F32 R39, -RZ, R39.H1_H1 ;  /* 0x30000027ff277230 */ /* 0x000fe20000004100 */
[----:B------:R-:W-:Y:S02]  /*168e0*/  F2FP.F16.E4M3.UNPACK_B R28, R28.H1 ;  /* 0x0000001cff1c723e */ /* 0x000fe400030006ff */
[-C--:B0-----:R-:W-:Y:S01]  /*168f0*/  F2FP.F16.E4M3.UNPACK_B R10, R5.reuse ;  /* 0x00000005ff0a723e */ /* 0x081fe200020006ff */
[----:B------:R-:W-:Y:S01]  /*16900*/  HADD2.F32 R38, -RZ, R14.H0_H0 ;  /* 0x2000000eff267230 */ /* 0x000fe20000004100 */
[----:B------:R-:W-:-:S02]  /*16910*/  F2FP.F16.E4M3.UNPACK_B R20, R5.H1 ;  /* 0x00000005ff14723e */ /* 0x000fc400030006ff */
[----:B------:R-:W-:Y:S01]  /*16920*/  F2FP.F16.E4M3.UNPACK_B R30, R7 ;  /* 0x00000007ff1e723e */ /* 0x000fe200020006ff */
[--C-:B------:R-:W-:Y:S01]  /*16930*/  HADD2.F32 R9, -RZ, R10.reuse.H0_H0 ;  /* 0x2000000aff097230 */ /* 0x100fe20000004100 */
[-C--:B-1----:R-:W-:Y:S01]  /*16940*/  F2FP.F16.E4M3.UNPACK_B R11, R25.reuse ;  /* 0x00000019ff0b723e */ /* 0x082fe200020006ff */
[----:B------:R-:W-:Y:S01]  /*16950*/  HADD2.F32 R10, -RZ, R10.H1_H1 ;  /* 0x3000000aff0a7230 */ /* 0x000fe20000004100 */
[----:B------:R-:W-:Y:S02]  /*16960*/  F2FP.F16.E4M3.UNPACK_B R21, R25.H1 ;  /* 0x00000019ff15723e */ /* 0x000fe400030006ff */
[-C--:B------:R-:W-:Y:S01]  /*16970*/  F2FP.F16.E4M3.UNPACK_B R25, R24.reuse ;  /* 0x00000018ff19723e */ /* 0x080fe200020006ff */
[--C-:B------:R-:W-:Y:S01]  /*16980*/  HADD2.F32 R5, -RZ, R11.reuse.H0_H0 ;  /* 0x2000000bff057230 */ /* 0x100fe20000004100 */
[----:B------:R-:W-:Y:S01]  /*16990*/  F2FP.F16.E4M3.UNPACK_B R34, R24.H1 ;  /* 0x00000018ff22723e */ /* 0x000fe200030006ff */
[----:B------:R-:W-:Y:S01]  /*169a0*/  HADD2.F32 R11, -RZ, R11.H1_H1 ;  /* 0x3000000bff0b7230 */ /* 0x000fe20000004100 */
[----:B------:R-:W-:-:S02]  /*169b0*/  F2FP.F16.E4M3.UNPACK_B R33, R27 ;  /* 0x0000001bff21723e */ /* 0x000fc400020006ff */
[C---:B------:R-:W-:Y:S01]  /*169c0*/  FMUL.FTZ R24, R5.reuse, R40 ;  /* 0x0000002805187220 */ /* 0x040fe20000410000 */
[----:B------:R-:W-:Y:S01]  /*169d0*/  F2FP.F16.E4M3.UNPACK_B R35, R27.H1 ;  /* 0x0000001bff23723e */ /* 0x000fe200030006ff */
[-C--:B------:R-:W-:Y:S01]  /*169e0*/  FMUL.FTZ R27, R5, R38.reuse ;  /* 0x00000026051b7220 */ /* 0x080fe20000410000 */
[----:B------:R-:W-:Y:S01]  /*169f0*/  FMUL.FTZ R41, R11, R39 ;  /* 0x000000270b297220 */ /* 0x000fe20000410000 */
[C---:B------:R-:W-:Y:S01]  /*16a00*/  FFMA.FTZ R5, R9.reuse, R38, -R24 ;  /* 0x0000002609057223 */ /* 0x040fe20000010818 */
[----:B------:R-:W-:Y:S01]  /*16a10*/  F2FP.F16.E4M3.UNPACK_B R38, R15.H1 ;  /* 0x0000000fff26723e */ /* 0x000fe200030006ff */
[----:B------:R-:W-:Y:S01]  /*16a20*/  FFMA.FTZ R9, R9, R40, R27 ;  /* 0x0000002809097223 */ /* 0x000fe2000001001b */
[----:B------:R-:W-:Y:S01]  /*16a30*/  HADD2.F32 R24, -RZ, R14.H1_H1 ;  /* 0x3000000eff187230 */ /* 0x000fe20000004100 */
[----:B------:R-:W-:Y:S01]  /*16a40*/  F2FP.F16.E4M3.UNPACK_B R32, R7.H1 ;  /* 0x00000007ff20723e */ /* 0x000fe200030006ff */
[----:B------:R-:W-:Y:S01]  /*16a50*/  HADD2.F32 R14, -RZ, R21.H0_H0 ;  /* 0x20000015ff0e7230 */ /* 0x000fe20000004100 */
[----:B------:R-:W-:Y:S01]  /*16a60*/  F2FP.F16.E4M3.UNPACK_B R31, R4.H1 ;  /* 0x00000004ff1f723e */ /* 0x000fe200030006ff */
[----:B------:R-:W-:-:S02]  /*16a70*/  HADD2.F32 R40, -RZ, R38.H0_H0 ;  /* 0x20000026ff287230 */ /* 0x000fc40000004100 */
[----:B------:R-:W-:Y:S01]  /*16a80*/  FMUL.FTZ R44, R11, R24 ;  /* 0x000000180b2c7220 */ /* 0x000fe20000410000 */
[----:B------:R-:W-:Y:S01]  /*16a90*/  HADD2.F32 R27, -RZ, R28.H0_H0 ;  /* 0x2000001cff1b7230 */ /* 0x000fe20000004100 */
[----:B------:R-:W-:Y:S01]  /*16aa0*/  F2FP.F16.E4M3.UNPACK_B R13, R4 ;  /* 0x00000004ff0d723e */ /* 0x000fe200020006ff */
[----:B------:R-:W-:Y:S02]  /*16ab0*/  HADD2.F32 R15, -RZ, R20.H0_H0 ;  /* 0x20000014ff0f7230 */ /* 0x000fe40000004100 */
[C---:B------:R-:W-:Y:S01]  /*16ac0*/  FMUL.FTZ R46, R14.reuse, R40 ;  /* 0x000000280e2e7220 */ /* 0x040fe20000410000 */
[----:B------:R-:W-:Y:S01]  /*16ad0*/  F2FP.F16.E4M3.UNPACK_B R4, R6 ;  /* 0x00000006ff04723e */ /* 0x000fe200020006ff */
[-C--:B------:R-:W-:Y:S01]  /*16ae0*/  FMUL.FTZ R43, R14, R27.reuse ;  /* 0x0000001b0e2b7220 */ /* 0x080fe20000410000 */
[----:B------:R-:W-:Y:S01]  /*16af0*/  FFMA.FTZ R14, R10, R24, -R41 ;  /* 0x000000180a0e7223 */ /* 0x000fe20000010829 */
[----:B------:R-:W-:Y:S01]  /*16b00*/  FFMA.FTZ R11, R15, R27, -R46 ;  /* 0x0000001b0f0b7223 */ /* 0x000fe2000001082e */
[----:B------:R-:W-:-:S02]  /*16b10*/  HADD2.F32 R41, -RZ, R38.H1_H1 ;  /* 0x30000026ff297230 */ /* 0x000fc40000004100 */
[----:B------:R-:W-:Y:S01]  /*16b20*/  FFMA.FTZ R15, R15, R40, R43 ;  /* 0x000000280f0f7223 */ /* 0x000fe2000001002b */
[-C--:B------:R-:W-:Y:S01]  /*16b30*/  F2FP.F16.E4M3.UNPACK_B R40, R42.reuse ;  /* 0x0000002aff28723e */ /* 0x080fe200020006ff */
[----:B------:R-:W-:Y:S01]  /*16b40*/  HADD2.F32 R27, -RZ, R28.H1_H1 ;  /* 0x3000001cff1b7230 */ /* 0x000fe20000004100 */
[----:B------:R-:W-:Y:S01]  /*16b50*/  F2FP.F16.E4M3.UNPACK_B R38, R37 ;  /* 0x00000025ff26723e */ /* 0x000fe200020006ff */
[----:B------:R-:W-:Y:S02]  /*16b60*/  HADD2.F32 R28, -RZ, R20.H1_H1 ;  /* 0x30000014ff1c7230 */ /* 0x000fe40000004100 */
[----:B------:R-:W-:Y:S01]  /*16b70*/  FFMA.FTZ R10, R10, R39, R44 ;  /* 0x000000270a0a7223 */ /* 0x000fe2000001002c */
[----:B------:R-:W-:Y:S01]  /*16b80*/  HADD2.F32 R20, -RZ, R21.H1_H1 ;  /* 0x30000015ff147230 */ /* 0x000fe20000004100 */
[----:B------:R-:W-:Y:S01]  /*16b90*/  F2FP.F16.E4M3.UNPACK_B R42, R42.H1 ;  /* 0x0000002aff2a723e */ /* 0x000fe200030006ff */
[----:B------:R-:W-:Y:S01]  /*16ba0*/  HADD2.F32 R43, -RZ, R40.H0_H0 ;  /* 0x20000028ff2b7230 */ /* 0x000fe20000004100 */
[----:B------:R-:W-:Y:S01]  /*16bb0*/  F2FP.F16.E4M3.UNPACK_B R7, R6.H1 ;  /* 0x00000006ff07723e */ /* 0x000fe200030006ff */
[----:B------:R-:W-:-:S02]  /*16bc0*/  HADD2.F32 R24, -RZ, R33.H0_H0 ;  /* 0x20000021ff187230 */ /* 0x000fc40000004100 */
[C---:B------:R-:W-:Y:S01]  /*16bd0*/  FMUL.FTZ R45, R20.reuse, R41 ;  /* 0x00000029142d7220 */ /* 0x040fe20000410000 */
[----:B------:R-:W-:Y:S02]  /*16be0*/  HADD2.F32 R39, -RZ, R38.H0_H0 ;  /* 0x20000026ff277230 */ /* 0x000fe40000004100 */
[----:B------:R-:W-:Y:S01]  /*16bf0*/  FMUL.FTZ R44, R20, R27 ;  /* 0x0000001b142c7220 */ /* 0x000fe20000410000 */
[----:B------:R-:W-:Y:S02]  /*16c00*/  HADD2.F32 R21, -RZ, R30.H0_H0 ;  /* 0x2000001eff157230 */ /* 0x000fe40000004100 */
[----:B------:R-:W-:Y:S01]  /*16c10*/  FMUL.FTZ R46, R24, R43 ;  /* 0x0000002b182e7220 */ /* 0x000fe20000410000 */
[----:B------:R-:W-:Y:S01]  /*16c20*/  FFMA.FTZ R20, R28, R27, -R45 ;  /* 0x0000001b1c147223 */ /* 0x000fe2000001082d */
[----:B------:R-:W-:Y:S01]  /*16c30*/  FMUL.FTZ R48, R24, R39 ;  /* 0x0000002718307220 */ /* 0x000fe20000410000 */
[----:B------:R-:W-:Y:S01]  /*16c40*/  FFMA.FTZ R28, R28, R41, R44 ;  /* 0x000000291c1c7223 */ /* 0x000fe2000001002c */
[----:B------:R-:W-:Y:S01]  /*16c50*/  FFMA.FTZ R24, R21, R39, -R46 ;  /* 0x0000002715187223 */ /* 0x000fe2000001082e */
[----:B------:R-:W-:Y:S01]  /*16c60*/  HADD2.F32 R39, -RZ, R38.H1_H1 ;  /* 0x30000026ff277230 */ /* 0x000fe20000004100 */
[----:B------:R-:W-:Y:S01]  /*16c70*/  F2FP.F16.E4M3.UNPACK_B R38, R37.H1 ;  /* 0x00000025ff26723e */ /* 0x000fe200030006ff */
[----:B------:R-:W-:-:S02]  /*16c80*/  HADD2.F32 R41, -RZ, R40.H1_H1 ;  /* 0x30000028ff297230 */ /* 0x000fc40000004100 */
[----:B------:R-:W-:Y:S01]  /*16c90*/  FFMA.FTZ R21, R21, R43, R48 ;  /* 0x0000002b15157223 */ /* 0x000fe20000010030 */
[----:B------:R-:W-:Y:S01]  /*16ca0*/  HADD2.F32 R27, -RZ, R33.H1_H1 ;  /* 0x30000021ff1b7230 */ /* 0x000fe20000004100 */
[-C--:B------:R-:W-:Y:S01]  /*16cb0*/  F2FP.F16.E4M3.UNPACK_B R6, R26.reuse ;  /* 0x0000001aff06723e */ /* 0x080fe200020006ff */
[----:B------:R-:W-:Y:S01]  /*16cc0*/  HADD2.F32 R44, -RZ, R42.H0_H0 ;  /* 0x2000002aff2c7230 */ /* 0x000fe20000004100 */
[----:B------:R-:W-:Y:S01]  /*16cd0*/  F2FP.F16.E4M3.UNPACK_B R26, R26.H1 ;  /* 0x0000001aff1a723e */ /* 0x000fe200030006ff */
[----:B------:R-:W-:Y:S02]  /*16ce0*/  HADD2.F32 R37, -RZ, R35.H0_H0 ;  /* 0x20000023ff257230 */ /* 0x000fe40000004100 */
[C---:B------:R-:W-:Y:S01]  /*16cf0*/  FMUL.FTZ R43, R27.reuse, R41 ;  /* 0x000000291b2b7220 */ /* 0x040fe20000410000 */
[----:B------:R-:W-:Y:S02]  /*16d00*/  HADD2.F32 R30, -RZ, R30.H1_H1 ;  /* 0x3000001eff1e7230 */ /* 0x000fe40000004100 */
[----:B------:R-:W-:Y:S01]  /*16d10*/  FMUL.FTZ R46, R27, R39 ;  /* 0x000000271b2e7220 */ /* 0x000fe20000410000 */
[----:B------:R-:W-:-:S02]  /*16d20*/  HADD2.F32 R40, -RZ, R38.H0_H0 ;  /* 0x20000026ff287230 */ /* 0x000fc40000004100 */
[C---:B------:R-:W-:Y:S01]  /*16d30*/  FMUL.FTZ R48, R37.reuse, R44 ;  /* 0x0000002c25307220 */ /* 0x040fe20000410000 */
[----:B------:R-:W-:Y:S02]  /*16d40*/  HADD2.F32 R33, -RZ, R32.H0_H0 ;  /* 0x20000020ff217230 */ /* 0x000fe40000004100 */
[C---:B------:R-:W-:Y:S01]  /*16d50*/  FFMA.FTZ R27, R30.reuse, R39, -R43 ;  /* 0x000000271e1b7223 */ /* 0x040fe2000001082b */
[----:B------:R-:W-:Y:S01]  /*16d60*/  FFMA.FTZ R30, R30, R41, R46 ;  /* 0x000000291e1e7223 */ /* 0x000fe2000001002e */
[-C--:B------:R-:W-:Y:S01]  /*16d70*/  FMUL.FTZ R37, R37, R40.reuse ;  /* 0x0000002825257220 */ /* 0x080fe20000410000 */
[----:B------:R-:W-:Y:S01]  /*16d80*/  F2FP.F16.E4M3.UNPACK_B R41, R29.H1 ;  /* 0x0000001dff29723e */ /* 0x000fe200030006ff */
        /* <DEDUP_REMOVED lines=20> */
[----:B------:R-:W-:Y:S02]  /*16ed0*/  HADD2.F32 R34, -RZ, R34.H1_H1 ;  /* 0x30000022ff227230 */ /* 0x000fe40000004100 */
[----:B------:R-:W-:Y:S01]  /*16ee0*/  FFMA.FTZ R50, R33, R44, R47 ;  /* 0x0000002c21327223 */ /* 0x000fe2000001002f */
[----:B------:R-:W-:Y:S02]  /*16ef0*/  HADD2.F32 R38, -RZ, R38.H1_H1 ;  /* 0x30000026ff267230 */ /* 0x000fe40000004100 */
[C---:B------:R-:W-:Y:S01]  /*16f00*/  FFMA.FTZ R37, R32.reuse, R39, -R37 ;  /* 0x0000002720257223 */ /* 0x040fe20000010825 */
[----:B------:R-:W-:Y:S01]  /*16f10*/  FFMA.FTZ R42, R32, R42, R35 ;  /* 0x0000002a202a7223 */ /* 0x000fe20000010023 */
[----:B------:R-:W-:Y:S01]  /*16f20*/  F2FP.F16.E4M3.UNPACK_B R33, R29 ;  /* 0x0000001dff21723e */ /* 0x000fe200020006ff */
[----:B------:R-:W-:Y:S01]  /*16f30*/  HADD2.F32 R31, -RZ, R31.H1_H1 ;  /* 0x3000001fff1f7230 */ /* 0x000fe20000004100 */
[----:B------:R-:W-:Y:S01]  /*16f40*/  F2FP.F16.E4M3.UNPACK_B R32, R12 ;  /* 0x0000000cff20723e */ /* 0x000fe200020006ff */
[C---:B------:R-:W-:Y:S01]  /*16f50*/  FMUL.FTZ R12, R34.reuse, R41 ;  /* 0x00000029220c7220 */ /* 0x040fe20000410000 */
[----:B------:R-:W-:Y:S01]  /*16f60*/  FMUL.FTZ R40, R34, R38 ;  /* 0x0000002622287220 */ /* 0x000fe20000410000 */
[----:B------:R-:W-:Y:S01]  /*16f70*/  HADD2.F32 R34, -RZ, R33.H0_H0 ;  /* 0x20000021ff227230 */ /* 0x000fe20000004100 */
[----:B------:R-:W-:Y:S01]  /*16f80*/  F2FP.SATFINITE.E4M3.F32.PACK_AB_MERGE_C R43, R50, R43, RZ ;  /* 0x0000002b322b723e */ /* 0x000fe200048070ff */
[----:B------:R-:W-:-:S02]  /*16f90*/  HADD2.F32 R29, -RZ, R25.H0_H0 ;  /* 0x20000019ff1d7230 */ /* 0x000fc40000004100 */
[C---:B------:R-:W-:Y:S01]  /*16fa0*/  FFMA.FTZ R44, R31.reuse, R38, -R12 ;  /* 0x000000261f2c7223 */ /* 0x040fe2000001080c */
[----:B------:R-:W-:Y:S01]  /*16fb0*/  FFMA.FTZ R41, R31, R41, R40 ;  /* 0x000000291f297223 */ /* 0x000fe20000010028 */
[----:B------:R-:W-:Y:S01]  /*16fc0*/  HADD2.F32 R31, -RZ, R32.H0_H0 ;  /* 0x20000020ff1f7230 */ /* 0x000fe20000004100 */
[----:B------:R-:W-:Y:S01]  /*16fd0*/  F2FP.SATFINITE.E4M3.F32.PACK_AB_MERGE_C R9, R10, R9, R15 ;  /* 0x000000090a09723e */ /* 0x000fe2000480700f */
        /* <DEDUP_REMOVED lines=19> */
[----:B------:R-:W-:Y:S01]  /*17110*/  F2FP.SATFINITE.E4M3.F32.PACK_AB_MERGE_C R11, R30, R21, R43 ;  /* 0x000000151e0b723e */ /* 0x000fe2000480702b */
[----:B------:R-:W-:Y:S02]  /*17120*/  HADD2.F32 R29, -RZ, R12.H1_H1 ;  /* 0x3000000cff1d7230 */ /* 0x000fe40000004100 */
[C---:B------:R-:W-:Y:S01]  /*17130*/  FMUL.FTZ R39, R25.reuse, R32 ;  /* 0x0000002019277220 */ /* 0x040fe20000410000 */
[----:B------:R-:W-:Y:S02]  /*17140*/  HADD2.F32 R12, -RZ, R7.H0_H0 ;  /* 0x20000007ff0c7230 */ /* 0x000fe40000004100 */
[----:B------:R-:W-:Y:S01]  /*17150*/  FMUL.FTZ R25, R25, R13 ;  /* 0x0000000d19197220 */ /* 0x000fe20000410000 */
[----:B------:R-:W-:Y:S02]  /*17160*/  HADD2.F32 R31, -RZ, R31.H1_H1 ;  /* 0x3000001fff1f7230 */ /* 0x000fe40000004100 */
[----:B------:R-:W-:-:S02]  /*17170*/  HADD2.F32 R26, -RZ, R26.H1_H1 ;  /* 0x3000001aff1a7230 */ /* 0x000fc40000004100 */
[C---:B------:R-:W-:Y:S01]  /*17180*/  FFMA.FTZ R39, R12.reuse, R13, -R39 ;  /* 0x0000000d0c277223 */ /* 0x040fe20000010827 */
[----:B------:R-:W-:Y:S02]  /*17190*/  HADD2.F32 R7, -RZ, R7.H1_H1 ;  /* 0x30000007ff077230 */ /* 0x000fe40000004100 */
[----:B------:R-:W-:Y:S01]  /*171a0*/  FFMA.FTZ R38, R12, R32, R25 ;  /* 0x000000200c267223 */ /* 0x000fe20000010019 */
[----:B------:R-:W-:Y:S01]  /*171b0*/  F2FP.F16.E4M3.UNPACK_B R12, R8 ;  /* 0x00000008ff0c723e */ /* 0x000fe200020006ff */
[C---:B------:R-:W-:Y:S01]  /*171c0*/  FMUL.FTZ R46, R26.reuse, R31 ;  /* 0x0000001f1a2e7220 */ /* 0x040fe20000410000 */
        /* <DEDUP_REMOVED lines=31> */
.L_x_2613:
[----:B------:R-:W-:Y:S05]  /*173c0*/  BSYNC B0 ;  /* 0x0000000000007941 */ /* 0x000fea0003800000 */
.L_x_2585:
        /* <DEDUP_REMOVED lines=8> */
.L_x_2582:
[----:B----4-:R-:W-:-:S05]  /*17450*/  IMAD.U32 R0, RZ, RZ, UR46 ;  /* 0x0000002eff007e24 */ /* 0x010fca000f8e00ff */
[----:B------:R-:W-:-:S13]  /*17460*/  ISETP.NE.AND P1, PT, R0, 0x3, PT ;  /* 0x000000030000780c */ /* 0x000fda0003f25270 */
[----:B------:R-:W-:Y:S05]  /*17470*/  @!P1 BRA `(.L_x_2630) ;  /* 0x0000000000049947 */ /* 0x000fea0003800000 */
[----:B------:R-:W-:Y:S01]  /*17480*/  BPT.TRAP 0x1 ;  /* 0x000000040000795c */ /* 0x000fe20000300000 */
.L_x_2630:
[----:B------:R-:W-:Y:S01]  /*17490*/  IMAD R0, R234, 0x8, R18 ;  /* 0x00000008ea007824 */ /* 0x000fe200078e0212 */
[----:B0123--:R-:W-:-:S04]  /*174a0*/  SHF.L.U32 R3, R235, 0x1f, RZ ;  /* 0x0000001feb037819 */ /* 0x00ffc800000006ff */
[----:B------:R0:W1:Y:S01]  /*174b0*/  SYNCS.PHASECHK.TRANS64.TRYWAIT P0, [R0+URZ+0x38830], R3 ;  /* 0x03883003000075a7 */ /* 0x000062000800017f */
[----:B------:R-:W-:Y:S05]  /*174c0*/  @!P1 BRA `(.L_x_2631) ;  /* 0x0000000000049947 */ /* 0x000fea0003800000 */
[----:B------:R-:W-:Y:S01]  /*174d0*/  BPT.TRAP 0x1 ;  /* 0x000000040000795c */ /* 0x000fe20000300000 */
.L_x_2631:
[----:B-----5:R-:W2:Y:S02]  /*174e0*/  S2R R4, SR_TID.X ;  /* 0x0000000000047919 */ /* 0x020ea40000002100 */
[----:B--2---:R-:W-:-:S04]  /*174f0*/  LOP3.LUT R4, R4, 0x7f, RZ, 0xc0, !PT ;  /* 0x0000007f04047812 */ /* 0x004fc800078ec0ff */
[----:B------:R-:W-:Y:S01]  /*17500*/  ISETP.NE.AND P2, PT, R4, RZ, PT ;  /* 0x000000ff0400720c */ /* 0x000fe20003f45270 */
[----:B-1----:R-:W-:-:S12]  /*17510*/  @P0 BRA `(.L_x_2632) ;  /* 0x0000000000080947 */ /* 0x002fd80003800000 */
[----:B------:R-:W1:Y:S02]  /*17520*/  SYNCS.PHASECHK.TRANS64.TRYWAIT P0, [R0+URZ+0x38830], R3 ;  /* 0x03883003000075a7 */ /* 0x000e64000800017f */
[----:B-1----:R-:W-:Y:S05]  /*17530*/  @!P0 BRA `(.L_x_2633) ;  /* 0x000001b800888947 */ /* 0x002fea0003800000 */
.L_x_2632:
[----:B------:R-:W-:Y:S05]  /*17540*/  WARPSYNC.ALL ;  /* 0x0000000000007948 */ /* 0x000fea0003800000 */
[----:B01----:R-:W-:Y:S01]  /*17550*/  VIADD R3, R18, 0x28400 ;  /* 0x0002840012037836 */ /* 0x003fe20000000000 */
[----:B------:R-:W-:Y:S01]  /*17560*/  LOP3.LUT R4, R36, 0x10000, RZ, 0xfc, !PT ;  /* 0x0001000024047812 */ /* 0x000fe200078efcff */
[----:B------:R-:W-:Y:S01]  /*17570*/  IMAD.MOV.U32 R7, RZ, RZ, 0x40000040 ;  /* 0x40000040ff077424 */ /* 0x000fe200078e00ff */
[----:B------:R-:W-:Y:S01]  /*17580*/  MOV R5, 0x40000040 ;  /* 0x4000004000057802 */ /* 0x000fe20000000f00 */
[----:B------:R-:W-:Y:S01]  /*17590*/  WARPGROUP.ARRIVE ;  /* 0x00000000000079c5 */ /* 0x000fe20000000000 */
[----:B------:R-:W-:Y:S01]  /*175a0*/  SHF.R.U32.HI R3, RZ, 0x4, R3 ;  /* 0x00000004ff037819 */ /* 0x000fe20000011603 */
[C---:B------:R-:W-:Y:S01]  /*175b0*/  VIADD R94, R4.reuse, 0x2 ;  /* 0x00000002045e7836 */ /* 0x040fe20000000000 */
[C---:B------:R-:W-:Y:S01]  /*175c0*/  R2UR UR4, R4.reuse ;  /* 0x00000000040472ca */ /* 0x040fe200000e0000 */
[----:B------:R-:W-:Y:S01]  /*175d0*/  IMAD.MOV.U32 R95, RZ, RZ, 0x40000040 ;  /* 0x40000040ff5f7424 */ /* 0x000fe200078e00ff */
[----:B------:R-:W-:Y:S01]  /*175e0*/  LOP3.LUT R3, R3, 0x3fff, RZ, 0xc0, !PT ;  /* 0x00003fff03037812 */ /* 0x000fe200078ec0ff */
[----:B------:R-:W-:Y:S01]  /*175f0*/  IMAD.MOV.U32 R9, RZ, RZ, 0x40000040 ;  /* 0x40000040ff097424 */ /* 0x000fe200078e00ff */
[----:B------:R-:W-:Y:S01]  /*17600*/  R2UR UR5, R5 ;  /* 0x00000000050572ca */ /* 0x000fe200000e0000 */
[C---:B------:R-:W-:Y:S01]  /*17610*/  VIADD R92, R4.reuse, 0x4 ;  /* 0x00000004045c7836 */ /* 0x040fe20000000000 */
[----:B------:R-:W-:Y:S01]  /*17620*/  LOP3.LUT R6, R3, 0x10000, RZ, 0xfc, !PT ;  /* 0x0001000003067812 */ /* 0x000fe200078efcff */
[C---:B------:R-:W-:Y:S01]  /*17630*/  VIADD R88, R4.reuse, 0x6 ;  /* 0x0000000604587836 */ /* 0x040fe20000000000 */
[----:B------:R-:W-:Y:S01]  /*17640*/  R2UR UR7, R7 ;  /* 0x00000000070772ca */ /* 0x000fe200000e0000 */
[----:B------:R-:W-:Y:S01]  /*17650*/  IMAD.MOV.U32 R89, RZ, RZ, 0x40000040 ;  /* 0x40000040ff597424 */ /* 0x000fe200078e00ff */
[----:B------:R-:W-:Y:S01]  /*17660*/  MOV R93, 0x40000040 ;  /* 0x40000040005d7802 */ /* 0x000fe20000000f00 */
[----:B------:R0:W-:Y:S01]  /*17670*/  STL [R1+0x14], R6 ;  /* 0x0000140601007387 */ /* 0x0001e20000100800 */
[C---:B------:R-:W-:Y:S01]  /*17680*/  VIADD R14, R4.reuse, 0x400 ;  /* 0x00000400040e7836 */ /* 0x040fe20000000000 */
[----:B------:R-:W-:Y:S01]  /*17690*/  MOV R15, 0x40000040 ;  /* 0x40000040000f7802 */ /* 0x000fe20000000f00 */
[----:B------:R-:W-:Y:S01]  /*176a0*/  VIADD R12, R4, 0x402 ;  /* 0x00000402040c7836 */ /* 0x000fe20000000000 */
[----:B------:R1:W-:Y:S01]  /*176b0*/  STL.64 [R1+0x28], R94 ;  /* 0x0000285e01007387 */ /* 0x0003e20000100a00 */
[----:B------:R-:W-:Y:S01]  /*176c0*/  IMAD.MOV.U32 R13, RZ, RZ, 0x40000040 ;  /* 0x40000040ff0d7424 */ /* 0x000fe200078e00ff */
[----:B------:R-:W-:Y:S01]  /*176d0*/  MOV R21, 0x40000040 ;  /* 0x4000004000157802 */ /* 0x000fe20000000f00 */
[----:B------:R-:W-:Y:S01]  /*176e0*/  IMAD.MOV.U32 R11, RZ, RZ, 0x40000040 ;  /* 0x40000040ff0b7424 */ /* 0x000fe200078e00ff */
[----:B------:R2:W-:Y:S01]  /*176f0*/  STL.64 [R1+0x20], R92 ;  /* 0x0000205c01007387 */ /* 0x0005e20000100a00 */
[----:B------:R-:W-:Y:S01]  /*17700*/  ULDC UR47, c[0x0][0x988] ;  /* 0x00026200002f7ab9 */ /* 0x000fe20000000800 */
[----:B0-----:R-:W-:Y:S01]  /*17710*/  IMAD R6, R234, 0x800, R6 ;  /* 0x00000800ea067824 */ /* 0x001fe200078e0206 */
[----:B------:R-:W-:Y:S01]  /*17720*/  ULDC UR48, c[0x0][0x988] ;  /* 0x0002620000307ab9 */ /* 0x000fe20000000800 */
[----:B------:R0:W-:Y:S02]  /*17730*/  STL.64 [R1+0x18], R88 ;  /* 0x0000185801007387 */ /* 0x0001e40000100a00 */
[C---:B------:R-:W-:Y:S01]  /*17740*/  VIADD R8, R6.reuse, 0x2 ;  /* 0x0000000206087836 */ /* 0x040fe20000000000 */
[----:B------:R-:W-:Y:S01]  /*17750*/  R2UR UR6, R6 ;  /* 0x00000000060672ca */ /* 0x000fe200000e0000 */
[----:B------:R-:W-:Y:S01]  /*17760*/  STL.64 [R1+0x8], R14 ;  /* 0x0000080e01007387 */ /* 0x000fe20000100a00 */
[----:B------:R-:W-:-:S03]  /*17770*/  VIADD R20, R4, 0x404 ;  /* 0x0000040404147836 */ /* 0x000fc60000000000 */
[----:B------:R-:W-:Y:S04]  /*17780*/  STL.64 [R1], R12 ;  /* 0x0000000c01007387 */ /* 0x000fe80000100a00 */
[----:B------:R-:W3:Y:S04]  /*17790*/  LDL R90, [R1+0x3c] ;  /* 0x00003c00015a7983 */ /* 0x000ee80000100800 */
[----:B------:R-:W-:Y:S01]  /*177a0*/  QGMMA.64x128x32.F32.E4M3.E4M3 R24, gdesc[UR4], RZ, !UPT, gsb0 ;  /* 0x01e00000041879f3 */ /* 0x000fe2000c0008ff */
[----:B------:R-:W-:Y:S02]  /*177b0*/  R2UR UR4, R94 ;  /* 0x000000005e0472ca */ /* 0x000fe400000e0000 */
[----:B------:R-:W-:Y:S01]  /*177c0*/  R2UR UR5, R95 ;  /* 0x000000005f0572ca */ /* 0x000fe200000e0000 */
[----:B-1----:R-:W4:Y:S01]  /*177d0*/  LDL R94, [R1+0x34] ;  /* 0x00003400015e7983 */ /* 0x002f220000100800 */
[----:B------:R-:W-:Y:S01]  /*177e0*/  R2UR UR6, R8 ;  /* 0x00000000080672ca */ /* 0x000fe200000e0000 */
[----:B------:R-:W-:Y:S01]  /*177f0*/  VIADD R8, R6, 0x4 ;  /* 0x0000000406087836 */ /* 0x000fe20000000000 */
[----:B------:R-:W-:Y:S01]  /*17800*/  R2UR UR7, R9 ;  /* 0x00000000090772ca */ /* 0x000fe200000e0000 */
[----:B------:R-:W-:Y:S01]  /*17810*/  IMAD.MOV.U32 R9, RZ, RZ, 0x40000040 ;  /* 0x40000040ff097424 */ /* 0x000fe200078e00ff */
[----:B------:R-:W-:-:S02]  /*17820*/  WARPGROUP.DEPBAR.LE gsb0, 0x0 ;  /* 0x00008000000079c5 */ /* 0x000fc40000010000 */
[----:B------:R-:W-:-:S09]  /*17830*/  WARPGROUP.ARRIVE ;  /* 0x00000000000079c5 */ /* 0x000fd20000000000 */
[----:B------:R-:W-:Y:S01]  /*17840*/  QGMMA.64x128x32.F32.E4M3.E4M3 R24, gdesc[UR4], R24, gsb0 ;  /* 0x01e00000041879f3 */ /* 0x000fe20008000818 */
[----:B------:R-:W-:Y:S02]  /*17850*/  R2UR UR4, R92 ;  /* 0x000000005c0472ca */ /* 0x000fe400000e0000 */
[----:B------:R-:W-:Y:S01]  /*17860*/  R2UR UR5, R93 ;  /* 0x000000005d0572ca */ /* 0x000fe200000e0000 */
[----:B--2---:R-:W2:Y:S01]  /*17870*/  LDL R92, [R1+0x38] ;  /* 0x00003800015c7983 */ /* 0x004ea20000100800 */
[----:B------:R-:W-:Y:S01]  /*17880*/  R2UR UR6, R8 ;  /* 0x00000000080672ca */ /* 0x000fe200000e0000 */
[----:B------:R-:W-:Y:S01]  /*17890*/  VIADD R8, R6, 0x6 ;  /* 0x0000000606087836 */ /* 0x000fe20000000000 */
[----:B------:R-:W-:Y:S01]  /*178a0*/  R2UR UR7, R9 ;  /* 0x00000000090772ca */ /* 0x000fe200000e0000 */
[----:B------:R-:W-:Y:S01]  /*178b0*/  IMAD.MOV.U32 R9, RZ, RZ, 0x40000040 ;  /* 0x40000040ff097424 */ /* 0x000fe200078e00ff */
[----:B------:R-:W5:Y:S01]  /*178c0*/  LDL R93, [R1+0x5c] ;  /* 0x00005c00015d7983 */ /* 0x000f620000100800 */
[----:B------:R-:W-:-:S02]  /*178d0*/  WARPGROUP.DEPBAR.LE gsb0, 0x0 ;  /* 0x00008000000079c5 */ /* 0x000fc40000010000 */
[----:B------:R-:W-:-:S08]  /*178e0*/  WARPGROUP.ARRIVE ;  /* 0x00000000000079c5 */ /* 0x000fd00000000000 */
[----:B------:R-:W-:Y:S01]  /*178f0*/  QGMMA.64x128x32.F32.E4M3.E4M3 R24, gdesc[UR4], R24, gsb0 ;  /* 0x01e00000041879f3 */ /* 0x000fe20008000818 */
[----:B------:R-:W-:Y:S02]  /*17900*/  R2UR UR4, R88 ;  /* 0x00000000580472ca */ /* 0x000fe400000e0000 */
[----:B------:R-:W-:Y:S01]  /*17910*/  R2UR UR5, R89 ;  /* 0x00000000590572ca */ /* 0x000fe200000e0000 */
[----:B0-----:R-:W4:Y:S01]  /*17920*/  LDL R88, [R1+0x78] ;  /* 0x0000780001587983 */ /* 0x001f220000100800 */
        /* <DEDUP_REMOVED lines=20> */
[----:B------:R-:W-:Y:S02]  /*17a70*/  VIADD R8, R6, 0x404 ;  /* 0x0000040406087836 */ /* 0x000fe40000000000 */
[----:B------:R-:W-:Y:S01]  /*17a80*/  IMAD.MOV.U32 R9, RZ, RZ, 0x40000040 ;  /* 0x40000040ff097424 */ /* 0x000fe200078e00ff */
[----:B------:R-:W-:-:S02]  /*17a90*/  WARPGROUP.DEPBAR.LE gsb0, 0x0 ;  /* 0x00008000000079c5 */ /* 0x000fc40000010000 */
[----:B------:R-:W-:-:S07]  /*17aa0*/  WARPGROUP.ARRIVE ;  /* 0x00000000000079c5 */ /* 0x000fce0000000000 */
[----:B------:R-:W-:Y:S01]  /*17ab0*/  QGMMA.64x128x32.F32.E4M3.E4M3 R24, gdesc[UR4], R24, gsb0 ;  /* 0x01e00000041879f3 */ /* 0x000fe20008000818 */
[----:B------:R-:W-:Y:S02]  /*17ac0*/  R2UR UR4, R20 ;  /* 0x00000000140472ca */ /* 0x000fe400000e0000 */
[----:B------:R-:W-:Y:S02]  /*17ad0*/  R2UR UR5, R21 ;  /* 0x00000000150572ca */ /* 0x000fe400000e0000 */
[----:B------:R-:W-:Y:S02]  /*17ae0*/  R2UR UR6, R8 ;  /* 0x00000000080672ca */ /* 0x000fe400000e0000 */
[----:B------:R-:W-:Y:S01]  /*17af0*/  R2UR UR7, R9 ;  /* 0x00000000090772ca */ /* 0x000fe200000e0000 */
[----:B------:R-:W-:Y:S02]  /*17b00*/  VIADD R10, R4, 0x406 ;  /* 0x00000406040a7836 */ /* 0x000fe40000000000 */
        /* <DEDUP_REMOVED lines=12> */
[----:B----4-:R-:W-:Y:S01]  /*17bd0*/  IMAD.IADD R88, R88, 0x1, R94 ;  /* 0x0000000158587824 */ /* 0x010fe200078e025e */
[----:B------:R-:W-:Y:S01]  /*17be0*/  ULDC UR4, c[0x0][0x988] ;  /* 0x0002620000047ab9 */ /* 0x000fe20000000800 */
[----:B------:R-:W-:Y:S02]  /*17bf0*/  WARPGROUP.DEPBAR.LE gsb0, 0x0 ;  /* 0x00008000000079c5 */ /* 0x000fe40000010000 */
[C---:B------:R-:W-:Y:S02]  /*17c00*/  FMUL.FTZ R111, R2.reuse, R26 ;  /* 0x0000001a026f7220 */ /* 0x040fe40000410000 */
[----:B------:R-:W0:Y:S01]  /*17c10*/  LDC R26, c[0x0][0x448] ;  /* 0x00011200ff1a7b82 */ /* 0x000e220000000800 */
[C---:B------:R-:W-:Y:S01]  /*17c20*/  FMUL.FTZ R109, R2.reuse, R27 ;  /* 0x0000001b026d7220 */ /* 0x040fe20000410000 */
[C---:B------:R-:W-:Y:S01]  /*17c30*/  FMUL.FTZ R27, R2.reuse, R35 ;  /* 0x00000023021b7220 */ /* 0x040fe20000410000 */
[C---:B------:R-:W-:Y:S01]  /*17c40*/  FMUL.FTZ R35, R2.reuse, R39 ;  /* 0x0000002702237220 */ /* 0x040fe20000410000 */
[C---:B------:R-:W-:Y:S01]  /*17c50*/  FMUL.FTZ R3, R2.reuse, R24 ;  /* 0x0000001802037220 */ /* 0x040fe20000410000 */
[C---:B------:R-:W-:Y:S01]  /*17c60*/  FMUL.FTZ R24, R2.reuse, R41 ;  /* 0x0000002902187220 */ /* 0x040fe20000410000 */
[----:B------:R-:W-:Y:S01]  /*17c70*/  FMUL.FTZ R41, R2, R43 ;  /* 0x0000002b02297220 */ /* 0x000fe20000410000 */
[----:B0-----:R-:W-:-:S13]  /*17c80*/  ISETP.NE.AND P0, PT, R26, 0x1, PT ;  /* 0x000000011a00780c */ /* 0x001fda0003f05270 */
[----:B------:R-:W0:Y:S08]  /*17c90*/  @P0 LDC R39, c[0x0][0x44c] ;  /* 0x00011300ff270b82 */ /* 0x000e300000000800 */
[----:B------:R-:W1:Y:S01]  /*17ca0*/  @P0 LDC R43, c[0x0][0x450] ;  /* 0x00011400ff2b0b82 */ /* 0x000e620000000800 */
[C---:B------:R-:W-:Y:S01]  /*17cb0*/  FMUL.FTZ R89, R2.reuse, R31 ;  /* 0x0000001f02597220 */ /* 0x040fe20000410000 */
[----:B------:R-:W-:Y:S01]  /*17cc0*/  FMUL.FTZ R31, R2, R34 ;  /* 0x00000022021f7220 */ /* 0x000fe20000410000 */
[----:B0-----:R-:W-:-:S05]  /*17cd0*/  @P0 IMAD.HI.U32 R26, R88, R39, RZ ;  /* 0x00000027581a0227 */ /* 0x001fca00078e00ff */
[----:B-1----:R-:W-:-:S05]  /*17ce0*/  @P0 SHF.R.U32.HI R88, RZ, R43, R26 ;  /* 0x0000002bff580219 */ /* 0x002fca000001161a */
[----:B------:R-:W0:Y:S01]  /*17cf0*/  SHFL.IDX PT, R34, R88, 0x1, 0x1c1f ;  /* 0x003c1f0058227f89 */ /* 0x000e2200000e0000 */
[----:B------:R-:W-:Y:S02]  /*17d00*/  IMAD.MOV.U32 R26, RZ, RZ, -0x80 ;  /* 0xffffff80ff1a7424 */ /* 0x000fe400078e00ff */
[----:B------:R-:W-:Y:S02]  /*17d10*/  FMUL.FTZ R107, R2, R30 ;  /* 0x0000001e026b7220 */ /* 0x000fe40000410000 */
[----:B------:R-:W-:Y:S01]  /*17d20*/  IMAD R26, R91, R26, 0x80 ;  /* 0x000000805b1a7424 */ /* 0x000fe200078e021a */
[----:B------:R-:W1:Y:S04]  /*17d30*/  MUFU.TANH R111, R111 ;  /* 0x0000006f006f7308 */ /* 0x000e680000002400 */
[----:B-----5:R-:W-:-:S04]  /*17d40*/  IADD3 R105, -R93, 0x1, R26 ;  /* 0x000000015d697810 */ /* 0x020fc80007ffe11a */
[----:B------:R-:W4:Y:S01]  /*17d50*/  MUFU.TANH R109, R109 ;  /* 0x0000006d006d7308 */ /* 0x000f220000002400 */
[----:B---3--:R-:W-:Y:S02]  /*17d60*/  IADD3 R26, -R93, R90, R26 ;  /* 0x0000005a5d1a7210 */ /* 0x008fe40007ffe11a */
[----:B--2---:R-:W-:-:S05]  /*17d70*/  IADD3 R105, -R92, R105, R90 ;  /* 0x000000695c697210 */ /* 0x004fca0007ffe15a */
[----:B------:R-:W2:Y:S01]  /*17d80*/  MUFU.TANH R107, R107 ;  /* 0x0000006b006b7308 */ /* 0x000ea20000002400 */
[----:B0-----:R-:W-:-:S07]  /*17d90*/  VIADDMNMX R34, R34, R105, R26, PT ;  /* 0x0000006922227246 */ /* 0x001fce000380011a */
[----:B------:R-:W0:Y:S01]  /*17da0*/  MUFU.TANH R89, R89 ;  /* 0x0000005900597308 */ /* 0x000e220000002400 */
[----:B------:R-:W-:Y:S01]  /*17db0*/  ISETP.GT.AND P4, PT, R34, RZ, PT ;  /* 0x000000ff2200720c */ /* 0x000fe20003f84270 */
[----:B------:R-:W-:Y:S01]  /*17dc0*/  FMUL.FTZ R30, R2, R38 ;  /* 0x00000026021e7220 */ /* 0x000fe20000410000 */
[----:B------:R-:W-:-:S05]  /*17dd0*/  ISETP.GT.AND P5, PT, R34, 0x1, PT ;  /* 0x000000012200780c */ /* 0x000fca0003fa4270 */
[----:B------:R-:W3:Y:S01]  /*17de0*/  MUFU.TANH R31, R31 ;  /* 0x0000001f001f7308 */ /* 0x000ee20000002400 */
[----:B------:R-:W-:Y:S02]  /*17df0*/  ISETP.GT.AND P3, PT, R34, 0x8, PT ;  /* 0x000000082200780c */ /* 0x000fe40003f64270 */
[----:B-1----:R-:W-:Y:S02]  /*17e00*/  FSEL R111, R111, -INF , P4 ;  /* 0xff8000006f6f7808 */ /* 0x002fe40002000000 */
[----:B----4-:R-:W-:-:S03]  /*17e10*/  FSEL R109, R109, -INF , P5 ;  /* 0xff8000006d6d7808 */ /* 0x010fc60002800000 */
[----:B------:R-:W1:Y:S01]  /*17e20*/  MUFU.TANH R27, R27 ;  /* 0x0000001b001b7308 */ /* 0x000e620000002400 */
[C---:B------:R-:W-:Y:S01]  /*17e30*/  FMUL.FTZ R8, R2.reuse, R29 ;  /* 0x0000001d02087220 */ /* 0x040fe20000410000 */
[----:B------:R-:W-:Y:S01]  /*17e40*/  FMUL.FTZ R29, R2, R48 ;  /* 0x00000030021d7220 */ /* 0x000fe20000410000 */
[----:B------:R-:W-:Y:S01]  /*17e50*/  ISETP.GT.AND P4, PT, R34, 0x9, PT ;  /* 0x000000092200780c */ /* 0x000fe20003f84270 */
[C---:B------:R-:W-:Y:S01]  /*17e60*/  FMUL.FTZ R9, R2.reuse, R32 ;  /* 0x0000002002097220 */ /* 0x040fe20000410000 */
[----:B--2---:R-:W-:Y:S01]  /*17e70*/  FSEL R107, R107, -INF , P3 ;  /* 0xff8000006b6b7808 */ /* 0x004fe20001800000 */
[C---:B------:R-:W-:Y:S01]  /*17e80*/  FMUL.FTZ R38, R2.reuse, R42 ;  /* 0x0000002a02267220 */ /* 0x040fe20000410000 */
[----:B------:R-:W-:Y:S01]  /*17e90*/  FMNMX.FTZ R48, R111, R109, !PT ;  /* 0x0000006d6f307209 */ /* 0x000fe20007810000 */
[----:B------:R-:W2:Y:S01]  /*17ea0*/  MUFU.TANH R30, R30 ;  /* 0x0000001e001e7308 */ /* 0x000ea20000002400 */
[C---:B------:R-:W-:Y:S01]  /*17eb0*/  FMUL.FTZ R32, R2.reuse, R49 ;  /* 0x0000003102207220 */ /* 0x040fe20000410000 */
[----:B------:R-:W-:Y:S01]  /*17ec0*/  FMUL.FTZ R49, R2, R50 ;  /* 0x0000003202317220 */ /* 0x000fe20000410000 */
[----:B------:R-:W-:-:S02]  /*17ed0*/  ISETP.GT.AND P3, PT, R34, 0x10, PT ;  /* 0x000000102200780c */ /* 0x000fc40003f64270 */
[----:B0-----:R-:W-:Y:S02]  /*17ee0*/  FSEL R89, R89, -INF , P4 ;  /* 0xff80000059597808 */ /* 0x001fe40002000000 */
[----:B------:R-:W-:Y:S01]  /*17ef0*/  FMNMX.FTZ R50, R107, R48, !PT ;  /* 0x000000306b327209 */ /* 0x000fe20007810000 */
[----:B------:R-:W0:Y:S01]  /*17f00*/  MUFU.TANH R35, R35 ;  /* 0x0000002300237308 */ /* 0x000e220000002400 */
[----:B------:R-:W-:Y:S01]  /*17f10*/  ISETP.GT.AND P4, PT, R34, 0x11, PT ;  /* 0x000000112200780c */ /* 0x000fe20003f84270 */
[----:B------:R-:W-:Y:S01]  /*17f20*/  FMUL.FTZ R42, R2, R46 ;  /* 0x0000002e022a7220 */ /* 0x000fe20000410000 */
[----:B---3--:R-:W-:Y:S02]  /*17f30*/  FSEL R31, R31, -INF , P3 ;  /* 0xff8000001f1f7808 */ /* 0x008fe40001800000 */
[----:B------:R-:W-:-:S03]  /*17f40*/  FMNMX.FTZ R50, R89, R50, !PT ;  /* 0x0000003259327209 */ /* 0x000fc60007810000 */
[----:B------:R-:W3:Y:S01]  /*17f50*/  MUFU.TANH R38, R38 ;  /* 0x0000002600267308 */ /* 0x000ee20000002400 */
[C---:B------:R-:W-:Y:S01]  /*17f60*/  FMUL.FTZ R7, R2.reuse, R28 ;  /* 0x0000001c02077220 */ /* 0x040fe20000410000 */
[----:B------:R-:W-:Y:S01]  /*17f70*/  FMUL.FTZ R28, R2, R45 ;  /* 0x0000002d021c7220 */ /* 0x000fe20000410000 */
[----:B------:R-:W-:Y:S01]  /*17f80*/  ISETP.GT.AND P3, PT, R34, 0x18, PT ;  /* 0x000000182200780c */ /* 0x000fe20003f64270 */
[----:B------:R-:W-:Y:S01]  /*17f90*/  FMUL.FTZ R45, R2, R47 ;  /* 0x0000002f022d7220 */ /* 0x000fe20000410000 */
[----:B-1----:R-:W-:Y:S02]  /*17fa0*/  FSEL R27, R27, -INF , P4 ;  /* 0xff8000001b1b7808 */ /* 0x002fe40002000000 */
[----:B------:R-:W-:Y:S01]  /*17fb0*/  FMNMX.FTZ R50, R31, R50, !PT ;  /* 0x000000321f327209 */ /* 0x000fe20007810000 */
[----:B------:R-:W1:Y:S01]  /*17fc0*/  MUFU.TANH R41, R41 ;  /* 0x0000002900297308 */ /* 0x000e620000002400 */
[----:B------:R-:W-:Y:S02]  /*17fd0*/  ISETP.GT.AND P4, PT, R34, 0x19, PT ;  /* 0x000000192200780c */ /* 0x000fe40003f84270 */
[----:B--2---:R-:W-:-:S02]  /*17fe0*/  FSEL R39, R30, -INF , P3 ;  /* 0xff8000001e277808 */ /* 0x004fc40001800000 */
[----:B------:R-:W-:-:S03]  /*17ff0*/  FMNMX.FTZ R50, R27, R50, !PT ;  /* 0x000000321b327209 */ /* 0x000fc60007810000 */
[----:B------:R-:W2:Y:S01]  /*18000*/  MUFU.TANH R42, R42 ;  /* 0x0000002a002a7308 */ /* 0x000ea20000002400 */
[----:B------:R-:W-:Y:S01]  /*18010*/  ISETP.GT.AND P3, PT, R34, 0x20, PT ;  /* 0x000000202200780c */ /* 0x000fe20003f64270 */
[----:B------:R-:W-:Y:S01]  /*18020*/  FMUL.FTZ R51, R2, R51 ;  /* 0x0000003302337220 */ /* 0x000fe20000410000 */
[----:B0-----:R-:W-:Y:S02]  /*18030*/  FSEL R35, R35, -INF , P4 ;  /* 0xff80000023237808 */ /* 0x001fe40002000000 */
[----:B------:R-:W-:-:S03]  /*18040*/  FMNMX.FTZ R50, R39, R50, !PT ;  /* 0x0000003227327209 */ /* 0x000fc60007810000 */
[----:B------:R-:W0:Y:S01]  /*18050*/  MUFU.TANH R45, R45 ;  /* 0x0000002d002d7308 */ /* 0x000e220000002400 */
[C---:B------:R-:W-:Y:S01]  /*18060*/  FMUL.FTZ R13, R2.reuse, R36 ;  /* 0x00000024020d7220 */ /* 0x040fe20000410000 */
[----:B------:R-:W-:Y:S01]  /*18070*/  FMUL.FTZ R36, R2, R53 ;  /* 0x0000003502247220 */ /* 0x000fe20000410000 */
[----:B------:R-:W-:Y:S01]  /*18080*/  ISETP.GT.AND P4, PT, R34, 0x21, PT ;  /* 0x000000212200780c */ /* 0x000fe20003f84270 */
[----:B------:R-:W-:Y:S01]  /*18090*/  FMUL.FTZ R53, R2, R54 ;  /* 0x0000003602357220 */ /* 0x000fe20000410000 */
[----:B---3--:R-:W-:Y:S02]  /*180a0*/  FSEL R43, R38, -INF , P3 ;  /* 0xff800000262b7808 */ /* 0x008fe40001800000 */
[----:B------:R-:W-:Y:S01]  /*180b0*/  FMNMX.FTZ R50, R35, R50, !PT ;  /* 0x0000003223327209 */ /* 0x000fe20007810000 */
[----:B------:R-:W3:Y:S01]  /*180c0*/  MUFU.TANH R49, R49 ;  /* 0x0000003100317308 */ /* 0x000ee20000002400 */
[----:B------:R-:W-:Y:S01]  /*180d0*/  ISETP.GT.AND P3, PT, R34, 0x28, PT ;  /* 0x000000282200780c */ /* 0x000fe20003f64270 */
[----:B------:R-:W-:Y:S01]  /*180e0*/  FMUL.FTZ R55, R2, R55 ;  /* 0x0000003702377220 */ /* 0x000fe20000410000 */
[----:B-1----:R-:W-:-:S02]  /*180f0*/  FSEL R41, R41, -INF , P4 ;  /* 0xff80000029297808 */ /* 0x002fc40002000000 */
[----:B------:R-:W-:-:S03]  /*18100*/  FMNMX.FTZ R50, R43, R50, !PT ;  /* 0x000000322b327209 */ /* 0x000fc60007810000 */
[----:B------:R-:W1:Y:S01]  /*18110*/  MUFU.TANH R51, R51 ;  /* 0x0000003300337308 */ /* 0x000e620000002400 */
[C---:B------:R-:W-:Y:S01]  /*18120*/  FMUL.FTZ R6, R2.reuse, R25 ;  /* 0x0000001902067220 */ /* 0x040fe20000410000 */
[----:B------:R-:W-:Y:S01]  /*18130*/  FMUL.FTZ R25, R2, R44 ;  /* 0x0000002c02197220 */ /* 0x000fe20000410000 */
[----:B------:R-:W-:Y:S01]  /*18140*/  ISETP.GT.AND P4, PT, R34, 0x29, PT ;  /* 0x000000292200780c */ /* 0x000fe20003f84270 */
[----:B------:R-:W-:Y:S01]  /*18150*/  FMUL.FTZ R44, R2, R58 ;  /* 0x0000003a022c7220 */ /* 0x000fe20000410000 */
[----:B--2---:R-:W-:Y:S02]  /*18160*/  FSEL R47, R42, -INF , P3 ;  /* 0xff8000002a2f7808 */ /* 0x004fe40001800000 */
[----:B------:R-:W-:Y:S01]  /*18170*/  FMNMX.FTZ R50, R41, R50, !PT ;  /* 0x0000003229327209 */ /* 0x000fe20007810000 */
[----:B------:R-:W2:Y:S01]  /*18180*/  MUFU.TANH R53, R53 ;  /* 0x0000003500357308 */ /* 0x000ea20000002400 */
[C---:B------:R-:W-:Y:S01]  /*18190*/  FMUL.FTZ R15, R2.reuse, R40 ;  /* 0x00000028020f7220 */ /* 0x040fe20000410000 */
[----:B------:R-:W-:Y:S01]  /*181a0*/  FMUL.FTZ R40, R2, R57 ;  /* 0x0000003902287220 */ /* 0x000fe20000410000 */
[----:B------:R-:W-:Y:S01]  /*181b0*/  ISETP.GT.AND P3, PT, R34, 0x30, PT ;  /* 0x000000302200780c */ /* 0x000fe20003f64270 */
[----:B------:R-:W-:Y:S01]  /*181c0*/  FMUL.FTZ R57, R2, R59 ;  /* 0x0000003b02397220 */ /* 0x000fe20000410000 */
[----:B0-----:R-:W-:-:S02]  /*181d0*/  FSEL R45, R45, -INF , P4 ;  /* 0xff8000002d2d7808 */ /* 0x001fc40002000000 */
[----:B------:R-:W-:Y:S01]  /*181e0*/  FMNMX.FTZ R50, R47, R50, !PT ;  /* 0x000000322f327209 */ /* 0x000fe20007810000 */
[----:B------:R-:W0:Y:S01]  /*181f0*/  MUFU.TANH R55, R55 ;  /* 0x0000003700377308 */ /* 0x000e220000002400 */
[----:B------:R-:W-:Y:S01]  /*18200*/  ISETP.GT.AND P4, PT, R34, 0x31, PT ;  /* 0x000000312200780c */ /* 0x000fe20003f84270 */
[----:B------:R-:W-:Y:S01]  /*18210*/  FMUL.FTZ R46, R2, R62 ;  /* 0x0000003e022e7220 */ /* 0x000fe20000410000 */
[----:B---3--:R-:W-:Y:S02]  /*18220*/  FSEL R49, R49, -INF , P3 ;  /* 0xff80000031317808 */ /* 0x008fe40001800000 */
[----:B------:R-:W-:-:S03]  /*18230*/  FMNMX.FTZ R50, R45, R50, !PT ;  /* 0x000000322d327209 */ /* 0x000fc60007810000 */
[----:B------:R-:W3:Y:S01]  /*18240*/  MUFU.TANH R44, R44 ;  /* 0x0000002c002c7308 */ /* 0x000ee20000002400 */
[----:B------:R-:W-:Y:S01]  /*18250*/  ISETP.GT.AND P3, PT, R34, 0x38, PT ;  /* 0x000000382200780c */ /* 0x000fe20003f64270 */
[----:B------:R-:W-:Y:S01]  /*18260*/  FMUL.FTZ R63, R2, R63 ;  /* 0x0000003f023f7220 */ /* 0x000fe20000410000 */
[----:B-1----:R-:W-:Y:S02]  /*18270*/  FSEL R51, R51, -INF , P4 ;  /* 0xff80000033337808 */ /* 0x002fe40002000000 */
[----:B------:R-:W-:-:S03]  /*18280*/  FMNMX.FTZ R50, R49, R50, !PT ;  /* 0x0000003231327209 */ /* 0x000fc60007810000 */
[----:B------:R-:W1:Y:S01]  /*18290*/  MUFU.TANH R57, R57 ;  /* 0x0000003900397308 */ /* 0x000e620000002400 */
[----:B------:R-:W-:Y:S01]  /*182a0*/  ISETP.GT.AND P4, PT, R34, 0x39, PT ;  /* 0x000000392200780c */ /* 0x000fe20003f84270 */
[----:B------:R-:W-:Y:S01]  /*182b0*/  FMUL.FTZ R48, R2, R66 ;  /* 0x0000004202307220 */ /* 0x000fe20000410000 */
[----:B--2---:R-:W-:Y:S02]  /*182c0*/  FSEL R53, R53, -INF , P3 ;  /* 0xff80000035357808 */ /* 0x004fe40001800000 */
[----:B------:R-:W-:-:S03]  /*182d0*/  FMNMX.FTZ R50, R51, R50, !PT ;  /* 0x0000003233327209 */ /* 0x000fc60007810000 */
[----:B------:R-:W2:Y:S01]  /*182e0*/  MUFU.TANH R46, R46 ;  /* 0x0000002e002e7308 */ /* 0x000ea20000002400 */
[----:B------:R-:W-:Y:S02]  /*182f0*/  ISETP.GT.AND P3, PT, R34, 0x40, PT ;  /* 0x000000402200780c */ /* 0x000fe40003f64270 */
[----:B0-----:R-:W-:Y:S02]  /*18300*/  FSEL R55, R55, -INF , P4 ;  /* 0xff80000037377808 */ /* 0x001fe40002000000 */
[----:B------:R-:W-:-:S03]  /*18310*/  FMNMX.FTZ R50, R53, R50, !PT ;  /* 0x0000003235327209 */ /* 0x000fc60007810000 */
[----:B------:R-:W0:Y:S01]  /*18320*/  MUFU.TANH R63, R63 ;  /* 0x0000003f003f7308 */ /* 0x000e220000002400 */
[----:B------:R-:W-:Y:S01]  /*18330*/  FMUL.FTZ R67, R2, R67 ;  /* 0x0000004302437220 */ /* 0x000fe20000410000 */
[----:B------:R-:W-:Y:S02]  /*18340*/  ISETP.GT.AND P4, PT, R34, 0x41, PT ;  /* 0x000000412200780c */ /* 0x000fe40003f84270 */
[----:B---3--:R-:W-:Y:S02]  /*18350*/  FSEL R59, R44, -INF , P3 ;  /* 0xff8000002c3b7808 */ /* 0x008fe40001800000 */
[----:B------:R-:W-:Y:S02]  /*18360*/  FMNMX.FTZ R50, R55, R50, !PT ;  /* 0x0000003237327209 */ /* 0x000fe40007810000 */
[----:B------:R-:W3:Y:S01]  /*18370*/  MUFU.TANH R48, R48 ;  /* 0x0000003000307308 */ /* 0x000ee20000002400 */
[----:B------:R-:W-:Y:S01]  /*18380*/  FMUL.FTZ R70, R2, R70 ;  /* 0x0000004602467220 */ /* 0x000fe20000410000 */
[----:B------:R-:W-:-:S02]  /*18390*/  ISETP.GT.AND P3, PT, R34, 0x48, PT ;  /* 0x000000482200780c */ /* 0x000fc40003f64270 */
[----:B-1----:R-:W-:Y:S02]  /*183a0*/  FSEL R57, R57, -INF , P4 ;  /* 0xff80000039397808 */ /* 0x002fe40002000000 */
[----:B------:R-:W-:Y:S02]  /*183b0*/  FMNMX.FTZ R50, R59, R50, !PT ;  /* 0x000000323b327209 */ /* 0x000fe40007810000 */
[----:B------:R2:W1:Y:S01]  /*183c0*/  MUFU.TANH R30, R67 ;  /* 0x00000043001e7308 */ /* 0x0004620000002400 */
[----:B------:R-:W-:Y:S01]  /*183d0*/  FMUL.FTZ R71, R2, R71 ;  /* 0x0000004702477220 */ /* 0x000fe20000410000 */
[----:B------:R-:W-:Y:S01]  /*183e0*/  ISETP.GT.AND P4, PT, R34, 0x49, PT ;  /* 0x000000492200780c */ /* 0x000fe20003f84270 */
[----:B------:R-:W-:Y:S01]  /*183f0*/  FMUL.FTZ R93, R2, R74 ;  /* 0x0000004a025d7220 */ /* 0x000fe20000410000 */
[----:B------:R-:W-:-:S04]  /*18400*/  FMNMX.FTZ R50, R57, R50, !PT ;  /* 0x0000003239327209 */ /* 0x000fc80007810000 */
[----:B------:R-:W-:Y:S01]  /*18410*/  MUFU.TANH R38, R70 ;  /* 0x0000004600267308 */ /* 0x000fe20000002400 */
[----:B--2---:R-:W-:Y:S01]  /*18420*/  FSEL R67, R46, -INF , P3 ;  /* 0xff8000002e437808 */ /* 0x004fe20001800000 */
[----:B------:R-:W-:Y:S01]  /*18430*/  FMUL.FTZ R95, R2, R75 ;  /* 0x0000004b025f7220 */ /* 0x000fe20000410000 */
[C---:B------:R-:W-:Y:S02]  /*18440*/  ISETP.GT.AND P3, PT, R34.reuse, 0x50, PT ;  /* 0x000000502200780c */ /* 0x040fe40003f64270 */
[----:B0-----:R-:W-:Y:S02]  /*18450*/  FSEL R63, R63, -INF , P4 ;  /* 0xff8000003f3f7808 */ /* 0x001fe40002000000 */
[----:B------:R-:W-:Y:S01]  /*18460*/  FMNMX.FTZ R50, R67, R50, !PT ;  /* 0x0000003243327209 */ /* 0x000fe20007810000 */
[----:B------:R3:W0:Y:S01]  /*18470*/  MUFU.TANH R42, R71 ;  /* 0x00000047002a7308 */ /* 0x0006220000002400 */
[----:B------:R-:W-:Y:S01]  /*18480*/  ISETP.GT.AND P4, PT, R34, 0x51, PT ;  /* 0x000000512200780c */ /* 0x000fe20003f84270 */
[C---:B------:R-:W-:Y:S01]  /*18490*/  FMUL.FTZ R78, R2.reuse, R78 ;  /* 0x0000004e024e7220 */ /* 0x040fe20000410000 */
[----:B------:R-:W-:Y:S01]  /*184a0*/  FMNMX.FTZ R50, R63, R50, !PT ;  /* 0x000000323f327209 */ /* 0x000fe20007810000 */
[----:B------:R-:W-:-:S04]  /*184b0*/  FMUL.FTZ R79, R2, R79 ;  /* 0x0000004f024f7220 */ /* 0x000fc80000410000 */
[----:B------:R-:W2:Y:S01]  /*184c0*/  MUFU.TANH R93, R93 ;  /* 0x0000005d005d7308 */ /* 0x000ea20000002400 */
[----:B---3--:R-:W-:Y:S02]  /*184d0*/  FSEL R71, R48, -INF , P3 ;  /* 0xff80000030477808 */ /* 0x008fe40001800000 */
[----:B------:R-:W-:Y:S02]  /*184e0*/  ISETP.GT.AND P3, PT, R34, 0x58, PT ;  /* 0x000000582200780c */ /* 0x000fe40003f64270 */
[----:B-1----:R-:W-:Y:S02]  /*184f0*/  FSEL R75, R30, -INF , P4 ;  /* 0xff8000001e4b7808 */ /* 0x002fe40002000000 */
[----:B------:R-:W-:Y:S01]  /*18500*/  FMNMX.FTZ R50, R71, R50, !PT ;  /* 0x0000003247327209 */ /* 0x000fe20007810000 */
[----:B------:R-:W1:Y:S01]  /*18510*/  MUFU.TANH R95, R95 ;  /* 0x0000005f005f7308 */ /* 0x000e620000002400 */
[----:B------:R-:W-:Y:S01]  /*18520*/  ISETP.GT.AND P4, PT, R34, 0x59, PT ;  /* 0x000000592200780c */ /* 0x000fe20003f84270 */
[C---:B------:R-:W-:Y:S01]  /*18530*/  FMUL.FTZ R82, R2.reuse, R82 ;  /* 0x0000005202527220 */ /* 0x040fe20000410000 */
[----:B------:R-:W-:Y:S01]  /*18540*/  FMNMX.FTZ R50, R75, R50, !PT ;  /* 0x000000324b327209 */ /* 0x000fe20007810000 */
[----:B------:R-:W-:-:S04]  /*18550*/  FMUL.FTZ R30, R2, R83 ;  /* 0x00000053021e7220 */ /* 0x000fc80000410000 */
[----:B------:R-:W3:Y:S01]  /*18560*/  MUFU.TANH R78, R78 ;  /* 0x0000004e004e7308 */ /* 0x000ee20000002400 */
[----:B0-----:R-:W-:-:S07]  /*18570*/  FSEL R83, R42, -INF , P4 ;  /* 0xff8000002a537808 */ /* 0x001fce0002000000 */
[----:B------:R0:W4:Y:S01]  /*18580*/  MUFU.TANH R97, R79 ;  /* 0x0000004f00617308 */ /* 0x0001220000002400 */
[----:B------:R-:W-:Y:S02]  /*18590*/  ISETP.GT.AND P4, PT, R34, 0x61, PT ;  /* 0x000000612200780c */ /* 0x000fe40003f84270 */
[----:B0-----:R-:W-:Y:S02]  /*185a0*/  FSEL R79, R38, -INF , P3 ;  /* 0xff800000264f7808 */ /* 0x001fe40001800000 */
[----:B------:R-:W-:Y:S02]  /*185b0*/  ISETP.GT.AND P3, PT, R34, 0x60, PT ;  /* 0x000000602200780c */ /* 0x000fe40003f64270 */
[----:B------:R-:W-:Y:S01]  /*185c0*/  FMNMX.FTZ R50, R79, R50, !PT ;  /* 0x000000324f327209 */ /* 0x000fe20007810000 */
[----:B------:R-:W0:Y:S01]  /*185d0*/  MUFU.TANH R82, R82 ;  /* 0x0000005200527308 */ /* 0x000e220000002400 */
[----:B--2---:R-:W-:Y:S01]  /*185e0*/  FSEL R93, R93, -INF , P3 ;  /* 0xff8000005d5d7808 */ /* 0x004fe20001800000 */
[C---:B------:R-:W-:Y:S01]  /*185f0*/  FMUL.FTZ R86, R2.reuse, R86 ;  /* 0x0000005602567220 */ /* 0x040fe20000410000 */
[----:B------:R-:W-:Y:S01]  /*18600*/  FMNMX.FTZ R50, R83, R50, !PT ;  /* 0x0000003253327209 */ /* 0x000fe20007810000 */
[----:B------:R-:W-:Y:S01]  /*18610*/  FMUL.FTZ R38, R2, R87 ;  /* 0x0000005702267220 */ /* 0x000fe20000410000 */
[----:B------:R-:W-:-:S02]  /*18620*/  ISETP.GT.AND P3, PT, R34, 0x68, PT ;  /* 0x000000682200780c */ /* 0x000fc40003f64270 */
[----:B-1----:R-:W-:Y:S01]  /*18630*/  FSEL R95, R95, -INF , P4 ;  /* 0xff8000005f5f7808 */ /* 0x002fe20002000000 */
[----:B------:R-:W1:Y:S01]  /*18640*/  MUFU.TANH R101, R30 ;  /* 0x0000001e00657308 */ /* 0x000e620000002400 */
[----:B------:R-:W-:Y:S02]  /*18650*/  FMNMX.FTZ R50, R93, R50, !PT ;  /* 0x000000325d327209 */ /* 0x000fe40007810000 */
[----:B------:R-:W-:Y:S02]  /*18660*/  ISETP.GT.AND P4, PT, R34, 0x69, PT ;  /* 0x000000692200780c */ /* 0x000fe40003f84270 */
[----:B---3--:R-:W-:Y:S02]  /*18670*/  FSEL R87, R78, -INF , P3 ;  /* 0xff8000004e577808 */ /* 0x008fe40001800000 */
[----:B------:R-:W-:Y:S01]  /*18680*/  FMNMX.FTZ R50, R95, R50, !PT ;  /* 0x000000325f327209 */ /* 0x000fe20007810000 */
[----:B------:R-:W2:Y:S01]  /*18690*/  MUFU.TANH R86, R86 ;  /* 0x0000005600567308 */ /* 0x000ea20000002400 */
[----:B------:R-:W-:-:S02]  /*186a0*/  ISETP.GT.AND P3, PT, R34, 0x70, PT ;  /* 0x000000702200780c */ /* 0x000fc40003f64270 */
[----:B----4-:R-:W-:Y:S02]  /*186b0*/  FSEL R97, R97, -INF , P4 ;  /* 0xff80000061617808 */ /* 0x010fe40002000000 */
[----:B------:R-:W-:-:S03]  /*186c0*/  FMNMX.FTZ R50, R87, R50, !PT ;  /* 0x0000003257327209 */ /* 0x000fc60007810000 */
[----:B------:R-:W3:Y:S01]  /*186d0*/  MUFU.TANH R38, R38 ;  /* 0x0000002600267308 */ /* 0x000ee20000002400 */
[----:B------:R-:W-:Y:S02]  /*186e0*/  ISETP.GT.AND P4, PT, R34, 0x71, PT ;  /* 0x000000712200780c */ /* 0x000fe40003f84270 */
[----:B0-----:R-:W-:Y:S02]  /*186f0*/  FSEL R103, R82, -INF , P3 ;  /* 0xff80000052677808 */ /* 0x001fe40001800000 */
[----:B------:R-:W-:Y:S02]  /*18700*/  FMNMX.FTZ R50, R97, R50, !PT ;  /* 0x0000003261327209 */ /* 0x000fe40007810000 */
[----:B------:R-:W-:Y:S02]  /*18710*/  ISETP.GT.AND P3, PT, R34, 0x78, PT ;  /* 0x000000782200780c */ /* 0x000fe40003f64270 */
[----:B-1----:R-:W-:Y:S02]  /*18720*/  FSEL R101, R101, -INF , P4 ;  /* 0xff80000065657808 */ /* 0x002fe40002000000 */
[----:B------:R-:W-:-:S02]  /*18730*/  FMNMX.FTZ R50, R103, R50, !PT ;  /* 0x0000003267327209 */ /* 0x000fc40007810000 */
[----:B------:R-:W-:Y:S02]  /*18740*/  ISETP.GT.AND P4, PT, R34, 0x79, PT ;  /* 0x000000792200780c */ /* 0x000fe40003f84270 */
[----:B--2---:R-:W-:Y:S02]  /*18750*/  FSEL R99, R86, -INF , P3 ;  /* 0xff80000056637808 */ /* 0x004fe40001800000 */
[----:B------:R-:W-:Y:S01]  /*18760*/  FMNMX.FTZ R50, R101, R50, !PT ;  /* 0x0000003265327209 */ /* 0x000fe20007810000 */
[----:B------:R-:W-:Y:S01]  /*18770*/  FMUL.FTZ R34, R2, R61 ;  /* 0x0000003d02227220 */ /* 0x000fe20000410000 */
[----:B---3--:R-:W-:Y:S02]  /*18780*/  FSEL R61, R38, -INF , P4 ;  /* 0xff800000263d7808 */ /* 0x008fe40002000000 */
[----:B------:R-:W-:Y:S01]  /*18790*/  FMNMX.FTZ R50, R99, R50, !PT ;  /* 0x0000003263327209 */ /* 0x000fe20007810000 */
[C---:B------:R-:W-:Y:S01]  /*187a0*/  FMUL.FTZ R12, R2.reuse, R33 ;  /* 0x00000021020c7220 */ /* 0x040fe20000410000 */
[----:B------:R-:W-:-:S02]  /*187b0*/  FMUL.FTZ R33, R2, R52 ;  /* 0x0000003402217220 */ /* 0x000fc40000410000 */
[----:B------:R-:W-:-:S05]  /*187c0*/  FMNMX.FTZ R52, R61, R50, !PT ;  /* 0x000000323d347209 */ /* 0x000fca0007810000 */
[----:B------:R-:W0:Y:S01]  /*187d0*/  SHFL.BFLY PT, R113, R52, 0x2, 0x1f ;  /* 0x0c401f0034717f89 */ /* 0x000e2200000e0000 */
[C---:B------:R-:W-:Y:S01]  /*187e0*/  FMUL.FTZ R30, R2.reuse, R60 ;  /* 0x0000003c021e7220 */ /* 0x040fe20000410000 */
[----:B------:R-:W-:Y:S02]  /*187f0*/  FMUL.FTZ R42, R2, R65 ;  /* 0x00000041022a7220 */ /* 0x000fe40000410000 */
[----:B------:R-:W1:Y:S01]  /*18800*/  SHFL.IDX PT, R65, R88, RZ, 0x1c1f ;  /* 0x001c1fff58417589 */ /* 0x000e6200000e0000 */
[----:B0-----:R-:W-:-:S05]  /*18810*/  FMNMX.FTZ R113, R52, R113, !PT ;  /* 0x0000007134717209 */ /* 0x001fca0007810000 */
[----:B------:R-:W0:Y:S01]  /*18820*/  SHFL.BFLY PT, R60, R113, 0x1, 0x1f ;  /* 0x0c201f00713c7f89 */ /* 0x000e2200000e0000 */
[----:B------:R-:W2:Y:S01]  /*18830*/  MUFU.TANH R3, R3 ;  /* 0x0000000300037308 */ /* 0x000ea20000002400 */
[----:B------:R-:W-:-:S07]  /*18840*/  MOV R174, UR4 ;  /* 0x0000000400ae7c02 */ /* 0x000fce0008000f00 */
[----:B------:R-:W3:Y:S01]  /*18850*/  MUFU.TANH R6, R6 ;  /* 0x0000000600067308 */ /* 0x000ee20000002400 */
[----:B-1----:R-:W-:-:S07]  /*18860*/  VIADDMNMX R65, R65, R105, R26, PT ;  /* 0x0000006941417246 */ /* 0x002fce000380011a */
[----:B------:R-:W1:Y:S01]  /*18870*/  MUFU.TANH R7, R7 ;  /* 0x0000000700077308 */ /* 0x000e620000002400 */
[----:B0-----:R-:W-:-:S07]  /*18880*/  FMNMX.FTZ R175, R113, R60, !PT ;  /* 0x0000003c71af7209 */ /* 0x001fce0007810000 */
[----:B------:R-:W0:Y:S01]  /*18890*/  MUFU.TANH R8, R8 ;  /* 0x0000000800087308 */ /* 0x000e220000002400 */
[----:B------:R-:W-:Y:S02]  /*188a0*/  ISETP.GT.AND P4, PT, R65, RZ, PT ;  /* 0x000000ff4100720c */ /* 0x000fe40003f84270 */
[C---:B------:R-:W-:Y:S01]  /*188b0*/  FSETP.NEU.FTZ.AND P3, PT, R175.reuse, -INF , PT ;  /* 0xff800000af00780b */ /* 0x040fe20003f7d000 */
[----:B------:R-:W-:-:S01]  /*188c0*/  FFMA.FTZ R60, R175, R174, -8 ;  /* 0xc1000000af3c7423 */ /* 0x000fc200000100ae */
[----:B------:R-:W-:-:S03]  /*188d0*/  ISETP.GT.AND P5, PT, R65, 0x1, PT ;  /* 0x000000014100780c */ /* 0x000fc60003fa4270 */
[----:B------:R-:W4:Y:S01]  /*188e0*/  MUFU.TANH R9, R9 ;  /* 0x0000000900097308 */ /* 0x000f220000002400 */
[----:B------:R-:W-:Y:S01]  /*188f0*/  FSEL R60, R60, RZ, P3 ;  /* 0x000000ff3c3c7208 */ /* 0x000fe20001800000 */
[----:B------:R-:W-:Y:S01]  /*18900*/  FMUL.FTZ R14, R2, R37 ;  /* 0x00000025020e7220 */ /* 0x000fe20000410000 */
[----:B------:R-:W-:Y:S02]  /*18910*/  ISETP.GT.AND P3, PT, R65, 0x8, PT ;  /* 0x000000084100780c */ /* 0x000fe40003f64270 */
[----:B--2---:R-:W-:Y:S02]  /*18920*/  FSEL R3, R3, -INF , P4 ;  /* 0xff80000003037808 */ /* 0x004fe40002000000 */
[----:B---3--:R-:W-:Y:S01]  /*18930*/  FSEL R6, R6, -INF , P5 ;  /* 0xff80000006067808 */ /* 0x008fe20002800000 */
[----:B------:R-:W2:Y:S01]  /*18940*/  MUFU.TANH R12, R12 ;  /* 0x0000000c000c7308 */ /* 0x000ea20000002400 */
[----:B------:R-:W-:Y:S01]  /*18950*/  FMUL.FTZ R44, R2, R68 ;  /* 0x00000044022c7220 */ /* 0x000fe20000410000 */
[----:B------:R-:W-:-:S02]  /*18960*/  ISETP.GT.AND P4, PT, R65, 0x9, PT ;  /* 0x000000094100780c */ /* 0x000fc40003f84270 */
[----:B-1----:R-:W-:Y:S02]  /*18970*/  FSEL R7, R7, -INF , P3 ;  /* 0xff80000007077808 */ /* 0x002fe40001800000 */
[----:B------:R-:W-:Y:S02]  /*18980*/  FMNMX.FTZ R68, R3, R6, !PT ;  /* 0x0000000603447209 */ /* 0x000fe40007810000 */
[----:B------:R-:W1:Y:S01]  /*18990*/  MUFU.TANH R13, R13 ;  /* 0x0000000d000d7308 */ /* 0x000e620000002400 */
[----:B------:R-:W-:Y:S01]  /*189a0*/  FMUL.FTZ R46, R2, R69 ;  /* 0x00000045022e7220 */ /* 0x000fe20000410000 */
[----:B------:R-:W-:Y:S02]  /*189b0*/  ISETP.GT.AND P3, PT, R65, 0x10, PT ;  /* 0x000000104100780c */ /* 0x000fe40003f64270 */
[----:B0-----:R-:W-:Y:S02]  /*189c0*/  FSEL R69, R8, -INF , P4 ;  /* 0xff80000008457808 */ /* 0x001fe40002000000 */
[----:B------:R-:W-:-:S02]  /*189d0*/  FMNMX.FTZ R68, R7, R68, !PT ;  /* 0x0000004407447209 */ /* 0x000fc40007810000 */
[----:B------:R-:W0:Y:S01]  /*189e0*/  MUFU.TANH R14, R14 ;  /* 0x0000000e000e7308 */ /* 0x000e220000002400 */
[----:B------:R-:W-:Y:S02]  /*189f0*/  ISETP.GT.AND P4, PT, R65, 0x11, PT ;  /* 0x000000114100780c */ /* 0x000fe40003f84270 */
[----:B----4-:R-:W-:Y:S02]  /*18a00*/  FSEL R9, R9, -INF , P3 ;  /* 0xff80000009097808 */ /* 0x010fe40001800000 */
[----:B------:R-:W-:-:S03]  /*18a10*/  FMNMX.FTZ R68, R69, R68, !PT ;  /* 0x0000004445447209 */ /* 0x000fc60007810000 */
[----:B------:R-:W3:Y:S01]  /*18a20*/  MUFU.TANH R15, R15 ;  /* 0x0000000f000f7308 */ /* 0x000ee20000002400 */
[----:B------:R-:W-:-:S01]  /*18a30*/  FFMA.FTZ R231, R31, R174, -R60 ;  /* 0x000000ae1fe77223 */ /* 0x000fc2000001083c */
[----:B------:R-:W-:Y:S02]  /*18a40*/  ISETP.GT.AND P3, PT, R65, 0x18, PT ;  /* 0x000000184100780c */ /* 0x000fe40003f64270 */
[----:B--2---:R-:W-:Y:S02]  /*18a50*/  FSEL R31, R12, -INF , P4 ;  /* 0xff8000000c1f7808 */ /* 0x004fe40002000000 */
[----:B------:R-:W-:Y:S02]  /*18a60*/  FMNMX.FTZ R68, R9, R68, !PT ;  /* 0x0000004409447209 */ /* 0x000fe40007810000 */
[----:B------:R-:W2:Y:S01]  /*18a70*/  MUFU.TANH R24, R24 ;  /* 0x0000001800187308 */ /* 0x000ea20000002400 */
[----:B------:R-:W-:Y:S02]  /*18a80*/  ISETP.GT.AND P4, PT, R65, 0x19, PT ;  /* 0x000000194100780c */ /* 0x000fe40003f84270 */
[----:B-1----:R-:W-:-:S02]  /*18a90*/  FSEL R13, R13, -INF , P3 ;  /* 0xff8000000d0d7808 */ /* 0x002fc40001800000 */
[----:B------:R-:W-:-:S03]  /*18aa0*/  FMNMX.FTZ R68, R31, R68, !PT ;  /* 0x000000441f447209 */ /* 0x000fc60007810000 */
[----:B------:R-:W1:Y:S01]  /*18ab0*/  MUFU.TANH R25, R25 ;  /* 0x0000001900197308 */ /* 0x000e620000002400 */
[----:B------:R-:W-:-:S01]  /*18ac0*/  FFMA.FTZ R8, R27, R174, -R60 ;  /* 0x000000ae1b087223 */ /* 0x000fc2000001083c */
[----:B------:R-:W-:Y:S02]  /*18ad0*/  ISETP.GT.AND P3, PT, R65, 0x20, PT ;  /* 0x000000204100780c */ /* 0x000fe40003f64270 */
[----:B0-----:R-:W-:Y:S02]  /*18ae0*/  FSEL R27, R14, -INF , P4 ;  /* 0xff8000000e1b7808 */ /* 0x001fe40002000000 */
[----:B------:R-:W-:Y:S02]  /*18af0*/  FMNMX.FTZ R68, R13, R68, !PT ;  /* 0x000000440d447209 */ /* 0x000fe40007810000 */
[----:B------:R-:W0:Y:S01]  /*18b00*/  MUFU.TANH R28, R28 ;  /* 0x0000001c001c7308 */ /* 0x000e220000002400 */
[----:B------:R-:W-:Y:S02]  /*18b10*/  ISETP.GT.AND P4, PT, R65, 0x21, PT ;  /* 0x000000214100780c */ /* 0x000fe40003f84270 */
[----:B---3--:R-:W-:-:S02]  /*18b20*/  FSEL R15, R15, -INF , P3 ;  /* 0xff8000000f0f7808 */ /* 0x008fc40001800000 */
[----:B------:R-:W-:-:S03]  /*18b30*/  FMNMX.FTZ R68, R27, R68, !PT ;  /* 0x000000441b447209 */ /* 0x000fc60007810000 */
[----:B------:R-:W3:Y:S01]  /*18b40*/  MUFU.TANH R29, R29 ;  /* 0x0000001d001d7308 */ /* 0x000ee20000002400 */
[----:B------:R-:W-:-:S01]  /*18b50*/  FFMA.FTZ R12, R39, R174, -R60 ;  /* 0x000000ae270c7223 */ /* 0x000fc2000001083c */
[----:B------:R-:W-:Y:S02]  /*18b60*/  ISETP.GT.AND P3, PT, R65, 0x28, PT ;  /* 0x000000284100780c */ /* 0x000fe40003f64270 */
[----:B--2---:R-:W-:Y:S02]  /*18b70*/  FSEL R39, R24, -INF , P4 ;  /* 0xff80000018277808 */ /* 0x004fe40002000000 */
[----:B------:R-:W-:Y:S02]  /*18b80*/  FMNMX.FTZ R68, R15, R68, !PT ;  /* 0x000000440f447209 */ /* 0x000fe40007810000 */
[----:B------:R-:W2:Y:S01]  /*18b90*/  MUFU.TANH R32, R32 ;  /* 0x0000002000207308 */ /* 0x000ea20000002400 */
[----:B------:R-:W-:Y:S01]  /*18ba0*/  ISETP.GT.AND P4, PT, R65, 0x29, PT ;  /* 0x000000294100780c */ /* 0x000fe20003f84270 */
[----:B------:R-:W-:Y:S01]  /*18bb0*/  FMUL.FTZ R37, R2, R56 ;  /* 0x0000003802257220 */ /* 0x000fe20000410000 */
[----:B-1----:R-:W-:-:S02]  /*18bc0*/  FSEL R25, R25, -INF , P3 ;  /* 0xff80000019197808 */ /* 0x002fc40001800000 */
[----:B------:R-:W-:-:S03]  /*18bd0*/  FMNMX.FTZ R68, R39, R68, !PT ;  /* 0x0000004427447209 */ /* 0x000fc60007810000 */
[----:B------:R-:W1:Y:S01]  /*18be0*/  MUFU.TANH R33, R33 ;  /* 0x0000002100217308 */ /* 0x000e620000002400 */
[----:B------:R-:W-:Y:S01]  /*18bf0*/  FMUL.FTZ R54, R2, R77 ;  /* 0x0000004d02367220 */ /* 0x000fe20000410000 */
[----:B------:R-:W-:Y:S01]  /*18c00*/  FFMA.FTZ R77, R35, R174, -R60 ;  /* 0x000000ae234d7223 */ /* 0x000fe2000001083c */
[----:B------:R-:W-:Y:S02]  /*18c10*/  ISETP.GT.AND P3, PT, R65, 0x30, PT ;  /* 0x000000304100780c */ /* 0x000fe40003f64270 */
[----:B0-----:R-:W-:Y:S02]  /*18c20*/  FSEL R35, R28, -INF , P4 ;  /* 0xff8000001c237808 */ /* 0x001fe40002000000 */
[----:B------:R-:W-:Y:S01]  /*18c30*/  FMNMX.FTZ R68, R25, R68, !PT ;  /* 0x0000004419447209 */ /* 0x000fe20007810000 */
        /* <DEDUP_REMOVED lines=29> */
[C---:B------:R-:W-:Y:S01]  /*18e10*/  FMUL.FTZ R58, R2.reuse, R81 ;  /* 0x00000051023a7220 */ /* 0x040fe20000410000 */
[----:B------:R-:W-:Y:S01]  /*18e20*/  ISETP.GT.AND P4, PT, R65, 0x49, PT ;  /* 0x000000494100780c */ /* 0x000fe20003f84270 */
[----:B------:R-:W-:Y:S01]  /*18e30*/  FMUL.FTZ R48, R2, R72 ;  /* 0x0000004802307220 */ /* 0x000fe20000410000 */
[----:B-1----:R-:W-:-:S02]  /*18e40*/  FSEL R81, R30, -INF , P3 ;  /* 0xff8000001e517808 */ /* 0x002fc40001800000 */
[----:B------:R-:W-:Y:S02]  /*18e50*/  FMNMX.FTZ R68, R47, R68, !PT ;  /* 0x000000442f447209 */ /* 0x000fe40007810000 */
[----:B------:R-:W1:Y:S01]  /*18e60*/  MUFU.TANH R44, R44 ;  /* 0x0000002c002c7308 */ /* 0x000e620000002400 */
[C---:B------:R-:W-:Y:S01]  /*18e70*/  FMUL.FTZ R64, R2.reuse, R85 ;  /* 0x0000005502407220 */ /* 0x040fe20000410000 */
[--C-:B------:R-:W-:Y:S01]  /*18e80*/  FFMA.FTZ R85, R45, R174, -R60.reuse ;  /* 0x000000ae2d557223 */ /* 0x100fe2000001083c */
[----:B------:R-:W-:Y:S01]  /*18e90*/  ISETP.GT.AND P3, PT, R65, 0x50, PT ;  /* 0x000000504100780c */ /* 0x000fe20003f64270 */
[----:B------:R-:W-:Y:S01]  /*18ea0*/  FMUL.FTZ R50, R2, R73 ;  /* 0x0000004902327220 */ /* 0x000fe20000410000 */
[----:B0-----:R-:W-:Y:S02]  /*18eb0*/  FSEL R45, R34, -INF , P4 ;  /* 0xff800000222d7808 */ /* 0x001fe40002000000 */
[----:B------:R-:W-:Y:S01]  /*18ec0*/  FMNMX.FTZ R68, R81, R68, !PT ;  /* 0x0000004451447209 */ /* 0x000fe20007810000 */
[----:B------:R-:W0:Y:S01]  /*18ed0*/  MUFU.TANH R46, R46 ;  /* 0x0000002e002e7308 */ /* 0x000e220000002400 */
[----:B------:R-:W-:-:S01]  /*18ee0*/  FFMA.FTZ R73, R89, R174, -R60 ;  /* 0x000000ae59497223 */ /* 0x000fc2000001083c */
[----:B------:R-:W-:Y:S01]  /*18ef0*/  ISETP.GT.AND P4, PT, R65, 0x51, PT ;  /* 0x000000514100780c */ /* 0x000fe20003f84270 */
[----:B------:R-:W-:Y:S01]  /*18f00*/  FMUL.FTZ R52, R2, R76 ;  /* 0x0000004c02347220 */ /* 0x000fe20000410000 */
[----:B---3--:R-:W-:-:S02]  /*18f10*/  FSEL R89, R38, -INF , P3 ;  /* 0xff80000026597808 */ /* 0x008fc40001800000 */
[----:B------:R-:W-:Y:S02]  /*18f20*/  FMNMX.FTZ R68, R45, R68, !PT ;  /* 0x000000442d447209 */ /* 0x000fe40007810000 */
        /* <DEDUP_REMOVED lines=10> */
[----:B------:R-:W-:Y:S01]  /*18fd0*/  MUFU.TANH R52, R52 ;  /* 0x0000003400347308 */ /* 0x000fe20000002400 */
[----:B------:R-:W-:-:S01]  /*18fe0*/  FFMA.FTZ R28, R51, R174, -R60 ;  /* 0x000000ae331c7223 */ /* 0x000fc2000001083c */
[----:B------:R-:W-:Y:S02]  /*18ff0*/  ISETP.GT.AND P3, PT, R65, 0x60, PT ;  /* 0x000000604100780c */ /* 0x000fe40003f64270 */
[----:B0-----:R-:W-:Y:S02]  /*19000*/  FSEL R51, R46, -INF , P4 ;  /* 0xff8000002e337808 */ /* 0x001fe40002000000 */
[----:B------:R-:W-:Y:S02]  /*19010*/  FMNMX.FTZ R68, R105, R68, !PT ;  /* 0x0000004469447209 */ /* 0x000fe40007810000 */
[----:B------:R-:W0:Y:S01]  /*19020*/  MUFU.TANH R54, R54 ;  /* 0x0000003600367308 */ /* 0x000e220000002400 */
[----:B------:R-:W-:-:S01]  /*19030*/  FFMA.FTZ R66, R107, R174, -R60 ;  /* 0x000000ae6b427223 */ /* 0x000fc2000001083c */
[----:B------:R-:W-:Y:S01]  /*19040*/  ISETP.GT.AND P4, PT, R65, 0x61, PT ;  /* 0x000000614100780c */ /* 0x000fe20003f84270 */
[----:B------:R-:W-:Y:S01]  /*19050*/  FMUL.FTZ R62, R2, R84 ;  /* 0x00000054023e7220 */ /* 0x000fe20000410000 */
[----:B---3--:R-:W-:-:S02]  /*19060*/  FSEL R107, R48, -INF , P3 ;  /* 0xff800000306b7808 */ /* 0x008fc40001800000 */
[----:B------:R-:W-:Y:S02]  /*19070*/  FMNMX.FTZ R68, R51, R68, !PT ;  /* 0x0000004433447209 */ /* 0x000fe40007810000 */
[----:B------:R-:W1:Y:S01]  /*19080*/  MUFU.TANH R56, R56 ;  /* 0x0000003800387308 */ /* 0x000e620000002400 */
[----:B------:R-:W-:-:S01]  /*19090*/  FFMA.FTZ R109, R109, R174, -R60 ;  /* 0x000000ae6d6d7223 */ /* 0x000fc2000001083c */
[----:B------:R-:W-:Y:S01]  /*190a0*/  FFMA.FTZ R30, R53, R174, -R60 ;  /* 0x000000ae351e7223 */ /* 0x000fe2000001083c */
[----:B------:R-:W-:Y:S02]  /*190b0*/  ISETP.GT.AND P3, PT, R65, 0x68, PT ;  /* 0x000000684100780c */ /* 0x000fe40003f64270 */
[----:B--2---:R-:W-:Y:S02]  /*190c0*/  FSEL R53, R50, -INF , P4 ;  /* 0xff80000032357808 */ /* 0x004fe40002000000 */
[----:B------:R-:W-:Y:S01]  /*190d0*/  FMNMX.FTZ R68, R107, R68, !PT ;  /* 0x000000446b447209 */ /* 0x000fe20007810000 */
[----:B------:R-:W2:Y:S01]  /*190e0*/  MUFU.TANH R58, R58 ;  /* 0x0000003a003a7308 */ /* 0x000ea20000002400 */
[----:B------:R-:W-:-:S02]  /*190f0*/  ISETP.GT.AND P4, PT, R65, 0x69, PT ;  /* 0x000000694100780c */ /* 0x000fc40003f84270 */
[----:B------:R-:W-:Y:S01]  /*19100*/  FMNMX.FTZ R68, R53, R68, !PT ;  /* 0x0000004435447209 */ /* 0x000fe20007810000 */
[----:B------:R-:W-:-:S04]  /*19110*/  FFMA.FTZ R229, R111, R174, -R60 ;  /* 0x000000ae6fe57223 */ /* 0x000fc8000001083c */
[----:B------:R-:W3:Y:S01]  /*19120*/  MUFU.TANH R62, R62 ;  /* 0x0000003e003e7308 */ /* 0x000ee20000002400 */
[----:B0-----:R-:W-:-:S07]  /*19130*/  FSEL R111, R54, -INF , P4 ;  /* 0xff800000366f7808 */ /* 0x001fce0002000000 */
[----:B------:R0:W-:Y:S01]  /*19140*/  MUFU.EX2 R26, R109 ;  /* 0x0000006d001a7308 */ /* 0x0001e20000000800 */
[----:B------:R-:W-:Y:S02]  /*19150*/  ISETP.GT.AND P4, PT, R65, 0x71, PT ;  /* 0x000000714100780c */ /* 0x000fe40003f84270 */
[----:B0-----:R-:W-:-:S05]  /*19160*/  FSEL R109, R52, -INF , P3 ;  /* 0xff800000346d7808 */ /* 0x001fca0001800000 */
[----:B------:R-:W0:Y:S01]  /*19170*/  MUFU.TANH R64, R64 ;  /* 0x0000004000407308 */ /* 0x000e220000002400 */
[----:B------:R-:W-:Y:S02]  /*19180*/  ISETP.GT.AND P3, PT, R65, 0x70, PT ;  /* 0x000000704100780c */ /* 0x000fe40003f64270 */
[----:B------:R-:W-:Y:S02]  /*19190*/  FMNMX.FTZ R68, R109, R68, !PT ;  /* 0x000000446d447209 */ /* 0x000fe40007810000 */
[----:B-1----:R-:W-:Y:S02]  /*191a0*/  FSEL R113, R56, -INF , P3 ;  /* 0xff80000038717808 */ /* 0x002fe40001800000 */
[----:B------:R-:W-:Y:S01]  /*191b0*/  FMNMX.FTZ R68, R111, R68, !PT ;  /* 0x000000446f447209 */ /* 0x000fe20007810000 */
[----:B------:R-:W-:-:S01]  /*191c0*/  FFMA.FTZ R221, R59, R174, -R60 ;  /* 0x000000ae3bdd7223 */ /* 0x000fc2000001083c */
[----:B------:R-:W-:Y:S02]  /*191d0*/  ISETP.GT.AND P3, PT, R65, 0x78, PT ;  /* 0x000000784100780c */ /* 0x000fe40003f64270 */
[----:B--2---:R-:W-:-:S02]  /*191e0*/  FSEL R59, R58, -INF , P4 ;  /* 0xff8000003a3b7808 */ /* 0x004fc40002000000 */
[----:B------:R-:W-:Y:S02]  /*191f0*/  FMNMX.FTZ R68, R113, R68, !PT ;  /* 0x0000004471447209 */ /* 0x000fe40007810000 */
[----:B------:R-:W-:Y:S02]  /*19200*/  ISETP.GT.AND P4, PT, R65, 0x79, PT ;  /* 0x000000794100780c */ /* 0x000fe40003f84270 */
[----:B---3--:R-:W-:Y:S02]  /*19210*/  FSEL R65, R62, -INF , P3 ;  /* 0xff8000003e417808 */ /* 0x008fe40001800000 */
[----:B------:R-:W-:Y:S02]  /*19220*/  FMNMX.FTZ R68, R59, R68, !PT ;  /* 0x000000443b447209 */ /* 0x000fe40007810000 */
[----:B0-----:R-:W-:Y:S02]  /*19230*/  FSEL R115, R64, -INF , P4 ;  /* 0xff80000040737808 */ /* 0x001fe40002000000 */
[----:B------:R-:W-:-:S04]  /*19240*/  FMNMX.FTZ R68, R65, R68, !PT ;  /* 0x0000004441447209 */ /* 0x000fc80007810000 */
[----:B------:R-:W-:Y:S01]  /*19250*/  FMNMX.FTZ R68, R115, R68, !PT ;  /* 0x0000004473447209 */ /* 0x000fe20007810000 */
[----:B------:R-:W-:-:S04]  /*19260*/  FFMA.FTZ R38, R57, R174, -R60 ;  /* 0x000000ae39267223 */ /* 0x000fc8000001083c */
[----:B------:R-:W0:Y:S01]  /*19270*/  SHFL.BFLY PT, R57, R68, 0x2, 0x1f ;  /* 0x0c401f0044397f89 */ /* 0x000e2200000e0000 */
[----:B------:R-:W-:-:S01]  /*19280*/  FFMA.FTZ R44, R71, R174, -R60 ;  /* 0x000000ae472c7223 */ /* 0x000fc2000001083c */
[----:B------:R-:W-:Y:S01]  /*19290*/  FFMA.FTZ R71, R75, R174, -R60 ;  /* 0x000000ae4b477223 */ /* 0x000fe2000001083c */
[----:B0-----:R-:W-:-:S05]  /*192a0*/  FMNMX.FTZ R42, R68, R57, !PT ;  /* 0x00000039442a7209 */ /* 0x001fca0007810000 */
[----:B------:R-:W0:Y:S01]  /*192b0*/  SHFL.BFLY PT, R75, R42, 0x1, 0x1f ;  /* 0x0c201f002a4b7f89 */ /* 0x000e2200000e0000 */
[----:B------:R-:W1:Y:S01]  /*192c0*/  MUFU.EX2 R229, R229 ;  /* 0x000000e500e57308 */ /* 0x000e620000000800 */
[----:B0-----:R-:W-:-:S04]  /*192d0*/  FMNMX.FTZ R194, R42, R75, !PT ;  /* 0x0000004b2ac27209 */ /* 0x001fc80007810000 */
[C---:B------:R-:W-:Y:S01]  /*192e0*/  FSETP.NEU.FTZ.AND P3, PT, R194.reuse, -INF , PT ;  /* 0xff800000c200780b */ /* 0x040fe20003f7d000 */
[----:B------:R-:W-:-:S05]  /*192f0*/  FFMA.FTZ R48, R194, R174, -8 ;  /* 0xc1000000c2307423 */ /* 0x000fca00000100ae */
[----:B------:R-:W-:-:S05]  /*19300*/  FSEL R48, R48, RZ, P3 ;  /* 0x000000ff30307208 */ /* 0x000fca0001800000 */
[-CC-:B------:R-:W-:Y:S01]  /*19310*/  FFMA.FTZ R228, R3, R174.reuse, -R48.reuse ;  /* 0x000000ae03e47223 */ /* 0x180fe20000010830 */
[----:B------:R-:W-:-:S01]  /*19320*/  FFMA.FTZ R3, R6, R174, -R48 ;  /* 0x000000ae06037223 */ /* 0x000fc20000010830 */
[-CC-:B------:R-:W-:Y:S01]  /*19330*/  FFMA.FTZ R6, R7, R174.reuse, -R48.reuse ;  /* 0x000000ae07067223 */ /* 0x180fe20000010830 */
[----:B------:R-:W-:-:S03]  /*19340*/  FFMA.FTZ R69, R69, R174, -R48 ;  /* 0x000000ae45457223 */ /* 0x000fc60000010830 */
[----:B------:R-:W-:Y:S01]  /*19350*/  MUFU.EX2 R228, R228 ;  /* 0x000000e400e47308 */ /* 0x000fe20000000800 */
[----:B------:R-:W-:-:S07]  /*19360*/  FFMA.FTZ R230, R9, R174, -R48 ;  /* 0x000000ae09e67223 */ /* 0x000fce0000010830 */
[----:B------:R-:W0:Y:S01]  /*19370*/  MUFU.EX2 R3, R3 ;  /* 0x0000000300037308 */ /* 0x000e220000000800 */
[----:B------:R-:W-:-:S07]  /*19380*/  FFMA.FTZ R7, R31, R174, -R48 ;  /* 0x000000ae1f077223 */ /* 0x000fce0000010830 */
[----:B------:R-:W2:Y:S08]  /*19390*/  MUFU.EX2 R66, R66 ;  /* 0x0000004200427308 */ /* 0x000eb00000000800 */
[----:B------:R-:W3:Y:S01]  /*193a0*/  MUFU.EX2 R6, R6 ;  /* 0x0000000600067308 */ /* 0x000ee20000000800 */
[----:B------:R-:W-:-:S07]  /*193b0*/  FFMA.FTZ R31, R13, R174, -R48 ;  /* 0x000000ae0d1f7223 */ /* 0x000fce0000010830 */
[----:B------:R-:W4:Y:S01]  /*193c0*/  MUFU.EX2 R73, R73 ;  /* 0x0000004900497308 */ /* 0x000f220000000800 */
[----:B------:R-:W-:-:S07]  /*193d0*/  FFMA.FTZ R50, R27, R174, -R48 ;  /* 0x000000ae1b327223 */ /* 0x000fce0000010830 */
[----:B------:R-:W5:Y:S01]  /*193e0*/  MUFU.EX2 R69, R69 ;  /* 0x0000004500457308 */ /* 0x000f620000000800 */
[----:B------:R-:W-:-:S01]  /*193f0*/  FFMA.FTZ R27, R33, R174, -R48 ;  /* 0x000000ae211b7223 */ /* 0x000fc20000010830 */
[----:B------:R-:W-:Y:S01]  /*19400*/  FFMA.FTZ R220, R37, R174, -R48 ;  /* 0x000000ae25dc7223 */ /* 0x000fe20000010830 */
[----:B-1----:R-:W-:-:S05]  /*19410*/  FADD.FTZ R33, R229, R26 ;  /* 0x0000001ae5217221 */ /* 0x002fca0000010000 */
[----:B------:R-:W1:Y:S01]  /*19420*/  MUFU.EX2 R231, R231 ;  /* 0x000000e700e77308 */ /* 0x000e620000000800 */
[----:B0-----:R-:W-:-:S07]  /*19430*/  FADD.FTZ R37, R228, R3 ;  /* 0x00000003e4257221 */ /* 0x001fce0000010000 */
[----:B------:R-:W0:Y:S01]  /*19440*/  MUFU.EX2 R230, R230 ;  /* 0x000000e600e67308 */ /* 0x000e220000000800 */
[----:B--2---:R-:W-:-:S01]  /*19450*/  FADD.FTZ R56, R66, R33 ;  /* 0x0000002142387221 */ /* 0x004fc20000010000 */
[----:B---3--:R-:W-:-:S06]  /*19460*/  FADD.FTZ R58, R6, R37 ;  /* 0x00000025063a7221 */ /* 0x008fcc0000010000 */
[----:B------:R-:W2:Y:S01]  /*19470*/  MUFU.EX2 R8, R8 ;  /* 0x0000000800087308 */ /* 0x000ea20000000800 */
[----:B------:R-:W-:-:S07]  /*19480*/  FFMA.FTZ R224, R15, R174, -R48 ;  /* 0x000000ae0fe07223 */ /* 0x000fce0000010830 */
[----:B------:R-:W3:Y:S01]  /*19490*/  MUFU.EX2 R7, R7 ;  /* 0x0000000700077308 */ /* 0x000ee20000000800 */
[----:B----4-:R-:W-:-:S01]  /*194a0*/  FADD.FTZ R56, R73, R56 ;  /* 0x0000003849387221 */ /* 0x010fc20000010000 */
[----:B-----5:R-:W-:-:S06]  /*194b0*/  FADD.FTZ R37, R69, R58 ;  /* 0x0000003a45257221 */ /* 0x020fcc0000010000 */
[----:B------:R-:W4:Y:S01]  /*194c0*/  MUFU.EX2 R12, R12 ;  /* 0x0000000c000c7308 */ /* 0x000f220000000800 */
[----:B------:R-:W-:-:S07]  /*194d0*/  FFMA.FTZ R9, R39, R174, -R48 ;  /* 0x000000ae27097223 */ /* 0x000fce0000010830 */
[----:B------:R-:W5:Y:S01]  /*194e0*/  MUFU.EX2 R31, R31 ;  /* 0x0000001f001f7308 */ /* 0x000f620000000800 */
[----:B-1----:R-:W-:-:S01]  /*194f0*/  FADD.FTZ R39, R231, R56 ;  /* 0x00000038e7277221 */ /* 0x002fc20000010000 */
[----:B0-----:R-:W-:-:S06]  /*19500*/  FADD.FTZ R58, R230, R37 ;  /* 0x00000025e63a7221 */ /* 0x001fcc0000010000 */
[----:B------:R-:W0:Y:S01]  /*19510*/  MUFU.EX2 R77, R77 ;  /* 0x0000004d004d7308 */ /* 0x000e220000000800 */
[----:B------:R-:W-:-:S07]  /*19520*/  FFMA.FTZ R15, R25, R174, -R48 ;  /* 0x000000ae190f7223 */ /* 0x000fce0000010830 */
[----:B------:R-:W1:Y:S01]  /*19530*/  MUFU.EX2 R50, R50 ;  /* 0x0000003200327308 */ /* 0x000e620000000800 */
[----:B--2---:R-:W-:-:S01]  /*19540*/  FADD.FTZ R39, R8, R39 ;  /* 0x0000002708277221 */ /* 0x004fc20000010000 */
[----:B------:R-:W-:-:S06]  /*19550*/  FFMA.FTZ R40, R67, R174, -R60 ;  /* 0x000000ae43287223 */ /* 0x000fcc000001083c */
[----:B------:R-:W2:Y:S01]  /*19560*/  MUFU.EX2 R225, R225 ;  /* 0x000000e100e17308 */ /* 0x000ea20000000800 */
[----:B---3--:R-:W-:-:S01]  /*19570*/  FADD.FTZ R58, R7, R58 ;  /* 0x0000003a073a7221 */ /* 0x008fc20000010000 */
[----:B------:R-:W-:-:S06]  /*19580*/  FFMA.FTZ R67, R63, R174, -R60 ;  /* 0x000000ae3f437223 */ /* 0x000fcc000001083c */
[----:B------:R-:W3:Y:S01]  /*19590*/  MUFU.EX2 R224, R224 ;  /* 0x000000e000e07308 */ /* 0x000ee20000000800 */
[----:B------:R-:W-:-:S01]  /*195a0*/  FFMA.FTZ R52, R35, R174, -R48 ;  /* 0x000000ae23347223 */ /* 0x000fc20000010830 */
[-CC-:B------:R-:W-:Y:S01]  /*195b0*/  FFMA.FTZ R55, R55, R174.reuse, -R60.reuse ;  /* 0x000000ae37377223 */ /* 0x180fe2000001083c */
[----:B------:R-:W-:-:S01]  /*195c0*/  FFMA.FTZ R63, R79, R174, -R60 ;  /* 0x000000ae4f3f7223 */ /* 0x000fc2000001083c */
[----:B------:R-:W-:-:S04]  /*195d0*/  FFMA.FTZ R36, R83, R174, -R60 ;  /* 0x000000ae53247223 */ /* 0x000fc8000001083c */
[----:B------:R-:W3:Y:S01]  /*195e0*/  MUFU.EX2 R14, R14 ;  /* 0x0000000e000e7308 */ /* 0x000ee20000000800 */
[----:B------:R-:W-:-:S01]  /*195f0*/  FFMA.FTZ R217, R93, R174, -R60 ;  /* 0x000000ae5dd97223 */ /* 0x000fc2000001083c */
[-CC-:B------:R-:W-:Y:S01]  /*19600*/  FFMA.FTZ R34, R95, R174.reuse, -R60.reuse ;  /* 0x000000ae5f227223 */ /* 0x180fe2000001083c */
[----:B------:R-:W-:-:S01]  /*19610*/  FFMA.FTZ R57, R87, R174, -R60 ;  /* 0x000000ae57397223 */ /* 0x000fc2000001083c */
[-CC-:B------:R-:W-:Y:S01]  /*19620*/  FFMA.FTZ R32, R97, R174.reuse, -R60.reuse ;  /* 0x000000ae61207223 */ /* 0x180fe2000001083c */
[----:B------:R-:W-:-:S03]  /*19630*/  FFMA.FTZ R219, R103, R174, -R60 ;  /* 0x000000ae67db7223 */ /* 0x000fc6000001083c */
[----:B------:R-:W3:Y:S01]  /*19640*/  MUFU.EX2 R9, R9 ;  /* 0x0000000900097308 */ /* 0x000ee20000000800 */
[----:B------:R-:W-:-:S01]  /*19650*/  FFMA.FTZ R101, R101, R174, -R60 ;  /* 0x000000ae65657223 */ /* 0x000fc2000001083c */
[-CC-:B------:R-:W-:Y:S01]  /*19660*/  FFMA.FTZ R46, R99, R174.reuse, -R60.reuse ;  /* 0x000000ae632e7223 */ /* 0x180fe2000001083c */
[----:B------:R-:W-:-:S01]  /*19670*/  FFMA.FTZ R61, R61, R174, -R60 ;  /* 0x000000ae3d3d7223 */ /* 0x000fc2000001083c */
[----:B----4-:R-:W-:Y:S01]  /*19680*/  FADD.FTZ R60, R12, R39 ;  /* 0x000000270c3c7221 */ /* 0x010fe20000010000 */
[----:B-----5:R-:W-:-:S03]  /*19690*/  FADD.FTZ R37, R31, R58 ;  /* 0x0000003a1f257221 */ /* 0x020fc60000010000 */
[----:B------:R-:W4:Y:S01]  /*196a0*/  MUFU.EX2 R24, R24 ;  /* 0x0000001800187308 */ /* 0x000f220000000800 */
[----:B------:R-:W-:-:S01]  /*196b0*/  FFMA.FTZ R226, R29, R174, -R48 ;  /* 0x000000ae1de27223 */ /* 0x000fc20000010830 */
[----:B0-----:R-:W-:Y:S01]  /*196c0*/  FADD.FTZ R60, R77, R60 ;  /* 0x0000003c4d3c7221 */ /* 0x001fe20000010000 */
[----:B-1----:R-:W-:-:S05]  /*196d0*/  FADD.FTZ R37, R50, R37 ;  /* 0x0000002532257221 */ /* 0x002fca0000010000 */
[----:B------:R-:W0:Y:S01]  /*196e0*/  MUFU.EX2 R15, R15 ;  /* 0x0000000f000f7308 */ /* 0x000e220000000800 */
[----:B------:R-:W-:-:S01]  /*196f0*/  FFMA.FTZ R13, R43, R174, -R48 ;  /* 0x000000ae2b0d7223 */ /* 0x000fc20000010830 */
[----:B--2---:R-:W-:-:S06]  /*19700*/  FADD.FTZ R39, R225, R60 ;  /* 0x0000003ce1277221 */ /* 0x004fcc0000010000 */
[----:B------:R-:W1:Y:S01]  /*19710*/  MUFU.EX2 R85, R85 ;  /* 0x0000005500557308 */ /* 0x000e620000000800 */
[----:B---3--:R-:W-:-:S07]  /*19720*/  FADD.FTZ R58, R224, R37 ;  /* 0x00000025e03a7221 */ /* 0x008fce0000010000 */
[----:B------:R-:W2:Y:S01]  /*19730*/  MUFU.EX2 R52, R52 ;  /* 0x0000003400347308 */ /* 0x000ea20000000800 */
[----:B------:R-:W-:-:S01]  /*19740*/  FADD.FTZ R39, R14, R39 ;  /* 0x000000270e277221 */ /* 0x000fc20000010000 */
[----:B------:R-:W-:-:S06]  /*19750*/  FADD.FTZ R58, R9, R58 ;  /* 0x0000003a093a7221 */ /* 0x000fcc0000010000 */
[----:B------:R-:W3:Y:S01]  /*19760*/  MUFU.EX2 R227, R227 ;  /* 0x000000e300e37308 */ /* 0x000ee20000000800 */
[----:B------:R-:W-:-:S07]  /*19770*/  FFMA.FTZ R54, R41, R174, -R48 ;  /* 0x000000ae29367223 */ /* 0x000fce0000010830 */
[----:B------:R-:W5:Y:S01]  /*19780*/  MUFU.EX2 R226, R226 ;  /* 0x000000e200e27308 */ /* 0x000f620000000800 */
[----:B----4-:R-:W-:-:S01]  /*19790*/  FADD.FTZ R60, R24, R39 ;  /* 0x00000027183c7221 */ /* 0x010fc20000010000 */
[----:B0-----:R-:W-:-:S06]  /*197a0*/  FADD.FTZ R37, R15, R58 ;  /* 0x0000003a0f257221 */ /* 0x001fcc0000010000 */
[----:B------:R-:W0:Y:S08]  /*197b0*/  MUFU.EX2 R28, R28 ;  /* 0x0000001c001c7308 */ /* 0x000e300000000800 */
[----:B------:R-:W4:Y:S01]  /*197c0*/  MUFU.EX2 R13, R13 ;  /* 0x0000000d000d7308 */ /* 0x000f220000000800 */
[----:B-1----:R-:W-:-:S01]  /*197d0*/  FADD.FTZ R60, R85, R60 ;  /* 0x0000003c553c7221 */ /* 0x002fc20000010000 */
[----:B--2---:R-:W-:-:S06]  /*197e0*/  FADD.FTZ R37, R52, R37 ;  /* 0x0000002534257221 */ /* 0x004fcc0000010000 */
[----:B------:R-:W1:Y:S01]  /*197f0*/  MUFU.EX2 R30, R30 ;  /* 0x0000001e001e7308 */ /* 0x000e620000000800 */
[----:B------:R-:W-:-:S07]  /*19800*/  FFMA.FTZ R25, R47, R174, -R48 ;  /* 0x000000ae2f197223 */ /* 0x000fce0000010830 */
[----:B------:R-:W2:Y:S01]  /*19810*/  MUFU.EX2 R27, R27 ;  /* 0x0000001b001b7308 */ /* 0x000ea20000000800 */
[----:B------:R-:W-:Y:S01]  /*19820*/  F2FP.SATFINITE.E4M3.F32.PACK_AB_MERGE_C R77, R77, R12, RZ ;  /* 0x0000000c4d4d723e */ /* 0x000fe200048070ff */
[----:B---3--:R-:W-:-:S06]  /*19830*/  FADD.FTZ R39, R227, R60 ;  /* 0x0000003ce3277221 */ /* 0x008fcc0000010000 */
[----:B------:R-:W3:Y:S01]  /*19840*/  MUFU.EX2 R55, R55 ;  /* 0x0000003700377308 */ /* 0x000ee20000000800 */
[----:B------:R-:W-:Y:S02]  /*19850*/  @!P2 VIADD R29, R0, 0x38840 ;  /* 0x00038840001da836 */ /* 0x000fe40000000000 */
[----:B-----5:R-:W-:-:S05]  /*19860*/  FADD.FTZ R12, R226, R37 ;  /* 0x00000025e20c7221 */ /* 0x020fca0000010000 */
[----:B------:R-:W5:Y:S01]  /*19870*/  MUFU.EX2 R54, R54 ;  /* 0x0000003600367308 */ /* 0x000f620000000800 */
[----:B------:R-:W-:-:S01]  /*19880*/  FFMA.FTZ R81, R81, R174, -R48 ;  /* 0x000000ae51517223 */ /* 0x000fc20000010830 */
[----:B0-----:R-:W-:-:S06]  /*19890*/  FADD.FTZ R39, R28, R39 ;  /* 0x000000271c277221 */ /* 0x001fcc0000010000 */
[----:B------:R-:W0:Y:S01]  /*198a0*/  MUFU.EX2 R221, R221 ;  /* 0x000000dd00dd7308 */ /* 0x000e220000000800 */
[----:B----4-:R-:W-:-:S01]  /*198b0*/  FADD.FTZ R12, R13, R12 ;  /* 0x0000000c0d0c7221 */ /* 0x010fc20000010000 */
[----:B------:R-:W-:-:S06]  /*198c0*/  @!P2 PRMT R29, RZ, 0x654, R29 ;  /* 0x00000654ff1da816 */ /* 0x000fcc000000001d */
[----:B------:R-:W4:Y:S01]  /*198d0*/  MUFU.EX2 R220, R220 ;  /* 0x000000dc00dc7308 */ /* 0x000f220000000800 */
[----:B------:R-:W-:Y:S01]  /*198e0*/  F2FP.SATFINITE.E4M3.F32.PACK_AB_MERGE_C R85, R85, R24, RZ ;  /* 0x000000185555723e */ /* 0x000fe200048070ff */
[----:B------:R-:W-:Y:S01]  /*198f0*/  FFMA.FTZ R45, R45, R174, -R48 ;  /* 0x000000ae2d2d7223 */ /* 0x000fe20000010830 */
[----:B------:R-:W-:-:S05]  /*19900*/  F2FP.SATFINITE.E4M3.F32.PACK_AB_MERGE_C R50, R50, R31, RZ ;  /* 0x0000001f3232723e */ /* 0x000fca00048070ff */
[----:B------:R-:W4:Y:S01]  /*19910*/  MUFU.EX2 R38, R38 ;  /* 0x0000002600267308 */ /* 0x000f220000000800 */
[----:B-1----:R-:W-:-:S01]  /*19920*/  FADD.FTZ R24, R30, R39 ;  /* 0x000000271e187221 */ /* 0x002fc20000010000 */
[----:B--2---:R-:W-:Y:S01]  /*19930*/  FADD.FTZ R31, R27, R12 ;  /* 0x0000000c1b1f7221 */ /* 0x004fe20000010000 */
[----:B------:R1:W-:Y:S05]  /*19940*/  @!P2 SYNCS.ARRIVE.TRANS64.RED.A1T0 RZ, [R29+URZ], RZ ;  /* 0x000000ff1dffa9a7 */ /* 0x0003ea000810043f */
[----:B------:R-:W2:Y:S01]  /*19950*/  MUFU.EX2 R25, R25 ;  /* 0x0000001900197308 */ /* 0x000ea20000000800 */
[----:B---3--:R-:W-:-:S01]  /*19960*/  FADD.FTZ R24, R55, R24 ;  /* 0x0000001837187221 */ /* 0x008fc20000010000 */
[----:B-----5:R-:W-:-:S06]  /*19970*/  FADD.FTZ R31, R54, R31 ;  /* 0x0000001f361f7221 */ /* 0x020fcc0000010000 */
[----:B------:R-:W3:Y:S08]  /*19980*/  MUFU.EX2 R40, R40 ;  /* 0x0000002800287308 */ /* 0x000ef00000000800 */
[----:B------:R-:W5:Y:S01]  /*19990*/  MUFU.EX2 R0, R81 ;  /* 0x0000005100007308 */ /* 0x000f620000000800 */
[----:B0-----:R-:W-:-:S07]  /*199a0*/  FADD.FTZ R37, R221, R24 ;  /* 0x00000018dd257221 */ /* 0x001fce0000010000 */
[----:B------:R-:W0:Y:S01]  /*199b0*/  MUFU.EX2 R67, R67 ;  /* 0x0000004300437308 */ /* 0x000e220000000800 */
[----:B----4-:R-:W-:-:S07]  /*199c0*/  FADD.FTZ R12, R220, R31 ;  /* 0x0000001fdc0c7221 */ /* 0x010fce0000010000 */
[----:B-1----:R-:W1:Y:S01]  /*199d0*/  MUFU.EX2 R29, R45 ;  /* 0x0000002d001d7308 */ /* 0x002e620000000800 */
[----:B------:R-:W-:Y:S01]  /*199e0*/  F2FP.SATFINITE.E4M3.F32.PACK_AB_MERGE_C R24, R54, R27, RZ ;  /* 0x0000001b3618723e */ /* 0x000fe200048070ff */
[----:B------:R-:W-:Y:S01]  /*199f0*/  FADD.FTZ R37, R38, R37 ;  /* 0x0000002526257221 */ /* 0x000fe20000010000 */
[----:B--2---:R-:W-:-:S01]  /*19a00*/  FADD.FTZ R27, R25, R12 ;  /* 0x0000000c191b7221 */ /* 0x004fc20000010000 */
[----:B------:R-:W-:-:S04]  /*19a10*/  F2FP.SATFINITE.E4M3.F32.PACK_AB_MERGE_C R225, R14, R225, R85 ;  /* 0x000000e10ee1723e */ /* 0x000fc80004807055 */
[----:B------:R-:W-:Y:S01]  /*19a20*/  MUFU.EX2 R63, R63 ;  /* 0x0000003f003f7308 */ /* 0x000fe20000000800 */
[----:B---3--:R-:W-:-:S01]  /*19a30*/  FADD.FTZ R14, R40, R37 ;  /* 0x00000025280e7221 */ /* 0x008fc20000010000 */
[----:B-----5:R-:W-:-:S06]  /*19a40*/  FADD.FTZ R12, R0, R27 ;  /* 0x0000001b000c7221 */ /* 0x020fcc0000010000 */
[----:B------:R-:W2:Y:S01]  /*19a50*/  MUFU.EX2 R36, R36 ;  /* 0x0000002400247308 */ /* 0x000ea20000000800 */
[C---:B0-----:R-:W-:Y:S01]  /*19a60*/  F2FP.SATFINITE.E4M3.F32.PACK_AB_MERGE_C R40, R67.reuse, R40, RZ ;  /* 0x000000284328723e */ /* 0x041fe200048070ff */
[----:B------:R-:W-:-:S06]  /*19a70*/  FADD.FTZ R67, R67, R14 ;  /* 0x0000000e43437221 */ /* 0x000fcc0000010000 */
[----:B------:R-:W-:Y:S01]  /*19a80*/  MUFU.EX2 R44, R44 ;  /* 0x0000002c002c7308 */ /* 0x000fe20000000800 */
[----:B-1----:R-:W-:-:S07]  /*19a90*/  F2FP.SATFINITE.E4M3.F32.PACK_AB_MERGE_C R14, R29, R0, RZ ;  /* 0x000000001d0e723e */ /* 0x002fce00048070ff */
[----:B------:R-:W0:Y:S01]  /*19aa0*/  MUFU.EX2 R71, R71 ;  /* 0x0000004700477308 */ /* 0x000e220000000800 */
[----:B------:R-:W-:-:S02]  /*19ab0*/  FADD.FTZ R29, R29, R12 ;  /* 0x0000000c1d1d7221 */ /* 0x000fc40000010000 */
[----:B------:R-:W1:Y:S01]  /*19ac0*/  @P0 LDC R12, c[0x0][0x44c] ;  /* 0x00011300ff0c0b82 */ /* 0x000e620000000800 */
[----:B------:R-:W-:Y:S02]  /*19ad0*/  F2FP.SATFINITE.E4M3.F32.PACK_AB_MERGE_C R226, R13, R226, R24 ;  /* 0x000000e20de2723e */ /* 0x000fe40004807018 */
[----:B--2---:R-:W-:Y:S02]  /*19ae0*/  F2FP.SATFINITE.E4M3.F32.PACK_AB_MERGE_C R223, R36, R63, RZ ;  /* 0x0000003f24df723e */ /* 0x004fe400048070ff */
[----:B------:R-:W-:Y:S03]  /*19af0*/  MUFU.EX2 R57, R57 ;  /* 0x0000003900397308 */ /* 0x000fe60000000800 */
[----:B------:R-:W2:Y:S05]  /*19b00*/  @P0 LDC R24, c[0x0][0x450] ;  /* 0x00011400ff180b82 */ /* 0x000eaa0000000800 */
[----:B------:R-:W3:Y:S01]  /*19b10*/  MUFU.EX2 R32, R32 ;  /* 0x0000002000207308 */ /* 0x000ee20000000800 */
[----:B0-----:R-:W-:Y:S01]  /*19b20*/  F2FP.SATFINITE.E4M3.F32.PACK_AB_MERGE_C R223, R71, R44, R223 ;  /* 0x0000002c47df723e */ /* 0x001fe200048070df */
[----:B------:R-:W-:-:S06]  /*19b30*/  FADD.FTZ R44, R44, R67 ;  /* 0x000000432c2c7221 */ /* 0x000fcc0000010000 */
[----:B------:R-:W0:Y:S01]  /*19b40*/  MUFU.EX2 R217, R217 ;  /* 0x000000d900d97308 */ /* 0x000e220000000800 */
[----:B------:R-:W-:-:S07]  /*19b50*/  FADD.FTZ R44, R71, R44 ;  /* 0x0000002c472c7221 */ /* 0x000fce0000010000 */
[----:B------:R-:W4:Y:S01]  /*19b60*/  MUFU.EX2 R34, R34 ;  /* 0x0000002200227308 */ /* 0x000f220000000800 */
[----:B------:R-:W-:Y:S01]  /*19b70*/  F2FP.SATFINITE.E4M3.F32.PACK_AB_MERGE_C R6, R69, R6, RZ ;  /* 0x000000064506723e */ /* 0x000fe200048070ff */
[----:B------:R-:W-:Y:S01]  /*19b80*/  FADD.FTZ R63, R63, R44 ;  /* 0x0000002c3f3f7221 */ /* 0x000fe20000010000 */
[----:B------:R-:W-:Y:S02]  /*19b90*/  F2FP.SATFINITE.E4M3.F32.PACK_AB_MERGE_C R52, R52, R15, RZ ;  /* 0x0000000f3434723e */ /* 0x000fe400048070ff */
[----:B------:R-:W-:Y:S01]  /*19ba0*/  F2FP.SATFINITE.E4M3.F32.PACK_AB_MERGE_C R228, R3, R228, R6 ;  /* 0x000000e403e4723e */ /* 0x000fe20004807006 */
[----:B------:R-:W-:-:S01]  /*19bb0*/  FADD.FTZ R36, R36, R63 ;  /* 0x0000003f24247221 */ /* 0x000fc20000010000 */
[----:B------:R-:W-:Y:S01]  /*19bc0*/  F2FP.SATFINITE.E4M3.F32.PACK_AB_MERGE_C R224, R9, R224, R52 ;  /* 0x000000e009e0723e */ /* 0x000fe20004807034 */
[----:B-1----:R-:W-:Y:S01]  /*19bd0*/  @P0 IMAD.HI.U32 R9, R94, R12, RZ ;  /* 0x0000000c5e090227 */ /* 0x002fe200078e00ff */
[----:B---3--:R-:W-:Y:S02]  /*19be0*/  F2FP.SATFINITE.E4M3.F32.PACK_AB_MERGE_C R6, R32, R57, RZ ;  /* 0x000000392006723e */ /* 0x008fe400048070ff */
[----:B------:R-:W-:Y:S01]  /*19bf0*/  F2FP.SATFINITE.E4M3.F32.PACK_AB_MERGE_C R230, R7, R230, R50 ;  /* 0x000000e607e6723e */ /* 0x000fe20004807032 */
[----:B0-----:R-:W-:Y:S01]  /*19c00*/  FADD.FTZ R7, R217, R36 ;  /* 0x00000024d9077221 */ /* 0x001fe20000010000 */
[----:B----4-:R-:W-:Y:S01]  /*19c10*/  F2FP.SATFINITE.E4M3.F32.PACK_AB_MERGE_C R217, R34, R217, R6 ;  /* 0x000000d922d9723e */ /* 0x010fe20004807006 */
[----:B------:R-:W-:Y:S01]  /*19c20*/  IMAD.MOV.U32 R6, RZ, RZ, R94 ;  /* 0x000000ffff067224 */ /* 0x000fe200078e005e */
[----:B--2---:R-:W-:-:S02]  /*19c30*/  @P0 SHF.R.U32.HI R6, RZ, R24, R9 ;  /* 0x00000018ff060219 */ /* 0x004fc40000011609 */
[----:B------:R-:W2:Y:S01]  /*19c40*/  LDL R9, [R1+0x40] ;  /* 0x0000400001097983 */ /* 0x000ea20000100800 */
[----:B------:R-:W-:-:S01]  /*19c50*/  FFMA.FTZ R222, R89, R174, -R48 ;  /* 0x000000ae59de7223 */ /* 0x000fc20000010830 */
[-CC-:B------:R-:W-:Y:S01]  /*19c60*/  FFMA.FTZ R33, R49, R174.reuse, -R48.reuse ;  /* 0x000000ae31217223 */ /* 0x180fe20000010830 */
[----:B------:R-:W-:-:S04]  /*19c70*/  FFMA.FTZ R35, R105, R174, -R48 ;  /* 0x000000ae69237223 */ /* 0x000fc80000010830 */
[----:B------:R-:W0:Y:S01]  /*19c80*/  MUFU.EX2 R222, R222 ;  /* 0x000000de00de7308 */ /* 0x000e220000000800 */
[----:B------:R-:W-:-:S01]  /*19c90*/  FFMA.FTZ R56, R51, R174, -R48 ;  /* 0x000000ae33387223 */ /* 0x000fc20000010830 */
[----:B------:R-:W-:-:S06]  /*19ca0*/  FFMA.FTZ R216, R107, R174, -R48 ;  /* 0x000000ae6bd87223 */ /* 0x000fcc0000010830 */
[----:B------:R-:W1:Y:S08]  /*19cb0*/  MUFU.EX2 R33, R33 ;  /* 0x0000002100217308 */ /* 0x000e700000000800 */
[----:B------:R-:W3:Y:S01]  /*19cc0*/  MUFU.EX2 R35, R35 ;  /* 0x0000002300237308 */ /* 0x000ee20000000800 */
[----:B------:R-:W-:-:S01]  /*19cd0*/  FFMA.FTZ R53, R53, R174, -R48 ;  /* 0x000000ae35357223 */ /* 0x000fc20000010830 */
[----:B------:R-:W-:Y:S01]  /*19ce0*/  FFMA.FTZ R109, R109, R174, -R48 ;  /* 0x000000ae6d6d7223 */ /* 0x000fe20000010830 */
[----:B0-----:R-:W-:-:S05]  /*19cf0*/  FADD.FTZ R0, R222, R29 ;  /* 0x0000001dde007221 */ /* 0x001fca0000010000 */
[----:B------:R-:W0:Y:S01]  /*19d00*/  MUFU.EX2 R56, R56 ;  /* 0x0000003800387308 */ /* 0x000e220000000800 */
[----:B------:R-:W-:-:S01]  /*19d10*/  FFMA.FTZ R111, R111, R174, -R48 ;  /* 0x000000ae6f6f7223 */ /* 0x000fc20000010830 */
[----:B-1----:R-:W-:-:S06]  /*19d20*/  FADD.FTZ R0, R33, R0 ;  /* 0x0000000021007221 */ /* 0x002fcc0000010000 */
[----:B------:R-:W1:Y:S01]  /*19d30*/  MUFU.EX2 R216, R216 ;  /* 0x000000d800d87308 */ /* 0x000e620000000800 */
[----:B------:R-:W-:Y:S01]  /*19d40*/  F2FP.SATFINITE.E4M3.F32.PACK_AB_MERGE_C R231, R8, R231, R77 ;  /* 0x000000e708e7723e */ /* 0x000fe2000480704d */
[----:B---3--:R-:W-:-:S06]  /*19d50*/  FADD.FTZ R3, R35, R0 ;  /* 0x0000000023037221 */ /* 0x008fcc0000010000 */
[----:B------:R-:W3:Y:S01]  /*19d60*/  MUFU.EX2 R15, R53 ;  /* 0x00000035000f7308 */ /* 0x000ee20000000800 */
[----:B------:R-:W-:-:S01]  /*19d70*/  FFMA.FTZ R113, R113, R174, -R48 ;  /* 0x000000ae71717223 */ /* 0x000fc20000010830 */
[----:B------:R-:W-:-:S06]  /*19d80*/  FFMA.FTZ R59, R59, R174, -R48 ;  /* 0x000000ae3b3b7223 */ /* 0x000fcc0000010830 */
[----:B------:R-:W-:Y:S01]  /*19d90*/  MUFU.EX2 R109, R109 ;  /* 0x0000006d006d7308 */ /* 0x000fe20000000800 */
[----:B------:R-:W-:-:S01]  /*19da0*/  FFMA.FTZ R65, R65, R174, -R48 ;  /* 0x000000ae41417223 */ /* 0x000fc20000010830 */
[----:B0-----:R-:W-:-:S06]  /*19db0*/  FADD.FTZ R3, R56, R3 ;  /* 0x0000000338037221 */ /* 0x001fcc0000010000 */
[----:B------:R-:W0:Y:S01]  /*19dc0*/  MUFU.EX2 R8, R111 ;  /* 0x0000006f00087308 */ /* 0x000e220000000800 */
[----:B------:R-:W-:-:S01]  /*19dd0*/  FFMA.FTZ R48, R115, R174, -R48 ;  /* 0x000000ae73307223 */ /* 0x000fc20000010830 */
[----:B-1----:R-:W-:Y:S01]  /*19de0*/  FADD.FTZ R0, R216, R3 ;  /* 0x00000003d8007221 */ /* 0x002fe20000010000 */
[----:B------:R-:W-:-:S05]  /*19df0*/  FADD.FTZ R34, R34, R7 ;  /* 0x0000000722227221 */ /* 0x000fca0000010000 */
[----:B------:R-:W1:Y:S01]  /*19e00*/  MUFU.EX2 R219, R219 ;  /* 0x000000db00db7308 */ /* 0x000e620000000800 */
[----:B---3--:R-:W-:-:S01]  /*19e10*/  FADD.FTZ R0, R15, R0 ;  /* 0x000000000f007221 */ /* 0x008fc20000010000 */
[----:B------:R-:W-:-:S06]  /*19e20*/  FADD.FTZ R57, R57, R34 ;  /* 0x0000002239397221 */ /* 0x000fcc0000010000 */
[----:B------:R-:W-:Y:S08]  /*19e30*/  MUFU.EX2 R42, R101 ;  /* 0x00000065002a7308 */ /* 0x000ff00000000800 */
[----:B------:R-:W3:Y:S01]  /*19e40*/  MUFU.EX2 R113, R113 ;  /* 0x0000007100717308 */ /* 0x000ee20000000800 */
[----:B0-----:R-:W-:-:S07]  /*19e50*/  F2FP.SATFINITE.E4M3.F32.PACK_AB_MERGE_C R3, R8, R109, RZ ;  /* 0x0000006d0803723e */ /* 0x001fce00048070ff */
[----:B------:R-:W-:Y:S01]  /*19e60*/  MUFU.EX2 R46, R46 ;  /* 0x0000002e002e7308 */ /* 0x000fe20000000800 */
[----:B------:R-:W-:-:S07]  /*19e70*/  FADD.FTZ R109, R109, R0 ;  /* 0x000000006d6d7221 */ /* 0x000fce0000010000 */
[----:B------:R-:W0:Y:S01]  /*19e80*/  MUFU.EX2 R61, R61 ;  /* 0x0000003d003d7308 */ /* 0x000e220000000800 */
[----:B------:R-:W-:-:S07]  /*19e90*/  FADD.FTZ R32, R32, R57 ;  /* 0x0000003920207221 */ /* 0x000fce0000010000 */
[----:B------:R-:W-:Y:S08]  /*19ea0*/  MUFU.EX2 R65, R65 ;  /* 0x0000004100417308 */ /* 0x000ff00000000800 */
[----:B------:R-:W4:Y:S01]  /*19eb0*/  MUFU.EX2 R48, R48 ;  /* 0x0000003000307308 */ /* 0x000f220000000800 */
[----:B------:R-:W-:-:S01]  /*19ec0*/  FADD.FTZ R8, R8, R109 ;  /* 0x0000006d08087221 */ /* 0x000fc20000010000 */
[----:B-1----:R-:W-:-:S06]  /*19ed0*/  FADD.FTZ R7, R219, R32 ;  /* 0x00000020db077221 */ /* 0x002fcc0000010000 */
[----:B------:R-:W1:Y:S01]  /*19ee0*/  MUFU.EX2 R218, R59 ;  /* 0x0000003b00da7308 */ /* 0x000e620000000800 */
[----:B------:R-:W-:Y:S01]  /*19ef0*/  F2FP.SATFINITE.E4M3.F32.PACK_AB_MERGE_C R216, R15, R216, R3 ;  /* 0x000000d80fd8723e */ /* 0x000fe20004807003 */
[----:B---3--:R-:W-:Y:S01]  /*19f00*/  FADD.FTZ R3, R113, R8 ;  /* 0x0000000871037221 */ /* 0x008fe20000010000 */
[----:B------:R-:W-:-:S01]  /*19f10*/  FADD.FTZ R7, R42, R7 ;  /* 0x000000072a077221 */ /* 0x000fc20000010000 */
[----:B------:R-:W-:Y:S02]  /*19f20*/  IADD3 R8, R6, R90, -R92 ;  /* 0x0000005a06087210 */ /* 0x000fe40007ffe85c */
[----:B0-----:R-:W-:Y:S01]  /*19f30*/  F2FP.SATFINITE.E4M3.F32.PACK_AB_MERGE_C R0, R61, R46, RZ ;  /* 0x0000002e3d00723e */ /* 0x001fe200048070ff */
[----:B------:R-:W-:Y:S01]  /*19f40*/  FADD.FTZ R46, R46, R7 ;  /* 0x000000072e2e7221 */ /* 0x000fe20000010000 */
[----:B------:R-:W-:Y:S02]  /*19f50*/  SHF.R.S32.HI R7, RZ, 0x1f, R8 ;  /* 0x0000001fff077819 */ /* 0x000fe40000011408 */
[----:B----4-:R-:W-:-:S02]  /*19f60*/  F2FP.SATFINITE.E4M3.F32.PACK_AB_MERGE_C R6, R48, R65, RZ ;  /* 0x000000413006723e */ /* 0x010fc400048070ff */
[----:B------:R-:W-:Y:S01]  /*19f70*/  F2FP.SATFINITE.E4M3.F32.PACK_AB_MERGE_C R219, R42, R219, R0 ;  /* 0x000000db2adb723e */ /* 0x000fe20004807000 */
[C---:B-1----:R-:W-:Y:S01]  /*19f80*/  FADD.FTZ R0, R218.reuse, R3 ;  /* 0x00000003da007221 */ /* 0x042fe20000010000 */
[----:B------:R-:W-:Y:S02]  /*19f90*/  F2FP.SATFINITE.E4M3.F32.PACK_AB_MERGE_C R218, R218, R113, R6 ;  /* 0x00000071dada723e */ /* 0x000fe40004807006 */
[----:B------:R-:W-:-:S04]  /*19fa0*/  LEA.HI R6, R7, R8, RZ, 0x7 ;  /* 0x0000000807067211 */ /* 0x000fc800078f38ff */
[----:B------:R-:W-:Y:S01]  /*19fb0*/  SHF.R.S32.HI R6, RZ, 0x7, R6 ;  /* 0x00000007ff067819 */ /* 0x000fe20000011406 */
[----:B------:R-:W-:Y:S01]  /*19fc0*/  VIADD R12, R91, 0xfffffffe ;  /* 0xfffffffe5b0c7836 */ /* 0x000fe20000000000 */
[----:B------:R-:W-:Y:S01]  /*19fd0*/  F2FP.SATFINITE.E4M3.F32.PACK_AB_MERGE_C R66, R73, R66, RZ ;  /* 0x000000424942723e */ /* 0x000fe200048070ff */
[----:B------:R-:W-:-:S01]  /*19fe0*/  FADD.FTZ R3, R65, R0 ;  /* 0x0000000041037221 */ /* 0x000fc20000010000 */
[----:B------:R-:W-:Y:S02]  /*19ff0*/  F2FP.SATFINITE.E4M3.F32.PACK_AB_MERGE_C R30, R55, R30, RZ ;  /* 0x0000001e371e723e */ /* 0x000fe400048070ff */
[----:B------:R-:W-:Y:S01]  /*1a000*/  F2FP.SATFINITE.E4M3.F32.PACK_AB_MERGE_C R35, R56, R35, RZ ;  /* 0x000000233823723e */ /* 0x000fe200048070ff */
[----:B------:R-:W-:Y:S01]  /*1a010*/  FADD.FTZ R0, R61, R46 ;  /* 0x0000002e3d007221 */ /* 0x000fe20000010000 */
[----:B------:R-:W-:Y:S01]  /*1a020*/  F2FP.SATFINITE.E4M3.F32.PACK_AB_MERGE_C R229, R26, R229, R66 ;  /* 0x000000e51ae5723e */ /* 0x000fe20004807042 */
[----:B------:R-:W-:Y:S01]  /*1a030*/  FADD.FTZ R3, R48, R3 ;  /* 0x0000000330037221 */ /* 0x000fe20000010000 */
[----:B------:R-:W-:-:S02]  /*1a040*/  F2FP.SATFINITE.E4M3.F32.PACK_AB_MERGE_C R227, R28, R227, R30 ;  /* 0x000000e31ce3723e */ /* 0x000fc4000480701e */
[----:B------:R-:W-:Y:S02]  /*1a050*/  CS2R R26, SRZ ;  /* 0x00000000001a7805 */ /* 0x000fe4000001ff00 */
[----:B------:R-:W-:Y:S02]  /*1a060*/  F2FP.SATFINITE.E4M3.F32.PACK_AB_MERGE_C R221, R38, R221, R40 ;  /* 0x000000dd26dd723e */ /* 0x000fe40004807028 */
[----:B------:R-:W-:Y:S02]  /*1a070*/  CS2R R28, SRZ ;  /* 0x00000000001c7805 */ /* 0x000fe4000001ff00 */
[----:B------:R-:W-:Y:S02]  /*1a080*/  F2FP.SATFINITE.E4M3.F32.PACK_AB_MERGE_C R220, R25, R220, R14 ;  /* 0x000000dc19dc723e */ /* 0x000fe4000480700e */
[----:B------:R-:W-:Y:S02]  /*1a090*/  CS2R R24, SRZ ;  /* 0x0000000000187805 */ /* 0x000fe4000001ff00 */
[----:B------:R-:W-:-:S02]  /*1a0a0*/  F2FP.SATFINITE.E4M3.F32.PACK_AB_MERGE_C R222, R33, R222, R35 ;  /* 0x000000de21de723e */ /* 0x000fc40004807023 */
        /* <DEDUP_REMOVED lines=61> */
[----:B--2---:R-:W-:-:S05]  /*1a480*/  VIMNMX R9, R9, R6, !PT ;  /* 0x0000000609097248 */ /* 0x004fca0007fe0100 */
[----:B------:R0:W-:Y:S01]  /*1a490*/  STL [R1+0x30], R9 ;  /* 0x0000300901007387 */ /* 0x0001e20000100800 */
[----:B------:R-:W-:-:S13]  /*1a4a0*/  ISETP.GE.AND P2, PT, R12, R9, PT ;  /* 0x000000090c00720c */ /* 0x000fda0003f46270 */
[----:B0-----:R-:W-:Y:S05]  /*1a4b0*/  @!P2 BRA `(.L_x_2634) ;  /* 0x0000003c0050a947 */ /* 0x001fea0003800000 */
[----:B------:R-:W-:Y:S01]  /*1a4c0*/  IMAD.MOV.U32 R14, RZ, RZ, R175 ;  /* 0x000000ffff0e7224 */ /* 0x000fe200078e00af */
[----:B------:R-:W-:Y:S01]  /*1a4d0*/  CS2R R150, SRZ ;  /* 0x0000000000967805 */ /* 0x000fe2000001ff00 */
[----:B------:R-:W-:Y:S01]  /*1a4e0*/  IMAD.MOV.U32 R13, RZ, RZ, R194 ;  /* 0x000000ffff0d7224 */ /* 0x000fe200078e00c2 */
[----:B------:R-:W-:Y:S01]  /*1a4f0*/  CS2R R148, SRZ ;  /* 0x0000000000947805 */ /* 0x000fe2000001ff00 */
[----:B------:R-:W-:Y:S01]  /*1a500*/  IMAD.MOV.U32 R6, RZ, RZ, R235 ;  /* 0x000000ffff067224 */ /* 0x000fe200078e00eb */
[----:B------:R-:W-:Y:S01]  /*1a510*/  CS2R R146, SRZ ;  /* 0x0000000000927805 */ /* 0x000fe2000001ff00 */
[----:B------:R-:W-:Y:S01]  /*1a520*/  IMAD.MOV.U32 R15, RZ, RZ, R234 ;  /* 0x000000ffff0f7224 */ /* 0x000fe200078e00ea */
        /* <DEDUP_REMOVED lines=61> */
.L_x_2645:
        /* <DEDUP_REMOVED lines=8> */
.L_x_2636:
[----:B------:R-:W-:Y:S02]  /*1a980*/  IADD3 R7, R15, 0x1, RZ ;  /* 0x000000010f077810 */ /* 0x000fe40007ffe0ff */
[----:B------:R-:W-:Y:S02]  /*1a990*/  SHF.L.U32 R8, R235, 0x1f, RZ ;  /* 0x0000001feb087819 */ /* 0x000fe400000006ff */
[----:B------:R-:W-:-:S04]  /*1a9a0*/  ISETP.NE.AND P3, PT, R7, 0x2, PT ;  /* 0x000000020700780c */ /* 0x000fc80003f65270 */
[----:B------:R-:W-:-:S05]  /*1a9b0*/  SEL R7, R7, RZ, P3 ;  /* 0x000000ff07077207 */ /* 0x000fca0001800000 */
[----:B------:R-:W-:-:S04]  /*1a9c0*/  IMAD R7, R7, 0x8, R18 ;  /* 0x0000000807077824 */ /* 0x000fc800078e0212 */
[----:B------:R0:W1:Y:S01]  /*1a9d0*/  SYNCS.PHASECHK.TRANS64.TRYWAIT P3, [R7+URZ+0x38830], R8 ;  /* 0x03883008070075a7 */ /* 0x000062000806017f */
[----:B------:R-:W-:Y:S05]  /*1a9e0*/  @!P1 BRA `(.L_x_2637) ;  /* 0x0000000000049947 */ /* 0x000fea0003800000 */
[----:B------:R-:W-:Y:S01]  /*1a9f0*/  BPT.TRAP 0x1 ;  /* 0x000000040000795c */ /* 0x000fe20000300000 */
.L_x_2637:
[----:B------:R-:W-:Y:S04]  /*1aa00*/  BSSY B0, `(.L_x_2635) ;  /* 0x0000004000007945 */ /* 0x000fe80003800000 */
[----:B-1----:R-:W-:Y:S05]  /*1aa10*/  @P3 BRA `(.L_x_2638) ;  /* 0x0000000000083947 */ /* 0x002fea0003800000 */
[----:B------:R-:W1:Y:S02]  /*1aa20*/  SYNCS.PHASECHK.TRANS64.TRYWAIT P3, [R7+URZ+0x38830], R8 ;  /* 0x03883008070075a7 */ /* 0x000e64000806017f */
[----:B-1----:R-:W-:Y:S05]  /*1aa30*/  @!P3 BRA `(.L_x_2639) ;  /* 0x00000184005cb947 */ /* 0x002fea0003800000 */
.L_x_2638:
[----:B------:R-:W-:Y:S05]  /*1aa40*/  BSYNC B0 ;  /* 0x0000000000007941 */ /* 0x000fea0003800000 */
.L_x_2635:
        /* <DEDUP_REMOVED lines=12> */
[----:B------:R-:W-:Y:S01]  /*1ab10*/  IMAD.MOV.U32 R9, RZ, RZ, 0x40000040 ;  /* 0x40000040ff097424 */ /* 0x000fe200078e00ff */
[----:B------:R-:W-:Y:S01]  /*1ab20*/  MOV R155, 0x40000040 ;  /* 0x40000040009b7802 */ /* 0x000fe20000000f00 */
[----:B------:R-:W-:Y:S01]  /*1ab30*/  IMAD.MOV.U32 R153, RZ, RZ, 0x40000040 ;  /* 0x40000040ff997424 */ /* 0x000fe200078e00ff */
[----:B---3--:R-:W3:Y:S01]  /*1ab40*/  LDL.64 R12, [R1+0x18] ;  /* 0x00001800010c7983 */ /* 0x008ee20000100a00 */
[----:B------:R-:W-:-:S03]  /*1ab50*/  IMAD.MOV.U32 R157, RZ, RZ, 0x40000040 ;  /* 0x40000040ff9d7424 */ /* 0x000fc600078e00ff */
[----:B----4-:R-:W4:Y:S01]  /*1ab60*/  LDL.64 R2, [R1+0x8] ;  /* 0x0000080001027983 */ /* 0x010f220000100a00 */
[----:B0-----:R-:W-:-:S05]  /*1ab70*/  SHF.R.U32.HI R7, RZ, 0x7, R7 ;  /* 0x00000007ff077819 */ /* 0x001fca0000011607 */
[----:B------:R-:W-:Y:S01]  /*1ab80*/  VIADD R7, R7, 0x8 ;  /* 0x0000000807077836 */ /* 0x000fe20000000000 */
[----:B------:R-:W-:Y:S02]  /*1ab90*/  R2UR UR7, R9 ;  /* 0x00000000090772ca */ /* 0x000fe400000e0000 */
[----:B------:R-:W-:Y:S02]  /*1aba0*/  R2UR UR4, R4 ;  /* 0x00000000040472ca */ /* 0x000fe400000e0000 */
[----:B------:R-:W-:Y:S02]  /*1abb0*/  R2UR UR5, R5 ;  /* 0x00000000050572ca */ /* 0x000fe400000e0000 */
[----:B------:R-:W-:Y:S02]  /*1abc0*/  R2UR UR11, R155 ;  /* 0x000000009b0b72ca */ /* 0x000fe400000e0000 */
[----:B------:R-:W-:Y:S02]  /*1abd0*/  R2UR UR15, R153 ;  /* 0x00000000990f72ca */ /* 0x000fe400000e0000 */
[----:B------:R-:W-:-:S02]  /*1abe0*/  R2UR UR19, R155 ;  /* 0x000000009b1372ca */ /* 0x000fc400000e0000 */
        /* <DEDUP_REMOVED lines=11> */
[----:B------:R-:W-:Y:S01]  /*1aca0*/  R2UR UR14, R152 ;  /* 0x00000000980e72ca */ /* 0x000fe200000e0000 */
[----:B------:R-:W-:Y:S01]  /*1acb0*/  VIADD R152, R8, 0x400 ;  /* 0x0000040008987836 */ /* 0x000fe20000000000 */
[----:B------:R-:W-:Y:S01]  /*1acc0*/  R2UR UR18, R154 ;  /* 0x000000009a1272ca */ /* 0x000fe200000e0000 */
[----:B------:R-:W-:Y:S01]  /*1acd0*/  VIADD R154, R8, 0x402 ;  /* 0x00000402089a7836 */ /* 0x000fe20000000000 */
[----:B------:R-:W-:Y:S02]  /*1ace0*/  R2UR UR30, R156 ;  /* 0x000000009c1e72ca */ /* 0x000fe400000e0000 */
[----:B------:R-:W-:-:S02]  /*1acf0*/  R2UR UR22, R152 ;  /* 0x00000000981672ca */ /* 0x000fc400000e0000 */
        /* <DEDUP_REMOVED lines=50> */
.L_x_2641:
[----:B------:R-:W-:Y:S02]  /*1b020*/  SHF.L.U32 R6, R6, 0x1f, RZ ;  /* 0x0000001f06067819 */ /* 0x000fe400000006ff */
[----:B-----5:R-:W-:-:S04]  /*1b030*/  LEA R7, R15, R18, 0x3 ;  /* 0x000000120f077211 */ /* 0x020fc800078e18ff */
[----:B------:R0:W1:Y:S01]  /*1b040*/  SYNCS.PHASECHK.TRANS64.TRYWAIT P2, [R7+URZ+0x38850], R6 ;  /* 0x03885006070075a7 */ /* 0x000062000804017f */
[----:B------:R-:W-:Y:S05]  /*1b050*/  @!P1 BRA `(.L_x_2642) ;  /* 0x0000000000049947 */ /* 0x000fea0003800000 */
[----:B------:R-:W-:Y:S01]  /*1b060*/  BPT.TRAP 0x1 ;  /* 0x000000040000795c */ /* 0x000fe20000300000 */
.L_x_2642:
[----:B-1----:R-:W-:Y:S05]  /*1b070*/  @P2 BRA `(.L_x_2640) ;  /* 0x0000000000082947 */ /* 0x002fea0003800000 */
[----:B------:R-:W1:Y:S02]  /*1b080*/  SYNCS.PHASECHK.TRANS64.TRYWAIT P2, [R7+URZ+0x38850], R6 ;  /* 0x03885006070075a7 */ /* 0x000e64000804017f */
[----:B-1----:R-:W-:Y:S05]  /*1b090*/  @!P2 BRA `(.L_x_2643) ;  /* 0x0000017c00d8a947 */ /* 0x002fea0003800000 */
.L_x_2640:
[----:B01---5:R-:W-:Y:S01]  /*1b0a0*/  VIADD R6, R18, 0x400 ;  /* 0x0000040012067836 */ /* 0x023fe20000000000 */
[----:B------:R-:W-:Y:S05]  /*1b0b0*/  WARPSYNC.ALL ;  /* 0x0000000000007948 */ /* 0x000fea0003800000 */
[----:B------:R-:W-:Y:S01]  /*1b0c0*/  SHF.R.U32.HI R6, RZ, 0x4, R6 ;  /* 0x00000004ff067819 */ /* 0x000fe20000011606 */
[----:B------:R-:W-:Y:S01]  /*1b0d0*/  IMAD.MOV.U32 R7, RZ, RZ, 0x40000040 ;  /* 0x40000040ff077424 */ /* 0x000fe200078e00ff */
[----:B------:R-:W-:Y:S02]  /*1b0e0*/  WARPGROUP.ARRIVE ;  /* 0x00000000000079c5 */ /* 0x000fe40000000000 */
[----:B------:R-:W-:-:S02]  /*1b0f0*/  LOP3.LUT R6, R6, 0x3fff, RZ, 0xc0, !PT ;  /* 0x00003fff06067812 */ /* 0x000fc400078ec0ff */
[----:B------:R-:W-:Y:S02]  /*1b100*/  R2UR UR7, R7 ;  /* 0x00000000070772ca */ /* 0x000fe400000e0000 */
[----:B------:R-:W-:-:S05]  /*1b110*/  LOP3.LUT R6, R6, 0x10000, RZ, 0xfc, !PT ;  /* 0x0001000006067812 */ /* 0x000fca00078efcff */
[----:B------:R-:W-:-:S05]  /*1b120*/  IMAD R6, R15, 0x800, R6 ;  /* 0x000008000f067824 */ /* 0x000fca00078e0206 */
[----:B------:R-:W-:-:S13]  /*1b130*/  R2UR UR6, R6 ;  /* 0x00000000060672ca */ /* 0x000fda00000e0000 */
[----:B------:R-:W-:Y:S01]  /*1b140*/  QGMMA.64x256x32.F32.E4M3.E4M3 R24, R228, gdesc[UR4], R24, gsb0 ;  /* 0x03e00004e4187df3 */ /* 0x000fe20008000818 */
[----:B------:R-:W-:Y:S02]  /*1b150*/  VIADD R8, R6, 0x2 ;  /* 0x0000000206087836 */ /* 0x000fe40000000000 */
[----:B------:R-:W-:-:S03]  /*1b160*/  IMAD.MOV.U32 R9, RZ, RZ, 0x40000040 ;  /* 0x40000040ff097424 */ /* 0x000fc600078e00ff */
[----:B------:R-:W-:Y:S02]  /*1b170*/  R2UR UR6, R8 ;  /* 0x00000000080672ca */ /* 0x000fe400000e0000 */
[----:B------:R-:W-:Y:S01]  /*1b180*/  R2UR UR7, R9 ;  /* 0x00000000090772ca */ /* 0x000fe200000e0000 */
[C---:B------:R-:W-:Y:S02]  /*1b190*/  VIADD R8, R6.reuse, 0x4 ;  /* 0x0000000406087836 */ /* 0x040fe40000000000 */
[----:B------:R-:W-:Y:S01]  /*1b1a0*/  IMAD.MOV.U32 R9, RZ, RZ, 0x40000040 ;  /* 0x40000040ff097424 */ /* 0x000fe200078e00ff */
[----:B------:R-:W-:Y:S02]  /*1b1b0*/  WARPGROUP.DEPBAR.LE gsb0, 0x0 ;  /* 0x00008000000079c5 */ /* 0x000fe40000010000 */
[----:B------:R-:W-:Y:S01]  /*1b1c0*/  WARPGROUP.ARRIVE ;  /* 0x00000000000079c5 */ /* 0x000fe20000000000 */
[----:B------:R-:W-:Y:S01]  /*1b1d0*/  IMAD.MOV.U32 R7, RZ, RZ, 0x40000040 ;  /* 0x40000040ff077424 */ /* 0x000fe200078e00ff */
[----:B------:R-:W-:Y:S01]  /*1b1e0*/  IADD3 R6, R6, 0x6, RZ ;  /* 0x0000000606067810 */ /* 0x000fe20007ffe0ff */
[----:B------:R-:W2:Y:S11]  /*1b1f0*/  LDL R230, [R1+0x34] ;  /* 0x0000340001e67983 */ /* 0x000eb60000100800 */
[----:B------:R-:W-:Y:S01]  /*1b200*/  QGMMA.64x256x32.F32.E4M3.E4M3 R24, R224, gdesc[UR4], R24, gsb0 ;  /* 0x03e00004e0187df3 */ /* 0x000fe20008000818 */
[----:B------:R-:W-:Y:S01]  /*1b210*/  R2UR UR6, R8 ;  /* 0x00000000080672ca */ /* 0x000fe200000e0000 */
[----:B------:R-:W2:Y:S01]  /*1b220*/  LDL R231, [R1+0x78] ;  /* 0x0000780001e77983 */ /* 0x000ea20000100800 */
[----:B------:R-:W-:Y:S01]  /*1b230*/  R2UR UR7, R9 ;  /* 0x00000000090772ca */ /* 0x000fe200000e0000 */
[----:B------:R-:W-:-:S02]  /*1b240*/  WARPGROUP.DEPBAR.LE gsb0, 0x0 ;  /* 0x00008000000079c5 */ /* 0x000fc40000010000 */
[----:B------:R-:W-:-:S15]  /*1b250*/  WARPGROUP.ARRIVE ;  /* 0x00000000000079c5 */ /* 0x000fde0000000000 */
[----:B------:R-:W-:-:S07]  /*1b260*/  NOP ;  /* 0x0000000000007918 */ /* 0x000fce0000000000 */
[----:B------:R-:W-:Y:S01]  /*1b270*/  QGMMA.64x256x32.F32.E4M3.E4M3 R24, R220, gdesc[UR4], R24, gsb0 ;  /* 0x03e00004dc187df3 */ /* 0x000fe20008000818 */
[----:B------:R-:W-:Y:S02]  /*1b280*/  R2UR UR6, R6 ;  /* 0x00000000060672ca */ /* 0x000fe400000e0000 */
[----:B------:R-:W-:Y:S01]  /*1b290*/  R2UR UR7, R7 ;  /* 0x00000000070772ca */ /* 0x000fe200000e0000 */
[----:B------:R-:W0:Y:S08]  /*1b2a0*/  @P0 LDC R6, c[0x0][0x44c] ;  /* 0x00011300ff060b82 */ /* 0x000e300000000800 */
[----:B------:R-:W1:Y:S01]  /*1b2b0*/  @P0 LDC R7, c[0x0][0x450] ;  /* 0x00011400ff070b82 */ /* 0x000e620000000800 */
[----:B--2---:R-:W-:Y:S01]  /*1b2c0*/  IMAD.IADD R8, R231, 0x1, R230 ;  /* 0x00000001e7087824 */ /* 0x004fe200078e02e6 */
[----:B------:R-:W-:-:S02]  /*1b2d0*/  WARPGROUP.DEPBAR.LE gsb0, 0x0 ;  /* 0x00008000000079c5 */ /* 0x000fc40000010000 */
[----:B------:R-:W-:-:S12]  /*1b2e0*/  WARPGROUP.ARRIVE ;  /* 0x00000000000079c5 */ /* 0x000fd80000000000 */
[----:B------:R-:W-:Y:S03]  /*1b2f0*/  QGMMA.64x256x32.F32.E4M3.E4M3 R24, R216, gdesc[UR4], R24, gsb0 ;  /* 0x03e00004d8187df3 */ /* 0x000fe60008000818 */
[----:B------:R-:W-:Y:S02]  /*1b300*/  WARPGROUP.DEPBAR.LE gsb0, 0x0 ;  /* 0x00008000000079c5 */ /* 0x000fe40000010000 */
[----:B------:R-:W2:Y:S04]  /*1b310*/  LDL R219, [R1+0x5c] ;  /* 0x00005c0001db7983 */ /* 0x000ea80000100800 */
[----:B------:R-:W2:Y:S04]  /*1b320*/  LDL R218, [R1+0x3c] ;  /* 0x00003c0001da7983 */ /* 0x000ea80000100800 */
[----:B------:R-:W3:Y:S01]  /*1b330*/  LDL R217, [R1+0x38] ;  /* 0x0000380001d97983 */ /* 0x000ee20000100800 */
[----:B0-----:R-:W-:-:S04]  /*1b340*/  @P0 IMAD.HI.U32 R9, R8, R6, RZ ;  /* 0x0000000608090227 */ /* 0x001fc800078e00ff */
[C---:B------:R-:W-:Y:S01]  /*1b350*/  FMUL.FTZ R204, R2.reuse, R204 ;  /* 0x000000cc02cc7220 */ /* 0x040fe20000410000 */
[C---:B------:R-:W-:Y:S01]  /*1b360*/  FMUL.FTZ R205, R2.reuse, R205 ;  /* 0x000000cd02cd7220 */ /* 0x040fe20000410000 */
[C---:B------:R-:W-:Y:S01]  /*1b370*/  FMUL.FTZ R175, R2.reuse, R175 ;  /* 0x000000af02af7220 */ /* 0x040fe20000410000 */
[----:B------:R-:W-:Y:S01]  /*1b380*/  IMAD.MOV.U32 R6, RZ, RZ, R8 ;  /* 0x000000ffff067224 */ /* 0x000fe200078e0008 */
[----:B-1----:R-:W-:Y:S01]  /*1b390*/  @P0 SHF.R.U32.HI R6, RZ, R7, R9 ;  /* 0x00000007ff060219 */ /* 0x002fe20000011609 */
[C---:B------:R-:W-:Y:S01]  /*1b3a0*/  FMUL.FTZ R9, R2.reuse, R153 ;  /* 0x0000009902097220 */ /* 0x040fe20000410000 */
[C---:B------:R-:W-:Y:S01]  /*1b3b0*/  FMUL.FTZ R153, R2.reuse, R156 ;  /* 0x0000009c02997220 */ /* 0x040fe20000410000 */
[C---:B------:R-:W-:Y:S01]  /*1b3c0*/  FMUL.FTZ R156, R2.reuse, R159 ;  /* 0x0000009f029c7220 */ /* 0x040fe20000410000 */
[C---:B------:R-:W-:Y:S01]  /*1b3d0*/  FMUL.FTZ R159, R2.reuse, R161 ;  /* 0x000000a1029f7220 */ /* 0x040fe20000410000 */
[C---:B------:R-:W-:Y:S01]  /*1b3e0*/  FMUL.FTZ R161, R2.reuse, R164 ;  /* 0x000000a402a17220 */ /* 0x040fe20000410000 */
[C---:B------:R-:W-:Y:S01]  /*1b3f0*/  FMUL.FTZ R164, R2.reuse, R167 ;  /* 0x000000a702a47220 */ /* 0x040fe20000410000 */
[C---:B------:R-:W-:Y:S01]  /*1b400*/  FMUL.FTZ R167, R2.reuse, R170 ;  /* 0x000000aa02a77220 */ /* 0x040fe20000410000 */
[----:B------:R-:W0:Y:S01]  /*1b410*/  SHFL.IDX PT, R216, R6, RZ, 0x1c1f ;  /* 0x001c1fff06d87589 */ /* 0x000e2200000e0000 */
        /* <DEDUP_REMOVED lines=8> */
[----:B------:R-:W-:-:S02]  /*1b4a0*/  IMAD.MOV.U32 R197, RZ, RZ, -0x80 ;  /* 0xffffff80ffc57424 */ /* 0x000fc400078e00ff */
[C---:B------:R-:W-:Y:S01]  /*1b4b0*/  FMUL.FTZ R162, R2.reuse, R165 ;  /* 0x000000a502a27220 */ /* 0x040fe20000410000 */
[C---:B------:R-:W-:Y:S01]  /*1b4c0*/  FMUL.FTZ R7, R2.reuse, R152 ;  /* 0x0000009802077220 */ /* 0x040fe20000410000 */
[C---:B------:R-:W-:Y:S01]  /*1b4d0*/  FMUL.FTZ R165, R2.reuse, R168 ;  /* 0x000000a802a57220 */ /* 0x040fe20000410000 */
[C---:B------:R-:W-:Y:S01]  /*1b4e0*/  FMUL.FTZ R152, R2.reuse, R155 ;  /* 0x0000009b02987220 */ /* 0x040fe20000410000 */
[C---:B------:R-:W-:Y:S01]  /*1b4f0*/  FMUL.FTZ R168, R2.reuse, R171 ;  /* 0x000000ab02a87220 */ /* 0x040fe20000410000 */
[C---:B------:R-:W-:Y:S01]  /*1b500*/  FMUL.FTZ R155, R2.reuse, R157 ;  /* 0x0000009d029b7220 */ /* 0x040fe20000410000 */
[----:B------:R-:W-:Y:S01]  /*1b510*/  FMUL.FTZ R171, R2, R176 ;  /* 0x000000b002ab7220 */ /* 0x000fe20000410000 */
[----:B------:R-:W-:Y:S02]  /*1b520*/  IMAD R197, R12, R197, 0x1 ;  /* 0x000000010cc57424 */ /* 0x000fe400078e02c5 */
        /* <DEDUP_REMOVED lines=27> */
[----:B------:R-:W-:Y:S01]  /*1b6e0*/  FMUL.FTZ R206, R2, R206 ;  /* 0x000000ce02ce7220 */ /* 0x000fe20000410000 */
[----:B------:R-:W0:Y:S02]  /*1b6f0*/  S2R R231, SR_TID.X ;  /* 0x0000000000e77919 */ /* 0x000e240000002100 */
[----:B------:R-:W4:Y:S08]  /*1b700*/  MUFU.TANH R153, R153 ;  /* 0x0000009900997308 */ /* 0x000f300000002400 */
        /* <DEDUP_REMOVED lines=29> */
[----:B--2---:R-:W-:-:S05]  /*1b8e0*/  IADD3 R200, R218, R197, -R219 ;  /* 0x000000c5dac87210 */ /* 0x004fca0007ffe8db */
[----:B---3--:R-:W-:Y:S02]  /*1b8f0*/  IMAD.IADD R200, R200, 0x1, -R217 ;  /* 0x00000001c8c87824 */ /* 0x008fe400078e0ad9 */
[----:B------:R2:W-:Y:S01]  /*1b900*/  MUFU.TANH R197, R204 ;  /* 0x000000cc00c57308 */ /* 0x0005e20000002400 */
[----:B0-----:R-:W-:Y:S01]  /*1b910*/  LOP3.LUT R217, R231, 0x7f, RZ, 0xc0, !PT ;  /* 0x0000007fe7d97812 */ /* 0x001fe200078ec0ff */
[----:B------:R-:W-:Y:S01]  /*1b920*/  IMAD.IADD R201, R200, 0x1, R216 ;  /* 0x00000001c8c97824 */ /* 0x000fe200078e02d8 */
[----:B------:R-:W0:Y:S04]  /*1b930*/  S2R R231, SR_TID.X ;  /* 0x0000000000e77919 */ /* 0x000e280000002100 */
[C---:B------:R-:W-:Y:S01]  /*1b940*/  ISETP.GT.AND P3, PT, R201.reuse, 0x9, PT ;  /* 0x00000009c900780c */ /* 0x040fe20003f64270 */
[----:B--2---:R-:W-:Y:S01]  /*1b950*/  FMUL.FTZ R204, R2, R174 ;  /* 0x000000ae02cc7220 */ /* 0x004fe20000410000 */
[C---:B------:R-:W-:Y:S01]  /*1b960*/  ISETP.GT.AND P4, PT, R201.reuse, RZ, PT ;  /* 0x000000ffc900720c */ /* 0x040fe20003f84270 */
[----:B------:R-:W2:Y:S01]  /*1b970*/  MUFU.TANH R174, R205 ;  /* 0x000000cd00ae7308 */ /* 0x000ea20000002400 */
[C---:B------:R-:W-:Y:S01]  /*1b980*/  ISETP.GT.AND P5, PT, R201.reuse, 0x1, PT ;  /* 0x00000001c900780c */ /* 0x040fe20003fa4270 */
[----:B------:R-:W3:Y:S01]  /*1b990*/  SHFL.IDX PT, R216, R6, 0x1, 0x1c1f ;  /* 0x003c1f0006d87f89 */ /* 0x000ee200000e0000 */
[----:B------:R-:W-:-:S02]  /*1b9a0*/  ISETP.GT.AND P2, PT, R201, 0x8, PT ;  /* 0x00000008c900780c */ /* 0x000fc40003f44270 */
[----:B-1----:R-:W-:Y:S02]  /*1b9b0*/  FSEL R155, R155, -INF , P3 ;  /* 0xff8000009b9b7808 */ /* 0x002fe40001800000 */
[----:B------:R-:W-:Y:S01]  /*1b9c0*/  ISETP.GT.AND P3, PT, R201, 0x19, PT ;  /* 0x00000019c900780c */ /* 0x000fe20003f64270 */
[----:B------:R-:W-:Y:S01]  /*1b9d0*/  MUFU.TANH R167, R167 ;  /* 0x000000a700a77308 */ /* 0x000fe20000002400 */
[----:B----4-:R-:W-:Y:S02]  /*1b9e0*/  FSEL R7, R7, -INF , P4 ;  /* 0xff80000007077808 */ /* 0x010fe40002000000 */
[----:B------:R-:W-:Y:S02]  /*1b9f0*/  FSEL R9, R9, -INF , P5 ;  /* 0xff80000009097808 */ /* 0x000fe40002800000 */
[----:B------:R-:W-:Y:S02]  /*1ba00*/  FSEL R153, R153, -INF , P2 ;  /* 0xff80000099997808 */ /* 0x000fe40001000000 */
[C---:B------:R-:W-:Y:S01]  /*1ba10*/  ISETP.GT.AND P4, PT, R201.reuse, 0x10, PT ;  /* 0x00000010c900780c */ /* 0x040fe20003f84270 */
[----:B------:R-:W-:Y:S01]  /*1ba20*/  MUFU.TANH R204, R204 ;  /* 0x000000cc00cc7308 */ /* 0x000fe20000002400 */
[----:B------:R-:W-:-:S02]  /*1ba30*/  ISETP.GT.AND P5, PT, R201, 0x11, PT ;  /* 0x00000011c900780c */ /* 0x000fc40003fa4270 */
[C---:B------:R-:W-:Y:S02]  /*1ba40*/  ISETP.GT.AND P2, PT, R201.reuse, 0x18, PT ;  /* 0x00000018c900780c */ /* 0x040fe40003f44270 */
[----:B------:R-:W-:Y:S02]  /*1ba50*/  FSEL R162, R162, -INF , P3 ;  /* 0xff800000a2a27808 */ /* 0x000fe40001800000 */
[----:B------:R-:W-:Y:S01]  /*1ba60*/  ISETP.GT.AND P3, PT, R201, 0x29, PT ;  /* 0x00000029c900780c */ /* 0x000fe20003f64270 */
[----:B------:R-:W-:Y:S01]  /*1ba70*/  MUFU.TANH R202, R202 ;  /* 0x000000ca00ca7308 */ /* 0x000fe20000002400 */
[----:B------:R-:W-:Y:S01]  /*1ba80*/  FSEL R157, R157, -INF , P4 ;  /* 0xff8000009d9d7808 */ /* 0x000fe20002000000 */
[----:B---3--:R-:W-:Y:S01]  /*1ba90*/  IMAD.IADD R216, R200, 0x1, R216 ;  /* 0x00000001c8d87824 */ /* 0x008fe200078e02d8 */
[----:B------:R-:W-:Y:S01]  /*1baa0*/  FSEL R159, R159, -INF , P5 ;  /* 0xff8000009f9f7808 */ /* 0x000fe20002800000 */
[----:B------:R-:W-:Y:S01]  /*1bab0*/  FMUL.FTZ R200, R2, R215 ;  /* 0x000000d702c87220 */ /* 0x000fe20000410000 */
[----:B------:R-:W-:-:S02]  /*1bac0*/  FSEL R161, R161, -INF , P2 ;  /* 0xff800000a1a17808 */ /* 0x000fc40001000000 */
[C---:B------:R-:W-:Y:S01]  /*1bad0*/  ISETP.GT.AND P4, PT, R201.reuse, 0x20, PT ;  /* 0x00000020c900780c */ /* 0x040fe20003f84270 */
[----:B------:R1:W-:Y:S01]  /*1bae0*/  MUFU.TANH R6, R207 ;  /* 0x000000cf00067308 */ /* 0x0003e20000002400 */
[C---:B------:R-:W-:Y:S02]  /*1baf0*/  ISETP.GT.AND P5, PT, R201.reuse, 0x21, PT ;  /* 0x00000021c900780c */ /* 0x040fe40003fa4270 */
[C---:B------:R-:W-:Y:S02]  /*1bb00*/  ISETP.GT.AND P2, PT, R201.reuse, 0x28, PT ;  /* 0x00000028c900780c */ /* 0x040fe40003f44270 */
[----:B------:R-:W-:Y:S02]  /*1bb10*/  FSEL R170, R170, -INF , P3 ;  /* 0xff800000aaaa7808 */ /* 0x000fe40001800000 */
[----:B------:R-:W-:Y:S01]  /*1bb20*/  ISETP.GT.AND P3, PT, R201, 0x39, PT ;  /* 0x00000039c900780c */ /* 0x000fe20003f64270 */
[----:B------:R-:W-:Y:S01]  /*1bb30*/  MUFU.TANH R152, R152 ;  /* 0x0000009800987308 */ /* 0x000fe20000002400 */
[----:B------:R-:W-:Y:S01]  /*1bb40*/  FSEL R165, R165, -INF , P4 ;  /* 0xff800000a5a57808 */ /* 0x000fe20002000000 */
[----:B-1----:R-:W-:Y:S01]  /*1bb50*/  FMUL.FTZ R207, R2, R210 ;  /* 0x000000d202cf7220 */ /* 0x002fe20000410000 */
[----:B------:R-:W-:Y:S01]  /*1bb60*/  FSEL R166, R166, -INF , P5 ;  /* 0xff800000a6a67808 */ /* 0x000fe20002800000 */
[C---:B------:R-:W-:Y:S01]  /*1bb70*/  FMUL.FTZ R210, R2.reuse, R211 ;  /* 0x000000d302d27220 */ /* 0x040fe20000410000 */
[----:B------:R-:W-:Y:S01]  /*1bb80*/  FSEL R169, R169, -INF , P2 ;  /* 0xff800000a9a97808 */ /* 0x000fe20001000000 */
[----:B------:R-:W-:Y:S01]  /*1bb90*/  FMUL.FTZ R211, R2, R214 ;  /* 0x000000d602d37220 */ /* 0x000fe20000410000 */
[C---:B------:R-:W-:Y:S01]  /*1bba0*/  ISETP.GT.AND P4, PT, R201.reuse, 0x30, PT ;  /* 0x00000030c900780c */ /* 0x040fe20003f84270 */
[----:B------:R-:W-:Y:S01]  /*1bbb0*/  MUFU.TANH R160, R160 ;  /* 0x000000a000a07308 */ /* 0x000fe20000002400 */
[----:B------:R-:W-:-:S02]  /*1bbc0*/  ISETP.GT.AND P5, PT, R201, 0x31, PT ;  /* 0x00000031c900780c */ /* 0x000fc40003fa4270 */
[C---:B------:R-:W-:Y:S02]  /*1bbd0*/  ISETP.GT.AND P2, PT, R201.reuse, 0x38, PT ;  /* 0x00000038c900780c */ /* 0x040fe40003f44270 */
[----:B------:R-:W-:Y:S02]  /*1bbe0*/  FSEL R176, R176, -INF , P3 ;  /* 0xff800000b0b07808 */ /* 0x000fe40001800000 */
[----:B------:R-:W-:Y:S01]  /*1bbf0*/  ISETP.GT.AND P3, PT, R201, 0x49, PT ;  /* 0x00000049c900780c */ /* 0x000fe20003f64270 */
[----:B------:R-:W-:Y:S01]  /*1bc00*/  MUFU.TANH R168, R168 ;  /* 0x000000a800a87308 */ /* 0x000fe20000002400 */
[----:B------:R-:W-:Y:S02]  /*1bc10*/  FSEL R171, R171, -INF , P4 ;  /* 0xff800000abab7808 */ /* 0x000fe40002000000 */
[----:B------:R-:W-:Y:S02]  /*1bc20*/  FSEL R172, R172, -INF , P5 ;  /* 0xff800000acac7808 */ /* 0x000fe40002800000 */
[----:B------:R-:W-:-:S02]  /*1bc30*/  FSEL R173, R173, -INF , P2 ;  /* 0xff800000adad7808 */ /* 0x000fc40001000000 */
[C---:B------:R-:W-:Y:S01]  /*1bc40*/  ISETP.GT.AND P4, PT, R201.reuse, 0x40, PT ;  /* 0x00000040c900780c */ /* 0x040fe20003f84270 */
[----:B------:R-:W-:Y:S01]  /*1bc50*/  MUFU.TANH R198, R198 ;  /* 0x000000c600c67308 */ /* 0x000fe20000002400 */
[C---:B------:R-:W-:Y:S02]  /*1bc60*/  ISETP.GT.AND P5, PT, R201.reuse, 0x41, PT ;  /* 0x00000041c900780c */ /* 0x040fe40003fa4270 */
[C---:B------:R-:W-:Y:S02]  /*1bc70*/  ISETP.GT.AND P2, PT, R201.reuse, 0x48, PT ;  /* 0x00000048c900780c */ /* 0x040fe40003f44270 */
[----:B------:R-:W-:Y:S02]  /*1bc80*/  FSEL R184, R184, -INF , P3 ;  /* 0xff800000b8b87808 */ /* 0x000fe40001800000 */
[----:B------:R-:W-:Y:S01]  /*1bc90*/  ISETP.GT.AND P3, PT, R201, 0x59, PT ;  /* 0x00000059c900780c */ /* 0x000fe20003f64270 */
[----:B------:R-:W-:Y:S01]  /*1bca0*/  MUFU.TANH R199, R199 ;  /* 0x000000c700c77308 */ /* 0x000fe20000002400 */
[----:B------:R-:W-:-:S02]  /*1bcb0*/  FSEL R177, R177, -INF , P4 ;  /* 0xff800000b1b17808 */ /* 0x000fc40002000000 */
[----:B------:R-:W-:Y:S02]  /*1bcc0*/  FSEL R180, R180, -INF , P5 ;  /* 0xff800000b4b47808 */ /* 0x000fe40002800000 */
[----:B------:R-:W-:Y:S02]  /*1bcd0*/  FSEL R181, R181, -INF , P2 ;  /* 0xff800000b5b57808 */ /* 0x000fe40001000000 */
[C---:B------:R-:W-:Y:S01]  /*1bce0*/  ISETP.GT.AND P4, PT, R201.reuse, 0x50, PT ;  /* 0x00000050c900780c */ /* 0x040fe20003f84270 */
[----:B------:R-:W-:Y:S01]  /*1bcf0*/  MUFU.TANH R203, R203 ;  /* 0x000000cb00cb7308 */ /* 0x000fe20000002400 */
[C---:B------:R-:W-:Y:S02]  /*1bd00*/  ISETP.GT.AND P5, PT, R201.reuse, 0x51, PT ;  /* 0x00000051c900780c */ /* 0x040fe40003fa4270 */
[----:B------:R-:W-:Y:S02]  /*1bd10*/  ISETP.GT.AND P2, PT, R201, 0x58, PT ;  /* 0x00000058c900780c */ /* 0x000fe40003f44270 */
[----:B------:R-:W-:-:S02]  /*1bd20*/  FSEL R192, R192, -INF , P3 ;  /* 0xff800000c0c07808 */ /* 0x000fc40001800000 */
[----:B------:R-:W-:Y:S01]  /*1bd30*/  ISETP.GT.AND P3, PT, R201, 0x69, PT ;  /* 0x00000069c900780c */ /* 0x000fe20003f64270 */
[----:B------:R-:W-:Y:S01]  /*1bd40*/  MUFU.TANH R206, R206 ;  /* 0x000000ce00ce7308 */ /* 0x000fe20000002400 */
[----:B------:R-:W-:Y:S02]  /*1bd50*/  FSEL R185, R185, -INF , P4 ;  /* 0xff800000b9b97808 */ /* 0x000fe40002000000 */
[----:B------:R-:W-:Y:S02]  /*1bd60*/  FSEL R188, R188, -INF , P5 ;  /* 0xff800000bcbc7808 */ /* 0x000fe40002800000 */
[----:B------:R-:W-:Y:S02]  /*1bd70*/  FSEL R189, R189, -INF , P2 ;  /* 0xff800000bdbd7808 */ /* 0x000fe40001000000 */
[C---:B------:R-:W-:Y:S01]  /*1bd80*/  ISETP.GT.AND P4, PT, R201.reuse, 0x60, PT ;  /* 0x00000060c900780c */ /* 0x040fe20003f84270 */
[----:B------:R-:W-:Y:S01]  /*1bd90*/  MUFU.TANH R207, R207 ;  /* 0x000000cf00cf7308 */ /* 0x000fe20000002400 */
[----:B------:R-:W-:-:S02]  /*1bda0*/  ISETP.GT.AND P5, PT, R201, 0x61, PT ;  /* 0x00000061c900780c */ /* 0x000fc40003fa4270 */
[----:B------:R-:W-:Y:S02]  /*1bdb0*/  ISETP.GT.AND P2, PT, R201, 0x68, PT ;  /* 0x00000068c900780c */ /* 0x000fe40003f44270 */
[----:B--2---:R-:W-:Y:S02]  /*1bdc0*/  FSEL R205, R174, -INF , P3 ;  /* 0xff800000aecd7808 */ /* 0x004fe40001800000 */
[----:B------:R-:W-:Y:S01]  /*1bdd0*/  FMNMX.FTZ R174, R7, R13, !PT ;  /* 0x0000000d07ae7209 */ /* 0x000fe20007810000 */
        /* <DEDUP_REMOVED lines=8> */
[----:B------:R-:W-:Y:S02]  /*1be60*/  ISETP.GT.AND P3, PT, R201, 0x79, PT ;  /* 0x00000079c900780c */ /* 0x000fe40003f64270 */
[----:B------:R-:W-:Y:S01]  /*1be70*/  FMNMX.FTZ R201, R9, R174, !PT ;  /* 0x000000ae09c97209 */ /* 0x000fe20007810000 */
[----:B------:R-:W-:Y:S01]  /*1be80*/  MUFU.TANH R200, R200 ;  /* 0x000000c800c87308 */ /* 0x000fe20000002400 */
[----:B0-----:R-:W-:-:S02]  /*1be90*/  SHF.R.U32.HI R218, RZ, 0x7, R231 ;  /* 0x00000007ffda7819 */ /* 0x001fc400000116e7 */
[----:B------:R-:W-:-:S04]  /*1bea0*/  FMNMX.FTZ R201, R153, R201, !PT ;  /* 0x000000c999c97209 */ /* 0x000fc80007810000 */
[----:B------:R-:W-:Y:S01]  /*1beb0*/  FMNMX.FTZ R201, R155, R201, !PT ;  /* 0x000000c99bc97209 */ /* 0x000fe20007810000 */
[----:B------:R0:W-:Y:S03]  /*1bec0*/  MUFU.TANH R174, R175 ;  /* 0x000000af00ae7308 */ /* 0x0001e60000002400 */
[----:B------:R-:W-:-:S04]  /*1bed0*/  FMNMX.FTZ R201, R157, R201, !PT ;  /* 0x000000c99dc97209 */ /* 0x000fc80007810000 */
[----:B------:R-:W-:Y:S01]  /*1bee0*/  FMNMX.FTZ R201, R159, R201, !PT ;  /* 0x000000c99fc97209 */ /* 0x000fe20007810000 */
[C---:B0-----:R-:W-:Y:S01]  /*1bef0*/  FMUL.FTZ R175, R2.reuse, R178 ;  /* 0x000000b202af7220 */ /* 0x041fe20000410000 */
[C---:B------:R-:W-:Y:S02]  /*1bf00*/  FMUL.FTZ R178, R2.reuse, R179 ;  /* 0x000000b302b27220 */ /* 0x040fe40000410000 */
[----:B------:R-:W-:Y:S01]  /*1bf10*/  FMNMX.FTZ R201, R161, R201, !PT ;  /* 0x000000c9a1c97209 */ /* 0x000fe20007810000 */
[C---:B------:R-:W-:Y:S01]  /*1bf20*/  FMUL.FTZ R179, R2.reuse, R182 ;  /* 0x000000b602b37220 */ /* 0x040fe20000410000 */
[C---:B------:R-:W-:Y:S01]  /*1bf30*/  FMUL.FTZ R182, R2.reuse, R183 ;  /* 0x000000b702b67220 */ /* 0x040fe20000410000 */
[----:B------:R-:W-:Y:S01]  /*1bf40*/  FMUL.FTZ R183, R2, R186 ;  /* 0x000000ba02b77220 */ /* 0x000fe20000410000 */
[----:B------:R-:W-:Y:S01]  /*1bf50*/  FMNMX.FTZ R201, R162, R201, !PT ;  /* 0x000000c9a2c97209 */ /* 0x000fe20007810000 */
[C---:B------:R-:W-:Y:S01]  /*1bf60*/  FMUL.FTZ R186, R2.reuse, R187 ;  /* 0x000000bb02ba7220 */ /* 0x040fe20000410000 */
[C---:B------:R-:W-:Y:S01]  /*1bf70*/  FMUL.FTZ R187, R2.reuse, R190 ;  /* 0x000000be02bb7220 */ /* 0x040fe20000410000 */
[----:B------:R-:W-:Y:S01]  /*1bf80*/  FMUL.FTZ R190, R2, R191 ;  /* 0x000000bf02be7220 */ /* 0x000fe20000410000 */
[----:B------:R-:W-:Y:S01]  /*1bf90*/  FMNMX.FTZ R201, R165, R201, !PT ;  /* 0x000000c9a5c97209 */ /* 0x000fe20007810000 */
[----:B------:R-:W-:Y:S03]  /*1bfa0*/  MUFU.TANH R182, R182 ;  /* 0x000000b600b67308 */ /* 0x000fe60000002400 */
[----:B------:R-:W-:-:S04]  /*1bfb0*/  FMNMX.FTZ R201, R166, R201, !PT ;  /* 0x000000c9a6c97209 */ /* 0x000fc80007810000 */
        /* <DEDUP_REMOVED lines=16> */
[----:B------:R0:W1:Y:S03]  /*1c0c0*/  MUFU.TANH R201, R208 ;  /* 0x000000d000c97308 */ /* 0x0000660000002400 */
[----:B------:R-:W-:-:S04]  /*1c0d0*/  FMNMX.FTZ R191, R188, R191, !PT ;  /* 0x000000bfbcbf7209 */ /* 0x000fc80007810000 */
[----:B------:R-:W-:Y:S01]  /*1c0e0*/  FMNMX.FTZ R191, R189, R191, !PT ;  /* 0x000000bfbdbf7209 */ /* 0x000fe20007810000 */
[----:B------:R-:W-:Y:S01]  /*1c0f0*/  MUFU.TANH R186, R186 ;  /* 0x000000ba00ba7308 */ /* 0x000fe20000002400 */
[----:B0-----:R-:W-:Y:S02]  /*1c100*/  FMUL.FTZ R208, R2, R209 ;  /* 0x000000d102d07220 */ /* 0x001fe40000410000 */
[----:B------:R-:W-:-:S04]  /*1c110*/  FMNMX.FTZ R209, R192, R191, !PT ;  /* 0x000000bfc0d17209 */ /* 0x000fc80007810000 */
[----:B------:R-:W-:Y:S01]  /*1c120*/  FMNMX.FTZ R209, R193, R209, !PT ;  /* 0x000000d1c1d17209 */ /* 0x000fe20007810000 */
[----:B------:R-:W0:Y:S01]  /*1c130*/  MUFU.TANH R208, R208 ;  /* 0x000000d000d07308 */ /* 0x000e220000002400 */
[----:B-1----:R-:W-:Y:S02]  /*1c140*/  FSEL R201, R201, -INF , P4 ;  /* 0xff800000c9c97808 */ /* 0x002fe40002000000 */
[----:B------:R-:W-:Y:S02]  /*1c150*/  FMNMX.FTZ R209, R196, R209, !PT ;  /* 0x000000d1c4d17209 */ /* 0x000fe40007810000 */
[----:B------:R-:W-:Y:S02]  /*1c160*/  ISETP.GT.AND P4, PT, R216, 0x1, PT ;  /* 0x00000001d800780c */ /* 0x000fe40003f84270 */
[----:B------:R-:W-:Y:S01]  /*1c170*/  FMNMX.FTZ R209, R197, R209, !PT ;  /* 0x000000d1c5d17209 */ /* 0x000fe20007810000 */
[----:B------:R1:W2:Y:S01]  /*1c180*/  MUFU.TANH R191, R212 ;  /* 0x000000d400bf7308 */ /* 0x0002a20000002400 */
[----:B------:R-:W-:-:S02]  /*1c190*/  FSEL R152, R152, -INF , P4 ;  /* 0xff80000098987808 */ /* 0x000fc40002000000 */
[----:B------:R-:W-:-:S04]  /*1c1a0*/  ISETP.GT.AND P4, PT, R216, 0x11, PT ;  /* 0x00000011d800780c */ /* 0x000fc80003f84270 */
[----:B------:R-:W-:Y:S01]  /*1c1b0*/  FSEL R160, R160, -INF , P4 ;  /* 0xff800000a0a07808 */ /* 0x000fe20002000000 */
[----:B------:R-:W3:Y:S01]  /*1c1c0*/  MUFU.TANH R190, R190 ;  /* 0x000000be00be7308 */ /* 0x000ee20000002400 */
[----:B-1----:R-:W-:Y:S02]  /*1c1d0*/  FMNMX.FTZ R212, R205, R209, !PT ;  /* 0x000000d1cdd47209 */ /* 0x002fe40007810000 */
[----:B0-----:R-:W-:Y:S02]  /*1c1e0*/  FSEL R208, R208, -INF , P5 ;  /* 0xff800000d0d07808 */ /* 0x001fe40002800000 */
[----:B------:R-:W-:Y:S02]  /*1c1f0*/  FMNMX.FTZ R212, R201, R212, !PT ;  /* 0x000000d4c9d47209 */ /* 0x000fe40007810000 */
[----:B------:R-:W-:Y:S01]  /*1c200*/  ISETP.GT.AND P5, PT, R216, 0x8, PT ;  /* 0x00000008d800780c */ /* 0x000fe20003fa4270 */
[----:B------:R0:W1:Y:S01]  /*1c210*/  MUFU.TANH R209, R194 ;  /* 0x000000c200d17308 */ /* 0x0000620000002400 */
[----:B--2---:R-:W-:-:S02]  /*1c220*/  FSEL R191, R191, -INF , P2 ;  /* 0xff800000bfbf7808 */ /* 0x004fc40001000000 */
[----:B------:R-:W-:Y:S02]  /*1c230*/  ISETP.GT.AND P2, PT, R216, 0x9, PT ;  /* 0x00000009d800780c */ /* 0x000fe40003f44270 */
[----:B------:R-:W-:Y:S02]  /*1c240*/  FSEL R154, R154, -INF , P5 ;  /* 0xff8000009a9a7808 */ /* 0x000fe40002800000 */
[----:B------:R-:W-:Y:S02]  /*1c250*/  FSEL R156, R156, -INF , P2 ;  /* 0xff8000009c9c7808 */ /* 0x000fe40001000000 */
[----:B0-----:R-:W-:Y:S02]  /*1c260*/  FMNMX.FTZ R194, R208, R212, !PT ;  /* 0x000000d4d0c27209 */ /* 0x001fe40007810000 */
[----:B------:R0:W2:Y:S01]  /*1c270*/  MUFU.TANH R212, R195 ;  /* 0x000000c300d47308 */ /* 0x0000a20000002400 */
[----:B------:R-:W-:Y:S02]  /*1c280*/  ISETP.GT.AND P2, PT, R216, 0x19, PT ;  /* 0x00000019d800780c */ /* 0x000fe40003f44270 */
[----:B------:R-:W-:-:S02]  /*1c290*/  FMNMX.FTZ R194, R191, R194, !PT ;  /* 0x000000c2bfc27209 */ /* 0x000fc40007810000 */
[----:B------:R-:W-:Y:S02]  /*1c2a0*/  FSEL R164, R164, -INF , P2 ;  /* 0xff800000a4a47808 */ /* 0x000fe40001000000 */
[C---:B------:R-:W-:Y:S02]  /*1c2b0*/  ISETP.GT.AND P2, PT, R216.reuse, 0x29, PT ;  /* 0x00000029d800780c */ /* 0x040fe40003f44270 */
[----:B0-----:R-:W-:Y:S02]  /*1c2c0*/  FSEL R195, R213, -INF , P3 ;  /* 0xff800000d5c37808 */ /* 0x001fe40001800000 */
[----:B------:R-:W-:Y:S02]  /*1c2d0*/  ISETP.GT.AND P3, PT, R216, RZ, PT ;  /* 0x000000ffd800720c */ /* 0x000fe40003f64270 */
[----:B------:R-:W-:Y:S02]  /*1c2e0*/  FMNMX.FTZ R213, R195, R194, !PT ;  /* 0x000000c2c3d57209 */ /* 0x000fe40007810000 */
[----:B------:R-:W-:-:S02]  /*1c2f0*/  FSEL R8, R8, -INF , P3 ;  /* 0xff80000008087808 */ /* 0x000fc40001800000 */
[C---:B------:R-:W-:Y:S01]  /*1c300*/  ISETP.GT.AND P3, PT, R216.reuse, 0x10, PT ;  /* 0x00000010d800780c */ /* 0x040fe20003f64270 */
[----:B------:R-:W0:Y:S01]  /*1c310*/  SHFL.BFLY PT, R194, R213, 0x2, 0x1f ;  /* 0x0c401f00d5c27f89 */ /* 0x000e2200000e0000 */
[----:B------:R-:W-:Y:S02]  /*1c320*/  ISETP.GT.AND P5, PT, R216, 0x18, PT ;  /* 0x00000018d800780c */ /* 0x000fe40003fa4270 */
[----:B------:R-:W-:Y:S02]  /*1c330*/  FSEL R158, R158, -INF , P3 ;  /* 0xff8000009e9e7808 */ /* 0x000fe40001800000 */
[----:B------:R-:W-:Y:S02]  /*1c340*/  ISETP.GT.AND P3, PT, R216, 0x20, PT ;  /* 0x00000020d800780c */ /* 0x000fe40003f64270 */
[----:B------:R-:W-:Y:S02]  /*1c350*/  FSEL R163, R163, -INF , P5 ;  /* 0xff800000a3a37808 */ /* 0x000fe40002800000 */
[----:B------:R-:W-:-:S02]  /*1c360*/  FSEL R167, R167, -INF , P3 ;  /* 0xff800000a7a77808 */ /* 0x000fc40001800000 */
[C---:B------:R-:W-:Y:S02]  /*1c370*/  ISETP.GT.AND P5, PT, R216.reuse, 0x28, PT ;  /* 0x00000028d800780c */ /* 0x040fe40003fa4270 */
[----:B------:R-:W-:Y:S02]  /*1c380*/  ISETP.GT.AND P3, PT, R216, 0x30, PT ;  /* 0x00000030d800780c */ /* 0x000fe40003f64270 */
[----:B------:R-:W-:Y:S02]  /*1c390*/  FSEL R204, R204, -INF , P5 ;  /* 0xff800000cccc7808 */ /* 0x000fe40002800000 */
[----:B------:R-:W-:Y:S02]  /*1c3a0*/  FSEL R214, R175, -INF , P3 ;  /* 0xff800000afd67808 */ /* 0x000fe40001800000 */
[C---:B------:R-:W-:Y:S02]  /*1c3b0*/  ISETP.GT.AND P5, PT, R216.reuse, 0x38, PT ;  /* 0x00000038d800780c */ /* 0x040fe40003fa4270 */
[----:B------:R-:W-:-:S02]  /*1c3c0*/  ISETP.GT.AND P4, PT, R216, 0x21, PT ;  /* 0x00000021d800780c */ /* 0x000fc40003f84270 */
[----:B------:R-:W-:Y:S02]  /*1c3d0*/  FSEL R215, R179, -INF , P5 ;  /* 0xff800000b3d77808 */ /* 0x000fe40002800000 */
[----:B0-----:R-:W-:Y:S02]  /*1c3e0*/  FMNMX.FTZ R194, R213, R194, !PT ;  /* 0x000000c2d5c27209 */ /* 0x001fe40007810000 */
[----:B------:R-:W-:Y:S02]  /*1c3f0*/  FSEL R168, R168, -INF , P4 ;  /* 0xff800000a8a87808 */ /* 0x000fe40002000000 */
[C---:B------:R-:W-:Y:S01]  /*1c400*/  ISETP.GT.AND P4, PT, R216.reuse, 0x31, PT ;  /* 0x00000031d800780c */ /* 0x040fe20003f84270 */
[----:B------:R-:W0:Y:S01]  /*1c410*/  SHFL.BFLY PT, R213, R194, 0x1, 0x1f ;  /* 0x0c201f00c2d57f89 */ /* 0x000e2200000e0000 */
[----:B------:R-:W-:Y:S02]  /*1c420*/  ISETP.GT.AND P5, PT, R216, 0x41, PT ;  /* 0x00000041d800780c */ /* 0x000fe40003fa4270 */
[----:B------:R-:W-:-:S02]  /*1c430*/  FSEL R178, R178, -INF , P4 ;  /* 0xff800000b2b27808 */ /* 0x000fc40002000000 */
[----:B------:R-:W-:Y:S02]  /*1c440*/  ISETP.GT.AND P4, PT, R216, 0x40, PT ;  /* 0x00000040d800780c */ /* 0x000fe40003f84270 */
[----:B------:R-:W-:Y:S02]  /*1c450*/  FSEL R186, R186, -INF , P5 ;  /* 0xff800000baba7808 */ /* 0x000fe40002800000 */
[----:B------:R-:W-:Y:S02]  /*1c460*/  FSEL R183, R183, -INF , P4 ;  /* 0xff800000b7b77808 */ /* 0x000fe40002000000 */
[C---:B------:R-:W-:Y:S02]  /*1c470*/  ISETP.GT.AND P4, PT, R216.reuse, 0x49, PT ;  /* 0x00000049d800780c */ /* 0x040fe40003f84270 */
[----:B------:R-:W-:Y:S02]  /*1c480*/  ISETP.GT.AND P5, PT, R216, 0x50, PT ;  /* 0x00000050d800780c */ /* 0x000fe40003fa4270 */
[----:B---3--:R-:W-:-:S02]  /*1c490*/  FSEL R190, R190, -INF , P4 ;  /* 0xff800000bebe7808 */ /* 0x008fc40002000000 */
[----:B-1----:R-:W-:Y:S02]  /*1c4a0*/  FSEL R209, R209, -INF , P5 ;  /* 0xff800000d1d17808 */ /* 0x002fe40002800000 */
[C---:B------:R-:W-:Y:S02]  /*1c4b0*/  ISETP.GT.AND P4, PT, R216.reuse, 0x58, PT ;  /* 0x00000058d800780c */ /* 0x040fe40003f84270 */
[----:B------:R-:W-:Y:S02]  /*1c4c0*/  ISETP.GT.AND P5, PT, R216, 0x59, PT ;  /* 0x00000059d800780c */ /* 0x000fe40003fa4270 */
[----:B------:R-:W-:Y:S02]  /*1c4d0*/  FSEL R198, R198, -INF , P4 ;  /* 0xff800000c6c67808 */ /* 0x000fe40002000000 */
[----:B0-----:R-:W-:Y:S02]  /*1c4e0*/  FMNMX.FTZ R194, R194, R213, !PT ;  /* 0x000000d5c2c27209 */ /* 0x001fe40007810000 */
[----:B------:R-:W-:-:S02]  /*1c4f0*/  FSEL R213, R174, -INF , P2 ;  /* 0xff800000aed57808 */ /* 0x000fc40001000000 */
[----:B------:R-:W-:Y:S02]  /*1c500*/  ISETP.GT.AND P2, PT, R216, 0x39, PT ;  /* 0x00000039d800780c */ /* 0x000fe40003f44270 */
[----:B------:R-:W-:Y:S02]  /*1c510*/  MOV R174, UR48 ;  /* 0x0000003000ae7c02 */ /* 0x000fe40008000f00 */
[----:B------:R-:W-:Y:S02]  /*1c520*/  FSEL R182, R182, -INF , P2 ;  /* 0xff800000b6b67808 */ /* 0x000fe40001000000 */
[----:B------:R-:W-:Y:S01]  /*1c530*/  ISETP.GT.AND P2, PT, R216, 0x48, PT ;  /* 0x00000048d800780c */ /* 0x000fe20003f44270 */
[----:B------:R-:W-:-:S01]  /*1c540*/  FFMA.FTZ R175, R194, R174, -8 ;  /* 0xc1000000c2af7423 */ /* 0x000fc200000100ae */
[----:B------:R-:W-:Y:S02]  /*1c550*/  FSETP.NEU.FTZ.AND P3, PT, R194, -INF , PT ;  /* 0xff800000c200780b */ /* 0x000fe40003f7d000 */
[----:B------:R-:W-:-:S02]  /*1c560*/  FSEL R187, R187, -INF , P2 ;  /* 0xff800000bbbb7808 */ /* 0x000fc40001000000 */
[----:B------:R-:W-:Y:S02]  /*1c570*/  ISETP.GT.AND P2, PT, R216, 0x51, PT ;  /* 0x00000051d800780c */ /* 0x000fe40003f44270 */
[----:B------:R-:W-:Y:S02]  /*1c580*/  FSEL R179, R175, RZ, P3 ;  /* 0x000000ffafb37208 */ /* 0x000fe40001800000 */
[----:B--2---:R-:W-:Y:S02]  /*1c590*/  FSEL R212, R212, -INF , P2 ;  /* 0xff800000d4d47808 */ /* 0x004fe40001000000 */
[----:B------:R-:W-:Y:S01]  /*1c5a0*/  ISETP.GT.AND P2, PT, R216, 0x60, PT ;  /* 0x00000060d800780c */ /* 0x000fe20003f44270 */
[-CC-:B------:R-:W-:Y:S01]  /*1c5b0*/  FFMA.FTZ R175, R155, R174.reuse, -R179.reuse ;  /* 0x000000ae9baf7223 */ /* 0x180fe200000108b3 */
[----:B------:R-:W-:Y:S01]  /*1c5c0*/  FSEL R199, R199, -INF , P5 ;  /* 0xff800000c7c77808 */ /* 0x000fe20002800000 */
[-CC-:B------:R-:W-:Y:S01]  /*1c5d0*/  FFMA.FTZ R7, R7, R174.reuse, -R179.reuse ;  /* 0x000000ae07077223 */ /* 0x180fe200000108b3 */
[----:B------:R-:W-:Y:S01]  /*1c5e0*/  FSEL R202, R202, -INF , P2 ;  /* 0xff800000caca7808 */ /* 0x000fe20001000000 */
[-CC-:B------:R-:W-:Y:S01]  /*1c5f0*/  FFMA.FTZ R9, R9, R174.reuse, -R179.reuse ;  /* 0x000000ae09097223 */ /* 0x180fe200000108b3 */
[C---:B------:R-:W-:Y:S01]  /*1c600*/  ISETP.GT.AND P2, PT, R216.reuse, 0x69, PT ;  /* 0x00000069d800780c */ /* 0x040fe20003f44270 */
[-CC-:B------:R-:W-:Y:S01]  /*1c610*/  FFMA.FTZ R153, R153, R174.reuse, -R179.reuse ;  /* 0x000000ae99997223 */ /* 0x180fe200000108b3 */
[----:B------:R-:W-:Y:S01]  /*1c620*/  ISETP.GT.AND P4, PT, R216, 0x61, PT ;  /* 0x00000061d800780c */ /* 0x000fe20003f84270 */
[-CC-:B------:R-:W-:Y:S01]  /*1c630*/  FFMA.FTZ R157, R157, R174.reuse, -R179.reuse ;  /* 0x000000ae9d9d7223 */ /* 0x180fe200000108b3 */
[----:B------:R-:W-:Y:S01]  /*1c640*/  FSEL R155, R6, -INF , P2 ;  /* 0xff800000069b7808 */ /* 0x000fe20001000000 */
[-CC-:B------:R-:W-:Y:S01]  /*1c650*/  FFMA.FTZ R159, R159, R174.reuse, -R179.reuse ;  /* 0x000000ae9f9f7223 */ /* 0x180fe200000108b3 */
[----:B------:R0:W-:Y:S01]  /*1c660*/  MUFU.EX2 R6, R175 ;  /* 0x000000af00067308 */ /* 0x0001e20000000800 */
[----:B------:R-:W-:Y:S01]  /*1c670*/  ISETP.GT.AND P5, PT, R216, 0x68, PT ;  /* 0x00000068d800780c */ /* 0x000fe20003fa4270 */
[-CC-:B------:R-:W-:Y:S01]  /*1c680*/  FFMA.FTZ R161, R161, R174.reuse, -R179.reuse ;  /* 0x000000aea1a17223 */ /* 0x180fe200000108b3 */
[----:B------:R-:W-:Y:S01]  /*1c690*/  FSEL R203, R203, -INF , P4 ;  /* 0xff800000cbcb7808 */ /* 0x000fe20002000000 */
[-CC-:B------:R-:W-:Y:S01]  /*1c6a0*/  FFMA.FTZ R162, R162, R174.reuse, -R179.reuse ;  /* 0x000000aea2a27223 */ /* 0x180fe200000108b3 */
[----:B------:R-:W-:Y:S01]  /*1c6b0*/  FSEL R206, R206, -INF , P5 ;  /* 0xff800000cece7808 */ /* 0x000fe20002800000 */
[-CC-:B------:R-:W-:Y:S01]  /*1c6c0*/  FFMA.FTZ R165, R165, R174.reuse, -R179.reuse ;  /* 0x000000aea5a57223 */ /* 0x180fe200000108b3 */
[----:B------:R-:W-:Y:S01]  /*1c6d0*/  ISETP.GT.AND P4, PT, R216, 0x70, PT ;  /* 0x00000070d800780c */ /* 0x000fe20003f84270 */
[--C-:B------:R-:W-:Y:S01]  /*1c6e0*/  FFMA.FTZ R166, R166, R174, -R179.reuse ;  /* 0x000000aea6a67223 */ /* 0x100fe200000108b3 */
[----:B0-----:R-:W-:Y:S01]  /*1c6f0*/  FMNMX.FTZ R175, R8, R14, !PT ;  /* 0x0000000e08af7209 */ /* 0x001fe20007810000 */
[-CC-:B------:R-:W-:Y:S01]  /*1c700*/  FFMA.FTZ R169, R169, R174.reuse, -R179.reuse ;  /* 0x000000aea9a97223 */ /* 0x180fe200000108b3 */
[----:B------:R-:W-:Y:S01]  /*1c710*/  ISETP.GT.AND P5, PT, R216, 0x71, PT ;  /* 0x00000071d800780c */ /* 0x000fe20003fa4270 */
[-CC-:B------:R-:W-:Y:S01]  /*1c720*/  FFMA.FTZ R170, R170, R174.reuse, -R179.reuse ;  /* 0x000000aeaaaa7223 */ /* 0x180fe200000108b3 */
[----:B------:R-:W-:Y:S01]  /*1c730*/  FMNMX.FTZ R175, R152, R175, !PT ;  /* 0x000000af98af7209 */ /* 0x000fe20007810000 */
[-CC-:B------:R-:W-:Y:S01]  /*1c740*/  FFMA.FTZ R171, R171, R174.reuse, -R179.reuse ;  /* 0x000000aeabab7223 */ /* 0x180fe200000108b3 */
[----:B------:R-:W-:Y:S01]  /*1c750*/  FSEL R207, R207, -INF , P4 ;  /* 0xff800000cfcf7808 */ /* 0x000fe20002000000 */
[-CC-:B------:R-:W-:Y:S01]  /*1c760*/  FFMA.FTZ R172, R172, R174.reuse, -R179.reuse ;  /* 0x000000aeacac7223 */ /* 0x180fe200000108b3 */
[----:B------:R-:W-:Y:S01]  /*1c770*/  FMNMX.FTZ R175, R154, R175, !PT ;  /* 0x000000af9aaf7209 */ /* 0x000fe20007810000 */
        /* <DEDUP_REMOVED lines=17> */
[----:B------:R-:W-:Y:S01]  /*1c890*/  FSEL R200, R200, -INF , P4 ;  /* 0xff800000c8c87808 */ /* 0x000fe20002000000 */
[-CC-:B------:R-:W-:Y:S01]  /*1c8a0*/  FFMA.FTZ R192, R192, R174.reuse, -R179.reuse ;  /* 0x000000aec0c07223 */ /* 0x180fe200000108b3 */
[----:B------:R-:W-:Y:S01]  /*1c8b0*/  FMNMX.FTZ R175, R164, R175, !PT ;  /* 0x000000afa4af7209 */ /* 0x000fe20007810000 */
[-CC-:B------:R-:W-:Y:S01]  /*1c8c0*/  FFMA.FTZ R193, R193, R174.reuse, -R179.reuse ;  /* 0x000000aec1c17223 */ /* 0x180fe200000108b3 */
[----:B------:R-:W-:-:S01]  /*1c8d0*/  FFMA.FTZ R196, R196, R174, -R179 ;  /* 0x000000aec4c47223 */ /* 0x000fc200000108b3 */
        /* <DEDUP_REMOVED lines=8> */
[----:B------:R-:W-:Y:S01]  /*1c960*/  ISETP.NE.AND P4, PT, R217, RZ, PT ;  /* 0x000000ffd900720c */ /* 0x000fe20003f85270 */
[----:B------:R-:W-:Y:S01]  /*1c970*/  MUFU.EX2 R7, R7 ;  /* 0x0000000700077308 */ /* 0x000fe20000000800 */
[----:B------:R-:W-:-:S04]  /*1c980*/  FMNMX.FTZ R175, R204, R175, !PT ;  /* 0x000000afccaf7209 */ /* 0x000fc80007810000 */
[----:B------:R-:W-:-:S03]  /*1c990*/  FMNMX.FTZ R175, R213, R175, !PT ;  /* 0x000000afd5af7209 */ /* 0x000fc60007810000 */
        /* <DEDUP_REMOVED lines=30> */
[----:B------:R-:W-:Y:S02]  /*1cb80*/  MUFU.EX2 R171, R171 ;  /* 0x000000ab00ab7308 */ /* 0x000fe40000000800 */
[----:B------:R-:W0:Y:S06]  /*1cb90*/  SHFL.BFLY PT, R216, R175, 0x2, 0x1f ;  /* 0x0c401f00afd87f89 */ /* 0x000e2c00000e0000 */
[----:B------:R-:W-:Y:S08]  /*1cba0*/  MUFU.EX2 R172, R172 ;  /* 0x000000ac00ac7308 */ /* 0x000ff00000000800 */
[----:B------:R-:W-:Y:S08]  /*1cbb0*/  MUFU.EX2 R173, R173 ;  /* 0x000000ad00ad7308 */ /* 0x000ff00000000800 */
        /* <DEDUP_REMOVED lines=9> */
[----:B------:R-:W-:-:S03]  /*1cc50*/  FFMA.FTZ R195, R175, R174, -8 ;  /* 0xc1000000afc37423 */ /* 0x000fc600000100ae */
[----:B------:R-:W-:-:S03]  /*1cc60*/  FSEL R216, R175, RZ, P2 ;  /* 0x000000ffafd87208 */ /* 0x000fc60001000000 */
[----:B------:R-:W-:Y:S01]  /*1cc70*/  MUFU.EX2 R185, R185 ;  /* 0x000000b900b97308 */ /* 0x000fe20000000800 */
[----:B------:R-:W-:Y:S01]  /*1cc80*/  FSEL R195, R195, RZ, P2 ;  /* 0x000000ffc3c37208 */ /* 0x000fe20001000000 */
[----:B------:R-:W-:Y:S01]  /*1cc90*/  FADD.FTZ R216, -R216, R14 ;  /* 0x0000000ed8d87221 */ /* 0x000fe20000010100 */
[----:B------:R-:W-:-:S03]  /*1cca0*/  @!P4 IMAD R14, R234, 0x8, R18 ;  /* 0x00000008ea0ec824 */ /* 0x000fc600078e0212 */
[-CC-:B------:R-:W-:Y:S01]  /*1ccb0*/  FFMA.FTZ R217, R215, R174.reuse, -R195.reuse ;  /* 0x000000aed7d97223 */ /* 0x180fe200000108c3 */
[----:B------:R-:W-:Y:S01]  /*1ccc0*/  FSEL R215, R194, RZ, P3 ;  /* 0x000000ffc2d77208 */ /* 0x000fe20001800000 */
[-CC-:B------:R-:W-:Y:S01]  /*1ccd0*/  FFMA.FTZ R8, R8, R174.reuse, -R195.reuse ;  /* 0x000000ae08087223 */ /* 0x180fe200000108c3 */
[-C--:B------:R-:W-:Y:S01]  /*1cce0*/  FMUL.FTZ R216, R216, R174.reuse ;  /* 0x000000aed8d87220 */ /* 0x080fe20000410000 */
[-CC-:B------:R-:W-:Y:S01]  /*1ccf0*/  FFMA.FTZ R152, R152, R174.reuse, -R195.reuse ;  /* 0x000000ae98987223 */ /* 0x180fe200000108c3 */
[----:B------:R-:W-:-:S01]  /*1cd00*/  FFMA.FTZ R154, R154, R174, -R195 ;  /* 0x000000ae9a9a7223 */ /* 0x000fc200000108c3 */
[----:B------:R-:W-:Y:S01]  /*1cd10*/  FADD.FTZ R215, -R215, R13 ;  /* 0x0000000dd7d77221 */ /* 0x000fe20000010100 */
[----:B------:R-:W-:-:S01]  /*1cd20*/  FFMA.FTZ R156, R156, R174, -R195 ;  /* 0x000000ae9c9c7223 */ /* 0x000fc200000108c3 */
[----:B------:R-:W-:Y:S01]  /*1cd30*/  MUFU.EX2 R8, R8 ;  /* 0x0000000800087308 */ /* 0x000fe20000000800 */
[----:B------:R-:W-:-:S01]  /*1cd40*/  FFMA.FTZ R158, R158, R174, -R195 ;  /* 0x000000ae9e9e7223 */ /* 0x000fc200000108c3 */
[----:B------:R-:W-:Y:S01]  /*1cd50*/  FMUL.FTZ R215, R215, R174 ;  /* 0x000000aed7d77220 */ /* 0x000fe20000410000 */
[----:B------:R-:W-:-:S02]  /*1cd60*/  @!P4 VIADD R14, R14, 0x38840 ;  /* 0x000388400e0ec836 */ /* 0x000fc40000000000 */
[-CC-:B------:R-:W-:Y:S01]  /*1cd70*/  FFMA.FTZ R13, R182, R174.reuse, -R195.reuse ;  /* 0x000000aeb60d7223 */ /* 0x180fe200000108c3 */
[----:B------:R-:W-:-:S01]  /*1cd80*/  FFMA.FTZ R160, R160, R174, -R195 ;  /* 0x000000aea0a07223 */ /* 0x000fc200000108c3 */
[----:B------:R-:W-:Y:S01]  /*1cd90*/  IADD3 R182, -R218, 0xb, RZ ;  /* 0x0000000bdab67810 */ /* 0x000fe20007ffe1ff */
[----:B------:R-:W-:-:S01]  /*1cda0*/  FFMA.FTZ R163, R163, R174, -R195 ;  /* 0x000000aea3a37223 */ /* 0x000fc200000108c3 */
[----:B------:R-:W0:Y:S01]  /*1cdb0*/  MUFU.EX2 R215, R215 ;  /* 0x000000d700d77308 */ /* 0x000e220000000800 */
[----:B------:R-:W-:Y:S01]  /*1cdc0*/  @!P4 PRMT R14, RZ, 0x654, R14 ;  /* 0x00000654ff0ec816 */ /* 0x000fe2000000000e */
[-CC-:B------:R-:W-:Y:S01]  /*1cdd0*/  FFMA.FTZ R164, R164, R174.reuse, -R195.reuse ;  /* 0x000000aea4a47223 */ /* 0x180fe200000108c3 */
[----:B------:R1:W-:Y:S06]  /*1cde0*/  BAR.ARV R182, 0x100 ;  /* 0x000400b60000751d */ /* 0x0003ec0000002000 */
[----:B------:R-:W2:Y:S01]  /*1cdf0*/  MUFU.EX2 R216, R216 ;  /* 0x000000d800d87308 */ /* 0x000ea20000000800 */
[----:B------:R3:W-:Y:S01]  /*1ce00*/  @!P4 SYNCS.ARRIVE.TRANS64.RED.A1T0 RZ, [R14+URZ], RZ ;  /* 0x000000ff0effc9a7 */ /* 0x0007e2000810043f */
[----:B------:R-:W-:-:S01]  /*1ce10*/  FFMA.FTZ R167, R167, R174, -R195 ;  /* 0x000000aea7a77223 */ /* 0x000fc200000108c3 */
[-CC-:B------:R-:W-:Y:S01]  /*1ce20*/  FFMA.FTZ R168, R168, R174.reuse, -R195.reuse ;  /* 0x000000aea8a87223 */ /* 0x180fe200000108c3 */
[----:B------:R-:W-:-:S01]  /*1ce30*/  FFMA.FTZ R204, R204, R174, -R195 ;  /* 0x000000aecccc7223 */ /* 0x000fc200000108c3 */
[-CC-:B------:R-:W-:Y:S01]  /*1ce40*/  FFMA.FTZ R213, R213, R174.reuse, -R195.reuse ;  /* 0x000000aed5d57223 */ /* 0x180fe200000108c3 */
[----:B------:R-:W-:-:S01]  /*1ce50*/  FFMA.FTZ R214, R214, R174, -R195 ;  /* 0x000000aed6d67223 */ /* 0x000fc200000108c3 */
[----:B------:R-:W-:Y:S01]  /*1ce60*/  FFMA.FTZ R178, R178, R174, -R195 ;  /* 0x000000aeb2b27223 */ /* 0x000fe200000108c3 */
[----:B------:R-:W3:Y:S01]  /*1ce70*/  MUFU.EX2 R152, R152 ;  /* 0x0000009800987308 */ /* 0x000ee20000000800 */
[----:B0-----:R-:W-:-:S01]  /*1ce80*/  FFMA.FTZ R3, R215, R3, R7 ;  /* 0x00000003d7037223 */ /* 0x001fc20000010007 */
[-CC-:B------:R-:W-:Y:S01]  /*1ce90*/  FFMA.FTZ R183, R183, R174.reuse, -R195.reuse ;  /* 0x000000aeb7b77223 */ /* 0x180fe200000108c3 */
[----:B------:R-:W-:-:S01]  /*1cea0*/  FFMA.FTZ R186, R186, R174, -R195 ;  /* 0x000000aebaba7223 */ /* 0x000fc200000108c3 */
[----:B------:R-:W-:Y:S01]  /*1ceb0*/  FFMA.FTZ R187, R187, R174, -R195 ;  /* 0x000000aebbbb7223 */ /* 0x000fe200000108c3 */
[----:B------:R-:W-:-:S01]  /*1cec0*/  FADD.FTZ R3, R9, R3 ;  /* 0x0000000309037221 */ /* 0x000fc20000010000 */
[-CC-:B------:R-:W-:Y:S01]  /*1ced0*/  FFMA.FTZ R190, R190, R174.reuse, -R195.reuse ;  /* 0x000000aebebe7223 */ /* 0x180fe200000108c3 */
[----:B------:R-:W-:-:S01]  /*1cee0*/  FFMA.FTZ R209, R209, R174, -R195 ;  /* 0x000000aed1d17223 */ /* 0x000fc200000108c3 */
[----:B------:R-:W0:Y:S01]  /*1cef0*/  MUFU.EX2 R154, R154 ;  /* 0x0000009a009a7308 */ /* 0x000e220000000800 */
[----:B--2---:R-:W-:-:S01]  /*1cf00*/  FFMA.FTZ R0, R216, R0, R8 ;  /* 0x00000000d8007223 */ /* 0x004fc20000010008 */
[-CC-:B------:R-:W-:Y:S01]  /*1cf10*/  FFMA.FTZ R212, R212, R174.reuse, -R195.reuse ;  /* 0x000000aed4d47223 */ /* 0x180fe200000108c3 */
[----:B------:R-:W-:-:S01]  /*1cf20*/  FFMA.FTZ R198, R198, R174, -R195 ;  /* 0x000000aec6c67223 */ /* 0x000fc200000108c3 */
[-CC-:B------:R-:W-:Y:S01]  /*1cf30*/  FFMA.FTZ R199, R199, R174.reuse, -R195.reuse ;  /* 0x000000aec7c77223 */ /* 0x180fe200000108c3 */
[----:B------:R-:W-:-:S01]  /*1cf40*/  FFMA.FTZ R202, R202, R174, -R195 ;  /* 0x000000aecaca7223 */ /* 0x000fc200000108c3 */
[-CC-:B------:R-:W-:Y:S01]  /*1cf50*/  FFMA.FTZ R203, R203, R174.reuse, -R195.reuse ;  /* 0x000000aecbcb7223 */ /* 0x180fe200000108c3 */
[----:B------:R-:W-:-:S01]  /*1cf60*/  FFMA.FTZ R206, R206, R174, -R195 ;  /* 0x000000aecece7223 */ /* 0x000fc200000108c3 */
[----:B------:R-:W2:Y:S01]  /*1cf70*/  MUFU.EX2 R156, R156 ;  /* 0x0000009c009c7308 */ /* 0x000ea20000000800 */
[----:B---3--:R-:W-:-:S01]  /*1cf80*/  FADD.FTZ R14, R152, R0 ;  /* 0x00000000980e7221 */ /* 0x008fc20000010000 */
[----:B------:R-:W-:Y:S01]  /*1cf90*/  FADD.FTZ R0, R153, R3 ;  /* 0x0000000399007221 */ /* 0x000fe20000010000 */
[----:B------:R-:W-:-:S01]  /*1cfa0*/  FFMA.FTZ R155, R155, R174, -R195 ;  /* 0x000000ae9b9b7223 */ /* 0x000fc200000108c3 */
[-CC-:B------:R-:W-:Y:S01]  /*1cfb0*/  FFMA.FTZ R207, R207, R174.reuse, -R195.reuse ;  /* 0x000000aecfcf7223 */ /* 0x180fe200000108c3 */
[----:B------:R-:W-:-:S01]  /*1cfc0*/  FFMA.FTZ R210, R210, R174, -R195 ;  /* 0x000000aed2d27223 */ /* 0x000fc200000108c3 */
[----:B------:R-:W-:Y:S01]  /*1cfd0*/  FADD.FTZ R0, R6, R0 ;  /* 0x0000000006007221 */ /* 0x000fe20000010000 */
[----:B------:R-:W-:-:S01]  /*1cfe0*/  FFMA.FTZ R211, R211, R174, -R195 ;  /* 0x000000aed3d37223 */ /* 0x000fc200000108c3 */
[----:B------:R-:W3:Y:S01]  /*1cff0*/  MUFU.EX2 R158, R158 ;  /* 0x0000009e009e7308 */ /* 0x000ee20000000800 */
[----:B0-----:R-:W-:-:S01]  /*1d000*/  FADD.FTZ R3, R154, R14 ;  /* 0x0000000e9a037221 */ /* 0x001fc20000010000 */
[----:B------:R-:W-:Y:S01]  /*1d010*/  FADD.FTZ R0, R157, R0 ;  /* 0x000000009d007221 */ /* 0x000fe20000010000 */
[----:B------:R-:W-:-:S03]  /*1d020*/  FFMA.FTZ R195, R200, R174, -R195 ;  /* 0x000000aec8c37223 */ /* 0x000fc600000108c3 */
[----:B------:R-:W-:Y:S02]  /*1d030*/  FADD.FTZ R0, R159, R0 ;  /* 0x000000009f007221 */ /* 0x000fe40000010000 */
[----:B------:R-:W0:Y:S01]  /*1d040*/  MUFU.EX2 R160, R160 ;  /* 0x000000a000a07308 */ /* 0x000e220000000800 */
[----:B--2---:R-:W-:-:S01]  /*1d050*/  FADD.FTZ R3, R156, R3 ;  /* 0x000000039c037221 */ /* 0x004fc20000010000 */
[----:B------:R-:W-:-:S04]  /*1d060*/  FADD.FTZ R0, R161, R0 ;  /* 0x00000000a1007221 */ /* 0x000fc80000010000 */
[----:B------:R-:W-:Y:S02]  /*1d070*/  FADD.FTZ R0, R162, R0 ;  /* 0x00000000a2007221 */ /* 0x000fe40000010000 */
[----:B------:R-:W2:Y:S01]  /*1d080*/  MUFU.EX2 R163, R163 ;  /* 0x000000a300a37308 */ /* 0x000ea20000000800 */
[----:B---3--:R-:W-:-:S01]  /*1d090*/  FADD.FTZ R3, R158, R3 ;  /* 0x000000039e037221 */ /* 0x008fc20000010000 */
[----:B------:R-:W-:-:S04]  /*1d0a0*/  FADD.FTZ R0, R165, R0 ;  /* 0x00000000a5007221 */ /* 0x000fc80000010000 */
[----:B------:R-:W-:Y:S02]  /*1d0b0*/  FADD.FTZ R0, R166, R0 ;  /* 0x00000000a6007221 */ /* 0x000fe40000010000 */
[----:B------:R-:W3:Y:S01]  /*1d0c0*/  MUFU.EX2 R164, R164 ;  /* 0x000000a400a47308 */ /* 0x000ee20000000800 */
[----:B0-----:R-:W-:-:S01]  /*1d0d0*/  FADD.FTZ R3, R160, R3 ;  /* 0x00000003a0037221 */ /* 0x001fc20000010000 */
[----:B------:R-:W-:-:S04]  /*1d0e0*/  FADD.FTZ R0, R169, R0 ;  /* 0x00000000a9007221 */ /* 0x000fc80000010000 */
        /* <DEDUP_REMOVED lines=19> */
[----:B------:R-:W-:-:S06]  /*1d220*/  FADD.FTZ R0, R185, R0 ;  /* 0x00000000b9007221 */ /* 0x000fcc0000010000 */
        /* <DEDUP_REMOVED lines=64> */
.L_x_2644:
[----:B------:R-:W2:Y:S01]  /*1d630*/  LDL R182, [R1+0x30] ;  /* 0x0000300001b67983 */ /* 0x000ea20000100800 */
[----:B------:R-:W-:Y:S01]  /*1d640*/  IMAD R14, R15, 0x8, R18 ;  /* 0x000000080f0e7824 */ /* 0x000fe200078e0212 */
[----:B------:R-:W-:Y:S01]  /*1d650*/  F2FP.SATFINITE.E4M3.F32.PACK_AB_MERGE_C R6, R6, R153, RZ ;  /* 0x000000990606723e */ /* 0x000fe200048070ff */
[----:B------:R-:W-:Y:S01]  /*1d660*/  IMAD.U32 R15, RZ, RZ, UR36 ;  /* 0x00000024ff0f7e24 */ /* 0x000fe2000f8e00ff */
        /* <DEDUP_REMOVED lines=182> */
[C---:B--2---:R-:W-:Y:S01]  /*1e1d0*/  ISETP.GT.AND P2, PT, R12.reuse, R182, PT ;  /* 0x000000b60c00720c */ /* 0x044fe20003f44270 */
[----:B------:R-:W-:-:S12]  /*1e1e0*/  VIADD R12, R12, 0xffffffff ;  /* 0xffffffff0c0c7836 */ /* 0x000fd80000000000 */
[----:B------:R-:W-:Y:S05]  /*1e1f0*/  @P2 BRA `(.L_x_2645) ;  /* 0xffffffc400c02947 */ /* 0x000fea000383ffff */
.L_x_2634:
[----:B------:R-:W2:Y:S02]  /*1e200*/  LDL R6, [R1+0x40] ;  /* 0x0000400001067983 */ /* 0x000ea40000100800 */
[----:B--2---:R-:W-:-:S13]  /*1e210*/  ISETP.GE.AND P0, PT, R12, R6, PT ;  /* 0x000000060c00720c */ /* 0x004fda0003f06270 */
[----:B------:R-:W-:Y:S05]  /*1e220*/  @!P0 BRA `(.L_x_2646) ;  /* 0x0000002c00d88947 */ /* 0x000fea0003800000 */
[----:B------:R-:W-:Y:S02]  /*1e230*/  IMAD.MOV.U32 R13, RZ, RZ, R175 ;  /* 0x000000ffff0d7224 */ /* 0x000fe400078e00af */
[----:B------:R-:W-:Y:S02]  /*1e240*/  IMAD.MOV.U32 R14, RZ, RZ, R194 ;  /* 0x000000ffff0e7224 */ /* 0x000fe400078e00c2 */
[----:B------:R-:W-:Y:S02]  /*1e250*/  IMAD.MOV.U32 R6, RZ, RZ, R235 ;  /* 0x000000ffff067224 */ /* 0x000fe400078e00eb */
[----:B------:R-:W-:-:S07]  /*1e260*/  IMAD.MOV.U32 R15, RZ, RZ, R234 ;  /* 0x000000ffff0f7224 */ /* 0x000fce00078e00ea */
.L_x_2657:
[----:B------:R-:W-:Y:S01]  /*1e270*/  ISETP.NE.AND P2, PT, R237, RZ, PT ;  /* 0x000000ffed00720c */ /* 0x000fe20003f45270 */
[----:B------:R-:W-:Y:S01]  /*1e280*/  VIADD R234, R15, 0x1 ;  /* 0x000000010fea7836 */ /* 0x000fe20000000000 */
[----:B------:R-:W-:Y:S05]  /*1e290*/  YIELD ;  /* 0x0000000000007946 */ /* 0x000fea0003800000 */
[----:B------:R-:W-:-:S04]  /*1e2a0*/  ISETP.NE.AND P0, PT, R234, 0x2, PT ;  /* 0x00000002ea00780c */ /* 0x000fc80003f05270 */
[----:B------:R-:W-:Y:S02]  /*1e2b0*/  SEL R235, RZ, 0x1, P0 ;  /* 0x00000001ffeb7807 */ /* 0x000fe40000000000 */
[----:B------:R-:W-:Y:S02]  /*1e2c0*/  SEL R234, R234, RZ, P0 ;  /* 0x000000ffeaea7207 */ /* 0x000fe40000000000 */
[----:B------:R-:W-:Y:S01]  /*1e2d0*/  LOP3.LUT R235, R6, R235, RZ, 0x3c, !PT ;  /* 0x000000eb06eb7212 */ /* 0x000fe200078e3cff */
[----:B------:R-:W-:Y:S06]  /*1e2e0*/  @P2 BRA `(.L_x_2647) ;  /* 0x0000000000302947 */ /* 0x000fec0003800000 */
[----:B------:R-:W-:Y:S05]  /*1e2f0*/  @!P1 BRA `(.L_x_2648) ;  /* 0x0000000000049947 */ /* 0x000fea0003800000 */
[----:B------:R-:W-:Y:S01]  /*1e300*/  BPT.TRAP 0x1 ;  /* 0x000000040000795c */ /* 0x000fe20000300000 */
.L_x_2648:
[----:B------:R-:W-:Y:S02]  /*1e310*/  LEA R7, R234, R18, 0x3 ;  /* 0x00000012ea077211 */ /* 0x000fe400078e18ff */
[----:B------:R-:W-:-:S04]  /*1e320*/  SHF.L.U32 R8, R235, 0x1f, RZ ;  /* 0x0000001feb087819 */ /* 0x000fc800000006ff */
[----:B------:R0:W1:Y:S01]  /*1e330*/  SYNCS.PHASECHK.TRANS64.TRYWAIT P0, [R7+URZ+0x38830], R8 ;  /* 0x03883008070075a7 */ /* 0x000062000800017f */
[----:B------:R-:W-:Y:S05]  /*1e340*/  @!P1 BRA `(.L_x_2649) ;  /* 0x0000000000049947 */ /* 0x000fea0003800000 */
[----:B------:R-:W-:Y:S01]  /*1e350*/  BPT.TRAP 0x1 ;  /* 0x000000040000795c */ /* 0x000fe20000300000 */
.L_x_2649:
[----:B------:R-:W-:Y:S04]  /*1e360*/  BSSY B0, `(.L_x_2647) ;  /* 0x0000004000007945 */ /* 0x000fe80003800000 */
[----:B-1----:R-:W-:Y:S05]  /*1e370*/  @P0 BRA `(.L_x_2650) ;  /* 0x0000000000080947 */ /* 0x002fea0003800000 */
[----:B------:R-:W1:Y:S02]  /*1e380*/  SYNCS.PHASECHK.TRANS64.TRYWAIT P0, [R7+URZ+0x38830], R8 ;  /* 0x03883008070075a7 */ /* 0x000e64000800017f */
[----:B-1----:R-:W-:Y:S05]  /*1e390*/  @!P0 BRA `(.L_x_2651) ;  /* 0x0000014c002c8947 */ /* 0x002fea0003800000 */
.L_x_2650:
[----:B------:R-:W-:Y:S05]  /*1e3a0*/  BSYNC B0 ;  /* 0x0000000000007941 */ /* 0x000fea0003800000 */
.L_x_2647:
[----:B01----:R-:W2:Y:S04]  /*1e3b0*/  LDL R8, [R1+0x14] ;  /* 0x0000140001087983 */ /* 0x003ea80000100800 */
[----:B------:R0:W-:Y:S04]  /*1e3c0*/  STL.64 [R1+0x1c8], R16 ;  /* 0x0001c81001007387 */ /* 0x0001e80000100a00 */
[----:B------:R1:W-:Y:S04]  /*1e3d0*/  STL.64 [R1+0x1c0], R14 ;  /* 0x0001c00e01007387 */ /* 0x0003e80000100a00 */
        /* <DEDUP_REMOVED lines=87> */
.L_x_2653:
[----:B------:R-:W-:Y:S01]  /*1e950*/  SHF.L.U32 R6, R6, 0x1f, RZ ;  /* 0x0000001f06067819 */ /* 0x000fe200000006ff */
[----:B-----5:R-:W-:-:S04]  /*1e960*/  IMAD R7, R15, 0x8, R18 ;  /* 0x000000080f077824 */ /* 0x020fc800078e0212 */
[----:B------:R0:W1:Y:S01]  /*1e970*/  SYNCS.PHASECHK.TRANS64.TRYWAIT P0, [R7+URZ+0x38850], R6 ;  /* 0x03885006070075a7 */ /* 0x000062000800017f */
[----:B------:R-:W-:Y:S05]  /*1e980*/  @!P1 BRA `(.L_x_2654) ;  /* 0x0000000000049947 */ /* 0x000fea0003800000 */
[----:B------:R-:W-:Y:S01]  /*1e990*/  BPT.TRAP 0x1 ;  /* 0x000000040000795c */ /* 0x000fe20000300000 */
.L_x_2654:
[----:B-1----:R-:W-:Y:S05]  /*1e9a0*/  @P0 BRA `(.L_x_2652) ;  /* 0x0000000000080947 */ /* 0x002fea0003800000 */
[----:B------:R-:W1:Y:S02]  /*1e9b0*/  SYNCS.PHASECHK.TRANS64.TRYWAIT P0, [R7+URZ+0x38850], R6 ;  /* 0x03885006070075a7 */ /* 0x000e64000800017f */
[----:B-1----:R-:W-:Y:S05]  /*1e9c0*/  @!P0 BRA `(.L_x_2655) ;  /* 0x0000014400b48947 */ /* 0x002fea0003800000 */
.L_x_2652:
[----:B01----:R-:W-:Y:S01]  /*1e9d0*/  VIADD R6, R18, 0x400 ;  /* 0x0000040012067836 */ /* 0x003fe20000000000 */
[----:B------:R-:W-:Y:S05]  /*1e9e0*/  WARPSYNC.ALL ;  /* 0x0000000000007948 */ /* 0x000fea0003800000 */
[----:B------:R-:W-:Y:S01]  /*1e9f0*/  SHF.R.U32.HI R6, RZ, 0x4, R6 ;  /* 0x00000004ff067819 */ /* 0x000fe20000011606 */
[----:B------:R-:W-:Y:S01]  /*1ea00*/  IMAD.MOV.U32 R7, RZ, RZ, 0x40000040 ;  /* 0x40000040ff077424 */ /* 0x000fe200078e00ff */
[----:B------:R-:W-:Y:S01]  /*1ea10*/  WARPGROUP.ARRIVE ;  /* 0x00000000000079c5 */ /* 0x000fe20000000000 */
[----:B------:R-:W-:Y:S01]  /*1ea20*/  IMAD.MOV.U32 R9, RZ, RZ, 0x40000040 ;  /* 0x40000040ff097424 */ /* 0x000fe200078e00ff */
[----:B------:R-:W-:-:S02]  /*1ea30*/  LOP3.LUT R6, R6, 0x3fff, RZ, 0xc0, !PT ;  /* 0x00003fff06067812 */ /* 0x000fc400078ec0ff */
[----:B------:R-:W-:Y:S01]  /*1ea40*/  R2UR UR7, R7 ;  /* 0x00000000070772ca */ /* 0x000fe200000e0000 */
[----:B-----5:R-:W-:Y:S01]  /*1ea50*/  FMUL.FTZ R7, R2, R156 ;  /* 0x0000009c02077220 */ /* 0x020fe20000410000 */
[----:B------:R-:W-:Y:S01]  /*1ea60*/  LOP3.LUT R6, R6, 0x10000, RZ, 0xfc, !PT ;  /* 0x0001000006067812 */ /* 0x000fe200078efcff */
[C---:B------:R-:W-:Y:S01]  /*1ea70*/  FMUL.FTZ R156, R2.reuse, R163 ;  /* 0x000000a3029c7220 */ /* 0x040fe20000410000 */
[C---:B------:R-:W-:Y:S01]  /*1ea80*/  FMUL.FTZ R163, R2.reuse, R170 ;  /* 0x000000aa02a37220 */ /* 0x040fe20000410000 */
[C---:B------:R-:W-:Y:S01]  /*1ea90*/  FMUL.FTZ R170, R2.reuse, R177 ;  /* 0x000000b102aa7220 */ /* 0x040fe20000410000 */
[----:B------:R-:W-:Y:S01]  /*1eaa0*/  LEA R6, R15, R6, 0xb ;  /* 0x000000060f067211 */ /* 0x000fe200078e58ff */
[----:B------:R-:W-:Y:S01]  /*1eab0*/  MUFU.TANH R7, R7 ;  /* 0x0000000700077308 */ /* 0x000fe20000002400 */
[C---:B------:R-:W-:Y:S01]  /*1eac0*/  FMUL.FTZ R177, R2.reuse, R182 ;  /* 0x000000b602b17220 */ /* 0x040fe20000410000 */
[----:B------:R-:W-:Y:S01]  /*1ead0*/  FMUL.FTZ R182, R2, R187 ;  /* 0x000000bb02b67220 */ /* 0x000fe20000410000 */
[C---:B------:R-:W-:Y:S01]  /*1eae0*/  R2UR UR6, R6.reuse ;  /* 0x00000000060672ca */ /* 0x040fe200000e0000 */
[----:B------:R-:W-:-:S02]  /*1eaf0*/  VIADD R8, R6, 0x2 ;  /* 0x0000000206087836 */ /* 0x000fc40000000000 */
[C---:B------:R-:W-:Y:S01]  /*1eb00*/  FMUL.FTZ R187, R2.reuse, R192 ;  /* 0x000000c002bb7220 */ /* 0x040fe20000410000 */
[C---:B------:R-:W-:Y:S01]  /*1eb10*/  FMUL.FTZ R192, R2.reuse, R197 ;  /* 0x000000c502c07220 */ /* 0x040fe20000410000 */
[C---:B------:R-:W-:Y:S01]  /*1eb20*/  FMUL.FTZ R197, R2.reuse, R201 ;  /* 0x000000c902c57220 */ /* 0x040fe20000410000 */
[----:B------:R-:W-:Y:S01]  /*1eb30*/  MUFU.TANH R156, R156 ;  /* 0x0000009c009c7308 */ /* 0x000fe20000002400 */
[C---:B------:R-:W-:Y:S01]  /*1eb40*/  FMUL.FTZ R201, R2.reuse, R205 ;  /* 0x000000cd02c97220 */ /* 0x040fe20000410000 */
[C---:B------:R-:W-:Y:S01]  /*1eb50*/  FMUL.FTZ R205, R2.reuse, R209 ;  /* 0x000000d102cd7220 */ /* 0x040fe20000410000 */
[----:B------:R-:W-:-:S04]  /*1eb60*/  FMUL.FTZ R209, R2, R213 ;  /* 0x000000d502d17220 */ /* 0x000fc80000410000 */
[----:B------:R-:W-:Y:S01]  /*1eb70*/  QGMMA.64x256x32.F32.E4M3.E4M3 R24, R228, gdesc[UR4], R24, gsb0 ;  /* 0x03e00004e4187df3 */ /* 0x000fe20008000818 */
[----:B------:R-:W-:Y:S01]  /*1eb80*/  R2UR UR6, R8 ;  /* 0x00000000080672ca */ /* 0x000fe200000e0000 */
[----:B------:R-:W-:Y:S01]  /*1eb90*/  VIADD R8, R6, 0x4 ;  /* 0x0000000406087836 */ /* 0x000fe20000000000 */
[----:B------:R-:W-:Y:S01]  /*1eba0*/  R2UR UR7, R9 ;  /* 0x00000000090772ca */ /* 0x000fe200000e0000 */
[----:B------:R-:W-:Y:S01]  /*1ebb0*/  IMAD.MOV.U32 R9, RZ, RZ, 0x40000040 ;  /* 0x40000040ff097424 */ /* 0x000fe200078e00ff */
        /* <DEDUP_REMOVED lines=38> */
[----:B0-----:R-:W-:-:S04]  /*1ee20*/  LOP3.LUT R231, R231, 0x7f, RZ, 0xc0, !PT ;  /* 0x0000007fe7e77812 */ /* 0x001fc800078ec0ff */
[----:B------:R-:W-:-:S03]  /*1ee30*/  ISETP.NE.AND P0, PT, R231, RZ, PT ;  /* 0x000000ffe700720c */ /* 0x000fc60003f05270 */
[----:B------:R-:W-:Y:S01]  /*1ee40*/  MUFU.TANH R158, R158 ;  /* 0x0000009e009e7308 */ /* 0x000fe20000002400 */
[----:B------:R-:W0:Y:S07]  /*1ee50*/  S2R R231, SR_TID.X ;  /* 0x0000000000e77919 */ /* 0x000e2e0000002100 */
[----:B------:R-:W-:Y:S08]  /*1ee60*/  MUFU.TANH R165, R165 ;  /* 0x000000a500a57308 */ /* 0x000ff00000002400 */
        /* <DEDUP_REMOVED lines=54> */
[----:B------:R-:W-:Y:S01]  /*1f1d0*/  FMNMX.FTZ R175, R7, R175, !PT ;  /* 0x000000af07af7209 */ /* 0x000fe20007810000 */
[C---:B------:R-:W-:Y:S01]  /*1f1e0*/  FMUL.FTZ R203, R2.reuse, R207 ;  /* 0x000000cf02cb7220 */ /* 0x040fe20000410000 */
[C---:B------:R-:W-:Y:S01]  /*1f1f0*/  FMUL.FTZ R208, R2.reuse, R212 ;  /* 0x000000d402d07220 */ /* 0x040fe20000410000 */
[----:B------:R-:W1:Y:S01]  /*1f200*/  MUFU.TANH R153, R153 ;  /* 0x0000009900997308 */ /* 0x000e620000002400 */
[----:B--2---:R-:W-:Y:S01]  /*1f210*/  FMNMX.FTZ R174, R221, R13, !PT ;  /* 0x0000000dddae7209 */ /* 0x004fe20007810000 */
[----:B------:R-:W-:Y:S01]  /*1f220*/  FMUL.FTZ R207, R2, R211 ;  /* 0x000000d302cf7220 */ /* 0x000fe20000410000 */
[----:B------:R-:W-:Y:S01]  /*1f230*/  FMNMX.FTZ R175, R8, R175, !PT ;  /* 0x000000af08af7209 */ /* 0x000fe20007810000 */
[----:B------:R-:W-:Y:S01]  /*1f240*/  FMUL.FTZ R211, R2, R215 ;  /* 0x000000d702d37220 */ /* 0x000fe20000410000 */
[----:B------:R-:W-:-:S03]  /*1f250*/  WARPGROUP.ARRIVE ;  /* 0x00000000000079c5 */ /* 0x000fc60000000000 */
[----:B------:R-:W2:Y:S01]  /*1f260*/  MUFU.TANH R152, R152 ;  /* 0x0000009800987308 */ /* 0x000ea20000002400 */
[----:B0-----:R-:W-:-:S04]  /*1f270*/  FMNMX.FTZ R174, R220, R174, !PT ;  /* 0x000000aedcae7209 */ /* 0x001fc80007810000 */
[----:B------:R-:W-:-:S03]  /*1f280*/  FMNMX.FTZ R174, R9, R174, !PT ;  /* 0x000000ae09ae7209 */ /* 0x000fc60007810000 */
[----:B------:R-:W0:Y:S01]  /*1f290*/  MUFU.TANH R154, R154 ;  /* 0x0000009a009a7308 */ /* 0x000e220000002400 */
[----:B-1----:R-:W-:-:S07]  /*1f2a0*/  FMNMX.FTZ R175, R153, R175, !PT ;  /* 0x000000af99af7209 */ /* 0x002fce0007810000 */
[----:B------:R-:W1:Y:S01]  /*1f2b0*/  MUFU.TANH R155, R155 ;  /* 0x0000009b009b7308 */ /* 0x000e620000002400 */
[----:B--2---:R-:W-:-:S07]  /*1f2c0*/  FMNMX.FTZ R174, R152, R174, !PT ;  /* 0x000000ae98ae7209 */ /* 0x004fce0007810000 */
[----:B------:R-:W2:Y:S01]  /*1f2d0*/  MUFU.TANH R159, R159 ;  /* 0x0000009f009f7308 */ /* 0x000ea20000002400 */
[----:B0-----:R-:W-:-:S04]  /*1f2e0*/  FMNMX.FTZ R175, R154, R175, !PT ;  /* 0x000000af9aaf7209 */ /* 0x001fc80007810000 */
[----:B------:R-:W-:-:S03]  /*1f2f0*/  FMNMX.FTZ R175, R157, R175, !PT ;  /* 0x000000af9daf7209 */ /* 0x000fc60007810000 */
[----:B------:R-:W0:Y:S01]  /*1f300*/  MUFU.TANH R161, R161 ;  /* 0x000000a100a17308 */ /* 0x000e220000002400 */
[----:B-1----:R-:W-:Y:S02]  /*1f310*/  FMNMX.FTZ R174, R155, R174, !PT ;  /* 0x000000ae9bae7209 */ /* 0x002fe40007810000 */
[----:B------:R-:W-:Y:S02]  /*1f320*/  FMNMX.FTZ R175, R158, R175, !PT ;  /* 0x000000af9eaf7209 */ /* 0x000fe40007810000 */
[----:B------:R-:W-:-:S03]  /*1f330*/  FMNMX.FTZ R174, R156, R174, !PT ;  /* 0x000000ae9cae7209 */ /* 0x000fc60007810000 */
[----:B------:R-:W1:Y:S01]  /*1f340*/  MUFU.TANH R160, R160 ;  /* 0x000000a000a07308 */ /* 0x000e620000002400 */
[----:B--2---:R-:W-:-:S07]  /*1f350*/  FMNMX.FTZ R174, R159, R174, !PT ;  /* 0x000000ae9fae7209 */ /* 0x004fce0007810000 */
[----:B------:R-:W2:Y:S01]  /*1f360*/  MUFU.TANH R162, R162 ;  /* 0x000000a200a27308 */ /* 0x000ea20000002400 */
[----:B0-----:R-:W-:-:S07]  /*1f370*/  FMNMX.FTZ R175, R161, R175, !PT ;  /* 0x000000afa1af7209 */ /* 0x001fce0007810000 */
[----:B------:R-:W0:Y:S01]  /*1f380*/  MUFU.TANH R166, R166 ;  /* 0x000000a600a67308 */ /* 0x000e220000002400 */
[----:B-1----:R-:W-:-:S04]  /*1f390*/  FMNMX.FTZ R174, R160, R174, !PT ;  /* 0x000000aea0ae7209 */ /* 0x002fc80007810000 */
[----:B------:R-:W-:-:S03]  /*1f3a0*/  FMNMX.FTZ R174, R163, R174, !PT ;  /* 0x000000aea3ae7209 */ /* 0x000fc60007810000 */
[----:B------:R-:W1:Y:S01]  /*1f3b0*/  MUFU.TANH R167, R167 ;  /* 0x000000a700a77308 */ /* 0x000e620000002400 */
[----:B--2---:R-:W-:Y:S02]  /*1f3c0*/  FMNMX.FTZ R175, R162, R175, !PT ;  /* 0x000000afa2af7209 */ /* 0x004fe40007810000 */
[----:B------:R-:W-:Y:S02]  /*1f3d0*/  FMNMX.FTZ R174, R164, R174, !PT ;  /* 0x000000aea4ae7209 */ /* 0x000fe40007810000 */
[----:B------:R-:W-:-:S03]  /*1f3e0*/  FMNMX.FTZ R175, R165, R175, !PT ;  /* 0x000000afa5af7209 */ /* 0x000fc60007810000 */
[----:B------:R-:W2:Y:S01]  /*1f3f0*/  MUFU.TANH R169, R169 ;  /* 0x000000a900a97308 */ /* 0x000ea20000002400 */
[----:B0-----:R-:W-:-:S07]  /*1f400*/  FMNMX.FTZ R175, R166, R175, !PT ;  /* 0x000000afa6af7209 */ /* 0x001fce0007810000 */
[----:B------:R-:W0:Y:S01]  /*1f410*/  MUFU.TANH R168, R168 ;  /* 0x000000a800a87308 */ /* 0x000e220000002400 */
[----:B-1----:R-:W-:-:S07]  /*1f420*/  FMNMX.FTZ R174, R167, R174, !PT ;  /* 0x000000aea7ae7209 */ /* 0x002fce0007810000 */
[----:B------:R-:W1:Y:S01]  /*1f430*/  MUFU.TANH R173, R173 ;  /* 0x000000ad00ad7308 */ /* 0x000e620000002400 */
[----:B--2---:R-:W-:-:S04]  /*1f440*/  FMNMX.FTZ R175, R169, R175, !PT ;  /* 0x000000afa9af7209 */ /* 0x004fc80007810000 */
[----:B------:R-:W-:-:S03]  /*1f450*/  FMNMX.FTZ R175, R170, R175, !PT ;  /* 0x000000afaaaf7209 */ /* 0x000fc60007810000 */
[----:B------:R-:W2:Y:S01]  /*1f460*/  MUFU.TANH R176, R176 ;  /* 0x000000b000b07308 */ /* 0x000ea20000002400 */
[----:B0-----:R-:W-:-:S04]  /*1f470*/  FMNMX.FTZ R174, R168, R174, !PT ;  /* 0x000000aea8ae7209 */ /* 0x001fc80007810000 */
        /* <DEDUP_REMOVED lines=10> */
[----:B0-----:R-:W-:-:S04]  /*1f520*/  FMNMX.FTZ R175, R180, R175, !PT ;  /* 0x000000afb4af7209 */ /* 0x001fc80007810000 */
[----:B------:R-:W-:-:S03]  /*1f530*/  FMNMX.FTZ R175, R183, R175, !PT ;  /* 0x000000afb7af7209 */ /* 0x000fc60007810000 */
[----:B------:R-:W0:Y:S01]  /*1f540*/  MUFU.TANH R186, R186 ;  /* 0x000000ba00ba7308 */ /* 0x000e220000002400 */
[----:B-1----:R-:W-:Y:S02]  /*1f550*/  FMNMX.FTZ R174, R181, R174, !PT ;  /* 0x000000aeb5ae7209 */ /* 0x002fe40007810000 */
[----:B------:R-:W-:Y:S02]  /*1f560*/  FMNMX.FTZ R175, R184, R175, !PT ;  /* 0x000000afb8af7209 */ /* 0x000fe40007810000 */
[----:B------:R-:W-:Y:S02]  /*1f570*/  FMNMX.FTZ R174, R182, R174, !PT ;  /* 0x000000aeb6ae7209 */ /* 0x000fe40007810000 */
[----:B------:R-:W-:Y:S01]  /*1f580*/  FMNMX.FTZ R175, R187, R175, !PT ;  /* 0x000000afbbaf7209 */ /* 0x000fe20007810000 */
[----:B------:R-:W1:Y:S01]  /*1f590*/  MUFU.TANH R191, R191 ;  /* 0x000000bf00bf7308 */ /* 0x000e620000002400 */
[----:B--2---:R-:W-:Y:S02]  /*1f5a0*/  FMNMX.FTZ R174, R185, R174, !PT ;  /* 0x000000aeb9ae7209 */ /* 0x004fe40007810000 */
[----:B------:R-:W-:-:S05]  /*1f5b0*/  FMNMX.FTZ R175, R188, R175, !PT ;  /* 0x000000afbcaf7209 */ /* 0x000fca0007810000 */
[----:B------:R-:W2:Y:S01]  /*1f5c0*/  MUFU.TANH R190, R190 ;  /* 0x000000be00be7308 */ /* 0x000ea20000002400 */
[----:B0-----:R-:W-:-:S04]  /*1f5d0*/  FMNMX.FTZ R174, R186, R174, !PT ;  /* 0x000000aebaae7209 */ /* 0x001fc80007810000 */
        /* <DEDUP_REMOVED lines=27> */
[----:B------:R-:W-:Y:S02]  /*1f790*/  FMNMX.FTZ R175, R209, R175, !PT ;  /* 0x000000afd1af7209 */ /* 0x000fe40007810000 */
[----:B-1----:R-:W-:-:S03]  /*1f7a0*/  FMNMX.FTZ R174, R207, R174, !PT ;  /* 0x000000aecfae7209 */ /* 0x002fc60007810000 */
[----:B------:R-:W0:Y:S01]  /*1f7b0*/  SHFL.BFLY PT, R212, R175, 0x2, 0x1f ;  /* 0x0c401f00afd47f89 */ /* 0x000e2200000e0000 */
[----:B------:R-:W-:-:S04]  /*1f7c0*/  FMNMX.FTZ R174, R210, R174, !PT ;  /* 0x000000aed2ae7209 */ /* 0x000fc80007810000 */
[----:B--2---:R-:W-:Y:S01]  /*1f7d0*/  FMNMX.FTZ R194, R211, R174, !PT ;  /* 0x000000aed3c27209 */ /* 0x004fe20007810000 */
[----:B------:R-:W-:-:S04]  /*1f7e0*/  VIADD R174, R6, 0x6 ;  /* 0x0000000606ae7836 */ /* 0x000fc80000000000 */
[----:B------:R-:W1:Y:S01]  /*1f7f0*/  SHFL.BFLY PT, R213, R194, 0x2, 0x1f ;  /* 0x0c401f00c2d57f89 */ /* 0x000e6200000e0000 */
[----:B------:R-:W-:Y:S02]  /*1f800*/  R2UR UR6, R174 ;  /* 0x00000000ae0672ca */ /* 0x000fe400000e0000 */
[----:B------:R-:W-:Y:S02]  /*1f810*/  MOV R174, UR47 ;  /* 0x0000002f00ae7c02 */ /* 0x000fe40008000f00 */
[----:B0-----:R-:W-:Y:S01]  /*1f820*/  FMNMX.FTZ R212, R175, R212, !PT ;  /* 0x000000d4afd47209 */ /* 0x001fe20007810000 */
[----:B------:R-:W-:-:S05]  /*1f830*/  IMAD.MOV.U32 R175, RZ, RZ, 0x40000040 ;  /* 0x40000040ffaf7424 */ /* 0x000fca00078e00ff */
[----:B------:R-:W-:Y:S02]  /*1f840*/  R2UR UR7, R175 ;  /* 0x00000000af0772ca */ /* 0x000fe400000e0000 */
[----:B-1----:R-:W-:Y:S02]  /*1f850*/  FMNMX.FTZ R213, R194, R213, !PT ;  /* 0x000000d5c2d57209 */ /* 0x002fe40007810000 */
[----:B------:R-:W0:Y:S04]  /*1f860*/  SHFL.BFLY PT, R194, R212, 0x1, 0x1f ;  /* 0x0c201f00d4c27f89 */ /* 0x000e2800000e0000 */
[----:B------:R-:W1:Y:S05]  /*1f870*/  SHFL.BFLY PT, R175, R213, 0x1, 0x1f ;  /* 0x0c201f00d5af7f89 */ /* 0x000e6a00000e0000 */
[----:B------:R-:W-:Y:S01]  /*1f880*/  QGMMA.64x256x32.F32.E4M3.E4M3 R24, R216, gdesc[UR4], R24, gsb0 ;  /* 0x03e00004d8187df3 */ /* 0x000fe20008000818 */
[----:B0-----:R-:W-:-:S02]  /*1f890*/  FMNMX.FTZ R194, R212, R194, !PT ;  /* 0x000000c2d4c27209 */ /* 0x001fc40007810000 */
[----:B-1----:R-:W-:-:S03]  /*1f8a0*/  FMNMX.FTZ R175, R213, R175, !PT ;  /* 0x000000afd5af7209 */ /* 0x002fc60007810000 */
[C---:B------:R-:W-:Y:S01]  /*1f8b0*/  FADD.FTZ R6, -R194.reuse, R14 ;  /* 0x0000000ec2067221 */ /* 0x040fe20000010100 */
[----:B------:R-:W-:-:S03]  /*1f8c0*/  FFMA.FTZ R213, R194, R174, -8 ;  /* 0xc1000000c2d57423 */ /* 0x000fc600000100ae */
[----:B------:R-:W-:Y:S01]  /*1f8d0*/  FMUL.FTZ R6, R6, R174 ;  /* 0x000000ae06067220 */ /* 0x000fe20000410000 */
[----:B------:R-:W-:-:S01]  /*1f8e0*/  FADD.FTZ R14, -R175, R13 ;  /* 0x0000000daf0e7221 */ /* 0x000fc20000010100 */
[-CC-:B------:R-:W-:Y:S01]  /*1f8f0*/  FFMA.FTZ R212, R222, R174.reuse, -R213.reuse ;  /* 0x000000aeded47223 */ /* 0x180fe200000108d5 */
[----:B------:R-:W-:-:S01]  /*1f900*/  FFMA.FTZ R7, R7, R174, -R213 ;  /* 0x000000ae07077223 */ /* 0x000fc200000108d5 */
        /* <DEDUP_REMOVED lines=32> */
[-C--:B------:R-:W-:Y:S01]  /*1fb10*/  FFMA.FTZ R213, R175, R174.reuse, -8 ;  /* 0xc1000000afd57423 */ /* 0x080fe200000100ae */
[----:B------:R-:W0:Y:S03]  /*1fb20*/  MUFU.EX2 R14, R14 ;  /* 0x0000000e000e7308 */ /* 0x000e260000000800 */
        /* <DEDUP_REMOVED lines=39> */
[----:B0-----:R-:W-:-:S06]  /*1fda0*/  FADD.FTZ R3, R212, R3 ;  /* 0x00000003d4037221 */ /* 0x001fcc0000010000 */
        /* <DEDUP_REMOVED lines=40> */
[----:B------:R-:W-:Y:S02]  /*20030*/  WARPGROUP.DEPBAR.LE gsb0, 0x0 ;  /* 0x00008000000079c5 */ /* 0x000fe40000010000 */
[----:B------:R-:W-:-:S04]  /*20040*/  @!P0 IMAD R216, R234, 0x8, R18 ;  /* 0x00000008ead88824 */ /* 0x000fc800078e0212 */
[----:B------:R-:W1:Y:S01]  /*20050*/  MUFU.EX2 R171, R171 ;  /* 0x000000ab00ab7308 */ /* 0x000e620000000800 */
[----:B0-----:R-:W-:-:S01]  /*20060*/  FADD.FTZ R3, R168, R3 ;  /* 0x00000003a8037221 */ /* 0x001fc20000010000 */
[----:B------:R-:W-:Y:S01]  /*20070*/  IADD3 R217, -R231, 0xb, RZ ;  /* 0x0000000be7d97810 */ /* 0x000fe20007ffe1ff */
[----:B------:R-:W-:-:S05]  /*20080*/  @!P0 VIADD R216, R216, 0x38840 ;  /* 0x00038840d8d88836 */ /* 0x000fca0000000000 */
[----:B------:R-:W0:Y:S01]  /*20090*/  MUFU.EX2 R170, R170 ;  /* 0x000000aa00aa7308 */ /* 0x000e220000000800 */
[----:B--2---:R-:W-:-:S01]  /*200a0*/  FADD.FTZ R0, R169, R0 ;  /* 0x00000000a9007221 */ /* 0x004fc20000010000 */
[----:B------:R-:W-:Y:S01]  /*200b0*/  @!P0 PRMT R216, RZ, 0x654, R216 ;  /* 0x00000654ffd88816 */ /* 0x000fe200000000d8 */
[----:B------:R2:W-:Y:S06]  /*200c0*/  BAR.ARV R217, 0x100 ;  /* 0x000400d90000751d */ /* 0x0005ec0000002000 */
[----:B------:R-:W3:Y:S01]  /*200d0*/  MUFU.EX2 R172, R172 ;  /* 0x000000ac00ac7308 */ /* 0x000ee20000000800 */
[----:B-1----:R-:W-:-:S01]  /*200e0*/  FADD.FTZ R3, R171, R3 ;  /* 0x00000003ab037221 */ /* 0x002fc20000010000 */
[----:B------:R2:W-:Y:S06]  /*200f0*/  @!P0 SYNCS.ARRIVE.TRANS64.RED.A1T0 RZ, [R216+URZ], RZ ;  /* 0x000000ffd8ff89a7 */ /* 0x0005ec000810043f */
[----:B------:R-:W1:Y:S01]  /*20100*/  MUFU.EX2 R173, R173 ;  /* 0x000000ad00ad7308 */ /* 0x000e620000000800 */
[----:B0-----:R-:W-:-:S07]  /*20110*/  FADD.FTZ R0, R170, R0 ;  /* 0x00000000aa007221 */ /* 0x001fce0000010000 */
[----:B------:R-:W0:Y:S01]  /*20120*/  MUFU.EX2 R177, R177 ;  /* 0x000000b100b17308 */ /* 0x000e220000000800 */
[----:B---3--:R-:W-:-:S07]  /*20130*/  FADD.FTZ R3, R172, R3 ;  /* 0x00000003ac037221 */ /* 0x008fce0000010000 */
[----:B------:R-:W3:Y:S01]  /*20140*/  MUFU.EX2 R176, R176 ;  /* 0x000000b000b07308 */ /* 0x000ee20000000800 */
[----:B-1----:R-:W-:-:S07]  /*20150*/  FADD.FTZ R0, R173, R0 ;  /* 0x00000000ad007221 */ /* 0x002fce0000010000 */
        /* <DEDUP_REMOVED lines=65> */
[----:B-1----:R-:W-:-:S01]  /*20570*/  FADD.FTZ R213, R210, R3 ;  /* 0x00000003d2d57221 */ /* 0x002fc20000010000 */
[----:B0-----:R-:W-:-:S03]  /*20580*/  FADD.FTZ R3, R209, R0 ;  /* 0x00000000d1037221 */ /* 0x001fc60000010000 */
[----:B---3--:R-:W-:Y:S01]  /*20590*/  FADD.FTZ R0, R211, R213 ;  /* 0x000000d5d3007221 */ /* 0x008fe20000010000 */
[----:B--2---:R-:W-:Y:S06]  /*205a0*/  @!P1 BRA `(.L_x_2656) ;  /* 0x0000000000049947 */ /* 0x004fec0003800000 */
[----:B------:R-:W-:Y:S01]  /*205b0*/  BPT.TRAP 0x1 ;  /* 0x000000040000795c */ /* 0x000fe20000300000 */
.L_x_2656:
[----:B------:R-:W2:Y:S01]  /*205c0*/  LDL R216, [R1+0x40] ;  /* 0x0000400001d87983 */ /* 0x000ea20000100800 */
[----:B------:R-:W-:Y:S01]  /*205d0*/  IMAD R15, R15, 0x8, R18 ;  /* 0x000000080f0f7824 */ /* 0x000fe200078e0212 */
[----:B------:R-:W-:Y:S01]  /*205e0*/  F2FP.SATFINITE.E4M3.F32.PACK_AB_MERGE_C R7, R8, R7, RZ ;  /* 0x000000070807723e */ /* 0x000fe200048070ff */
        /* <DEDUP_REMOVED lines=182> */
[C---:B--2---:R-:W-:Y:S01]  /*21150*/  ISETP.GT.AND P0, PT, R12.reuse, R216, PT ;  /* 0x000000d80c00720c */ /* 0x044fe20003f04270 */
[----:B------:R-:W-:-:S02]  /*21160*/  VIADD R12, R12, 0xffffffff ;  /* 0xffffffff0c0c7836 */ /* 0x000fc40000000000 */
[----:B------:R-:W-:-:S10]  /*21170*/  IMAD.MOV.U32 R216, RZ, RZ, R200 ;  /* 0x000000ffffd87224 */ /* 0x000fd400078e00c8 */
[----:B------:R-:W-:Y:S05]  /*21180*/  @P0 BRA `(.L_x_2657) ;  /* 0xffffffd000380947 */ /* 0x000fea000383ffff */
.L_x_2646:
[----:B------:R-:W-:Y:S05]  /*21190*/  WARPSYNC.ALL ;  /* 0x0000000000007948 */ /* 0x000fea0003800000 */
[----:B------:R-:W-:Y:S06]  /*211a0*/  BAR.ARV 0x8, 0x180 ;  /* 0x0206000000007b1d */ /* 0x000fec0000002000 */
[----:B------:R-:W-:Y:S05]  /*211b0*/  @!P1 BRA `(.L_x_2658) ;  /* 0x0000000000049947 */ /* 0x000fea0003800000 */
[----:B------:R-:W-:Y:S01]  /*211c0*/  BPT.TRAP 0x1 ;  /* 0x000000040000795c */ /* 0x000fe20000300000 */
.L_x_2658:
[----:B------:R-:W-:Y:S01]  /*211d0*/  IMAD R10, R234, 0x8, R18 ;  /* 0x00000008ea0a7824 */ /* 0x000fe200078e0212 */
[----:B------:R-:W-:-:S04]  /*211e0*/  SHF.L.U32 R2, R235, 0x1f, RZ ;  /* 0x0000001feb027819 */ /* 0x000fc800000006ff */
[----:B------:R0:W1:Y:S01]  /*211f0*/  SYNCS.PHASECHK.TRANS64.TRYWAIT P0, [R10+URZ+0x38850], R2 ;  /* 0x038850020a0075a7 */ /* 0x000062000800017f */
[----:B------:R-:W-:Y:S05]  /*21200*/  @!P1 BRA `(.L_x_2659) ;  /* 0x0000000000049947 */ /* 0x000fea0003800000 */
[----:B------:R-:W-:Y:S01]  /*21210*/  BPT.TRAP 0x1 ;  /* 0x000000040000795c */ /* 0x000fe20000300000 */
.L_x_2659:
[----:B-1----:R-:W-:Y:S05]  /*21220*/  @P0 BRA `(.L_x_2660) ;  /* 0x0000000000080947 */ /* 0x002fea0003800000 */
[----:B------:R-:W1:Y:S02]  /*21230*/  SYNCS.PHASECHK.TRANS64.TRYWAIT P0, [R10+URZ+0x38850], R2 ;  /* 0x038850020a0075a7 */ /* 0x000e64000800017f */
[----:B-1----:R-:W-:Y:S05]  /*21240*/  @!P0 BRA `(.L_x_2661) ;  /* 0x0000011c00a88947 */ /* 0x002fea0003800000 */
.L_x_2660:
[----:B------:R-:W-:Y:S01]  /*21250*/  VIADD R18, R18, 0x400 ;  /* 0x0000040012127836 */ /* 0x000fe20000000000 */
[----:B------:R-:W0:Y:S04]  /*21260*/  LDL R13, [R1+0x90] ;  /* 0x00009000010d7983 */ /* 0x000e280000100800 */
[----:B------:R-:W-:Y:S01]  /*21270*/  SHF.R.U32.HI R18, RZ, 0x4, R18 ;  /* 0x00000004ff127819 */ /* 0x000fe20000011612 */
[----:B------:R-:W2:Y:S03]  /*21280*/  LDL R12, [R1+0x80] ;  /* 0x00008000010c7983 */ /* 0x000ea60000100800 */
[----:B------:R-:W-:Y:S01]  /*21290*/  LOP3.LUT R18, R18, 0x3fff, RZ, 0xc0, !PT ;  /* 0x00003fff12127812 */ /* 0x000fe200078ec0ff */
[----:B------:R-:W3:Y:S01]  /*212a0*/  LDL R11, [R1+0x60] ;  /* 0x00006000010b7983 */ /* 0x000ee20000100800 */
[----:B------:R-:W-:Y:S01]  /*212b0*/  IMAD.MOV.U32 R5, RZ, RZ, 0x40000040 ;  /* 0x40000040ff057424 */ /* 0x000fe200078e00ff */
[----:B------:R-:W-:Y:S05]  /*212c0*/  WARPSYNC.ALL ;  /* 0x0000000000007948 */ /* 0x000fea0003800000 */
[----:B------:R-:W-:Y:S01]  /*212d0*/  LOP3.LUT R18, R18, 0x10000, RZ, 0xfc, !PT ;  /* 0x0001000012127812 */ /* 0x000fe200078efcff */
[----:B------:R-:W-:Y:S01]  /*212e0*/  WARPGROUP.ARRIVE ;  /* 0x00000000000079c5 */ /* 0x000fe20000000000 */
[----:B------:R-:W-:Y:S01]  /*212f0*/  R2UR UR7, R5 ;  /* 0x00000000050772ca */ /* 0x000fe200000e0000 */
[----:B------:R-:W-:Y:S01]  /*21300*/  ULDC.64 UR4, c[0x0][0x9a0] ;  /* 0x0002680000047ab9 */ /* 0x000fe20000000a00 */
[----:B------:R-:W-:Y:S01]  /*21310*/  MOV R7, 0x40000040 ;  /* 0x4000004000077802 */ /* 0x000fe20000000f00 */
[----:B------:R-:W-:Y:S01]  /*21320*/  IMAD R4, R234, 0x800, R18 ;  /* 0x00000800ea047824 */ /* 0x000fe200078e0212 */
        /* <DEDUP_REMOVED lines=9> */
[----:B------:R-:W3:Y:S01]  /*213c0*/  @P0 LDC.64 R8, c[0x0][0x9d0] ;  /* 0x00027400ff080b82 */ /* 0x000ee20000000a00 */
[----:B------:R-:W-:Y:S02]  /*213d0*/  WARPGROUP.DEPBAR.LE gsb0, 0x0 ;  /* 0x00008000000079c5 */ /* 0x000fe40000010000 */
[----:B------:R-:W-:-:S15]  /*213e0*/  WARPGROUP.ARRIVE ;  /* 0x00000000000079c5 */ /* 0x000fde0000000000 */
[----:B------:R-:W-:-:S05]  /*213f0*/  NOP ;  /* 0x0000000000007918 */ /* 0x000fca0000000000 */
[----:B------:R-:W-:Y:S01]  /*21400*/  QGMMA.64x256x32.F32.E4M3.E4M3 R24, R224, gdesc[UR4], R24, gsb0 ;  /* 0x03e00004e0187df3 */ /* 0x000fe20008000818 */
[----:B------:R-:W-:Y:S02]  /*21410*/  R2UR UR6, R6 ;  /* 0x00000000060672ca */ /* 0x000fe400000e0000 */
[----:B------:R-:W-:Y:S02]  /*21420*/  R2UR UR7, R7 ;  /* 0x00000000070772ca */ /* 0x000fe400000e0000 */
[----:B------:R-:W0:Y:S02]  /*21430*/  @P0 LDC.64 R6, c[0x0][0x9c8] ;  /* 0x00027200ff060b82 */ /* 0x000e240000000a00 */
[----:B01----:R-:W-:-:S04]  /*21440*/  @P0 IMAD R2, R13, R6, RZ ;  /* 0x000000060d020224 */ /* 0x003fc800078e02ff */
[C---:B--2---:R-:W-:Y:S02]  /*21450*/  @P0 IMAD R2, R12.reuse, R7, R2 ;  /* 0x000000070c020224 */ /* 0x044fe400078e0202 */
[----:B------:R-:W-:-:S04]  /*21460*/  @P0 IMAD.WIDE.U32 R6, R12, R6, RZ ;  /* 0x000000060c060225 */ /* 0x000fc800078e00ff */
[----:B------:R-:W-:Y:S02]  /*21470*/  @P0 IMAD.IADD R7, R7, 0x1, R2 ;  /* 0x0000000107070824 */ /* 0x000fe400078e0202 */
[----:B------:R-:W-:Y:S02]  /*21480*/  IMAD.MOV.U32 R2, RZ, RZ, 0x3f800000 ;  /* 0x3f800000ff027424 */ /* 0x000fe400078e00ff */
[----:B---3--:R-:W-:-:S04]  /*21490*/  @P0 IMAD.WIDE.U32 R6, R11, R8, R6 ;  /* 0x000000080b060225 */ /* 0x008fc800078e0006 */
[----:B------:R-:W-:Y:S01]  /*214a0*/  @P0 IMAD R9, R11, R9, R7 ;  /* 0x000000090b090224 */ /* 0x000fe200078e0207 */
[----:B------:R-:W-:-:S04]  /*214b0*/  @P0 LEA R8, P2, R6, UR4, 0x2 ;  /* 0x0000000406080c11 */ /* 0x000fc8000f8410ff */
[----:B------:R-:W-:-:S05]  /*214c0*/  @P0 LEA.HI.X R9, R6, UR5, R9, 0x2, P2 ;  /* 0x0000000506090c11 */ /* 0x000fca00090f1409 */
[----:B------:R-:W2:Y:S01]  /*214d0*/  @P0 LDG.E R2, desc[UR40][R8.64] ;  /* 0x0000002808020981 */ /* 0x000ea2000c1e1900 */
[----:B------:R-:W-:Y:S02]  /*214e0*/  VIADD R4, R4, 0x6 ;  /* 0x0000000604047836 */ /* 0x000fe40000000000 */
[----:B------:R-:W-:Y:S01]  /*214f0*/  IMAD.MOV.U32 R5, RZ, RZ, 0x40000040 ;  /* 0x40000040ff057424 */ /* 0x000fe200078e00ff */
[----:B------:R-:W-:Y:S02]  /*21500*/  WARPGROUP.DEPBAR.LE gsb0, 0x0 ;  /* 0x00008000000079c5 */ /* 0x000fe40000010000 */
[----:B------:R-:W-:-:S06]  /*21510*/  WARPGROUP.ARRIVE ;  /* 0x00000000000079c5 */ /* 0x000fcc0000000000 */
[----:B------:R-:W-:Y:S01]  /*21520*/  QGMMA.64x256x32.F32.E4M3.E4M3 R24, R220, gdesc[UR4], R24, gsb0 ;  /* 0x03e00004dc187df3 */ /* 0x000fe20008000818 */
[----:B------:R-:W-:Y:S02]  /*21530*/  R2UR UR6, R4 ;  /* 0x00000000040672ca */ /* 0x000fe400000e0000 */
[----:B------:R-:W-:Y:S02]  /*21540*/  R2UR UR7, R5 ;  /* 0x00000000050772ca */ /* 0x000fe400000e0000 */
        /* <DEDUP_REMOVED lines=28> */
[----:B--2---:R-:W-:Y:S01]  /*21710*/  FMUL.FTZ R3, R3, R2 ;  /* 0x0000000203037220 */ /* 0x004fe20000410000 */
[----:B------:R-:W-:Y:S02]  /*21720*/  IMAD.MOV.U32 R168, RZ, RZ, -0x800000 ;  /* 0xff800000ffa87424 */ /* 0x000fe400078e00ff */
[----:B------:R-:W-:Y:S01]  /*21730*/  @P0 FFMA.FTZ R169, R6, R194, R5 ;  /* 0x000000c206a90223 */ /* 0x000fe20000010005 */
[----:B------:R-:W-:-:S01]  /*21740*/  @P3 FFMA.FTZ R168, R174, R175, R4 ;  /* 0x000000afaea83223 */ /* 0x000fc20000010004 */
[----:B------:R-:W-:Y:S01]  /*21750*/  FMUL.FTZ R2, R0, R2 ;  /* 0x0000000200027220 */ /* 0x000fe20000410000 */
[----:B------:R-:W-:-:S02]  /*21760*/  WARPGROUP.DEPBAR.LE gsb0, 0x0 ;  /* 0x00008000000079c5 */ /* 0x000fc40000010000 */
[----:B------:R-:W-:Y:S05]  /*21770*/  @!P1 BRA `(.L_x_2662) ;  /* 0x0000000000049947 */ /* 0x000fea0003800000 */
[----:B------:R-:W-:Y:S01]  /*21780*/  BPT.TRAP 0x1 ;  /* 0x000000040000795c */ /* 0x000fe20000300000 */
.L_x_2662:
        /* <DEDUP_REMOVED lines=139> */
.L_x_2574:
        /* <DEDUP_REMOVED lines=56> */
[----:B------:R-:W-:Y:S01]  /*223c0*/  LOP3.LUT R42, R43, R42, RZ, 0x3c, !PT ;  /* 0x0000002a2b2a7212 */ /* 0x000fe200078e3cff */
[----:B------:R-:W-:Y:S01]  /*223d0*/  IMAD.X R43, RZ, RZ, R3, P2 ;  /* 0x000000ffff2b7224 */ /* 0x000fe200010e0603 */
[----:B------:R-:W-:-:S02]  /*223e0*/  LOP3.LUT R15, R14, 0x380, RZ, 0xc0, !PT ;  /* 0x000003800e0f7812 */ /* 0x000fc400078ec0ff */
[----:B------:R-:W-:Y:S02]  /*223f0*/  SHF.R.U64 R4, R4, 0x3, RZ ;  /* 0x0000000304047819 */ /* 0x000fe400000012ff */
[----:B------:R-:W-:Y:S02]  /*22400*/  MOV R220, R46 ;  /* 0x0000002e00dc7202 */ /* 0x000fe40000000f00 */
        /* <DEDUP_REMOVED lines=24> */
[----:B------:R-:W-:Y:S01]  /*22590*/  LOP3.LUT R4, R14, 0x380, RZ, 0xc0, !PT ;  /* 0x000003800e047812 */ /* 0x000fe200078ec0ff */
[----:B------:R-:W-:Y:S01]  /*225a0*/  IMAD.X R15, RZ, RZ, R3, P0 ;  /* 0x000000ffff0f7224 */ /* 0x000fe200000e0603 */
[----:B------:R-:W-:Y:S02]  /*225b0*/  IADD3 R26, P3, R2, 0x4060, RZ ;  /* 0x00004060021a7810 */ /* 0x000fe40007f7e0ff */
[----:B------:R-:W-:-:S02]  /*225c0*/  SHF.R.U64 R4, R4, 0x3, RZ ;  /* 0x0000000304047819 */ /* 0x000fc400000012ff */
[----:B------:R-:W-:Y:S02]  /*225d0*/  LOP3.LUT R27, R26, 0x380, RZ, 0xc0, !PT ;  /* 0x000003801a1b7812 */ /* 0x000fe400078ec0ff */
[----:B------:R-:W-:Y:S02]  /*225e0*/  LOP3.LUT R14, R4, R14, RZ, 0x3c, !PT ;  /* 0x0000000e040e7212 */ /* 0x000fe400078e3cff */
[----:B------:R-:W-:Y:S02]  /*225f0*/  SHF.R.U64 R27, R27, 0x3, RZ ;  /* 0x000000031b1b7819 */ /* 0x000fe400000012ff */
[----:B------:R-:W-:Y:S02]  /*22600*/  MOV R209, R14 ;  /* 0x0000000e00d17202 */ /* 0x000fe40000000f00 */
[----:B------:R-:W-:Y:S02]  /*22610*/  IADD3 R14, P0, R2, 0x20, RZ ;  /* 0x00000020020e7810 */ /* 0x000fe40007f1e0ff */
[----:B------:R-:W-:Y:S01]  /*22620*/  LOP3.LUT R26, R27, R26, RZ, 0x3c, !PT ;  /* 0x0000001a1b1a7212 */ /* 0x000fe200078e3cff */
[--C-:B------:R-:W-:Y:S01]  /*22630*/  IMAD.X R27, RZ, RZ, R3.reuse, P3 ;  /* 0x000000ffff1b7224 */ /* 0x100fe200018e0603 */
[----:B------:R-:W-:Y:S01]  /*22640*/  LOP3.LUT R4, R14, 0x380, RZ, 0xc0, !PT ;  /* 0x000003800e047812 */ /* 0x000fe200078ec0ff */
[----:B------:R-:W-:Y:S01]  /*22650*/  IMAD.X R15, RZ, RZ, R3, P0 ;  /* 0x000000ffff0f7224 */ /* 0x000fe200000e0603 */
[----:B------:R-:W-:-:S02]  /*22660*/  IADD3.X R31, RZ, R3, RZ, P5, !PT ;  /* 0x00000003ff1f7210 */ /* 0x000fc40002ffe4ff */
[----:B------:R-:W-:Y:S02]  /*22670*/  SHF.R.U64 R4, R4, 0x3, RZ ;  /* 0x0000000304047819 */ /* 0x000fe400000012ff */
[----:B------:R-:W-:Y:S02]  /*22680*/  MOV R221, R58 ;  /* 0x0000003a00dd7202 */ /* 0x000fe40000000f00 */
[----:B------:R-:W-:Y:S02]  /*22690*/  LOP3.LUT R14, R4, R14, RZ, 0x3c, !PT ;  /* 0x0000000e040e7212 */ /* 0x000fe400078e3cff */
[----:B------:R-:W-:Y:S02]  /*226a0*/  LOP3.LUT R4, R2, 0x380, RZ, 0xc0, !PT ;  /* 0x0000038002047812 */ /* 0x000fe400078ec0ff */
[----:B------:R-:W-:Y:S02]  /*226b0*/  MOV R208, R14 ;  /* 0x0000000e00d07202 */ /* 0x000fe40000000f00 */
[----:B------:R-:W-:-:S02]  /*226c0*/  SHF.R.U64 R4, R4, 0x3, RZ ;  /* 0x0000000304047819 */ /* 0x000fc400000012ff */
[----:B------:R-:W-:Y:S02]  /*226d0*/  MOV R219, R50 ;  /* 0x0000003200db7202 */ /* 0x000fe40000000f00 */
[----:B------:R-:W-:Y:S02]  /*226e0*/  LOP3.LUT R2, R4, R2, RZ, 0x3c, !PT ;  /* 0x0000000204027212 */ /* 0x000fe400078e3cff */
[----:B------:R-:W-:Y:S02]  /*226f0*/  MOV R217, R42 ;  /* 0x0000002a00d97202 */ /* 0x000fe40000000f00 */
[----:B------:R-:W-:Y:S02]  /*22700*/  MOV R207, R2 ;  /* 0x0000000200cf7202 */ /* 0x000fe40000000f00 */
[----:B---3--:R-:W-:Y:S02]  /*22710*/  LOP3.LUT P0, R2, R224, 0x3, RZ, 0xc0, !PT ;  /* 0x00000003e0027812 */ /* 0x008fe4000780c0ff */
[----:B------:R-:W-:-:S02]  /*22720*/  MOV R215, R20 ;  /* 0x0000001400d77202 */ /* 0x000fc40000000f00 */
[----:B------:R-:W-:Y:S01]  /*22730*/  ISETP.EQ.OR P0, PT, R2, 0x3, !P0 ;  /* 0x000000030200780c */ /* 0x000fe20004702670 */
[----:B------:R-:W-:Y:S01]  /*22740*/  IMAD.SHL.U32 R2, R224, 0x4, RZ ;  /* 0x00000004e0027824 */ /* 0x000fe200078e00ff */
[----:B------:R-:W-:Y:S02]  /*22750*/  MOV R214, R26 ;  /* 0x0000001a00d67202 */ /* 0x000fe40000000f00 */
[----:B------:R-:W-:Y:S02]  /*22760*/  SEL R14, R0, R6, P0 ;  /* 0x00000006000e7207 */ /* 0x000fe40000000000 */
[----:B------:R-:W-:Y:S02]  /*22770*/  LOP3.LUT R2, R2, 0xc, RZ, 0xc0, !PT ;  /* 0x0000000c02027812 */ /* 0x000fe400078ec0ff */
[----:B------:R-:W-:Y:S02]  /*22780*/  SEL R6, R6, R0, P0 ;  /* 0x0000000006067207 */ /* 0x000fe40000000000 */
[----:B------:R-:W-:-:S02]  /*22790*/  IADD3 R2, P1, R2, UR4, RZ ;  /* 0x0000000402027c10 */ /* 0x000fc4000ff3e0ff */
[----:B------:R-:W-:Y:S01]  /*227a0*/  SEL R4, R5, R25, P0 ;  /* 0x0000001905047207 */ /* 0x000fe20000000000 */
[----:B------:R-:W-:Y:S01]  /*227b0*/  UMOV UR4, 0xffffffff ;  /* 0xffffffff00047882 */ /* 0x000fe20000000000 */
[----:B------:R-:W-:Y:S01]  /*227c0*/  MOV R213, R30 ;  /* 0x0000001e00d57202 */ /* 0x000fe20000000f00 */
[----:B------:R-:W-:Y:S01]  /*227d0*/  IMAD.X R3, RZ, RZ, UR5, P1 ;  /* 0x00000005ff037e24 */ /* 0x000fe200088e06ff */
[----:B------:R-:W-:Y:S02]  /*227e0*/  MOV R212, R54 ;  /* 0x0000003600d47202 */ /* 0x000fe40000000f00 */
[----:B------:R-:W-:Y:S02]  /*227f0*/  MOV R211, R46 ;  /* 0x0000002e00d37202 */ /* 0x000fe40000000f00 */
[----:B------:R1:W5:Y:S01]  /*22800*/  LDG.E.CONSTANT R0, desc[UR40][R2.64] ;  /* 0x0000002802007981 */ /* 0x000362000c1e9900 */
[----:B------:R-:W-:Y:S02]  /*22810*/  MOV R210, R34 ;  /* 0x0000002200d27202 */ /* 0x000fe40000000f00 */
[----:B------:R-:W-:Y:S01]  /*22820*/  SEL R5, R25, R5, P0 ;  /* 0x0000000519057207 */ /* 0x000fe20000000000 */
[----:B------:R-:W-:Y:S06]  /*22830*/  BRA.DIV UR4, `(.L_x_2665) ;  /* 0x0000010a04407947 */ /* 0x000fec000b800000 */
[----:B------:R-:W-:Y:S01]  /*22840*/  SEL R91, R62, R63, P0 ;  /* 0x0000003f3e5b7207 */ /* 0x000fe20000000000 */
[----:B-----5:R-:W-:Y:S01]  /*22850*/  SHFL.IDX PT, R4, R4, R0, 0x1c1f ;  /* 0x001c1f0004047589 */ /* 0x020fe200000e0000 */
[----:B------:R-:W-:Y:S02]  /*22860*/  SEL R63, R63, R62, P0 ;  /* 0x0000003e3f3f7207 */ /* 0x000fe40000000000 */
[----:B------:R-:W-:Y:S01]  /*22870*/  SEL R62, R66, R67, P0 ;  /* 0x00000043423e7207 */ /* 0x000fe20000000000 */
[----:B-1----:R-:W-:Y:S01]  /*22880*/  SHFL.IDX PT, R3, R14, R0, 0x1c1f ;  /* 0x001c1f000e037589 */ /* 0x002fe200000e0000 */
        /* <DEDUP_REMOVED lines=30> */
[----:B------:R-:W-:-:S02]  /*22a70*/  LOP3.LUT R2, R0, 0x2, RZ, 0x3c, !PT ;  /* 0x0000000200027812 */ /* 0x000fc400078e3cff */
[----:B------:R-:W-:Y:S02]  /*22a80*/  SEL R45, R68, R69, P0 ;  /* 0x00000045442d7207 */ /* 0x000fe40000000000 */
[----:B------:R-:W-:Y:S01]  /*22a90*/  SEL R27, R80, R81, P0 ;  /* 0x00000051501b7207 */ /* 0x000fe20000000000 */
[----:B------:R-:W1:Y:S01]  /*22aa0*/  SHFL.IDX PT, R60, R60, R2, 0x1c1f ;  /* 0x001c1f023c3c7589 */ /* 0x000e6200000e0000 */
        /* <DEDUP_REMOVED lines=142> */
[----:B-1----:R-:W-:Y:S01]  /*23390*/  SEL R185, R46, R60, P0 ;  /* 0x0000003c2eb97207 */ /* 0x002fe20000000000 */
[----:B------:R-:W-:Y:S01]  /*233a0*/  SHFL.IDX PT, R115, R122, R2, 0x1c1f ;  /* 0x001c1f027a737589 */ /* 0x000fe200000e0000 */
[----:B------:R-:W-:Y:S02]  /*233b0*/  SEL R186, R60, R46, P0 ;  /* 0x0000002e3cba7207 */ /* 0x000fe40000000000 */
[----:B------:R-:W-:Y:S01]  /*233c0*/  SEL R103, R150, R151, P0 ;  /* 0x0000009796677207 */ /* 0x000fe20000000000 */
[----:B------:R-:W1:Y:S01]  /*233d0*/  SHFL.IDX PT, R52, R52, R2, 0x1c1f ;  /* 0x001c1f0234347589 */ /* 0x000e6200000e0000 */
[----:B------:R-:W-:Y:S02]  /*233e0*/  SEL R205, R166, R147, P0 ;  /* 0x00000093a6cd7207 */ /* 0x000fe40000000000 */
[----:B--2---:R-:W-:Y:S01]  /*233f0*/  SEL R60, R91, R63, P0 ;  /* 0x0000003f5b3c7207 */ /* 0x004fe20000000000 */
[----:B------:R-:W-:Y:S01]  /*23400*/  SHFL.IDX PT, R27, R27, R0, 0x1c1f ;  /* 0x001c1f001b1b7589 */ /* 0x000fe200000e0000 */
[----:B------:R-:W-:-:S02]  /*23410*/  SEL R150, R151, R150, P0 ;  /* 0x0000009697967207 */ /* 0x000fc40000000000 */
[----:B------:R-:W-:Y:S01]  /*23420*/  SEL R206, R147, R166, P0 ;  /* 0x000000a693ce7207 */ /* 0x000fe20000000000 */
[----:B------:R-:W2:Y:S01]  /*23430*/  SHFL.IDX PT, R26, R26, R2, 0x1c1f ;  /* 0x001c1f021a1a7589 */ /* 0x000ea200000e0000 */
[----:B---3--:R-:W-:Y:S02]  /*23440*/  SEL R182, R45, R68, P0 ;  /* 0x000000442db67207 */ /* 0x008fe40000000000 */
[----:B------:R-:W-:Y:S01]  /*23450*/  SEL R181, R68, R45, P0 ;  /* 0x0000002d44b57207 */ /* 0x000fe20000000000 */
[----:B------:R-:W-:Y:S01]  /*23460*/  SHFL.IDX PT, R122, R119, R0, 0x1c1f ;  /* 0x001c1f00777a7589 */ /* 0x000fe200000e0000 */
[----:B----4-:R-:W-:Y:S02]  /*23470*/  SEL R172, R42, R88, P0 ;  /* 0x000000582aac7207 */ /* 0x010fe40000000000 */
[----:B------:R-:W-:Y:S01]  /*23480*/  SEL R171, R88, R42, P0 ;  /* 0x0000002a58ab7207 */ /* 0x000fe20000000000 */
[----:B------:R-:W-:Y:S01]  /*23490*/  SHFL.IDX PT, R54, R54, R0, 0x1c1f ;  /* 0x001c1f0036367589 */ /* 0x000fe200000e0000 */
[----:B------:R-:W-:-:S02]  /*234a0*/  SEL R63, R63, R91, P0 ;  /* 0x0000005b3f3f7207 */ /* 0x000fc40000000000 */
[----:B------:R-:W-:Y:S01]  /*234b0*/  SEL R68, R62, R67, P0 ;  /* 0x000000433e447207 */ /* 0x000fe20000000000 */
[----:B------:R-:W3:Y:S01]  /*234c0*/  SHFL.IDX PT, R112, R112, R2, 0x1c1f ;  /* 0x001c1f0270707589 */ /* 0x000ee200000e0000 */
[----:B0-----:R-:W-:Y:S02]  /*234d0*/  SEL R88, R82, R94, P0 ;  /* 0x0000005e52587207 */ /* 0x001fe40000000000 */
[----:B------:R-:W-:Y:S01]  /*234e0*/  SEL R91, R83, R98, P0 ;  /* 0x00000062535b7207 */ /* 0x000fe20000000000 */
[----:B------:R-:W0:Y:S01]  /*234f0*/  SHFL.IDX PT, R116, R116, R2, 0x1c1f ;  /* 0x001c1f0274747589 */ /* 0x000e2200000e0000 */
        /* <DEDUP_REMOVED lines=48> */
[----:B-1----:R-:W-:-:S02]  /*23800*/  SEL R189, R36, R52, P0 ;  /* 0x0000003424bd7207 */ /* 0x002fc40000000000 */
[----:B------:R-:W-:Y:S01]  /*23810*/  SEL R190, R52, R36, P0 ;  /* 0x0000002434be7207 */ /* 0x000fe20000000000 */
[----:B------:R-:W1:Y:S01]  /*23820*/  SHFL.IDX PT, R158, R158, R2, 0x1c1f ;  /* 0x001c1f029e9e7589 */ /* 0x000e6200000e0000 */
[----:B--2---:R-:W-:Y:S02]  /*23830*/  SEL R176, R27, R26, P0 ;  /* 0x0000001a1bb07207 */ /* 0x004fe40000000000 */
        /* <DEDUP_REMOVED lines=18> */
[----:B---3--:R-:W-:Y:S01]  /*23960*/  SEL R6, R54, R112, P0 ;  /* 0x0000007036067207 */ /* 0x008fe20000000000 */
[----:B------:R-:W-:Y:S01]  /*23970*/  SHFL.IDX PT, R81, R81, R0, 0x1c1f ;  /* 0x001c1f0051517589 */ /* 0x000fe200000e0000 */
[----:B0-----:R-:W-:Y:S02]  /*23980*/  SEL R7, R55, R116, P0 ;  /* 0x0000007437077207 */ /* 0x001fe40000000000 */
[----:B----4-:R-:W-:Y:S01]  /*23990*/  SEL R8, R57, R120, P0 ;  /* 0x0000007839087207 */ /* 0x010fe20000000000 */
[----:B------:R-:W0:Y:S01]  /*239a0*/  SHFL.IDX PT, R154, R154, R2, 0x1c1f ;  /* 0x001c1f029a9a7589 */ /* 0x000e2200000e0000 */
        /* <DEDUP_REMOVED lines=10> */
[----:B-1----:R-:W-:Y:S01]  /*23a50*/  SEL R27, R77, R158, P0 ;  /* 0x0000009e4d1b7207 */ /* 0x002fe20000000000 */
[----:B------:R-:W1:Y:S01]  /*23a60*/  SHFL.IDX PT, R156, R156, R2, 0x1c1f ;  /* 0x001c1f029c9c7589 */ /* 0x000e6200000e0000 */
[----:B--2---:R-:W-:Y:S02]  /*23a70*/  SEL R36, R80, R146, P0 ;  /* 0x0000009250247207 */ /* 0x004fe40000000000 */
[----:B------:R-:W-:Y:S01]  /*23a80*/  SEL R42, R56, R160, P0 ;  /* 0x000000a0382a7207 */ /* 0x000fe20000000000 */
[----:B------:R-:W-:Y:S01]  /*23a90*/  SHFL.IDX PT, R89, R89, R0, 0x1c1f ;  /* 0x001c1f0059597589 */ /* 0x000fe200000e0000 */
[----:B------:R-:W-:Y:S02]  /*23aa0*/  SEL R43, R73, R152, P0 ;  /* 0x00000098492b7207 */ /* 0x000fe40000000000 */
[----:B------:R-:W-:Y:S01]  /*23ab0*/  SEL R100, R114, R115, P0 ;  /* 0x0000007372647207 */ /* 0x000fe20000000000 */
[----:B------:R-:W2:Y:S01]  /*23ac0*/  SHFL.IDX PT, R157, R157, R2, 0x1c1f ;  /* 0x001c1f029d9d7589 */ /* 0x000ea200000e0000 */
[----:B0-----:R-:W-:-:S02]  /*23ad0*/  SEL R45, R81, R154, P0 ;  /* 0x0000009a512d7207 */ /* 0x001fc40000000000 */
[----:B------:R-:W-:Y:S01]  /*23ae0*/  SEL R54, R112, R54, P0 ;  /* 0x0000003670367207 */ /* 0x000fe20000000000 */
[----:B------:R-:W-:Y:S01]  /*23af0*/  SHFL.IDX PT, R113, R70, R0, 0x1c1f ;  /* 0x001c1f0046717589 */ /* 0x000fe200000e0000 */
[----:B------:R-:W-:Y:S02]  /*23b00*/  SEL R55, R116, R55, P0 ;  /* 0x0000003774377207 */ /* 0x000fe40000000000 */
[----:B------:R-:W-:Y:S01]  /*23b10*/  SEL R57, R120, R57, P0 ;  /* 0x0000003978397207 */ /* 0x000fe20000000000 */
[----:B------:R-:W0:Y:S01]  /*23b20*/  SHFL.IDX PT, R75, R75, R2, 0x1c1f ;  /* 0x001c1f024b4b7589 */ /* 0x000e2200000e0000 */
[----:B---3--:R-:W-:Y:S02]  /*23b30*/  SEL R46, R109, R155, P0 ;  /* 0x0000009b6d2e7207 */ /* 0x008fe40000000000 */
[----:B------:R-:W-:Y:S01]  /*23b40*/  SEL R58, R124, R58, P0 ;  /* 0x0000003a7c3a7207 */ /* 0x000fe20000000000 */
[----:B------:R-:W-:Y:S01]  /*23b50*/  SHFL.IDX PT, R117, R117, R0, 0x1c1f ;  /* 0x001c1f0075757589 */ /* 0x000fe200000e0000 */
[----:B------:R-:W-:-:S02]  /*23b60*/  SEL R59, R128, R59, P0 ;  /* 0x0000003b803b7207 */ /* 0x000fc40000000000 */
[----:B------:R-:W-:Y:S01]  /*23b70*/  SEL R61, R132, R61, P0 ;  /* 0x0000003d843d7207 */ /* 0x000fe20000000000 */
[----:B------:R-:W3:Y:S01]  /*23b80*/  SHFL.IDX PT, R121, R121, R2, 0x1c1f ;  /* 0x001c1f0279797589 */ /* 0x000ee200000e0000 */
[----:B-1----:R-:W-:Y:S02]  /*23b90*/  SEL R48, R85, R156, P0 ;  /* 0x0000009c55307207 */ /* 0x002fe40000000000 */
[----:B------:R-:W-:Y:S01]  /*23ba0*/  SEL R64, R136, R64, P0 ;  /* 0x0000004088407207 */ /* 0x000fe20000000000 */
[----:B------:R-:W-:Y:S01]  /*23bb0*/  SHFL.IDX PT, R129, R129, R0, 0x1c1f ;  /* 0x001c1f0081817589 */ /* 0x000fe200000e0000 */
[----:B------:R-:W-:Y:S02]  /*23bc0*/  SEL R65, R140, R65, P0 ;  /* 0x000000418c417207 */ /* 0x000fe40000000000 */
        /* <DEDUP_REMOVED lines=11> */
[----:B------:R-:W-:-:S02]  /*23c80*/  SEL R73, R152, R73, P0 ;  /* 0x0000004998497207 */ /* 0x000fc40000000000 */
        /* <DEDUP_REMOVED lines=10> */
[----:B------:R-:W1:Y:S01]  /*23d30*/  SHFL.IDX PT, R119, R130, R2, 0x1c1f ;  /* 0x001c1f0282777589 */ /* 0x000e6200000e0000 */
[----:B------:R-:W-:Y:S02]  /*23d40*/  SEL R117, R121, R117, P0 ;  /* 0x0000007579757207 */ /* 0x000fe40000000000 */
[----:B------:R-:W-:Y:S01]  /*23d50*/  SEL R125, R125, R129, P0 ;  /* 0x000000817d7d7207 */ /* 0x000fe20000000000 */
[----:B------:R-:W-:Y:S01]  /*23d60*/  SHFL.IDX PT, R99, R99, R0, 0x1c1f ;  /* 0x001c1f0063637589 */ /* 0x000fe200000e0000 */
[----:B--2---:R-:W-:Y:S02]  /*23d70*/  SEL R96, R90, R110, P0 ;  /* 0x0000006e5a607207 */ /* 0x004fe40000000000 */
[----:B------:R-:W-:Y:S01]  /*23d80*/  SEL R90, R110, R90, P0 ;  /* 0x0000005a6e5a7207 */ /* 0x000fe20000000000 */
[----:B------:R-:W2:Y:S01]  /*23d90*/  SHFL.IDX PT, R134, R134, R2, 0x1c1f ;  /* 0x001c1f0286867589 */ /* 0x000ea200000e0000 */
[----:B------:R-:W-:-:S03]  /*23da0*/  SEL R114, R115, R114, P0 ;  /* 0x0000007273727207 */ /* 0x000fc60000000000 */
[----:B------:R-:W-:Y:S01]  /*23db0*/  SHFL.IDX PT, R123, R123, R0, 0x1c1f ;  /* 0x001c1f007b7b7589 */ /* 0x000fe200000e0000 */
[----:B0-----:R-:W-:Y:S02]  /*23dc0*/  SEL R93, R95, R118, P0 ;  /* 0x000000765f5d7207 */ /* 0x001fe40000000000 */
[----:B------:R-:W-:Y:S01]  /*23dd0*/  SEL R95, R118, R95, P0 ;  /* 0x0000005f765f7207 */ /* 0x000fe20000000000 */
[----:B------:R-:W0:Y:S04]  /*23de0*/  SHFL.IDX PT, R127, R138, R2, 0x1c1f ;  /* 0x001c1f028a7f7589 */ /* 0x000e2800000e0000 */
[----:B------:R-:W-:Y:S01]  /*23df0*/  SHFL.IDX PT, R101, R101, R0, 0x1c1f ;  /* 0x001c1f0065657589 */ /* 0x000fe200000e0000 */
[----:B---3--:R-:W-:Y:S02]  /*23e00*/  SEL R102, R97, R126, P0 ;  /* 0x0000007e61667207 */ /* 0x008fe40000000000 */
[----:B------:R-:W-:Y:S01]  /*23e10*/  SEL R97, R126, R97, P0 ;  /* 0x000000617e617207 */ /* 0x000fe20000000000 */
[----:B------:R-:W3:Y:S01]  /*23e20*/  SHFL.IDX PT, R142, R142, R2, 0x1c1f ;  /* 0x001c1f028e8e7589 */ /* 0x000ee200000e0000 */
[----:B-1----:R-:W-:-:S02]  /*23e30*/  SEL R104, R122, R119, P0 ;  /* 0x000000777a687207 */ /* 0x002fc40000000000 */
[----:B------:R-:W-:Y:S01]  /*23e40*/  SEL R119, R119, R122, P0 ;  /* 0x0000007a77777207 */ /* 0x000fe20000000000 */
[----:B------:R-:W1:Y:S04]  /*23e50*/  SHFL.IDX PT, R34, R34, R2, 0x1c1f ;  /* 0x001c1f0222227589 */ /* 0x000e6800000e0000 */
[----:B------:R-:W4:Y:S01]  /*23e60*/  SHFL.IDX PT, R32, R32, R2, 0x1c1f ;  /* 0x001c1f0220207589 */ /* 0x000f2200000e0000 */
[----:B--2---:R-:W-:Y:S02]  /*23e70*/  SEL R105, R99, R134, P0 ;  /* 0x0000008663697207 */ /* 0x004fe40000000000 */
[----:B------:R-:W-:Y:S01]  /*23e80*/  SEL R99, R134, R99, P0 ;  /* 0x0000006386637207 */ /* 0x000fe20000000000 */
[----:B------:R-:W-:Y:S04]  /*23e90*/  SHFL.IDX PT, R31, R31, R0, 0x1c1f ;  /* 0x001c1f001f1f7589 */ /* 0x000fe800000e0000 */
[----:B------:R-:W2:Y:S01]  /*23ea0*/  SHFL.IDX PT, R30, R30, R2, 0x1c1f ;  /* 0x001c1f021e1e7589 */ /* 0x000ea200000e0000 */
[----:B0-----:R-:W-:-:S02]  /*23eb0*/  SEL R107, R123, R127, P0 ;  /* 0x0000007f7b6b7207 */ /* 0x001fc40000000000 */
[----:B------:R-:W-:Y:S01]  /*23ec0*/  SEL R123, R127, R123, P0 ;  /* 0x0000007b7f7b7207 */ /* 0x000fe20000000000 */
[----:B------:R-:W-:Y:S04]  /*23ed0*/  SHFL.IDX PT, R29, R29, R0, 0x1c1f ;  /* 0x001c1f001d1d7589 */ /* 0x000fe800000e0000 */
[----:B------:R-:W0:Y:S01]  /*23ee0*/  SHFL.IDX PT, R28, R28, R2, 0x1c1f ;  /* 0x001c1f021c1c7589 */ /* 0x000e2200000e0000 */
[----:B---3--:R-:W-:Y:S02]  /*23ef0*/  SEL R108, R101, R142, P0 ;  /* 0x0000008e656c7207 */ /* 0x008fe40000000000 */
[----:B------:R-:W-:Y:S01]  /*23f00*/  SEL R101, R142, R101, P0 ;  /* 0x000000658e657207 */ /* 0x000fe20000000000 */
[----:B------:R-:W3:Y:S01]  /*23f10*/  SHFL.IDX PT, R70, R205, R0, 0x1c1f ;  /* 0x001c1f00cd467589 */ /* 0x000ee200000e0000 */
[----:B-1----:R-:W-:-:S02]  /*23f20*/  SEL R191, R35, R34, P0 ;  /* 0x0000002223bf7207 */ /* 0x002fc40000000000 */
[----:B------:R-:W-:Y:S01]  /*23f30*/  SEL R192, R34, R35, P0 ;  /* 0x0000002322c07207 */ /* 0x000fe20000000000 */
[----:B------:R-:W1:Y:S01]  /*23f40*/  SHFL.IDX PT, R103, R103, R0, 0x1c1f ;  /* 0x001c1f0067677589 */ /* 0x000e6200000e0000 */
[----:B----4-:R-:W-:Y:S02]  /*23f50*/  SEL R187, R33, R32, P0 ;  /* 0x0000002021bb7207 */ /* 0x010fe40000000000 */
[----:B------:R-:W-:Y:S01]  /*23f60*/  SEL R188, R32, R33, P0 ;  /* 0x0000002120bc7207 */ /* 0x000fe20000000000 */
[----:B------:R-:W4:Y:S04]  /*23f70*/  SHFL.IDX PT, R0, R206, R2, 0x1c1f ;  /* 0x001c1f02ce007589 */ /* 0x000f2800000e0000 */
[----:B------:R3:W1:Y:S01]  /*23f80*/  SHFL.IDX PT, R150, R150, R2, 0x1c1f ;  /* 0x001c1f0296967589 */ /* 0x00066200000e0000 */
[----:B--2---:R-:W-:-:S02]  /*23f90*/  SEL R184, R31, R30, P0 ;  /* 0x0000001e1fb87207 */ /* 0x004fc40000000000 */
[----:B------:R-:W-:Y:S02]  /*23fa0*/  SEL R183, R30, R31, P0 ;  /* 0x0000001f1eb77207 */ /* 0x000fe40000000000 */
[----:B0-----:R-:W-:Y:S02]  /*23fb0*/  SEL R180, R29, R28, P0 ;  /* 0x0000001c1db47207 */ /* 0x001fe40000000000 */
[----:B------:R-:W-:Y:S02]  /*23fc0*/  SEL R179, R28, R29, P0 ;  /* 0x0000001d1cb37207 */ /* 0x000fe40000000000 */
[----:B---3--:R-:W-:-:S07]  /*23fd0*/  MOV R2, RZ ;  /* 0x000000ff00027202 */ /* 0x008fce0000000f00 */
.L_x_3016:
[----:B------:R-:W2:Y:S01]  /*23fe0*/  LDL.LU R110, [R1+0x88] ;  /* 0x00008800016e7983 */ /* 0x000ea20000300800 */
[----:B------:R-:W-:Y:S05]  /*23ff0*/  WARPSYNC.ALL ;  /* 0x0000000000007948 */ /* 0x000fea0003800000 */
[----:B------:R-:W3:Y:S01]  /*24000*/  LDL.LU R11, [R1+0x8c] ;  /* 0x00008c00010b7983 */ /* 0x000ee20000300800 */
        /* <DEDUP_REMOVED lines=19> */
[----:B----4-:R-:W-:-:S02]  /*24140*/  F2FP.BF16.F32.PACK_AB R12, R189, R191 ;  /* 0x000000bfbd0c723e */ /* 0x010fc400000010ff */
        /* <DEDUP_REMOVED lines=72> */
[----:B---3--:R-:W-:-:S07]  /*245d0*/  IADD3.X R33, R11, UR5, RZ, P1, !PT ;  /* 0x000000050b217c10 */ /* 0x008fce0008ffe4ff */
[----:B------:R-:W5:Y:S01]  /*245e0*/  @P0 LDG.E R2, desc[UR40][R32.64] ;  /* 0x0000002820020981 */ /* 0x000f62000c1e1900 */
[----:B------:R-:W-:-:S04]  /*245f0*/  ISETP.NE.U32.AND P3, PT, RZ, UR6, PT ;  /* 0x00000006ff007c0c */ /* 0x000fc8000bf65070 */
[----:B------:R-:W-:Y:S02]  /*24600*/  ISETP.NE.AND.EX P3, PT, RZ, UR7, PT, P3 ;  /* 0x00000007ff007c0c */ /* 0x000fe4000bf65330 */
[----:B------:R-:W-:-:S11]  /*24610*/  ISETP.GT.AND P2, PT, R223, 0x1, PT ;  /* 0x00000001df00780c */ /* 0x000fd60003f44270 */
[----:B0-----:R-:W-:Y:S01]  /*24620*/  @P3 IADD3 R12, P1, R110, UR6, RZ ;  /* 0x000000066e0c3c10 */ /* 0x001fe2000ff3e0ff */
[----:B------:R-:W-:Y:S01]  /*24630*/  ULDC UR6, c[0x0][0xa88] ;  /* 0x0002a20000067ab9 */ /* 0x000fe20000000800 */
[----:B------:R-:W-:Y:S02]  /*24640*/  IMAD.MOV.U32 R110, RZ, RZ, 0x9b8 ;  /* 0x000009b8ff6e7424 */ /* 0x000fe400078e00ff */
[----:B------:R-:W-:Y:S01]  /*24650*/  IMAD.U32 R0, RZ, RZ, UR6 ;  /* 0x00000006ff007e24 */ /* 0x000fe2000f8e00ff */
[----:B------:R-:W-:Y:S02]  /*24660*/  @P3 IADD3.X R13, R11, UR7, RZ, P1, !PT ;  /* 0x000000070b0d3c10 */ /* 0x000fe40008ffe4ff */
[----:B------:R-:W-:-:S03]  /*24670*/  SEL R110, R110, 0x978, P2 ;  /* 0x000009786e6e7807 */ /* 0x000fc60001000000 */
[----:B------:R0:W5:Y:S01]  /*24680*/  @P3 LDG.E R0, desc[UR40][R12.64] ;  /* 0x000000280c003981 */ /* 0x000162000c1e1900 */
[----:B------:R1:W2:Y:S01]  /*24690*/  LDC.64 R34, c[0x0][R110+0x220] ;  /* 0x000088006e227b82 */ /* 0x0002a20000000a00 */
[----:B------:R-:W-:-:S07]  /*246a0*/  ISETP.NE.AND P1, PT, R120, 0x1, PT ;  /* 0x000000017800780c */ /* 0x000fce0003f25270 */
[----:B------:R1:W3:Y:S08]  /*246b0*/  LDC.64 R14, c[0x0][R110+0x228] ;  /* 0x00008a006e0e7b82 */ /* 0x0002f00000000a00 */
[----:B0-----:R1:W0:Y:S08]  /*246c0*/  LDC.64 R12, c[0x0][R110+0x218] ;  /* 0x000086006e0c7b82 */ /* 0x0012300000000a00 */
[----:B------:R-:W4:Y:S08]  /*246d0*/  @P1 LDC R103, c[0x0][0xbec] ;  /* 0x0002fb00ff671b82 */ /* 0x000f300000000800 */
[----:B------:R-:W0:Y:S01]  /*246e0*/  @P1 LDC R11, c[0x0][0xbf0] ;  /* 0x0002fc00ff0b1b82 */ /* 0x000e220000000800 */
[----:B-1----:R-:W-:Y:S05]  /*246f0*/  @P3 BRA `(.L_x_2666) ;  /* 0x0000000000103947 */ /* 0x002fea0003800000 */
[----:B------:R-:W-:Y:S05]  /*24700*/  @!P0 BRA `(.L_x_2666) ;  /* 0x00000000000c8947 */ /* 0x000fea0003800000 */
[----:B-----5:R-:W2:Y:S04]  /*24710*/  LDG.E R0, desc[UR40][R32.64] ;  /* 0x0000002820007981 */ /* 0x020ea8000c1e1900 */
[----:B------:R-:W2:Y:S02]  /*24720*/  LDG.E R32, desc[UR40][R32.64+0x4] ;  /* 0x0000042820207981 */ /* 0x000ea4000c1e1900 */
[----:B--2---:R-:W-:-:S07]  /*24730*/  IMAD.IADD R0, R32, 0x1, -R0 ;  /* 0x0000000120007824 */ /* 0x004fce00078e0a00 */
.L_x_2666:
[----:B------:R-:W2:Y:S04]  /*24740*/  LDL R32, [R1+0x78] ;  /* 0x0000780001207983 */ /* 0x000ea80000100800 */
[----:B------:R-:W3:Y:S04]  /*24750*/  LDL.LU R33, [R1+0x80] ;  /* 0x0000800001217983 */ /* 0x000ee80000300800 */
[----:B------:R-:W3:Y:S04]  /*24760*/  LDL.LU R112, [R1+0x90] ;  /* 0x0000900001707983 */ /* 0x000ee80000300800 */
[----:B------:R-:W2:Y:S04]  /*24770*/  LDL R124, [R1+0x34] ;  /* 0x00003400017c7983 */ /* 0x000ea80000100800 */
[----:B------:R-:W3:Y:S04]  /*24780*/  LDL R121, [R1+0x9c] ;  /* 0x00009c0001797983 */ /* 0x000ee80000100800 */
[----:B------:R-:W3:Y:S04]  /*24790*/  LDL R122, [R1+0x60] ;  /* 0x00006000017a7983 */ /* 0x000ee80000100800 */
[----:B------:R-:W3:Y:S04]  /*247a0*/  LDL R127, [R1+0x1a8] ;  /* 0x0001a800017f7983 */ /* 0x000ee80000100800 */
[----:B------:R-:W3:Y:S01]  /*247b0*/  LDL R126, [R1+0x11c] ;  /* 0x00011c00017e7983 */ /* 0x000ee20000100800 */
[----:B------:R-:W-:-:S04]  /*247c0*/  ISETP.NE.U32.AND P0, PT, RZ, UR4, PT ;  /* 0x00000004ff007c0c */ /* 0x000fc8000bf05070 */
[----:B------:R-:W-:Y:S01]  /*247d0*/  ISETP.NE.AND.EX P0, PT, RZ, UR5, PT, P0 ;  /* 0x00000005ff007c0c */ /* 0x000fe2000bf05300 */
[----:B-----5:R-:W-:Y:S02]  /*247e0*/  IMAD R0, R0, R120, RZ ;  /* 0x0000007800007224 */ /* 0x020fe400078e02ff */
[----:B--2---:R-:W-:-:S04]  /*247f0*/  IMAD.IADD R70, R32, 0x1, R124 ;  /* 0x0000000120467824 */ /* 0x004fc800078e027c */
[----:B----4-:R-:W-:-:S04]  /*24800*/  @P1 IMAD.HI.U32 R32, R70, R103, RZ ;  /* 0x0000006746201227 */ /* 0x010fc800078e00ff */
[----:B------:R-:W-:Y:S01]  /*24810*/  IMAD.MOV.U32 R103, RZ, RZ, R70 ;  /* 0x000000ffff677224 */ /* 0x000fe200078e0046 */
[----:B0-----:R-:W-:Y:S02]  /*24820*/  @P1 SHF.R.U32.HI R103, RZ, R11, R32 ;  /* 0x0000000bff671219 */ /* 0x001fe40000011620 */
[----:B---3--:R-:W-:Y:S02]  /*24830*/  SEL R11, R33, RZ, !P0 ;  /* 0x000000ff210b7207 */ /* 0x008fe40004000000 */
[----:B------:R0:W1:Y:S02]  /*24840*/  LDC.64 R32, c[0x0][R110+0x210] ;  /* 0x000084006e207b82 */ /* 0x0000640000000a00 */
[----:B0-----:R-:W-:-:S06]  /*24850*/  SEL R110, R112, RZ, !P0 ;  /* 0x000000ff706e7207 */ /* 0x001fcc0004000000 */
[----:B------:R-:W0:Y:S01]  /*24860*/  LDC.64 R112, c[0x0][0xba8] ;  /* 0x0002ea00ff707b82 */ /* 0x000e220000000a00 */
[-C--:B------:R-:W-:Y:S01]  /*24870*/  IMAD R35, R35, R11.reuse, RZ ;  /* 0x0000000b23237224 */ /* 0x080fe200078e02ff */
[----:B------:R-:W-:Y:S01]  /*24880*/  SEL R118, R121, RZ, P2 ;  /* 0x000000ff79767207 */ /* 0x000fe20001000000 */
[----:B------:R-:W-:Y:S02]  /*24890*/  IMAD R115, R13, R122, RZ ;  /* 0x0000007a0d737224 */ /* 0x000fe400078e02ff */
[C---:B------:R-:W-:Y:S02]  /*248a0*/  IMAD R110, R34.reuse, R110, R35 ;  /* 0x0000006e226e7224 */ /* 0x040fe400078e0223 */
[----:B------:R-:W-:-:S04]  /*248b0*/  IMAD.WIDE.U32 R34, R34, R11, RZ ;  /* 0x0000000b22227225 */ /* 0x000fc800078e00ff */
[----:B------:R-:W-:-:S04]  /*248c0*/  IMAD.WIDE.U32 R12, R12, R122, RZ ;  /* 0x0000007a0c0c7225 */ /* 0x000fc800078e00ff */
[----:B------:R-:W-:Y:S01]  /*248d0*/  IMAD R116, R15, R118, RZ ;  /* 0x000000760f747224 */ /* 0x000fe200078e02ff */
[----:B------:R-:W-:Y:S01]  /*248e0*/  IADD3 R34, P0, P3, R34, R12, R2 ;  /* 0x0000000c22227210 */ /* 0x000fe20007b1e002 */
[----:B------:R-:W-:Y:S01]  /*248f0*/  IMAD.WIDE.U32 R14, R14, R118, RZ ;  /* 0x000000760e0e7225 */ /* 0x000fe200078e00ff */
[----:B0-----:R-:W0:Y:S03]  /*24900*/  @!P2 LDC R112, c[0x0][0xb50] ;  /* 0x0002d400ff70ab82 */ /* 0x001e260000000800 */
[----:B------:R-:W-:Y:S01]  /*24910*/  IMAD.IADD R110, R35, 0x1, R110 ;  /* 0x00000001236e7824 */ /* 0x000fe200078e026e */
[----:B------:R-:W-:Y:S01]  /*24920*/  SHF.R.S32.HI R35, RZ, 0x1f, R2 ;  /* 0x0000001fff237819 */ /* 0x000fe20000011402 */
[----:B------:R-:W-:Y:S02]  /*24930*/  IMAD.IADD R115, R13, 0x1, R115 ;  /* 0x000000010d737824 */ /* 0x000fe400078e0273 */
[----:B------:R-:W-:Y:S01]  /*24940*/  IMAD.MOV R13, RZ, RZ, -R103 ;  /* 0x000000ffff0d7224 */ /* 0x000fe200078e0a67 */
[----:B------:R-:W2:Y:S01]  /*24950*/  @!P2 LDC R113, c[0x0][0xb54] ;  /* 0x0002d500ff71ab82 */ /* 0x000ea20000000800 */
[----:B------:R-:W-:-:S02]  /*24960*/  IADD3 R116, R15, R116, RZ ;  /* 0x000000740f747210 */ /* 0x000fc40007ffe0ff */
[----:B------:R-:W-:Y:S01]  /*24970*/  IMAD R13, R120, R13, R70 ;  /* 0x0000000d780d7224 */ /* 0x000fe200078e0246 */
[----:B------:R-:W-:Y:S02]  /*24980*/  IADD3 R14, P4, P5, R103, R34, R14 ;  /* 0x00000022670e7210 */ /* 0x000fe40007d9e00e */
[----:B------:R-:W-:Y:S02]  /*24990*/  IADD3.X R110, R110, R115, R35, P0, P3 ;  /* 0x000000736e6e7210 */ /* 0x000fe400007e6423 */
[----:B------:R-:W-:Y:S01]  /*249a0*/  SHF.R.S32.HI R12, RZ, 0x1f, R103 ;  /* 0x0000001fff0c7819 */ /* 0x000fe20000011467 */
[----:B-1----:R-:W-:-:S03]  /*249b0*/  IMAD R33, R33, R13, RZ ;  /* 0x0000000d21217224 */ /* 0x002fc600078e02ff */
[----:B------:R-:W-:Y:S02]  /*249c0*/  IADD3.X R15, R12, R110, R116, P4, P5 ;  /* 0x0000006e0c0f7210 */ /* 0x000fe400027ea474 */
[----:B------:R-:W-:Y:S01]  /*249d0*/  SHF.R.S32.HI R12, RZ, 0x1f, R13 ;  /* 0x0000001fff0c7819 */ /* 0x000fe2000001140d */
[----:B------:R-:W-:-:S04]  /*249e0*/  IMAD.WIDE.U32 R14, R32, R13, R14 ;  /* 0x0000000d200e7225 */ /* 0x000fc800078e000e */
[----:B------:R-:W-:Y:S01]  /*249f0*/  IMAD R12, R32, R12, R33 ;  /* 0x0000000c200c7224 */ /* 0x000fe200078e0221 */
[----:B0-----:R-:W-:-:S03]  /*24a00*/  LEA R112, P0, R14, R112, 0x2 ;  /* 0x000000700e707211 */ /* 0x001fc600078010ff */
[----:B------:R-:W-:-:S05]  /*24a10*/  IMAD.IADD R12, R15, 0x1, R12 ;  /* 0x000000010f0c7824 */ /* 0x000fca00078e020c */
[----:B--2---:R-:W-:Y:S02]  /*24a20*/  LEA.HI.X R113, R14, R113, R12, 0x2, P0 ;  /* 0x000000710e717211 */ /* 0x004fe400000f140c */
[----:B------:R-:W-:Y:S01]  /*24a30*/  SHFL.IDX PT, R12, R112, RZ, 0x1c1f ;  /* 0x001c1fff700c7589 */ /* 0x000fe200000e0000 */
[----:B------:R-:W-:-:S03]  /*24a40*/  IMAD.IADD R32, R127, 0x1, R124 ;  /* 0x000000017f207824 */ /* 0x000fc600078e027c */
[----:B------:R-:W0:Y:S04]  /*24a50*/  SHFL.IDX PT, R13, R113, RZ, 0x1c1f ;  /* 0x001c1fff710d7589 */ /* 0x000e2800000e0000 */
[----:B------:R-:W-:Y:S04]  /*24a60*/  SHFL.IDX PT, R14, R112, 0x1, 0x1c1f ;  /* 0x003c1f00700e7f89 */ /* 0x000fe800000e0000 */
[----:B------:R-:W1:Y:S01]  /*24a70*/  SHFL.IDX PT, R15, R113, 0x1, 0x1c1f ;  /* 0x003c1f00710f7f89 */ /* 0x000e6200000e0000 */
[----:B------:R-:W-:Y:S01]  /*24a80*/  LOP3.LUT P0, RZ, R126, 0x3, RZ, 0xc0, !PT ;  /* 0x000000037eff7812 */ /* 0x000fe2000780c0ff */
[----:B------:R-:W-:-:S03]  /*24a90*/  VIADD R34, R32, 0x8 ;  /* 0x0000000820227836 */ /* 0x000fc60000000000 */
        /* <DEDUP_REMOVED lines=33> */
[----:B------:R-:W-:Y:S02]  /*24cb0*/  IADD3 R69, P5, R4, 0xa000, RZ ;  /* 0x0000a00004457810 */ /* 0x000fe40007fbe0ff */
        /* <DEDUP_REMOVED lines=9> */
[----:B------:R-:W-:Y:S01]  /*24d50*/  IMAD R35, R35, UR4, RZ ;  /* 0x0000000423237c24 */ /* 0x000fe2000f8e02ff */
[----:B------:R-:W-:Y:S01]  /*24d60*/  IADD3 R57, P2, R4, 0x7000, RZ ;  /* 0x0000700004397810 */ /* 0x000fe20007f5e0ff */
[----:B------:R-:W-:Y:S01]  /*24d70*/  IMAD R8, R8, 0x20, R19 ;  /* 0x0000002008087824 */ /* 0x000fe200078e0213 */
        /* <DEDUP_REMOVED lines=11> */
[----:B------:R-:W-:-:S02]  /*24e30*/  SHF.R.U64 R68, R68, 0x3, RZ ;  /* 0x0000000344447819 */ /* 0x000fc400000012ff */
[----:B------:R-:W-:Y:S01]  /*24e40*/  SHF.R.U64 R52, R52, 0x3, RZ ;  /* 0x0000000334347819 */ /* 0x000fe200000012ff */
[----:B------:R-:W5:Y:S01]  /*24e50*/  LD.E.128 R48, desc[UR40][R48.64] ;  /* 0x0000002830307980 */ /* 0x000f62000c101d00 */
[----:B------:R-:W-:Y:S02]  /*24e60*/  SHF.R.U64 R56, R56, 0x3, RZ ;  /* 0x0000000338387819 */ /* 0x000fe400000012ff */
[----:B------:R-:W-:Y:S02]  /*24e70*/  SHF.R.U64 R60, R60, 0x3, RZ ;  /* 0x000000033c3c7819 */ /* 0x000fe400000012ff */
[----:B------:R-:W-:Y:S02]  /*24e80*/  SHF.R.U64 R64, R64, 0x3, RZ ;  /* 0x0000000340407819 */ /* 0x000fe400000012ff */
[----:B------:R-:W-:Y:S01]  /*24e90*/  LOP3.LUT R68, R68, R69, RZ, 0x3c, !PT ;  /* 0x0000004544447212 */ /* 0x000fe200078e3cff */
[----:B------:R-:W-:Y:S01]  /*24ea0*/  IMAD.X R69, RZ, RZ, R5, P5 ;  /* 0x000000ffff457224 */ /* 0x000fe200028e0605 */
[----:B------:R-:W-:-:S02]  /*24eb0*/  IADD3 R6, P5, R4, 0xf000, RZ ;  /* 0x0000f00004067810 */ /* 0x000fc40007fbe0ff */
[----:B------:R-:W-:Y:S01]  /*24ec0*/  LOP3.LUT R52, R52, R53, RZ, 0x3c, !PT ;  /* 0x0000003534347212 */ /* 0x000fe200078e3cff */
[--C-:B------:R-:W-:Y:S01]  /*24ed0*/  IMAD.X R53, RZ, RZ, R5.reuse, P0 ;  /* 0x000000ffff357224 */ /* 0x100fe200000e0605 */
[----:B------:R-:W-:Y:S01]  /*24ee0*/  LOP3.LUT R56, R56, R57, RZ, 0x3c, !PT ;  /* 0x0000003938387212 */ /* 0x000fe200078e3cff */
[----:B------:R-:W-:Y:S01]  /*24ef0*/  IMAD.X R57, RZ, RZ, R5, P2 ;  /* 0x000000ffff397224 */ /* 0x000fe200010e0605 */
[----:B------:R-:W-:Y:S02]  /*24f00*/  LOP3.LUT R60, R60, R61, RZ, 0x3c, !PT ;  /* 0x0000003d3c3c7212 */ /* 0x000fe400078e3cff */
[----:B------:R-:W-:Y:S01]  /*24f10*/  LOP3.LUT R7, R4, 0x380, RZ, 0xc0, !PT ;  /* 0x0000038004077812 */ /* 0x000fe200078ec0ff */
[----:B------:R-:W-:Y:S01]  /*24f20*/  IMAD R35, R2, UR5, R35 ;  /* 0x0000000502237c24 */ /* 0x000fe2000f8e0223 */
[----:B------:R-:W-:Y:S01]  /*24f30*/  LOP3.LUT R64, R64, R65, RZ, 0x3c, !PT ;  /* 0x0000004140407212 */ /* 0x000fe200078e3cff */
[--C-:B------:R-:W-:Y:S01]  /*24f40*/  IMAD.X R65, RZ, RZ, R5.reuse, P4 ;  /* 0x000000ffff417224 */ /* 0x100fe200020e0605 */
[----:B------:R-:W-:Y:S01]  /*24f50*/  IADD3.X R61, RZ, R5, RZ, P3, !PT ;  /* 0x00000005ff3d7210 */ /* 0x000fe20001ffe4ff */
[----:B------:R-:W-:Y:S01]  /*24f60*/  IMAD.X R89, RZ, RZ, R5, P5 ;  /* 0x000000ffff597224 */ /* 0x000fe200028e0605 */
[----:B------:R-:W-:Y:S01]  /*24f70*/  IADD3 R73, P0, R4, 0xb000, RZ ;  /* 0x0000b00004497810 */ /* 0x000fe20007f1e0ff */
[----:B------:R-:W-:Y:S01]  /*24f80*/  IMAD.IADD R12, R124, 0x1, R8 ;  /* 0x000000017c0c7824 */ /* 0x000fe200078e0208 */
        /* <DEDUP_REMOVED lines=19> */
[----:B------:R-:W-:Y:S01]  /*250c0*/  IMAD.WIDE.U32 R2, R2, UR4, RZ ;  /* 0x0000000402027c25 */ /* 0x000fe2000f8e00ff */
[----:B------:R-:W-:Y:S01]  /*250d0*/  SHF.R.U64 R7, R7, 0x3, RZ ;  /* 0x0000000307077819 */ /* 0x000fe200000012ff */
        /* <DEDUP_REMOVED lines=10> */
[----:B------:R-:W5:Y:S01]  /*25180*/  LD.E.128 R72, desc[UR40][R72.64] ;  /* 0x0000002848487980 */ /* 0x000f62000c101d00 */
[----:B------:R-:W-:Y:S01]  /*25190*/  IADD3 R3, R3, R35, RZ ;  /* 0x0000002303037210 */ /* 0x000fe20007ffe0ff */
[----:B-1----:R-:W-:-:S02]  /*251a0*/  @P1 IMAD.HI.U32 R8, R12, R9, RZ ;  /* 0x000000090c081227 */ /* 0x002fc400078e00ff */
[----:B------:R-:W5:Y:S02]  /*251b0*/  LD.E.128 R76, desc[UR40][R76.64] ;  /* 0x000000284c4c7980 */ /* 0x000f64000c101d00 */
[----:B------:R-:W-:Y:S02]  /*251c0*/  IMAD.WIDE.U32 R2, R122, UR4, R2 ;  /* 0x000000047a027c25 */ /* 0x000fe4000f8e0002 */
[----:B------:R-:W5:Y:S01]  /*251d0*/  LD.E.128 R4, desc[UR40][R4.64] ;  /* 0x0000002804047980 */ /* 0x000f62000c101d00 */
[----:B------:R-:W-:-:S03]  /*251e0*/  SHF.R.S32.HI R10, RZ, 0x1f, R11 ;  /* 0x0000001fff0a7819 */ /* 0x000fc6000001140b */
[----:B------:R-:W5:Y:S04]  /*251f0*/  LD.E.128 R80, desc[UR40][R80.64] ;  /* 0x0000002850507980 */ /* 0x000f68000c101d00 */
        /* <DEDUP_REMOVED lines=18> */
[----:B------:R-:W-:Y:S02]  /*25320*/  IMAD R10, R8, UR4, RZ ;  /* 0x00000004080a7c24 */ /* 0x000fe4000f8e02ff */
[----:B------:R-:W-:Y:S02]  /*25330*/  IMAD.IADD R3, R3, 0x1, R13 ;  /* 0x0000000103037824 */ /* 0x000fe400078e020d */
[----:B------:R-:W-:Y:S02]  /*25340*/  IMAD R11, R120, R11, R12 ;  /* 0x0000000b780b7224 */ /* 0x000fe400078e020c */
[----:B------:R-:W-:-:S02]  /*25350*/  VIADD R8, R18, 0x38820 ;  /* 0x0003882012087836 */ /* 0x000fc40000000000 */
        /* <DEDUP_REMOVED lines=15> */
[----:B------:R-:W-:Y:S01]  /*25450*/  IMAD.IADD R33, R19, 0x1, R124 ;  /* 0x0000000113217824 */ /* 0x000fe200078e027c */
[----:B------:R-:W-:Y:S06]  /*25460*/  BRA.DIV UR4, `(.L_x_2668) ;  /* 0x0000011a04287947 */ /* 0x000fec000b800000 */
[----:B------:R0:W1:Y:S04]  /*25470*/  SHFL.IDX PT, R20, R32, RZ, 0x181f ;  /* 0x00181fff20147589 */ /* 0x00006800000e0000 */
[----:B------:R0:W2:Y:S02]  /*25480*/  SHFL.IDX PT, R14, R21, RZ, 0x181f ;  /* 0x00181fff150e7589 */ /* 0x0000a400000e0000 */
.L_x_3019:
        /* <DEDUP_REMOVED lines=19> */
[-C--:B------:R-:W-:Y:S02]  /*255c0*/  @!P1 LEA R10, P5, R35, R14.reuse, 0x1 ;  /* 0x0000000e230a9211 */ /* 0x080fe400078a08ff */
[----:B------:R-:W-:Y:S02]  /*255d0*/  @!P0 LEA R12, P4, R15, R14, 0x1 ;  /* 0x0000000e0f0c8211 */ /* 0x000fe400078808ff */
[-C--:B------:R-:W-:Y:S02]  /*255e0*/  @!P1 LEA.HI.X R11, R35, R20.reuse, R36, 0x1, P5 ;  /* 0x00000014230b9211 */ /* 0x080fe400028f0c24 */
[----:B------:R-:W-:-:S03]  /*255f0*/  @!P0 LEA.HI.X R13, R15, R20, R34, 0x1, P4 ;  /* 0x000000140f0d8211 */ /* 0x000fc600020f0c22 */
[----:B------:R1:W-:Y:S04]  /*25600*/  @!P1 ST.E.128 desc[UR40][R10.64], R60 ;  /* 0x0000003c0a009985 */ /* 0x0003e8000c101d28 */
[----:B------:R1:W-:Y:S02]  /*25610*/  @!P0 ST.E.128 desc[UR40][R12.64], R76 ;  /* 0x0000004c0c008985 */ /* 0x0003e4000c101d28 */
.L_x_2670:
[----:B------:R-:W-:Y:S05]  /*25620*/  BSYNC B1 ;  /* 0x0000000000017941 */ /* 0x000fea0003800000 */
.L_x_2669:
[----:B------:R-:W-:-:S03]  /*25630*/  UMOV UR4, 0xffffffff ;  /* 0xffffffff00047882 */ /* 0x000fc60000000000 */
[----:B------:R-:W-:Y:S05]  /*25640*/  BRA.DIV UR4, `(.L_x_2671) ;  /* 0x0000011604e47947 */ /* 0x000fea000b800000 */
[----:B-1----:R1:W3:Y:S04]  /*25650*/  SHFL.IDX PT, R9, R32, 0x1, 0x181f ;  /* 0x00381f0020097f89 */ /* 0x0022e800000e0000 */
[----:B--2---:R1:W2:Y:S02]  /*25660*/  SHFL.IDX PT, R14, R21, 0x1, 0x181f ;  /* 0x00381f00150e7f89 */ /* 0x0042a400000e0000 */
.L_x_3023:
        /* <DEDUP_REMOVED lines=26> */
.L_x_2673:
[----:B------:R-:W-:Y:S05]  /*25810*/  BSYNC B1 ;  /* 0x0000000000017941 */ /* 0x000fea0003800000 */
.L_x_2672:
[----:B------:R-:W-:Y:S01]  /*25820*/  UMOV UR4, 0xffffffff ;  /* 0xffffffff00047882 */ /* 0x000fe20000000000 */
[----:B------:R-:W-:Y:S02]  /*25830*/  SHF.R.S32.HI R10, RZ, 0x1f, R233 ;  /* 0x0000001fff0a7819 */ /* 0x000fe400000114e9 */
[----:B------:R-:W-:Y:S05]  /*25840*/  BRA.DIV UR4, `(.L_x_2674) ;  /* 0x0000011604ac7947 */ /* 0x000fea000b800000 */
[----:B--23--:R2:W3:Y:S04]  /*25850*/  SHFL.IDX PT, R9, R32, 0x2, 0x181f ;  /* 0x00581f0020097f89 */ /* 0x00c4e800000e0000 */
[----:B------:R2:W4:Y:S02]  /*25860*/  SHFL.IDX PT, R14, R21, 0x2, 0x181f ;  /* 0x00581f00150e7f89 */ /* 0x00052400000e0000 */
.L_x_3027:
        /* <DEDUP_REMOVED lines=25> */
.L_x_2676:
[----:B------:R-:W-:Y:S05]  /*25a00*/  BSYNC B1 ;  /* 0x0000000000017941 */ /* 0x000fea0003800000 */
.L_x_2675:
[----:B------:R-:W-:-:S03]  /*25a10*/  UMOV UR4, 0xffffffff ;  /* 0xffffffff00047882 */ /* 0x000fc60000000000 */
[----:B------:R-:W-:Y:S05]  /*25a20*/  BRA.DIV UR4, `(.L_x_2677) ;  /* 0x00000116047c7947 */ /* 0x000fea000b800000 */
[----:B---3--:R3:W0:Y:S04]  /*25a30*/  SHFL.IDX PT, R8, R32, 0x3, 0x181f ;  /* 0x00781f0020087f89 */ /* 0x00862800000e0000 */
[----:B----4-:R3:W4:Y:S02]  /*25a40*/  SHFL.IDX PT, R14, R21, 0x3, 0x181f ;  /* 0x00781f00150e7f89 */ /* 0x01072400000e0000 */
.L_x_3031:
[----:B------:R-:W-:-:S05]  /*25a50*/  VIADD R3, R33, 0x60 ;  /* 0x0000006021037836 */ /* 0x000fca0000000000 */
        /* <DEDUP_REMOVED lines=25> */
.L_x_2667:
        /* <DEDUP_REMOVED lines=46> */
.L_x_3034:
        /* <DEDUP_REMOVED lines=23> */
[----:B--2---:R-:W-:Y:S02]  /*26040*/  @!P0 IMAD.MOV.U32 R12, RZ, RZ, R11 ;  /* 0x000000ffff0c8224 */ /* 0x004fe400078e000b */
        /* <DEDUP_REMOVED lines=26> */
[----:B------:R-:W-:Y:S02]  /*261f0*/  @!P1 IMAD.MOV.U32 R14, RZ, RZ, R200 ;  /* 0x000000ffff0e9224 */ /* 0x000fe400078e00c8 */
[----:B------:R-:W-:Y:S01]  /*26200*/  @!P1 IMAD.MOV.U32 R15, RZ, RZ, R198 ;  /* 0x000000ffff0f9224 */ /* 0x000fe200078e00c6 */
        /* <DEDUP_REMOVED lines=27> */
[----:B------:R-:W-:Y:S02]  /*263c0*/  @!P1 IMAD.MOV.U32 R14, RZ, RZ, R192 ;  /* 0x000000ffff0e9224 */ /* 0x000fe400078e00c0 */
[----:B------:R-:W-:Y:S01]  /*263d0*/  @!P1 IMAD.MOV.U32 R15, RZ, RZ, R190 ;  /* 0x000000ffff0f9224 */ /* 0x000fe200078e00be */
        /* <DEDUP_REMOVED lines=32> */
[----:B------:R-:W5:Y:S01]  /*265e0*/  LDL R103, [R1+0xd0] ;  /* 0x0000d00001677983 */ /* 0x000f620000100800 */
[----:B------:R-:W-:Y:S01]  /*265f0*/  @!P1 IMAD.MOV.U32 R33, RZ, RZ, R181 ;  /* 0x000000ffff219224 */ /* 0x000fe200078e00b5 */
[----:B------:R-:W-:-:S02]  /*26600*/  @!P2 LEA R14, P4, R120, R11, 0x2 ;  /* 0x0000000b780ea211 */ /* 0x000fc400078810ff */
[----:B------:R-:W5:Y:S01]  /*26610*/  LDL R112, [R1+0x158] ;  /* 0x0001580001707983 */ /* 0x000f620000100800 */
[----:B------:R-:W-:-:S03]  /*26620*/  ISETP.GE.AND P0, PT, R121, UR4, PT ;  /* 0x0000000479007c0c */ /* 0x000fc6000bf06270 */
[----:B------:R1:W-:Y:S01]  /*26630*/  @!P1 ST.E.64 desc[UR40][R12.64], R32 ;  /* 0x000000200c009985 */ /* 0x0003e2000c101b28 */
[----:B------:R-:W-:-:S03]  /*26640*/  @!P2 LEA.HI.X R15, R120, R41, R126, 0x2, P4 ;  /* 0x00000029780fa211 */ /* 0x000fc600020f147e */
[----:B------:R-:W5:Y:S04]  /*26650*/  LDL R120, [R1+0x150] ;  /* 0x0001500001787983 */ /* 0x000f680000100800 */
[----:B------:R-:W5:Y:S01]  /*26660*/  LDL R126, [R1+0x144] ;  /* 0x00014400017e7983 */ /* 0x000f620000100800 */
[----:B-1----:R-:W-:Y:S01]  /*26670*/  @!P3 LEA R12, P5, R70, R11, 0x2 ;  /* 0x0000000b460cb211 */ /* 0x002fe200078a10ff */
[----:B------:R-:W-:Y:S02]  /*26680*/  @!P2 IMAD.MOV.U32 R32, RZ, RZ, R180 ;  /* 0x000000ffff20a224 */ /* 0x000fe400078e00b4 */
        /* <DEDUP_REMOVED lines=25> */
[----:B------:R-:W-:Y:S02]  /*26820*/  @!P1 IMAD.MOV.U32 R32, RZ, RZ, R175 ;  /* 0x000000ffff209224 */ /* 0x000fe400078e00af */
        /* <DEDUP_REMOVED lines=15> */
[C---:B------:R-:W-:Y:S02]  /*26920*/  @!P1 LEA R2, P3, R103.reuse, R11, 0x2 ;  /* 0x0000000b67029211 */ /* 0x040fe400078610ff */
[-C--:B------:R-:W-:Y:S02]  /*26930*/  @!P0 LEA.HI.X R33, R122, R41.reuse, R127, 0x2, P5 ;  /* 0x000000297a218211 */ /* 0x080fe400028f147f */
[----:B------:R-:W5:Y:S01]  /*26940*/  LDL R122, [R1+0x140] ;  /* 0x00014000017a7983 */ /* 0x000f620000100800 */
[----:B-1----:R-:W-:Y:S02]  /*26950*/  @!P0 IMAD.MOV.U32 R12, RZ, RZ, R147 ;  /* 0x000000ffff0c8224 */ /* 0x002fe400078e0093 */
[----:B------:R-:W-:Y:S01]  /*26960*/  @!P0 IMAD.MOV.U32 R13, RZ, RZ, R3 ;  /* 0x000000ffff0d8224 */ /* 0x000fe200078e0003 */
[----:B------:R-:W-:Y:S02]  /*26970*/  @!P1 LEA.HI.X R3, R103, R41, R120, 0x2, P3 ;  /* 0x0000002967039211 */ /* 0x000fe400018f1478 */
[----:B------:R-:W5:Y:S04]  /*26980*/  LDL R120, [R1+0x13c] ;  /* 0x00013c0001787983 */ /* 0x000f680000100800 */
[----:B------:R1:W-:Y:S04]  /*26990*/  @!P0 ST.E.64 desc[UR40][R32.64], R12 ;  /* 0x0000000c20008985 */ /* 0x0003e8000c101b28 */
[----:B------:R-:W5:Y:S01]  /*269a0*/  LDL R103, [R1+0xb0] ;  /* 0x0000b00001677983 */ /* 0x000f620000100800 */
[----:B-1----:R-:W-:-:S03]  /*269b0*/  @!P1 IMAD.MOV.U32 R12, RZ, RZ, R49 ;  /* 0x000000ffff0c9224 */ /* 0x002fc600078e0031 */
[----:B------:R-:W5:Y:S01]  /*269c0*/  LDL R33, [R1+0xa4] ;  /* 0x0000a40001217983 */ /* 0x000f620000100800 */
[----:B------:R-:W-:-:S03]  /*269d0*/  @!P1 IMAD.MOV.U32 R13, RZ, RZ, R50 ;  /* 0x000000ffff0d9224 */ /* 0x000fc600078e0032 */
        /* <DEDUP_REMOVED lines=15> */
[----:B------:R-:W5:Y:S04]  /*26ad0*/  LDL R110, [R1+0x130] ;  /* 0x00013000016e7983 */ /* 0x000f680000100800 */
[----:B------:R-:W5:Y:S04]  /*26ae0*/  LDL R51, [R1+0x12c] ;  /* 0x00012c0001337983 */ /* 0x000f680000100800 */
[----:B------:R-:W5:Y:S04]  /*26af0*/  LDL R15, [R1+0x124] ;  /* 0x00012400010f7983 */ /* 0x000f680000100800 */
[----:B------:R-:W5:Y:S01]  /*26b00*/  LDL R14, [R1+0x120] ;  /* 0x00012000010e7983 */ /* 0x000f620000100800 */
[----:B------:R-:W-:-:S02]  /*26b10*/  ISETP.GE.AND P0, PT, R124, UR4, PT ;  /* 0x000000047c007c0c */ /* 0x000fc4000bf06270 */
[----:B------:R-:W-:Y:S01]  /*26b20*/  ISETP.GE.AND P1, PT, R121, UR4, PT ;  /* 0x0000000479007c0c */ /* 0x000fe2000bf26270 */
[----:B------:R-:W-:Y:S01]  /*26b30*/  @!P4 IMAD.MOV.U32 R5, RZ, RZ, R53 ;  /* 0x000000ffff05c224 */ /* 0x000fe200078e0035 */
[----:B------:R-:W-:-:S04]  /*26b40*/  ISETP.GE.AND P2, PT, R118, UR4, PT ;  /* 0x0000000476007c0c */ /* 0x000fc8000bf46270 */
[----:B------:R1:W-:Y:S01]  /*26b50*/  @!P4 ST.E.64 desc[UR40][R2.64], R4 ;  /* 0x000000040200c985 */ /* 0x0003e2000c101b28 */
[----:B------:R-:W-:-:S04]  /*26b60*/  ISETP.GE.AND P4, PT, R115, UR4, PT ;  /* 0x0000000473007c0c */ /* 0x000fc8000bf86270 */
[----:B------:R-:W-:-:S04]  /*26b70*/  @!P0 LEA R12, P3, R124, R11, 0x2 ;  /* 0x0000000b7c0c8211 */ /* 0x000fc800078610ff */
[----:B------:R-:W-:Y:S02]  /*26b80*/  @!P0 LEA.HI.X R13, R124, R41, R126, 0x2, P3 ;  /* 0x000000297c0d8211 */ /* 0x000fe400018f147e */
[----:B-1----:R-:W-:-:S03]  /*26b90*/  @!P1 LEA R2, P5, R121, R11, 0x2 ;  /* 0x0000000b79029211 */ /* 0x002fc600078a10ff */
[----:B------:R-:W-:Y:S01]  /*26ba0*/  @!P0 ST.E.64 desc[UR40][R12.64], R6 ;  /* 0x000000060c008985 */ /* 0x000fe2000c101b28 */
[----:B------:R-:W-:Y:S02]  /*26bb0*/  ISETP.GE.AND P3, PT, R112, UR4, PT ;  /* 0x0000000470007c0c */ /* 0x000fe4000bf66270 */
[----:B------:R-:W-:Y:S02]  /*26bc0*/  @!P2 LEA R4, P0, R118, R11, 0x2 ;  /* 0x0000000b7604a211 */ /* 0x000fe400078010ff */
[----:B------:R-:W-:-:S05]  /*26bd0*/  @!P1 LEA.HI.X R3, R121, R41, R122, 0x2, P5 ;  /* 0x0000002979039211 */ /* 0x000fca00028f147a */
[----:B------:R1:W-:Y:S01]  /*26be0*/  @!P1 ST.E.64 desc[UR40][R2.64], R54 ;  /* 0x0000003602009985 */ /* 0x0003e2000c101b28 */
[----:B------:R-:W-:Y:S02]  /*26bf0*/  @!P2 LEA.HI.X R5, R118, R41, R120, 0x2, P0 ;  /* 0x000000297605a211 */ /* 0x000fe400000f1478 */
[-C--:B-1----:R-:W-:Y:S02]  /*26c00*/  @!P4 LEA R2, P1, R115, R11.reuse, 0x2 ;  /* 0x0000000b7302c211 */ /* 0x082fe400078210ff */
[----:B------:R-:W-:Y:S01]  /*26c10*/  ISETP.GE.AND P0, PT, R103, UR4, PT ;  /* 0x0000000467007c0c */ /* 0x000fe2000bf06270 */
[----:B------:R1:W-:Y:S01]  /*26c20*/  @!P2 ST.E.64 desc[UR40][R4.64], R8 ;  /* 0x000000080400a985 */ /* 0x0003e2000c101b28 */
[----:B------:R-:W-:Y:S02]  /*26c30*/  @!P3 LEA R6, P5, R112, R11, 0x2 ;  /* 0x0000000b7006b211 */ /* 0x000fe400078a10ff */
[----:B-1----:R-:W-:Y:S01]  /*26c40*/  @!P4 MOV R4, R57 ;  /* 0x000000390004c202 */ /* 0x002fe20000000f00 */
[----:B------:R-:W-:Y:S01]  /*26c50*/  @!P4 IMAD.MOV.U32 R5, RZ, RZ, R58 ;  /* 0x000000ffff05c224 */ /* 0x000fe200078e003a */
[----:B--2---:R-:W-:-:S02]  /*26c60*/  @!P4 LEA.HI.X R3, R115, R41, R116, 0x2, P1 ;  /* 0x000000297303c211 */ /* 0x004fc400008f1474 */
[----:B---3--:R-:W-:-:S03]  /*26c70*/  ISETP.GE.AND P1, PT, R70, UR4, PT ;  /* 0x0000000446007c0c */ /* 0x008fc6000bf26270 */
[----:B------:R1:W-:Y:S01]  /*26c80*/  @!P4 ST.E.64 desc[UR40][R2.64], R4 ;  /* 0x000000040200c985 */ /* 0x0003e2000c101b28 */
[----:B------:R-:W-:Y:S01]  /*26c90*/  ISETP.GE.AND P4, PT, R49, UR4, PT ;  /* 0x0000000431007c0c */ /* 0x000fe2000bf86270 */
[----:B-1----:R-:W-:Y:S02]  /*26ca0*/  @!P3 IMAD.MOV.U32 R2, RZ, RZ, R10 ;  /* 0x000000ffff02b224 */ /* 0x002fe400078e000a */
[----:B------:R-:W-:Y:S01]  /*26cb0*/  @!P3 IMAD.MOV.U32 R3, RZ, RZ, R20 ;  /* 0x000000ffff03b224 */ /* 0x000fe200078e0014 */
[----:B------:R-:W-:Y:S02]  /*26cc0*/  @!P0 LEA R4, P2, R103, R11, 0x2 ;  /* 0x0000000b67048211 */ /* 0x000fe400078410ff */
[-C--:B----4-:R-:W-:Y:S02]  /*26cd0*/  @!P3 LEA.HI.X R7, R112, R41.reuse, R113, 0x2, P5 ;  /* 0x000000297007b211 */ /* 0x090fe400028f1471 */
[----:B------:R-:W-:Y:S02]  /*26ce0*/  ISETP.GE.AND P5, PT, R33, UR4, PT ;  /* 0x0000000421007c0c */ /* 0x000fe4000bfa6270 */
[----:B-----5:R-:W-:Y:S01]  /*26cf0*/  @!P0 LEA.HI.X R5, R103, R41, R110, 0x2, P2 ;  /* 0x0000002967058211 */ /* 0x020fe200010f146e */
[----:B------:R1:W-:Y:S01]  /*26d00*/  @!P3 ST.E.64 desc[UR40][R6.64], R2 ;  /* 0x000000020600b985 */ /* 0x0003e2000c101b28 */
[----:B------:R-:W-:Y:S01]  /*26d10*/  ISETP.GE.AND P3, PT, R32, UR4, PT ;  /* 0x0000000420007c0c */ /* 0x000fe2000bf66270 */
[----:B-1----:R-:W-:-:S02]  /*26d20*/  @!P0 IMAD.MOV.U32 R6, RZ, RZ, R59 ;  /* 0x000000ffff068224 */ /* 0x002fc400078e003b */
[----:B------:R-:W-:Y:S01]  /*26d30*/  @!P0 IMAD.MOV.U32 R7, RZ, RZ, R61 ;  /* 0x000000ffff078224 */ /* 0x000fe200078e003d */
[----:B------:R-:W-:-:S04]  /*26d40*/  @!P1 LEA R2, P2, R70, R11, 0x2 ;  /* 0x0000000b46029211 */ /* 0x000fc800078410ff */
[----:B------:R1:W-:Y:S01]  /*26d50*/  @!P0 ST.E.64 desc[UR40][R4.64], R6 ;  /* 0x0000000604008985 */ /* 0x0003e2000c101b28 */
[----:B------:R-:W-:-:S04]  /*26d60*/  @!P1 LEA.HI.X R3, R70, R41, R51, 0x2, P2 ;  /* 0x0000002946039211 */ /* 0x000fc800010f1433 */
[----:B------:R-:W-:Y:S02]  /*26d70*/  @!P3 IMAD.MOV.U32 R8, RZ, RZ, R69 ;  /* 0x000000ffff08b224 */ /* 0x000fe400078e0045 */
[----:B-1----:R-:W-:Y:S01]  /*26d80*/  @!P1 IMAD.MOV.U32 R4, RZ, RZ, R21 ;  /* 0x000000ffff049224 */ /* 0x002fe200078e0015 */
[----:B------:R-:W-:Y:S01]  /*26d90*/  @!P4 LEA R6, P0, R49, R11, 0x2 ;  /* 0x0000000b3106c211 */ /* 0x000fe200078010ff */
[----:B------:R-:W-:-:S03]  /*26da0*/  @!P1 IMAD.MOV.U32 R5, RZ, RZ, R24 ;  /* 0x000000ffff059224 */ /* 0x000fc600078e0018 */
[----:B------:R-:W-:Y:S02]  /*26db0*/  @!P4 LEA.HI.X R7, R49, R41, R50, 0x2, P0 ;  /* 0x000000293107c211 */ /* 0x000fe400000f1432 */
[----:B------:R1:W-:Y:S01]  /*26dc0*/  @!P1 ST.E.64 desc[UR40][R2.64], R4 ;  /* 0x0000000402009985 */ /* 0x0003e2000c101b28 */
[----:B------:R-:W-:-:S03]  /*26dd0*/  @!P3 IMAD.MOV.U32 R9, RZ, RZ, R72 ;  /* 0x000000ffff09b224 */ /* 0x000fc600078e0048 */
[----:B------:R2:W-:Y:S01]  /*26de0*/  @!P4 ST.E.64 desc[UR40][R6.64], R64 ;  /* 0x000000400600c985 */ /* 0x0005e2000c101b28 */
[CC--:B-1----:R-:W-:Y:S02]  /*26df0*/  @!P5 LEA R2, P1, R33.reuse, R11.reuse, 0x2 ;  /* 0x0000000b2102d211 */ /* 0x0c2fe400078210ff */
[C---:B------:R-:W-:Y:S02]  /*26e00*/  @!P3 LEA R4, P2, R32.reuse, R11, 0x2 ;  /* 0x0000000b2004b211 */ /* 0x040fe400078410ff */
[----:B------:R-:W-:Y:S01]  /*26e10*/  @!P5 LEA.HI.X R3, R33, R41, R15, 0x2, P1 ;  /* 0x000000292103d211 */ /* 0x000fe200008f140f */
[----:B--2---:R-:W-:Y:S01]  /*26e20*/  @!P5 IMAD.MOV.U32 R7, RZ, RZ, R26 ;  /* 0x000000ffff07d224 */ /* 0x004fe200078e001a */
[----:B------:R-:W-:Y:S02]  /*26e30*/  @!P5 MOV R6, R25 ;  /* 0x000000190006d202 */ /* 0x000fe40000000f00 */
[----:B------:R-:W-:-:S03]  /*26e40*/  @!P3 LEA.HI.X R5, R32, R41, R14, 0x2, P2 ;  /* 0x000000292005b211 */ /* 0x000fc600010f140e */
[----:B------:R3:W-:Y:S04]  /*26e50*/  @!P5 ST.E.64 desc[UR40][R2.64], R6 ;  /* 0x000000060200d985 */ /* 0x0007e8000c101b28 */
[----:B------:R3:W-:Y:S02]  /*26e60*/  @!P3 ST.E.64 desc[UR40][R4.64], R8 ;  /* 0x000000080400b985 */ /* 0x0007e4000c101b28 */
.L_x_2681:
[----:B------:R-:W-:Y:S05]  /*26e70*/  BSYNC B1 ;  /* 0x0000000000017941 */ /* 0x000fea0003800000 */
.L_x_2680:
[----:B------:R-:W-:-:S03]  /*26e80*/  UMOV UR4, 0xffffffff ;  /* 0xffffffff00047882 */ /* 0x000fc60000000000 */
[----:B------:R-:W-:Y:S05]  /*26e90*/  BRA.DIV UR4, `(.L_x_2682) ;  /* 0x0000010204e07947 */ /* 0x000fea000b800000 */
[----:B0-----:R-:W0:Y:S04]  /*26ea0*/  SHFL.IDX PT, R40, R40, 0x1, 0x1c1f ;  /* 0x003c1f0028287f89 */ /* 0x001e2800000e0000 */
[----:B------:R-:W4:Y:S02]  /*26eb0*/  SHFL.IDX PT, R35, R35, 0x1, 0x1c1f ;  /* 0x003c1f0023237f89 */ /* 0x000f2400000e0000 */
.L_x_3038:
        /* <DEDUP_REMOVED lines=43> */
[----:B------:R-:W-:-:S02]  /*27170*/  IMAD.MOV.U32 R54, RZ, RZ, R51 ;  /* 0x000000ffff367224 */ /* 0x000fc400078e0033 */
[----:B------:R-:W-:Y:S02]  /*27180*/  IMAD.MOV.U32 R51, RZ, RZ, R49 ;  /* 0x000000ffff337224 */ /* 0x000fe400078e0031 */
[----:B------:R-:W-:Y:S01]  /*27190*/  IMAD.MOV.U32 R49, RZ, RZ, R33 ;  /* 0x000000ffff317224 */ /* 0x000fe200078e0021 */
[----:B------:R-:W-:Y:S01]  /*271a0*/  MOV R33, R25 ;  /* 0x0000001900217202 */ /* 0x000fe20000000f00 */
[----:B------:R-:W-:Y:S02]  /*271b0*/  IMAD.MOV.U32 R25, RZ, RZ, R21 ;  /* 0x000000ffff197224 */ /* 0x000fe400078e0015 */
[----:B---3--:R-:W-:Y:S02]  /*271c0*/  IMAD.MOV.U32 R21, RZ, RZ, R7 ;  /* 0x000000ffff157224 */ /* 0x008fe400078e0007 */
[----:B------:R-:W-:Y:S02]  /*271d0*/  IMAD.MOV.U32 R7, RZ, RZ, R6 ;  /* 0x000000ffff077224 */ /* 0x000fe400078e0006 */
[----:B------:R-:W-:-:S02]  /*271e0*/  IMAD.MOV.U32 R6, RZ, RZ, R5 ;  /* 0x000000ffff067224 */ /* 0x000fc400078e0005 */
[----:B------:R-:W-:Y:S02]  /*271f0*/  IMAD.MOV.U32 R5, RZ, RZ, R4 ;  /* 0x000000ffff057224 */ /* 0x000fe400078e0004 */
[----:B------:R-:W-:Y:S01]  /*27200*/  IMAD.MOV.U32 R4, RZ, RZ, R3 ;  /* 0x000000ffff047224 */ /* 0x000fe200078e0003 */
[----:B------:R-:W-:Y:S02]  /*27210*/  MOV R3, R2 ;  /* 0x0000000200037202 */ /* 0x000fe40000000f00 */
[----:B------:R-:W3:Y:S01]  /*27220*/  LDL R2, [R1+0x160] ;  /* 0x0001600001027983 */ /* 0x000ee20000100800 */
        /* <DEDUP_REMOVED lines=12> */
[----:B------:R-:W-:Y:S01]  /*272f0*/  ISETP.GE.AND P0, PT, R64, UR4, PT ;  /* 0x0000000440007c0c */ /* 0x000fe2000bf06270 */
[----:B------:R-:W-:Y:S02]  /*27300*/  IMAD.MOV.U32 R115, RZ, RZ, R61 ;  /* 0x000000ffff737224 */ /* 0x000fe400078e003d */
[----:B------:R-:W-:Y:S01]  /*27310*/  IMAD.MOV.U32 R54, RZ, RZ, R51 ;  /* 0x000000ffff367224 */ /* 0x000fe200078e0033 */
[----:B------:R-:W-:Y:S01]  /*27320*/  MOV R51, R49 ;  /* 0x0000003100337202 */ /* 0x000fe20000000f00 */
[----:B------:R-:W-:-:S02]  /*27330*/  IMAD.MOV.U32 R61, RZ, RZ, R59 ;  /* 0x000000ffff3d7224 */ /* 0x000fc400078e003b */
[----:B------:R-:W-:Y:S02]  /*27340*/  IMAD.MOV.U32 R32, RZ, RZ, R24 ;  /* 0x000000ffff207224 */ /* 0x000fe400078e0018 */
[----:B------:R-:W-:Y:S01]  /*27350*/  IMAD.MOV.U32 R53, RZ, RZ, R50 ;  /* 0x000000ffff357224 */ /* 0x000fe200078e0032 */
[----:B------:R-:W-:Y:S01]  /*27360*/  ISETP.GE.AND P1, PT, R120, UR4, PT ;  /* 0x0000000478007c0c */ /* 0x000fe2000bf26270 */
[----:B------:R-:W-:Y:S01]  /*27370*/  IMAD.MOV.U32 R59, RZ, RZ, R58 ;  /* 0x000000ffff3b7224 */ /* 0x000fe200078e003a */
[----:B------:R-:W-:Y:S01]  /*27380*/  MOV R58, R57 ;  /* 0x00000039003a7202 */ /* 0x000fe20000000f00 */
[----:B------:R-:W-:Y:S01]  /*27390*/  IMAD.MOV.U32 R50, RZ, RZ, R41 ;  /* 0x000000ffff327224 */ /* 0x000fe200078e0029 */
[----:B------:R-:W4:Y:S01]  /*273a0*/  LDL R24, [R1+0x12c] ;  /* 0x00012c0001187983 */ /* 0x000f220000100800 */
        /* <DEDUP_REMOVED lines=11> */
[----:B------:R-:W-:Y:S01]  /*27460*/  MOV R6, R4 ;  /* 0x0000000400067202 */ /* 0x000fe20000000f00 */
[----:B------:R-:W-:Y:S01]  /*27470*/  IMAD.MOV.U32 R49, RZ, RZ, R41 ;  /* 0x000000ffff317224 */ /* 0x000fe200078e0029 */
[----:B------:R-:W-:Y:S01]  /*27480*/  MOV R41, R33 ;  /* 0x0000002100297202 */ /* 0x000fe20000000f00 */
[----:B------:R-:W-:Y:S02]  /*27490*/  IMAD.MOV.U32 R7, RZ, RZ, R5 ;  /* 0x000000ffff077224 */ /* 0x000fe400078e0005 */
[----:B------:R-:W-:-:S02]  /*274a0*/  IMAD.MOV.U32 R5, RZ, RZ, R3 ;  /* 0x000000ffff057224 */ /* 0x000fc400078e0003 */
[----:B0-----:R-:W-:Y:S02]  /*274b0*/  @!P0 IMAD.MOV.U32 R3, RZ, RZ, R40 ;  /* 0x000000ffff038224 */ /* 0x001fe400078e0028 */
[----:B------:R-:W-:Y:S02]  /*274c0*/  IMAD.MOV.U32 R69, RZ, RZ, R59 ;  /* 0x000000ffff457224 */ /* 0x000fe400078e003b */
[----:B------:R-:W-:Y:S02]  /*274d0*/  IMAD.MOV.U32 R59, RZ, RZ, R54 ;  /* 0x000000ffff3b7224 */ /* 0x000fe400078e0036 */
[----:B------:R-:W-:Y:S01]  /*274e0*/  IMAD.MOV.U32 R54, RZ, RZ, R41 ;  /* 0x000000ffff367224 */ /* 0x000fe200078e0029 */
[----:B------:R-:W-:Y:S02]  /*274f0*/  MOV R41, R6 ;  /* 0x0000000600297202 */ /* 0x000fe40000000f00 */
[----:B------:R-:W-:Y:S01]  /*27500*/  @!P1 LEA R6, P4, R120, R35, 0x2 ;  /* 0x0000002378069211 */ /* 0x000fe200078810ff */
[----:B---3--:R-:W-:-:S02]  /*27510*/  IMAD.MOV.U32 R4, RZ, RZ, R2 ;  /* 0x000000ffff047224 */ /* 0x008fc400078e0002 */
[----:B------:R-:W-:-:S04]  /*27520*/  @!P0 IMAD.MOV.U32 R2, RZ, RZ, R35 ;  /* 0x000000ffff028224 */ /* 0x000fc800078e0023 */
[----:B------:R-:W-:-:S04]  /*27530*/  @!P0 IMAD.WIDE R2, R64, 0x4, R2 ;  /* 0x0000000440028825 */ /* 0x000fc800078e0202 */
[----:B------:R-:W-:Y:S02]  /*27540*/  IMAD.MOV.U32 R64, RZ, RZ, R57 ;  /* 0x000000ffff407224 */ /* 0x000fe400078e0039 */
[----:B------:R-:W-:Y:S02]  /*27550*/  IMAD.MOV.U32 R57, RZ, RZ, R50 ;  /* 0x000000ffff397224 */ /* 0x000fe400078e0032 */
[----:B------:R-:W-:Y:S02]  /*27560*/  IMAD.MOV.U32 R50, RZ, RZ, R25 ;  /* 0x000000ffff327224 */ /* 0x000fe400078e0019 */
[----:B------:R-:W-:Y:S01]  /*27570*/  IMAD.MOV.U32 R25, RZ, RZ, R7 ;  /* 0x000000ffff197224 */ /* 0x000fe200078e0007 */
[----:B------:R-:W-:Y:S02]  /*27580*/  @!P1 LEA.HI.X R7, R120, R40, R121, 0x2, P4 ;  /* 0x0000002878079211 */ /* 0x000fe400020f1479 */
[----:B------:R-:W3:Y:S01]  /*27590*/  LDL R120, [R1+0x194] ;  /* 0x0001940001787983 */ /* 0x000ee20000100800 */
[----:B------:R-:W-:Y:S01]  /*275a0*/  ISETP.GE.AND P3, PT, R118, UR4, PT ;  /* 0x0000000476007c0c */ /* 0x000fe2000bf66270 */
[----:B------:R-:W-:-:S02]  /*275b0*/  IMAD.MOV.U32 R33, RZ, RZ, R32 ;  /* 0x000000ffff217224 */ /* 0x000fc400078e0020 */
[----:B------:R-:W-:Y:S01]  /*275c0*/  IMAD.MOV.U32 R65, RZ, RZ, R58 ;  /* 0x000000ffff417224 */ /* 0x000fe200078e003a */
[----:B------:R-:W-:Y:S01]  /*275d0*/  MOV R58, R53 ;  /* 0x00000035003a7202 */ /* 0x000fe20000000f00 */
[----:B------:R-:W-:Y:S01]  /*275e0*/  IMAD.MOV.U32 R70, RZ, RZ, R61 ;  /* 0x000000ffff467224 */ /* 0x000fe200078e003d */
[----:B------:R-:W5:Y:S01]  /*275f0*/  LDL R32, [R1+0x13c] ;  /* 0x00013c0001207983 */ /* 0x000f620000100800 */
[----:B------:R-:W-:Y:S02]  /*27600*/  IMAD.MOV.U32 R61, RZ, RZ, R55 ;  /* 0x000000ffff3d7224 */ /* 0x000fe400078e0037 */
[----:B------:R-:W-:Y:S02]  /*27610*/  IMAD.MOV.U32 R53, RZ, RZ, R51 ;  /* 0x000000ffff357224 */ /* 0x000fe400078e0033 */
[----:B------:R-:W-:Y:S02]  /*27620*/  IMAD.MOV.U32 R55, RZ, RZ, R49 ;  /* 0x000000ffff377224 */ /* 0x000fe400078e0031 */
[----:B------:R-:W-:-:S02]  /*27630*/  IMAD.MOV.U32 R51, RZ, RZ, R33 ;  /* 0x000000ffff337224 */ /* 0x000fc400078e0021 */
[----:B------:R-:W-:Y:S02]  /*27640*/  IMAD.MOV.U32 R49, RZ, RZ, R5 ;  /* 0x000000ffff317224 */ /* 0x000fe400078e0005 */
[----:B------:R-:W-:Y:S02]  /*27650*/  IMAD.MOV.U32 R33, RZ, RZ, R4 ;  /* 0x000000ffff217224 */ /* 0x000fe400078e0004 */
[----:B------:R-:W-:Y:S02]  /*27660*/  @!P0 IMAD.MOV.U32 R4, RZ, RZ, R27 ;  /* 0x000000ffff048224 */ /* 0x000fe400078e001b */
[----:B------:R-:W-:-:S05]  /*27670*/  @!P0 IMAD.MOV.U32 R5, RZ, RZ, R36 ;  /* 0x000000ffff058224 */ /* 0x000fca00078e0024 */
[----:B------:R0:W-:Y:S02]  /*27680*/  @!P0 ST.E.64 desc[UR40][R2.64], R4 ;  /* 0x0000000402008985 */ /* 0x0001e4000c101b28 */
[----:B0-----:R-:W-:-:S04]  /*27690*/  @!P3 LEA R2, P5, R118, R35, 0x2 ;  /* 0x000000237602b211 */ /* 0x001fc800078a10ff */
[----:B---3--:R-:W-:Y:S02]  /*276a0*/  @!P3 LEA.HI.X R3, R118, R40, R120, 0x2, P5 ;  /* 0x000000287603b211 */ /* 0x008fe400028f1478 */
[----:B------:R-:W3:Y:S01]  /*276b0*/  LDL R120, [R1+0x190] ;  /* 0x0001900001787983 */ /* 0x000ee20000100800 */
[----:B------:R-:W-:Y:S01]  /*276c0*/  ISETP.GE.AND P2, PT, R72, UR4, PT ;  /* 0x0000000448007c0c */ /* 0x000fe2000bf46270 */
[----:B------:R-:W-:Y:S02]  /*276d0*/  @!P1 IMAD.MOV.U32 R4, RZ, RZ, R77 ;  /* 0x000000ffff049224 */ /* 0x000fe400078e004d */
[----:B------:R-:W-:-:S05]  /*276e0*/  @!P1 IMAD.MOV.U32 R5, RZ, RZ, R80 ;  /* 0x000000ffff059224 */ /* 0x000fca00078e0050 */
[----:B------:R0:W-:Y:S01]  /*276f0*/  @!P1 ST.E.64 desc[UR40][R6.64], R4 ;  /* 0x0000000406009985 */ /* 0x0001e2000c101b28 */
[----:B------:R-:W-:Y:S01]  /*27700*/  MOV R122, R69 ;  /* 0x00000045007a7202 */ /* 0x000fe20000000f00 */
[----:B------:R-:W-:Y:S02]  /*27710*/  IMAD.MOV.U32 R69, RZ, RZ, R64 ;  /* 0x000000ffff457224 */ /* 0x000fe400078e0040 */
[----:B------:R-:W-:Y:S02]  /*27720*/  IMAD.MOV.U32 R64, RZ, RZ, R59 ;  /* 0x000000ffff407224 */ /* 0x000fe400078e003b */
[----:B------:R-:W-:Y:S01]  /*27730*/  IMAD.MOV.U32 R59, RZ, RZ, R55 ;  /* 0x000000ffff3b7224 */ /* 0x000fe200078e0037 */
[----:B0-----:R-:W-:Y:S01]  /*27740*/  @!P2 LEA R4, P4, R72, R35, 0x2 ;  /* 0x000000234804a211 */ /* 0x001fe200078810ff */
[----:B------:R-:W-:Y:S02]  /*27750*/  IMAD.MOV.U32 R55, RZ, RZ, R51 ;  /* 0x000000ffff377224 */ /* 0x000fe400078e0033 */
[----:B------:R-:W-:-:S02]  /*27760*/  IMAD.MOV.U32 R51, RZ, RZ, R49 ;  /* 0x000000ffff337224 */ /* 0x000fc400078e0031 */
[----:B-----5:R-:W-:Y:S02]  /*27770*/  IMAD.MOV.U32 R49, RZ, RZ, R32 ;  /* 0x000000ffff317224 */ /* 0x020fe400078e0020 */
[----:B------:R-:W5:Y:S01]  /*27780*/  LDL R32, [R1+0xc4] ;  /* 0x0000c40001207983 */ /* 0x000f620000100800 */
[----:B---3--:R-:W-:-:S03]  /*27790*/  @!P2 LEA.HI.X R5, R72, R40, R120, 0x2, P4 ;  /* 0x000000284805a211 */ /* 0x008fc600020f1478 */
[----:B------:R-:W3:Y:S01]  /*277a0*/  LDL R120, [R1+0x18c] ;  /* 0x00018c0001787983 */ /* 0x000ee20000100800 */
[----:B------:R-:W-:Y:S01]  /*277b0*/  ISETP.GE.AND P0, PT, R116, UR4, PT ;  /* 0x0000000474007c0c */ /* 0x000fe2000bf06270 */
[----:B------:R-:W-:Y:S02]  /*277c0*/  IMAD.MOV.U32 R118, RZ, RZ, R70 ;  /* 0x000000ffff767224 */ /* 0x000fe400078e0046 */
[----:B------:R-:W-:Y:S02]  /*277d0*/  IMAD.MOV.U32 R70, RZ, RZ, R65 ;  /* 0x000000ffff467224 */ /* 0x000fe400078e0041 */
[----:B------:R-:W-:Y:S02]  /*277e0*/  IMAD.MOV.U32 R65, RZ, RZ, R61 ;  /* 0x000000ffff417224 */ /* 0x000fe400078e003d */
[----:B------:R-:W-:Y:S01]  /*277f0*/  IMAD.MOV.U32 R61, RZ, RZ, R58 ;  /* 0x000000ffff3d7224 */ /* 0x000fe200078e003a */
[----:B------:R0:W-:Y:S01]  /*27800*/  @!P3 ST.E.64 desc[UR40][R2.64], R42 ;  /* 0x0000002a0200b985 */ /* 0x0001e2000c101b28 */
        /* <DEDUP_REMOVED lines=8> */
[----:B------:R-:W2:Y:S01]  /*27890*/  LDL R33, [R1+0xc8] ;  /* 0x0000c80001217983 */ /* 0x000ea20000100800 */
[C---:B0-----:R-:W-:Y:S01]  /*278a0*/  @!P0 LEA R2, P5, R116.reuse, R35, 0x2 ;  /* 0x0000002374028211 */ /* 0x041fe200078a10ff */
[----:B------:R-:W-:Y:S02]  /*278b0*/  IMAD.MOV.U32 R64, RZ, RZ, R61 ;  /* 0x000000ffff407224 */ /* 0x000fe400078e003d */
[----:B------:R-:W-:Y:S01]  /*278c0*/  IMAD.MOV.U32 R61, RZ, RZ, R59 ;  /* 0x000000ffff3d7224 */ /* 0x000fe200078e003b */
[----:B---3--:R-:W-:Y:S01]  /*278d0*/  @!P0 LEA.HI.X R3, R116, R40, R120, 0x2, P5 ;  /* 0x0000002874038211 */ /* 0x008fe200028f1478 */
[----:B------:R-:W-:Y:S01]  /*278e0*/  IMAD.MOV.U32 R120, RZ, RZ, R70 ;  /* 0x000000ffff787224 */ /* 0x000fe200078e0046 */
[----:B------:R-:W3:Y:S01]  /*278f0*/  LDL R116, [R1+0x188] ;  /* 0x0001880001747983 */ /* 0x000ee20000100800 */
[----:B------:R-:W-:-:S02]  /*27900*/  IMAD.MOV.U32 R70, RZ, RZ, R65 ;  /* 0x000000ffff467224 */ /* 0x000fc400078e0041 */
[----:B------:R-:W-:Y:S02]  /*27910*/  IMAD.MOV.U32 R65, RZ, RZ, R61 ;  /* 0x000000ffff417224 */ /* 0x000fe400078e003d */
[----:B------:R-:W-:Y:S02]  /*27920*/  IMAD.MOV.U32 R61, RZ, RZ, R55 ;  /* 0x000000ffff3d7224 */ /* 0x000fe400078e0037 */
[----:B------:R-:W-:Y:S02]  /*27930*/  IMAD.MOV.U32 R55, RZ, RZ, R50 ;  /* 0x000000ffff377224 */ /* 0x000fe400078e0032 */
[----:B-----5:R-:W-:Y:S02]  /*27940*/  IMAD.MOV.U32 R50, RZ, RZ, R32 ;  /* 0x000000ffff327224 */ /* 0x020fe400078e0020 */
[----:B------:R-:W5:Y:S01]  /*27950*/  LDL R32, [R1+0xd4] ;  /* 0x0000d40001207983 */ /* 0x000f620000100800 */
[----:B------:R-:W-:Y:S01]  /*27960*/  ISETP.GE.AND P1, PT, R113, UR4, PT ;  /* 0x0000000471007c0c */ /* 0x000fe2000bf26270 */
[----:B------:R-:W-:Y:S01]  /*27970*/  IMAD.MOV.U32 R59, RZ, RZ, R57 ;  /* 0x000000ffff3b7224 */ /* 0x000fe200078e0039 */
[----:B------:R-:W-:Y:S01]  /*27980*/  ISETP.GE.AND P3, PT, R112, UR4, PT ;  /* 0x0000000470007c0c */ /* 0x000fe2000bf66270 */
[----:B------:R-:W-:-:S02]  /*27990*/  @!P2 IMAD.MOV.U32 R57, RZ, RZ, R73 ;  /* 0x000000ffff39a224 */ /* 0x000fc400078e0049 */
[----:B------:R-:W-:Y:S01]  /*279a0*/  IMAD.MOV.U32 R121, RZ, RZ, R72 ;  /* 0x000000ffff797224 */ /* 0x000fe200078e0048 */
[----:B------:R-:W-:Y:S01]  /*279b0*/  MOV R72, R69 ;  /* 0x0000004500487202 */ /* 0x000fe20000000f00 */
[----:B------:R-:W-:Y:S01]  /*279c0*/  IMAD.MOV.U32 R69, RZ, RZ, R64 ;  /* 0x000000ffff457224 */ /* 0x000fe200078e0040 */
[----:B------:R0:W-:Y:S01]  /*279d0*/  @!P2 ST.E.64 desc[UR40][R4.64], R56 ;  /* 0x000000380400a985 */ /* 0x0001e2000c101b28 */
[----:B------:R-:W-:Y:S02]  /*279e0*/  IMAD.MOV.U32 R64, RZ, RZ, R59 ;  /* 0x000000ffff407224 */ /* 0x000fe400078e003b */
[----:B------:R-:W-:Y:S01]  /*279f0*/  IMAD.MOV.U32 R59, RZ, RZ, R54 ;  /* 0x000000ffff3b7224 */ /* 0x000fe200078e0036 */
[----:B--2---:R-:W-:Y:S02]  /*27a00*/  MOV R54, R33 ;  /* 0x0000002100367202 */ /* 0x004fe40000000f00 */
[----:B------:R-:W2:Y:S01]  /*27a10*/  LDL R33, [R1+0x178] ;  /* 0x0001780001217983 */ /* 0x000ea20000100800 */
[----:B0-----:R-:W-:-:S03]  /*27a20*/  @!P1 LEA R4, P4, R113, R35, 0x2 ;  /* 0x0000002371049211 */ /* 0x001fc600078810ff */
[----:B------:R0:W-:Y:S02]  /*27a30*/  @!P0 ST.E.64 desc[UR40][R2.64], R44 ;  /* 0x0000002c02008985 */ /* 0x0001e4000c101b28 */
[----:B0-----:R-:W-:Y:S02]  /*27a40*/  @!P3 LEA R2, P5, R112, R35, 0x2 ;  /* 0x000000237002b211 */ /* 0x001fe400078a10ff */
[----:B---3--:R-:W-:Y:S01]  /*27a50*/  @!P1 LEA.HI.X R5, R113, R40, R116, 0x2, P4 ;  /* 0x0000002871059211 */ /* 0x008fe200020f1474 */
[----:B------:R-:W-:Y:S02]  /*27a60*/  IMAD.MOV.U32 R116, RZ, RZ, R72 ;  /* 0x000000ffff747224 */ /* 0x000fe400078e0048 */
[----:B------:R-:W-:Y:S02]  /*27a70*/  IMAD.MOV.U32 R113, RZ, RZ, R70 ;  /* 0x000000ffff717224 */ /* 0x000fe400078e0046 */
[----:B------:R-:W-:Y:S02]  /*27a80*/  IMAD.MOV.U32 R72, RZ, RZ, R69 ;  /* 0x000000ffff487224 */ /* 0x000fe400078e0045 */
[----:B------:R-:W-:Y:S01]  /*27a90*/  IMAD.MOV.U32 R69, RZ, RZ, R64 ;  /* 0x000000ffff457224 */ /* 0x000fe200078e0040 */
[----:B------:R-:W-:-:S02]  /*27aa0*/  MOV R64, R59 ;  /* 0x0000003b00407202 */ /* 0x000fc40000000f00 */
[----:B------:R-:W-:Y:S01]  /*27ab0*/  @!P3 LEA.HI.X R3, R112, R40, R113, 0x2, P5 ;  /* 0x000000287003b211 */ /* 0x000fe200028f1471 */
[----:B-----5:R-:W-:Y:S01]  /*27ac0*/  IMAD.MOV.U32 R59, RZ, RZ, R32 ;  /* 0x000000ffff3b7224 */ /* 0x020fe200078e0020 */
[----:B------:R-:W-:Y:S01]  /*27ad0*/  MOV R113, R72 ;  /* 0x0000004800717202 */ /* 0x000fe20000000f00 */
[----:B------:R-:W-:Y:S02]  /*27ae0*/  IMAD.MOV.U32 R72, RZ, RZ, R69 ;  /* 0x000000ffff487224 */ /* 0x000fe400078e0045 */
[----:B------:R-:W-:Y:S02]  /*27af0*/  IMAD.MOV.U32 R69, RZ, RZ, R64 ;  /* 0x000000ffff457224 */ /* 0x000fe400078e0040 */
[----:B------:R-:W-:Y:S02]  /*27b00*/  IMAD.MOV.U32 R64, RZ, RZ, R59 ;  /* 0x000000ffff407224 */ /* 0x000fe400078e003b */
[----:B------:R-:W3:Y:S01]  /*27b10*/  LDL R59, [R1+0x170] ;  /* 0x00017000013b7983 */ /* 0x000ee20000100800 */
[----:B------:R-:W-:Y:S01]  /*27b20*/  ISETP.GE.AND P2, PT, R110, UR4, PT ;  /* 0x000000046e007c0c */ /* 0x000fe2000bf46270 */
[----:B------:R-:W-:-:S02]  /*27b30*/  @!P1 IMAD.MOV.U32 R6, RZ, RZ, R47 ;  /* 0x000000ffff069224 */ /* 0x000fc400078e002f */
[----:B------:R-:W-:Y:S02]  /*27b40*/  @!P1 IMAD.MOV.U32 R7, RZ, RZ, R81 ;  /* 0x000000ffff079224 */ /* 0x000fe400078e0051 */
[----:B------:R-:W-:Y:S02]  /*27b50*/  IMAD.MOV.U32 R70, RZ, RZ, R65 ;  /* 0x000000ffff467224 */ /* 0x000fe400078e0041 */
[----:B------:R-:W-:Y:S02]  /*27b60*/  IMAD.MOV.U32 R65, RZ, RZ, R61 ;  /* 0x000000ffff417224 */ /* 0x000fe400078e003d */
[----:B--2---:R-:W-:Y:S01]  /*27b70*/  IMAD.MOV.U32 R61, RZ, RZ, R33 ;  /* 0x000000ffff3d7224 */ /* 0x004fe200078e0021 */
[----:B------:R0:W-:Y:S01]  /*27b80*/  @!P1 ST.E.64 desc[UR40][R4.64], R6 ;  /* 0x0000000604009985 */ /* 0x0001e2000c101b28 */
[----:B------:R-:W-:Y:S02]  /*27b90*/  IMAD.MOV.U32 R33, RZ, RZ, R26 ;  /* 0x000000ffff217224 */ /* 0x000fe400078e001a */
[----:B------:R-:W-:Y:S01]  /*27ba0*/  IMAD.MOV.U32 R112, RZ, RZ, R70 ;  /* 0x000000ffff707224 */ /* 0x000fe200078e0046 */
[----:B------:R-:W-:Y:S01]  /*27bb0*/  ISETP.GE.AND P0, PT, R103, UR4, PT ;  /* 0x0000000467007c0c */ /* 0x000fe2000bf06270 */
[----:B------:R-:W-:-:S02]  /*27bc0*/  IMAD.MOV.U32 R70, RZ, RZ, R65 ;  /* 0x000000ffff467224 */ /* 0x000fc400078e0041 */
[----:B------:R-:W-:Y:S02]  /*27bd0*/  IMAD.MOV.U32 R65, RZ, RZ, R61 ;  /* 0x000000ffff417224 */ /* 0x000fe400078e003d */
[----:B------:R-:W-:Y:S01]  /*27be0*/  IMAD.MOV.U32 R61, RZ, RZ, R33 ;  /* 0x000000ffff3d7224 */ /* 0x000fe200078e0021 */
[C---:B0-----:R-:W-:Y:S02]  /*27bf0*/  @!P2 LEA R4, P4, R110.reuse, R35, 0x2 ;  /* 0x000000236e04a211 */ /* 0x041fe400078810ff */
[----:B------:R-:W-:Y:S02]  /*27c00*/  ISETP.GE.AND P1, PT, R115, UR4, PT ;  /* 0x0000000473007c0c */ /* 0x000fe4000bf26270 */
[----:B------:R-:W-:Y:S01]  /*27c10*/  @!P2 LEA.HI.X R5, R110, R40, R112, 0x2, P4 ;  /* 0x000000286e05a211 */ /* 0x000fe200020f1470 */
[----:B------:R-:W-:Y:S02]  /*27c20*/  IMAD.MOV.U32 R110, RZ, RZ, R72 ;  /* 0x000000ffff6e7224 */ /* 0x000fe400078e0048 */
[----:B------:R-:W-:Y:S01]  /*27c30*/  IMAD.MOV.U32 R72, RZ, RZ, R69 ;  /* 0x000000ffff487224 */ /* 0x000fe200078e0045 */
[----:B------:R-:W-:Y:S01]  /*27c40*/  MOV R69, R61 ;  /* 0x0000003d00457202 */ /* 0x000fe20000000f00 */
[----:B------:R-:W-:-:S02]  /*27c50*/  @!P3 IMAD.MOV.U32 R47, RZ, RZ, R48 ;  /* 0x000000ffff2fb224 */ /* 0x000fc400078e0030 */
[----:B------:R-:W-:Y:S02]  /*27c60*/  IMAD.MOV.U32 R112, RZ, RZ, R70 ;  /* 0x000000ffff707224 */ /* 0x000fe400078e0046 */
[----:B------:R-:W-:Y:S02]  /*27c70*/  IMAD.MOV.U32 R61, RZ, RZ, R58 ;  /* 0x000000ffff3d7224 */ /* 0x000fe400078e003a */
[----:B------:R-:W-:Y:S02]  /*27c80*/  IMAD.MOV.U32 R70, RZ, RZ, R65 ;  /* 0x000000ffff467224 */ /* 0x000fe400078e0041 */
[----:B------:R-:W-:Y:S02]  /*27c90*/  IMAD.MOV.U32 R58, RZ, RZ, R53 ;  /* 0x000000ffff3a7224 */ /* 0x000fe400078e0035 */
[----:B------:R-:W-:Y:S01]  /*27ca0*/  IMAD.MOV.U32 R65, RZ, RZ, R64 ;  /* 0x000000ffff417224 */ /* 0x000fe200078e0040 */
[----:B------:R-:W2:Y:S01]  /*27cb0*/  LDL R53, [R1+0x150] ;  /* 0x0001500001357983 */ /* 0x000ea20000100800 */
[----:B------:R-:W-:-:S02]  /*27cc0*/  @!P2 IMAD.MOV.U32 R6, RZ, RZ, R109 ;  /* 0x000000ffff06a224 */ /* 0x000fc400078e006d */
[----:B------:R-:W-:Y:S01]  /*27cd0*/  @!P2 IMAD.MOV.U32 R7, RZ, RZ, R85 ;  /* 0x000000ffff07a224 */ /* 0x000fe200078e0055 */
[----:B------:R0:W-:Y:S01]  /*27ce0*/  @!P3 ST.E.64 desc[UR40][R2.64], R46 ;  /* 0x0000002e0200b985 */ /* 0x0001e2000c101b28 */
[----:B------:R-:W-:Y:S01]  /*27cf0*/  MOV R124, R70 ;  /* 0x00000046007c7202 */ /* 0x000fe20000000f00 */
[----:B------:R-:W-:Y:S02]  /*27d00*/  IMAD.MOV.U32 R70, RZ, RZ, R61 ;  /* 0x000000ffff467224 */ /* 0x000fe400078e003d */
[----:B------:R1:W-:Y:S01]  /*27d10*/  @!P2 ST.E.64 desc[UR40][R4.64], R6 ;  /* 0x000000060400a985 */ /* 0x0003e2000c101b28 */
[----:B0-----:R-:W-:-:S04]  /*27d20*/  @!P0 LEA R2, P5, R103, R35, 0x2 ;  /* 0x0000002367028211 */ /* 0x001fc800078a10ff */
[-C--:B------:R-:W-:Y:S01]  /*27d30*/  @!P0 LEA.HI.X R3, R103, R40.reuse, R112, 0x2, P5 ;  /* 0x0000002867038211 */ /* 0x080fe200028f1470 */
[----:B------:R-:W-:Y:S01]  /*27d40*/  IMAD.MOV.U32 R112, RZ, RZ, R69 ;  /* 0x000000ffff707224 */ /* 0x000fe200078e0045 */
[C---:B-1----:R-:W-:Y:S01]  /*27d50*/  @!P1 LEA R4, P4, R115.reuse, R35, 0x2 ;  /* 0x0000002373049211 */ /* 0x042fe200078810ff */
[----:B------:R-:W-:Y:S02]  /*27d60*/  IMAD.MOV.U32 R69, RZ, RZ, R21 ;  /* 0x000000ffff457224 */ /* 0x000fe400078e0015 */
[----:B---3--:R-:W-:Y:S01]  /*27d70*/  IMAD.MOV.U32 R64, RZ, RZ, R59 ;  /* 0x000000ffff407224 */ /* 0x008fe200078e003b */
[----:B------:R-:W-:Y:S01]  /*27d80*/  @!P1 LEA.HI.X R5, R115, R40, R124, 0x2, P4 ;  /* 0x0000002873059211 */ /* 0x000fe200020f147c */
[----:B------:R-:W-:Y:S01]  /*27d90*/  IMAD.MOV.U32 R59, RZ, RZ, R13 ;  /* 0x000000ffff3b7224 */ /* 0x000fe200078e000d */
[----:B------:R-:W-:Y:S01]  /*27da0*/  ISETP.GE.AND P3, PT, R118, UR4, PT ;  /* 0x0000000476007c0c */ /* 0x000fe2000bf66270 */
[----:B------:R-:W-:Y:S02]  /*27db0*/  IMAD.MOV.U32 R103, RZ, RZ, R64 ;  /* 0x000000ffff677224 */ /* 0x000fe400078e0040 */
[----:B------:R-:W-:Y:S01]  /*27dc0*/  IMAD.MOV.U32 R26, RZ, RZ, R20 ;  /* 0x000000ffff1a7224 */ /* 0x000fe200078e0014 */
[----:B------:R-:W-:Y:S01]  /*27dd0*/  ISETP.GE.AND P2, PT, R122, UR4, PT ;  /* 0x000000047a007c0c */ /* 0x000fe2000bf46270 */
[----:B------:R-:W-:Y:S01]  /*27de0*/  IMAD.MOV.U32 R61, RZ, RZ, R59 ;  /* 0x000000ffff3d7224 */ /* 0x000fe200078e003b */
[----:B------:R-:W-:Y:S01]  /*27df0*/  MOV R124, R112 ;  /* 0x00000070007c7202 */ /* 0x000fe20000000f00 */
[----:B------:R-:W3:Y:S01]  /*27e00*/  LDL R59, [R1+0x164] ;  /* 0x00016400013b7983 */ /* 0x000ee20000100800 */
[----:B------:R-:W-:-:S02]  /*27e10*/  IMAD.MOV.U32 R115, RZ, RZ, R103 ;  /* 0x000000ffff737224 */ /* 0x000fc400078e0067 */
[----:B------:R-:W-:Y:S01]  /*27e20*/  IMAD.MOV.U32 R103, RZ, RZ, R69 ;  /* 0x000000ffff677224 */ /* 0x000fe200078e0045 */
[----:B------:R-:W5:Y:S01]  /*27e30*/  LDL R20, [R1+0x144] ;  /* 0x0001440001147983 */ /* 0x000f620000100800 */
[----:B------:R-:W-:Y:S02]  /*27e40*/  IMAD.MOV.U32 R69, RZ, RZ, R55 ;  /* 0x000000ffff457224 */ /* 0x000fe400078e0037 */
[----:B------:R-:W-:Y:S01]  /*27e50*/  IMAD.MOV.U32 R55, RZ, RZ, R41 ;  /* 0x000000ffff377224 */ /* 0x000fe200078e0029 */
[----:B------:R-:W4:Y:S04]  /*27e60*/  LDL R21, [R1+0xac] ;  /* 0x0000ac0001157983 */ /* 0x000f280000100800 */
[----:B------:R-:W5:Y:S01]  /*27e70*/  LDL R41, [R1+0x154] ;  /* 0x0001540001297983 */ /* 0x000f620000100800 */
[----:B------:R-:W-:-:S02]  /*27e80*/  IMAD.MOV.U32 R112, RZ, RZ, R70 ;  /* 0x000000ffff707224 */ /* 0x000fc400078e0046 */
[----:B--2---:R-:W-:Y:S02]  /*27e90*/  IMAD.MOV.U32 R64, RZ, RZ, R53 ;  /* 0x000000ffff407224 */ /* 0x004fe400078e0035 */
[----:B------:R-:W-:-:S05]  /*27ea0*/  @!P0 IMAD.MOV.U32 R53, RZ, RZ, R60 ;  /* 0x000000ffff358224 */ /* 0x000fca00078e003c */
[----:B------:R0:W-:Y:S02]  /*27eb0*/  @!P0 ST.E.64 desc[UR40][R2.64], R52 ;  /* 0x0000003402008985 */ /* 0x0001e4000c101b28 */
[----:B0-----:R-:W-:-:S04]  /*27ec0*/  @!P3 LEA R2, P5, R118, R35, 0x2 ;  /* 0x000000237602b211 */ /* 0x001fc800078a10ff */
[----:B------:R-:W-:Y:S01]  /*27ed0*/  @!P3 LEA.HI.X R3, R118, R40, R124, 0x2, P5 ;  /* 0x000000287603b211 */ /* 0x000fe200028f147c */
[----:B------:R-:W-:Y:S02]  /*27ee0*/  IMAD.MOV.U32 R118, RZ, RZ, R112 ;  /* 0x000000ffff767224 */ /* 0x000fe400078e0070 */
[----:B---3--:R-:W-:Y:S02]  /*27ef0*/  IMAD.MOV.U32 R70, RZ, RZ, R59 ;  /* 0x000000ffff467224 */ /* 0x008fe400078e003b */
[----:B------:R-:W-:Y:S01]  /*27f00*/  IMAD.MOV.U32 R59, RZ, RZ, R51 ;  /* 0x000000ffff3b7224 */ /* 0x000fe200078e0033 */
[----:B------:R-:W-:Y:S01]  /*27f10*/  MOV R51, R25 ;  /* 0x0000001900337202 */ /* 0x000fe20000000f00 */
[----:B------:R-:W-:Y:S01]  /*27f20*/  IMAD.MOV.U32 R112, RZ, RZ, R70 ;  /* 0x000000ffff707224 */ /* 0x000fe200078e0046 */
[----:B------:R-:W-:Y:S01]  /*27f30*/  ISETP.GE.AND P0, PT, R121, UR4, PT ;  /* 0x0000000479007c0c */ /* 0x000fe2000bf06270 */
[----:B------:R-:W-:Y:S01]  /*27f40*/  @!P1 IMAD.MOV.U32 R6, RZ, RZ, R89 ;  /* 0x000000ffff069224 */ /* 0x000fe200078e0059 */
[----:B------:R-:W-:Y:S01]  /*27f50*/  MOV R70, R59 ;  /* 0x0000003b00467202 */ /* 0x000fe20000000f00 */
[----:B------:R-:W-:Y:S01]  /*27f60*/  IMAD.MOV.U32 R59, RZ, RZ, R55 ;  /* 0x000000ffff3b7224 */ /* 0x000fe200078e0037 */
[----:B------:R-:W2:Y:S01]  /*27f70*/  LDL R25, [R1+0xb4] ;  /* 0x0000b40001197983 */ /* 0x000ea20000100800 */
[----:B------:R-:W-:-:S02]  /*27f80*/  IMAD.MOV.U32 R55, RZ, RZ, R51 ;  /* 0x000000ffff377224 */ /* 0x000fc400078e0033 */
[----:B-----5:R-:W-:Y:S02]  /*27f90*/  IMAD.MOV.U32 R51, RZ, RZ, R41 ;  /* 0x000000ffff337224 */ /* 0x020fe400078e0029 */
[----:B------:R-:W3:Y:S01]  /*27fa0*/  LDL R41, [R1+0x148] ;  /* 0x0001480001297983 */ /* 0x000ee20000100800 */
[----:B------:R-:W-:Y:S02]  /*27fb0*/  @!P1 IMAD.MOV.U32 R7, RZ, RZ, R63 ;  /* 0x000000ffff079224 */ /* 0x000fe400078e003f */
[----:B------:R-:W-:Y:S02]  /*27fc0*/  IMAD.MOV.U32 R124, RZ, RZ, R115 ;  /* 0x000000ffff7c7224 */ /* 0x000fe400078e0073 */
[----:B------:R-:W-:Y:S01]  /*27fd0*/  IMAD.MOV.U32 R115, RZ, RZ, R103 ;  /* 0x000000ffff737224 */ /* 0x000fe200078e0067 */
[----:B------:R0:W-:Y:S01]  /*27fe0*/  @!P1 ST.E.64 desc[UR40][R4.64], R6 ;  /* 0x0000000604009985 */ /* 0x0001e2000c101b28 */
[----:B------:R-:W-:Y:S02]  /*27ff0*/  IMAD.MOV.U32 R103, RZ, RZ, R69 ;  /* 0x000000ffff677224 */ /* 0x000fe400078e0045 */
[----:B------:R-:W-:-:S02]  /*28000*/  @!P3 IMAD.MOV.U32 R69, RZ, RZ, R67 ;  /* 0x000000ffff45b224 */ /* 0x000fc400078e0043 */
[----:B------:R-:W-:Y:S02]  /*28010*/  IMAD.MOV.U32 R13, RZ, RZ, R12 ;  /* 0x000000ffff0d7224 */ /* 0x000fe400078e000c */
[----:B------:R-:W5:Y:S01]  /*28020*/  LDL R12, [R1+0x140] ;  /* 0x00014000010c7983 */ /* 0x000f620000100800 */
[----:B0-----:R-:W-:-:S03]  /*28030*/  @!P2 LEA R4, P4, R122, R35, 0x2 ;  /* 0x000000237a04a211 */ /* 0x001fc600078810ff */
[----:B------:R0:W-:Y:S01]  /*28040*/  @!P3 ST.E.64 desc[UR40][R2.64], R68 ;  /* 0x000000440200b985 */ /* 0x0001e2000c101b28 */
[----:B------:R-:W-:Y:S01]  /*28050*/  @!P2 LEA.HI.X R5, R122, R40, R124, 0x2, P4 ;  /* 0x000000287a05a211 */ /* 0x000fe200020f147c */
[----:B------:R-:W-:Y:S02]  /*28060*/  IMAD.MOV.U32 R122, RZ, RZ, R118 ;  /* 0x000000ffff7a7224 */ /* 0x000fe400078e0076 */
[----:B------:R-:W-:Y:S01]  /*28070*/  IMAD.MOV.U32 R118, RZ, RZ, R115 ;  /* 0x000000ffff767224 */ /* 0x000fe200078e0073 */
[----:B------:R-:W-:Y:S01]  /*28080*/  MOV R33, R20 ;  /* 0x0000001400217202 */ /* 0x000fe20000000f00 */
[----:B------:R-:W-:Y:S01]  /*28090*/  IMAD.MOV.U32 R115, RZ, RZ, R112 ;  /* 0x000000ffff737224 */ /* 0x000fe200078e0070 */
[----:B------:R-:W-:Y:S01]  /*280a0*/  MOV R112, R103 ;  /* 0x0000006700707202 */ /* 0x000fe20000000f00 */
[----:B------:R-:W-:Y:S01]  /*280b0*/  IMAD.MOV.U32 R103, RZ, RZ, R70 ;  /* 0x000000ffff677224 */ /* 0x000fe200078e0046 */
[----:B0-----:R-:W-:Y:S01]  /*280c0*/  @!P0 LEA R2, P5, R121, R35, 0x2 ;  /* 0x0000002379028211 */ /* 0x001fe200078a10ff */
[----:B------:R-:W-:-:S02]  /*280d0*/  IMAD.MOV.U32 R70, RZ, RZ, R55 ;  /* 0x000000ffff467224 */ /* 0x000fc400078e0037 */
[----:B------:R-:W-:Y:S01]  /*280e0*/  IMAD.MOV.U32 R55, RZ, RZ, R51 ;  /* 0x000000ffff377224 */ /* 0x000fe200078e0033 */
[----:B------:R-:W-:Y:S02]  /*280f0*/  @!P0 LEA.HI.X R3, R121, R40, R122, 0x2, P5 ;  /* 0x0000002879038211 */ /* 0x000fe400028f147a */
[----:B------:R-:W-:Y:S01]  /*28100*/  MOV R121, R118 ;  /* 0x0000007600797202 */ /* 0x000fe20000000f00 */
[----:B------:R-:W-:Y:S02]  /*28110*/  IMAD.MOV.U32 R118, RZ, RZ, R115 ;  /* 0x000000ffff767224 */ /* 0x000fe400078e0073 */
[----:B------:R-:W-:Y:S02]  /*28120*/  IMAD.MOV.U32 R115, RZ, RZ, R112 ;  /* 0x000000ffff737224 */ /* 0x000fe400078e0070 */
[----:B------:R-:W-:Y:S02]  /*28130*/  IMAD.MOV.U32 R112, RZ, RZ, R70 ;  /* 0x000000ffff707224 */ /* 0x000fe400078e0046 */
[----:B------:R-:W-:-:S02]  /*28140*/  IMAD.MOV.U32 R70, RZ, RZ, R55 ;  /* 0x000000ffff467224 */ /* 0x000fc400078e0037 */
[----:B------:R-:W-:Y:S02]  /*28150*/  IMAD.MOV.U32 R20, RZ, RZ, R11 ;  /* 0x000000ffff147224 */ /* 0x000fe400078e000b */
[----:B------:R-:W4:Y:S01]  /*28160*/  LDL R11, [R1+0x130] ;  /* 0x00013000010b7983 */ /* 0x000f220000100800 */
[----:B------:R-:W-:-:S03]  /*28170*/  IMAD.MOV.U32 R32, RZ, RZ, R14 ;  /* 0x000000ffff207224 */ /* 0x000fc600078e000e */
[----:B------:R-:W4:Y:S01]  /*28180*/  LDL R14, [R1+0x124] ;  /* 0x00012400010e7983 */ /* 0x000f220000100800 */
[----:B------:R-:W-:Y:S01]  /*28190*/  ISETP.GE.AND P1, PT, R120, UR4, PT ;  /* 0x0000000478007c0c */ /* 0x000fe2000bf26270 */
[----:B------:R-:W-:Y:S01]  /*281a0*/  @!P2 IMAD.MOV.U32 R63, RZ, RZ, R66 ;  /* 0x000000ffff3fa224 */ /* 0x000fe200078e0042 */
[----:B------:R-:W-:Y:S01]  /*281b0*/  ISETP.GE.AND P3, PT, R116, UR4, PT ;  /* 0x0000000474007c0c */ /* 0x000fe2000bf66270 */
[----:B------:R-:W-:-:S03]  /*281c0*/  @!P0 IMAD.MOV.U32 R77, RZ, RZ, R76 ;  /* 0x000000ffff4d8224 */ /* 0x000fc600078e004c */
[----:B------:R0:W-:Y:S01]  /*281d0*/  @!P2 ST.E.64 desc[UR40][R4.64], R62 ;  /* 0x0000003e0400a985 */ /* 0x0001e2000c101b28 */
[----:B------:R-:W-:Y:S01]  /*281e0*/  ISETP.GE.AND P2, PT, R113, UR4, PT ;  /* 0x0000000471007c0c */ /* 0x000fe2000bf46270 */
[----:B------:R-:W-:-:S05]  /*281f0*/  @!P0 IMAD.MOV.U32 R76, RZ, RZ, R71 ;  /* 0x000000ffff4c8224 */ /* 0x000fca00078e0047 */
[----:B------:R-:W-:Y:S01]  /*28200*/  @!P1 LOP3.LUT R75, R75, R74, RZ, 0x3c, !PT ;  /* 0x0000004a4b4b9212 */ /* 0x000fe200078e3cff */
[----:B---3--:R-:W-:Y:S02]  /*28210*/  IMAD.MOV.U32 R51, RZ, RZ, R41 ;  /* 0x000000ffff337224 */ /* 0x008fe400078e0029 */
[----:B------:R-:W-:Y:S02]  /*28220*/  IMAD.MOV.U32 R41, RZ, RZ, R33 ;  /* 0x000000ffff297224 */ /* 0x000fe400078e0021 */
[----:B------:R-:W-:Y:S02]  /*28230*/  IMAD.MOV.U32 R33, RZ, RZ, R26 ;  /* 0x000000ffff217224 */ /* 0x000fe400078e001a */
[----:B------:R-:W-:Y:S01]  /*28240*/  IMAD.MOV.U32 R55, RZ, RZ, R51 ;  /* 0x000000ffff377224 */ /* 0x000fe200078e0033 */
[----:B------:R-:W3:Y:S01]  /*28250*/  LDL R26, [R1+0x134] ;  /* 0x00013400011a7983 */ /* 0x000ee20000100800 */
[----:B------:R-:W-:Y:S02]  /*28260*/  IMAD.MOV.U32 R51, RZ, RZ, R41 ;  /* 0x000000ffff337224 */ /* 0x000fe400078e0029 */
[----:B------:R-:W-:Y:S01]  /*28270*/  IMAD.MOV.U32 R41, RZ, RZ, R33 ;  /* 0x000000ffff297224 */ /* 0x000fe200078e0021 */
[----:B------:R-:W-:-:S02]  /*28280*/  MOV R33, R15 ;  /* 0x0000000f00217202 */ /* 0x000fc40000000f00 */
[----:B------:R-:W3:Y:S01]  /*28290*/  LDL R15, [R1+0xa8] ;  /* 0x0000a800010f7983 */ /* 0x000ee20000100800 */
[C---:B0-----:R-:W-:Y:S02]  /*282a0*/  @!P1 LEA R4, P4, R120.reuse, R35, 0x2 ;  /* 0x0000002378049211 */ /* 0x041fe400078810ff */
[C---:B------:R-:W-:Y:S01]  /*282b0*/  @!P1 LOP3.LUT R74, R75.reuse, R74, RZ, 0x3c, !PT ;  /* 0x0000004a4b4a9212 */ /* 0x040fe200078e3cff */
[----:B------:R0:W-:Y:S01]  /*282c0*/  @!P0 ST.E.64 desc[UR40][R2.64], R76 ;  /* 0x0000004c02008985 */ /* 0x0001e2000c101b28 */
[----:B------:R-:W-:Y:S02]  /*282d0*/  @!P1 LEA.HI.X R5, R120, R40, R121, 0x2, P4 ;  /* 0x0000002878059211 */ /* 0x000fe400020f1479 */
[----:B------:R-:W-:Y:S02]  /*282e0*/  @!P1 LOP3.LUT R75, R75, R74, RZ, 0x3c, !PT ;  /* 0x0000004a4b4b9212 */ /* 0x000fe400078e3cff */
[----:B------:R-:W-:Y:S01]  /*282f0*/  ISETP.GE.AND P0, PT, R110, UR4, PT ;  /* 0x000000046e007c0c */ /* 0x000fe2000bf06270 */
[----:B------:R-:W-:-:S02]  /*28300*/  @!P3 IMAD.MOV.U32 R85, RZ, RZ, R84 ;  /* 0x000000ffff55b224 */ /* 0x000fc400078e0054 */
[----:B------:R1:W-:Y:S01]  /*28310*/  @!P1 ST.E.64 desc[UR40][R4.64], R74 ;  /* 0x0000004a04009985 */ /* 0x0003e2000c101b28 */
[----:B------:R-:W-:Y:S01]  /*28320*/  ISETP.GE.AND P1, PT, R72, UR4, PT ;  /* 0x0000000448007c0c */ /* 0x000fe2000bf26270 */
[----:B------:R-:W-:Y:S01]  /*28330*/  @!P3 IMAD.MOV.U32 R84, RZ, RZ, R78 ;  /* 0x000000ffff54b224 */ /* 0x000fe200078e004e */
[----:B0-----:R-:W-:-:S04]  /*28340*/  @!P3 LEA R2, P5, R116, R35, 0x2 ;  /* 0x000000237402b211 */ /* 0x001fc800078a10ff */
[----:B------:R-:W-:Y:S02]  /*28350*/  @!P3 LEA.HI.X R3, R116, R40, R118, 0x2, P5 ;  /* 0x000000287403b211 */ /* 0x000fe400028f1476 */
[----:B-1----:R-:W-:-:S03]  /*28360*/  @!P2 LEA R4, P4, R113, R35, 0x2 ;  /* 0x000000237104a211 */ /* 0x002fc600078810ff */
[----:B------:R0:W-:Y:S01]  /*28370*/  @!P3 ST.E.64 desc[UR40][R2.64], R84 ;  /* 0x000000540200b985 */ /* 0x0001e2000c101b28 */
[----:B------:R-:W-:Y:S01]  /*28380*/  ISETP.GE.AND P3, PT, R65, UR4, PT ;  /* 0x0000000441007c0c */ /* 0x000fe2000bf66270 */
[----:B------:R-:W-:Y:S01]  /*28390*/  @!P2 IMAD.MOV.U32 R6, RZ, RZ, R117 ;  /* 0x000000ffff06a224 */ /* 0x000fe200078e0075 */
[----:B------:R-:W-:Y:S01]  /*283a0*/  @!P2 LEA.HI.X R5, R113, R40, R115, 0x2, P4 ;  /* 0x000000287105a211 */ /* 0x000fe200020f1473 */
[----:B------:R-:W-:Y:S02]  /*283b0*/  @!P2 IMAD.MOV.U32 R7, RZ, RZ, R79 ;  /* 0x000000ffff07a224 */ /* 0x000fe400078e004f */
[----:B------:R-:W-:Y:S01]  /*283c0*/  @!P0 IMAD.MOV.U32 R89, RZ, RZ, R88 ;  /* 0x000000ffff598224 */ /* 0x000fe200078e0058 */
[----:B------:R-:W-:Y:S02]  /*283d0*/  @!P0 MOV R88, R86 ;  /* 0x0000005600588202 */ /* 0x000fe40000000f00 */
[----:B------:R1:W-:Y:S01]  /*283e0*/  @!P2 ST.E.64 desc[UR40][R4.64], R6 ;  /* 0x000000060400a985 */ /* 0x0003e2000c101b28 */
[----:B------:R-:W-:-:S02]  /*283f0*/  ISETP.GE.AND P2, PT, R61, UR4, PT ;  /* 0x000000043d007c0c */ /* 0x000fc4000bf46270 */
[----:B0-----:R-:W-:-:S04]  /*28400*/  @!P0 LEA R2, P5, R110, R35, 0x2 ;  /* 0x000000236e028211 */ /* 0x001fc800078a10ff */
[-C--:B------:R-:W-:Y:S02]  /*28410*/  @!P0 LEA.HI.X R3, R110, R40.reuse, R112, 0x2, P5 ;  /* 0x000000286e038211 */ /* 0x080fe400028f1470 */
[C---:B-1----:R-:W-:Y:S01]  /*28420*/  @!P1 LEA R4, P4, R72.reuse, R35, 0x2 ;  /* 0x0000002348049211 */ /* 0x042fe200078810ff */
[----:B------:R-:W-:Y:S02]  /*28430*/  @!P1 IMAD.MOV.U32 R6, RZ, RZ, R125 ;  /* 0x000000ffff069224 */ /* 0x000fe400078e007d */
[----:B------:R0:W-:Y:S01]  /*28440*/  @!P0 ST.E.64 desc[UR40][R2.64], R88 ;  /* 0x0000005802008985 */ /* 0x0001e2000c101b28 */
[----:B------:R-:W-:Y:S01]  /*28450*/  @!P1 IMAD.MOV.U32 R7, RZ, RZ, R82 ;  /* 0x000000ffff079224 */ /* 0x000fe200078e0052 */
[----:B------:R-:W-:Y:S02]  /*28460*/  @!P1 LEA.HI.X R5, R72, R40, R103, 0x2, P4 ;  /* 0x0000002848059211 */ /* 0x000fe400020f1467 */
[----:B------:R-:W-:-:S03]  /*28470*/  ISETP.GE.AND P0, PT, R58, UR4, PT ;  /* 0x000000043a007c0c */ /* 0x000fc6000bf06270 */
[----:B------:R1:W-:Y:S01]  /*28480*/  @!P1 ST.E.64 desc[UR40][R4.64], R6 ;  /* 0x0000000604009985 */ /* 0x0003e2000c101b28 */
[----:B------:R-:W-:Y:S02]  /*28490*/  ISETP.GE.AND P1, PT, R54, UR4, PT ;  /* 0x0000000436007c0c */ /* 0x000fe4000bf26270 */
[----:B0-----:R-:W-:-:S04]  /*284a0*/  @!P3 LEA R2, P5, R65, R35, 0x2 ;  /* 0x000000234102b211 */ /* 0x001fc800078a10ff */
[----:B------:R-:W-:Y:S01]  /*284b0*/  @!P3 LEA.HI.X R3, R65, R40, R70, 0x2, P5 ;  /* 0x000000284103b211 */ /* 0x000fe200028f1446 */
[----:B-1----:R-:W-:Y:S02]  /*284c0*/  @!P3 IMAD.MOV.U32 R4, RZ, RZ, R91 ;  /* 0x000000ffff04b224 */ /* 0x002fe400078e005b */
[----:B------:R-:W-:Y:S01]  /*284d0*/  @!P3 IMAD.MOV.U32 R5, RZ, RZ, R92 ;  /* 0x000000ffff05b224 */ /* 0x000fe200078e005c */
[----:B------:R-:W-:-:S04]  /*284e0*/  @!P2 LEA R6, P4, R61, R35, 0x2 ;  /* 0x000000233d06a211 */ /* 0x000fc800078810ff */
[----:B------:R0:W-:Y:S01]  /*284f0*/  @!P3 ST.E.64 desc[UR40][R2.64], R4 ;  /* 0x000000040200b985 */ /* 0x0001e2000c101b28 */
[----:B------:R-:W-:Y:S02]  /*28500*/  ISETP.GE.AND P3, PT, R50, UR4, PT ;  /* 0x0000000432007c0c */ /* 0x000fe4000bf66270 */
[----:B------:R-:W-:Y:S01]  /*28510*/  @!P2 LEA.HI.X R7, R61, R40, R64, 0x2, P4 ;  /* 0x000000283d07a211 */ /* 0x000fe200020f1440 */
[----:B0-----:R-:W-:Y:S02]  /*28520*/  @!P2 IMAD.MOV.U32 R4, RZ, RZ, R83 ;  /* 0x000000ffff04a224 */ /* 0x001fe400078e0053 */
[----:B------:R-:W-:Y:S01]  /*28530*/  @!P2 IMAD.MOV.U32 R5, RZ, RZ, R87 ;  /* 0x000000ffff05a224 */ /* 0x000fe200078e0057 */
[----:B------:R-:W-:-:S04]  /*28540*/  @!P0 LEA R2, P5, R58, R35, 0x2 ;  /* 0x000000233a028211 */ /* 0x000fc800078a10ff */
[----:B------:R0:W-:Y:S01]  /*28550*/  @!P2 ST.E.64 desc[UR40][R6.64], R4 ;  /* 0x000000040600a985 */ /* 0x0001e2000c101b28 */
[----:B------:R-:W-:Y:S02]  /*28560*/  ISETP.GE.AND P2, PT, R9, UR4, PT ;  /* 0x0000000409007c0c */ /* 0x000fe4000bf46270 */
[----:B------:R-:W-:Y:S01]  /*28570*/  @!P0 LEA.HI.X R3, R58, R40, R59, 0x2, P5 ;  /* 0x000000283a038211 */ /* 0x000fe200028f143b */
[----:B------:R-:W-:Y:S02]  /*28580*/  @!P1 IMAD.MOV.U32 R91, RZ, RZ, R90 ;  /* 0x000000ffff5b9224 */ /* 0x000fe400078e005a */
[----:B------:R-:W-:Y:S02]  /*28590*/  @!P1 IMAD.MOV.U32 R90, RZ, RZ, R106 ;  /* 0x000000ffff5a9224 */ /* 0x000fe400078e006a */
[----:B0-----:R-:W-:Y:S01]  /*285a0*/  @!P0 IMAD.MOV.U32 R4, RZ, RZ, R94 ;  /* 0x000000ffff048224 */ /* 0x001fe200078e005e */
[----:B------:R-:W-:Y:S02]  /*285b0*/  @!P0 MOV R5, R96 ;  /* 0x0000006000058202 */ /* 0x000fe40000000f00 */
[----:B------:R-:W-:-:S03]  /*285c0*/  @!P1 LEA R6, P4, R54, R35, 0x2 ;  /* 0x0000002336069211 */ /* 0x000fc600078810ff */
[----:B------:R0:W-:Y:S01]  /*285d0*/  @!P0 ST.E.64 desc[UR40][R2.64], R4 ;  /* 0x0000000402008985 */ /* 0x0001e2000c101b28 */
[-C--:B------:R-:W-:Y:S02]  /*285e0*/  @!P1 LEA.HI.X R7, R54, R40.reuse, R55, 0x2, P4 ;  /* 0x0000002836079211 */ /* 0x080fe400020f1437 */
[----:B------:R-:W-:Y:S02]  /*285f0*/  ISETP.GE.AND P0, PT, R41, UR4, PT ;  /* 0x0000000429007c0c */ /* 0x000fe4000bf06270 */
[----:B------:R-:W-:Y:S01]  /*28600*/  ISETP.GE.AND P4, PT, R32, UR4, PT ;  /* 0x0000000420007c0c */ /* 0x000fe2000bf86270 */
[----:B------:R1:W-:Y:S01]  /*28610*/  @!P1 ST.E.64 desc[UR40][R6.64], R90 ;  /* 0x0000005a06009985 */ /* 0x0003e2000c101b28 */
[C---:B0-----:R-:W-:Y:S01]  /*28620*/  @!P3 LEA R2, P5, R50.reuse, R35, 0x2 ;  /* 0x000000233202b211 */ /* 0x041fe200078a10ff */
[----:B------:R-:W-:Y:S02]  /*28630*/  @!P3 IMAD.MOV.U32 R4, RZ, RZ, R98 ;  /* 0x000000ffff04b224 */ /* 0x000fe400078e0062 */
[----:B------:R-:W-:Y:S01]  /*28640*/  @!P3 IMAD.MOV.U32 R5, RZ, RZ, R93 ;  /* 0x000000ffff05b224 */ /* 0x000fe200078e005d */
[----:B------:R-:W-:-:S02]  /*28650*/  @!P3 LEA.HI.X R3, R50, R40, R51, 0x2, P5 ;  /* 0x000000283203b211 */ /* 0x000fc400028f1433 */
[----:B-1----:R-:W-:-:S03]  /*28660*/  @!P2 LEA R6, P1, R9, R35, 0x2 ;  /* 0x000000230906a211 */ /* 0x002fc600078210ff */
[----:B------:R0:W-:Y:S01]  /*28670*/  @!P3 ST.E.64 desc[UR40][R2.64], R4 ;  /* 0x000000040200b985 */ /* 0x0001e2000c101b28 */
[----:B-----5:R-:W-:Y:S02]  /*28680*/  @!P2 LEA.HI.X R7, R9, R40, R12, 0x2, P1 ;  /* 0x000000280907a211 */ /* 0x020fe400008f140c */
[----:B--2---:R-:W-:Y:S01]  /*28690*/  ISETP.GE.AND P1, PT, R25, UR4, PT ;  /* 0x0000000419007c0c */ /* 0x004fe2000bf26270 */
[----:B------:R-:W-:Y:S01]  /*286a0*/  IMAD.MOV.U32 R12, RZ, RZ, R8 ;  /* 0x000000ffff0c7224 */ /* 0x000fe200078e0008 */
[-C--:B------:R-:W-:Y:S02]  /*286b0*/  @!P4 LEA R8, P3, R32, R35.reuse, 0x2 ;  /* 0x000000232008c211 */ /* 0x080fe400078610ff */
[----:B------:R-:W-:Y:S01]  /*286c0*/  @!P0 MOV R103, R102 ;  /* 0x0000006600678202 */ /* 0x000fe20000000f00 */
[----:B0-----:R-:W-:Y:S02]  /*286d0*/  @!P2 IMAD.MOV.U32 R4, RZ, RZ, R111 ;  /* 0x000000ffff04a224 */ /* 0x001fe400078e006f */
[----:B------:R-:W-:Y:S01]  /*286e0*/  @!P2 IMAD.MOV.U32 R5, RZ, RZ, R95 ;  /* 0x000000ffff05a224 */ /* 0x000fe200078e005f */
[----:B------:R-:W-:Y:S01]  /*286f0*/  @!P0 LEA R2, P5, R41, R35, 0x2 ;  /* 0x0000002329028211 */ /* 0x000fe200078a10ff */
[----:B------:R-:W-:-:S03]  /*28700*/  @!P0 IMAD.MOV.U32 R102, RZ, RZ, R100 ;  /* 0x000000ffff668224 */ /* 0x000fc600078e0064 */
[----:B------:R-:W-:Y:S01]  /*28710*/  @!P2 ST.E.64 desc[UR40][R6.64], R4 ;  /* 0x000000040600a985 */ /* 0x000fe2000c101b28 */
[----:B------:R-:W-:Y:S02]  /*28720*/  ISETP.GE.AND P2, PT, R10, UR4, PT ;  /* 0x000000040a007c0c */ /* 0x000fe4000bf46270 */
[-C--:B------:R-:W-:Y:S01]  /*28730*/  @!P0 LEA.HI.X R3, R41, R40.reuse, R49, 0x2, P5 ;  /* 0x0000002829038211 */ /* 0x080fe200028f1431 */
[----:B------:R-:W-:Y:S01]  /*28740*/  @!P4 IMAD.MOV.U32 R115, RZ, RZ, R97 ;  /* 0x000000ffff73c224 */ /* 0x000fe200078e0061 */
[----:B------:R-:W-:Y:S02]  /*28750*/  @!P4 LEA.HI.X R9, R32, R40, R33, 0x2, P3 ;  /* 0x000000282009c211 */ /* 0x000fe400018f1421 */
[----:B----4-:R-:W-:Y:S01]  /*28760*/  ISETP.GE.AND P3, PT, R21, UR4, PT ;  /* 0x0000000415007c0c */ /* 0x010fe2000bf66270 */
[----:B------:R0:W-:Y:S04]  /*28770*/  @!P0 ST.E.64 desc[UR40][R2.64], R102 ;  /* 0x0000006602008985 */ /* 0x0001e8000c101b28 */
[----:B------:R1:W-:Y:S01]  /*28780*/  @!P4 ST.E.64 desc[UR40][R8.64], R114 ;  /* 0x000000720800c985 */ /* 0x0003e2000c101b28 */
[----:B------:R-:W-:-:S02]  /*28790*/  ISETP.GE.AND P4, PT, R13, UR4, PT ;  /* 0x000000040d007c0c */ /* 0x000fc4000bf86270 */
[----:B0-----:R-:W-:Y:S01]  /*287a0*/  @!P1 LEA R2, P0, R25, R35, 0x2 ;  /* 0x0000002319029211 */ /* 0x001fe200078010ff */
[----:B------:R-:W-:-:S04]  /*287b0*/  @!P2 IMAD.MOV.U32 R98, RZ, RZ, R119 ;  /* 0x000000ffff62a224 */ /* 0x000fc800078e0077 */
[----:B------:R-:W-:Y:S02]  /*287c0*/  @!P3 IMAD.MOV.U32 R109, RZ, RZ, R108 ;  /* 0x000000ffff6db224 */ /* 0x000fe400078e006c */
[----:B------:R-:W-:Y:S01]  /*287d0*/  @!P3 IMAD.MOV.U32 R108, RZ, RZ, R107 ;  /* 0x000000ffff6cb224 */ /* 0x000fe200078e006b */
[-C--:B---3--:R-:W-:Y:S02]  /*287e0*/  @!P1 LEA.HI.X R3, R25, R40.reuse, R26, 0x2, P0 ;  /* 0x0000002819039211 */ /* 0x088fe400000f141a */
[CC--:B------:R-:W-:Y:S02]  /*287f0*/  @!P2 LEA R4, P0, R10.reuse, R35.reuse, 0x2 ;  /* 0x000000230a04a211 */ /* 0x0c0fe400078010ff */
[----:B------:R-:W-:Y:S02]  /*28800*/  ISETP.GE.AND P5, PT, R15, UR4, PT ;  /* 0x000000040f007c0c */ /* 0x000fe4000bfa6270 */
[----:B------:R-:W-:Y:S01]  /*28810*/  @!P2 LEA.HI.X R5, R10, R40, R11, 0x2, P0 ;  /* 0x000000280a05a211 */ /* 0x000fe200000f140b */
[----:B------:R0:W-:Y:S01]  /*28820*/  @!P1 ST.E.64 desc[UR40][R2.64], R104 ;  /* 0x0000006802009985 */ /* 0x0001e2000c101b28 */
[----:B------:R-:W-:-:S03]  /*28830*/  @!P3 LEA R6, P0, R21, R35, 0x2 ;  /* 0x000000231506b211 */ /* 0x000fc600078010ff */
[----:B------:R0:W-:Y:S01]  /*28840*/  @!P2 ST.E.64 desc[UR40][R4.64], R98 ;  /* 0x000000620400a985 */ /* 0x0001e2000c101b28 */
[----:B-1----:R-:W-:Y:S02]  /*28850*/  @!P4 LEA R8, P2, R13, R35, 0x2 ;  /* 0x000000230d08c211 */ /* 0x002fe400078410ff */
[----:B------:R-:W-:-:S03]  /*28860*/  @!P3 LEA.HI.X R7, R21, R40, R24, 0x2, P0 ;  /* 0x000000281507b211 */ /* 0x000fc600000f1418 */
[----:B------:R-:W-:Y:S01]  /*28870*/  @!P5 LEA R10, P1, R15, R35, 0x2 ;  /* 0x000000230f0ad211 */ /* 0x000fe200078210ff */
[----:B------:R-:W-:Y:S01]  /*28880*/  @!P5 IMAD.MOV.U32 R100, RZ, RZ, R123 ;  /* 0x000000ffff64d224 */ /* 0x000fe200078e007b */
[-C--:B------:R-:W-:Y:S02]  /*28890*/  @!P4 LEA.HI.X R9, R13, R40.reuse, R14, 0x2, P2 ;  /* 0x000000280d09c211 */ /* 0x080fe400010f140e */
        /* <DEDUP_REMOVED lines=11> */
.L_x_2664:
        /* <DEDUP_REMOVED lines=13> */
[----:B------:R-:W-:Y:S02]  /*28a20*/  @P1 IADD3 R4, P2, R4, UR6, RZ ;  /* 0x0000000604041c10 */ /* 0x000fe4000ff5e0ff */
[----:B------:R-:W-:Y:S01]  /*28a30*/  MOV R20, UR4 ;  /* 0x0000000400147c02 */ /* 0x000fe20008000f00 */
[----:B------:R2:W5:Y:S01]  /*28a40*/  @P0 LDG.E R15, desc[UR40][R2.64] ;  /* 0x00000028020f0981 */ /* 0x000562000c1e1900 */
        /* <DEDUP_REMOVED lines=9> */
[----:B--2---:R-:W-:-:S07]  /*28ae0*/  IMAD.IADD R20, R20, 0x1, -R5 ;  /* 0x0000000114147824 */ /* 0x004fce00078e0a05 */
.L_x_2683:
        /* <DEDUP_REMOVED lines=9> */
[----:B-1----:R-:W-:Y:S01]  /*28b80*/  IMAD R0, R20, R29, RZ ;  /* 0x0000001d14007224 */ /* 0x002fe200078e02ff */
[----:B--2---:R-:W-:-:S04]  /*28b90*/  IADD3 R27, R2, -0x80, R28 ;  /* 0xffffff80021b7810 */ /* 0x004fc80007ffe01c */
[----:B------:R-:W-:-:S13]  /*28ba0*/  ISETP.GE.AND P0, PT, R27, R0, PT ;  /* 0x000000001b00720c */ /* 0x000fda0003f06270 */
[----:B------:R-:W-:Y:S05]  /*28bb0*/  @P0 BRA `(.L_x_2685) ;  /* 0x0000000000b40947 */ /* 0x000fea0003800000 */
[----:B------:R-:W2:Y:S01]  /*28bc0*/  LDL R12, [R1+0x60] ;  /* 0x00006000010c7983 */ /* 0x000ea20000100800 */
[----:B------:R-:W-:Y:S01]  /*28bd0*/  IMAD.MOV.U32 R0, RZ, RZ, 0x9b8 ;  /* 0x000009b8ff007424 */ /* 0x000fe200078e00ff */
[----:B------:R-:W-:Y:S01]  /*28be0*/  ISETP.GT.AND P3, PT, R223, 0x1, PT ;  /* 0x00000001df00780c */ /* 0x000fe20003f64270 */
[----:B------:R-:W1:Y:S01]  /*28bf0*/  LDC.64 R2, c[0x0][0xba8] ;  /* 0x0002ea00ff027b82 */ /* 0x000e620000000a00 */
[----:B------:R-:W3:Y:S01]  /*28c00*/  LDL.LU R30, [R1+0x9c] ;  /* 0x00009c00011e7983 */ /* 0x000ee20000300800 */
[----:B------:R-:W-:Y:S01]  /*28c10*/  ISETP.NE.AND P0, PT, R29, 0x1, PT ;  /* 0x000000011d00780c */ /* 0x000fe20003f05270 */
[----:B------:R-:W-:Y:S01]  /*28c20*/  IMAD.MOV.U32 R21, RZ, RZ, R27 ;  /* 0x000000ffff157224 */ /* 0x000fe200078e001b */
[----:B------:R-:W-:-:S04]  /*28c30*/  SEL R26, R0, 0x978, P3 ;  /* 0x00000978001a7807 */ /* 0x000fc80001800000 */
        /* <DEDUP_REMOVED lines=37> */
.L_x_2685:
[----:B------:R-:W-:Y:S05]  /*28e90*/  BSYNC B1 ;  /* 0x0000000000017941 */ /* 0x000fea0003800000 */
.L_x_2684:
        /* <DEDUP_REMOVED lines=11> */
[----:B------:R-:W-:Y:S02]  /*28f50*/  ULDC.64 UR4, c[0x0][0xae8] ;  /* 0x0002ba0000047ab9 */ /* 0x000fe40000000a00 */
[----:B------:R-:W-:Y:S01]  /*28f60*/  IMAD.IADD R3, R3, 0x1, R5 ;  /* 0x0000000103037824 */ /* 0x000fe200078e0205 */
[----:B------:R-:W-:-:S05]  /*28f70*/  LOP3.LUT R13, R0, 0xfffffff8, RZ, 0xc0, !PT ;  /* 0xfffffff8000d7812 */ /* 0x000fca00078ec0ff */
[----:B------:R-:W-:Y:S01]  /*28f80*/  IMAD.IADD R0, R4, 0x1, -R13 ;  /* 0x0000000104007824 */ /* 0x000fe200078e0a0d */
[----:B---3--:R-:W-:-:S03]  /*28f90*/  ISETP.NE.AND P0, PT, R9, 0x1, PT ;  /* 0x000000010900780c */ /* 0x008fc60003f05270 */
[----:B------:R-:W-:-:S10]  /*28fa0*/  IMAD R0, R0, 0x20, R19 ;  /* 0x0000002000007824 */ /* 0x000fd400078e0213 */
[----:B------:R-:W1:Y:S08]  /*28fb0*/  @P0 LDC R7, c[0x0][0xbec] ;  /* 0x0002fb00ff070b82 */ /* 0x000e700000000800 */
[----:B------:R-:W3:Y:S01]  /*28fc0*/  @P0 LDC R11, c[0x0][0xbf0] ;  /* 0x0002fc00ff0b0b82 */ /* 0x000ee20000000800 */
[----:B--2---:R-:W-:-:S04]  /*28fd0*/  IMAD.WIDE.U32 R2, R10, UR4, R2 ;  /* 0x000000040a027c25 */ /* 0x004fc8000f8e0002 */
[----:B----4-:R-:W-:Y:S02]  /*28fe0*/  IMAD.IADD R6, R8, 0x1, R0 ;  /* 0x0000000108067824 */ /* 0x010fe400078e0200 */
        /* <DEDUP_REMOVED lines=30> */
[----:B------:R1:W2:Y:S04]  /*291d0*/  SHFL.IDX PT, R0, R3, RZ, 0x181f ;  /* 0x00181fff03007589 */ /* 0x0002a800000e0000 */
[----:B------:R1:W3:Y:S02]  /*291e0*/  SHFL.IDX PT, R14, R2, RZ, 0x181f ;  /* 0x00181fff020e7589 */ /* 0x0002e400000e0000 */
.L_x_3041:
        /* <DEDUP_REMOVED lines=25> */
.L_x_2688:
[----:B------:R-:W-:Y:S05]  /*29380*/  BSYNC B1 ;  /* 0x0000000000017941 */ /* 0x000fea0003800000 */
.L_x_2687:
[----:B------:R-:W-:-:S03]  /*29390*/  UMOV UR4, 0xffffffff ;  /* 0xffffffff00047882 */ /* 0x000fc60000000000 */
[----:B------:R-:W-:Y:S05]  /*293a0*/  BRA.DIV UR4, `(.L_x_2689) ;  /* 0x000000e2041c7947 */ /* 0x000fea000b800000 */
[----:B--2---:R2:W4:Y:S04]  /*293b0*/  SHFL.IDX PT, R0, R3, 0x1, 0x181f ;  /* 0x00381f0003007f89 */ /* 0x00452800000e0000 */
[----:B---3--:R2:W3:Y:S02]  /*293c0*/  SHFL.IDX PT, R14, R2, 0x1, 0x181f ;  /* 0x00381f00020e7f89 */ /* 0x0084e400000e0000 */
.L_x_3045:
        /* <DEDUP_REMOVED lines=25> */
.L_x_2691:
[----:B------:R-:W-:Y:S05]  /*29560*/  BSYNC B1 ;  /* 0x0000000000017941 */ /* 0x000fea0003800000 */
.L_x_2690:
[----:B------:R-:W-:-:S03]  /*29570*/  UMOV UR4, 0xffffffff ;  /* 0xffffffff00047882 */ /* 0x000fc60000000000 */
[----:B------:R-:W-:Y:S05]  /*29580*/  BRA.DIV UR4, `(.L_x_2692) ;  /* 0x000000de04ec7947 */ /* 0x000fea000b800000 */
[----:B----4-:R4:W0:Y:S04]  /*29590*/  SHFL.IDX PT, R0, R3, 0x2, 0x181f ;  /* 0x00581f0003007f89 */ /* 0x01082800000e0000 */
[----:B---3--:R4:W3:Y:S02]  /*295a0*/  SHFL.IDX PT, R14, R2, 0x2, 0x181f ;  /* 0x00581f00020e7f89 */ /* 0x0088e400000e0000 */
.L_x_3049:
        /* <DEDUP_REMOVED lines=25> */
.L_x_2694:
[----:B------:R-:W-:Y:S05]  /*29740*/  BSYNC B1 ;  /* 0x0000000000017941 */ /* 0x000fea0003800000 */
.L_x_2693:
[----:B------:R-:W-:-:S03]  /*29750*/  UMOV UR4, 0xffffffff ;  /* 0xffffffff00047882 */ /* 0x000fc60000000000 */
[----:B------:R-:W-:Y:S05]  /*29760*/  BRA.DIV UR4, `(.L_x_2695) ;  /* 0x000000de04bc7947 */ /* 0x000fea000b800000 */
[----:B0-----:R0:W0:Y:S04]  /*29770*/  SHFL.IDX PT, R0, R3, 0x3, 0x181f ;  /* 0x00781f0003007f89 */ /* 0x00102800000e0000 */
[----:B---3--:R3:W0:Y:S02]  /*29780*/  SHFL.IDX PT, R14, R2, 0x3, 0x181f ;  /* 0x00781f00020e7f89 */ /* 0x00862400000e0000 */
.L_x_3053:
        /* <DEDUP_REMOVED lines=24> */
.L_x_2678:
[----:B------:R-:W-:Y:S05]  /*29910*/  BSYNC B0 ;  /* 0x0000000000007941 */ /* 0x000fea0003800000 */
.L_x_2663:
[----:B------:R-:W-:Y:S02]  /*29920*/  ULDC UR4, c[0x0][0xc3c] ;  /* 0x00030f0000047ab9 */ /* 0x000fe40000000800 */
[----:B------:R-:W-:-:S13]  /*29930*/  ISETP.GE.AND P0, PT, R39, UR4, PT ;  /* 0x0000000427007c0c */ /* 0x000fda000bf06270 */
[----:B------:R-:W-:Y:S05]  /*29940*/  @!P0 BRA `(.L_x_2696) ;  /* 0xfffffd8000588947 */ /* 0x000fea000383ffff */
[----:B------:R-:W-:Y:S05]  /*29950*/  BRA `(.L_x_2476) ;  /* 0x0000008000d87947 */ /* 0x000fea0003800000 */
.L_x_2474:
        /* <DEDUP_REMOVED lines=20> */
.L_x_2697:
        /* <DEDUP_REMOVED lines=44> */
.L_x_2701:
        /* <DEDUP_REMOVED lines=39> */
.L_x_2699:
[----:B------:R-:W-:Y:S02]  /*29fd0*/  IMAD.IADD R9, R7, 0x1, -R4 ;  /* 0x0000000107097824 */ /* 0x000fe400078e0a04 */
[----:B------:R-:W-:Y:S02]  /*29fe0*/  IMAD.MOV.U32 R8, RZ, RZ, RZ ;  /* 0x000000ffff087224 */ /* 0x000fe400078e00ff */
        /* <DEDUP_REMOVED lines=10> */
.L_x_2702:
[----:B----4-:R-:W-:Y:S01]  /*2a090*/  IMAD R2, R8, UR5, R9 ;  /* 0x0000000508027c24 */ /* 0x010fe2000f8e0209 */
[----:B------:R-:W-:Y:S02]  /*2a0a0*/  IADD3 R12, R10, UR4, RZ ;  /* 0x000000040a0c7c10 */ /* 0x000fe4000fffe0ff */
[----:B-1----:R-:W-:Y:S02]  /*2a0b0*/  ISETP.NE.AND P0, PT, R7, 0x1, PT ;  /* 0x000000010700780c */ /* 0x002fe40003f05270 */
[----:B------:R1:W-:Y:S01]  /*2a0c0*/  STL [R1], R2 ;  /* 0x0000000201007387 */ /* 0x0003e20000100800 */
[----:B0-----:R-:W-:-:S03]  /*2a0d0*/  IADD3 R5, -R2, UR6, RZ ;  /* 0x0000000602057c10 */ /* 0x001fc6000fffe1ff */
[----:B------:R1:W-:Y:S07]  /*2a0e0*/  STL [R1+0xc], R12 ;  /* 0x00000c0c01007387 */ /* 0x0003ee0000100800 */
        /* <DEDUP_REMOVED lines=17> */
[----:B------:R-:W-:Y:S01]  /*2a200*/  IMAD R11, R9, R11, R2 ;  /* 0x0000000b090b7224 */ /* 0x000fe200078e0202 */
[----:B------:R-:W-:Y:S01]  /*2a210*/  MOV R2, RZ ;  /* 0x000000ff00027202 */ /* 0x000fe20000000f00 */
[----:B------:R-:W-:-:S03]  /*2a220*/  VIADD R3, R10, 0xffffffe ;  /* 0x0ffffffe0a037836 */ /* 0x000fc60000000000 */
        /* <DEDUP_REMOVED lines=26> */
[----:B------:R-:W-:-:S05]  /*2a3d0*/  @P0 VIADD R6, R6, 0x1 ;  /* 0x0000000106060836 */ /* 0x000fca0000000000 */
[----:B------:R-:W-:Y:S02]  /*2a3e0*/  @!P2 IADD3 R6, -R6, RZ, RZ ;  /* 0x000000ff0606a210 */ /* 0x000fe40007ffe1ff */
        /* <DEDUP_REMOVED lines=9> */
.L_x_2703:
        /* <DEDUP_REMOVED lines=15> */
[----:B------:R-:W-:Y:S01]  /*2a570*/  IMAD.HI.U32 R2, R2, R11, RZ ;  /* 0x0000000b02027227 */ /* 0x000fe200078e00ff */
[----:B------:R-:W-:-:S05]  /*2a580*/  IADD3 R3, RZ, -R3, RZ ;  /* 0x80000003ff037210 */ /* 0x000fca0007ffe0ff */
        /* <DEDUP_REMOVED lines=23> */
[----:B0-----:R-:W-:-:S05]  /*2a700*/  IADD3 R2, RZ, -R3, RZ ;  /* 0x80000003ff027210 */ /* 0x001fca0007ffe0ff */
        /* <DEDUP_REMOVED lines=20> */
.L_x_2704:
[----:B01----:R-:W-:-:S04]  /*2a850*/  LOP3.LUT R3, RZ, R2, RZ, 0x33, !PT ;  /* 0x00000002ff037212 */ /* 0x003fc800078e33ff */
[----:B------:R-:W-:-:S05]  /*2a860*/  IADD3 R2, R4, R3, RZ ;  /* 0x0000000304027210 */ /* 0x000fca0007ffe0ff */
[----:B------:R1:W-:Y:S01]  /*2a870*/  STL [R1+0x4], R2 ;  /* 0x0000040201007387 */ /* 0x0003e20000100800 */
[----:B------:R-:W-:Y:S05]  /*2a880*/  BRA `(.L_x_2705) ;  /* 0x0000000000107947 */ /* 0x000fea0003800000 */
.L_x_2700:
[----:B------:R-:W-:Y:S01]  /*2a890*/  IMAD.U32 R2, RZ, RZ, UR6 ;  /* 0x00000006ff027e24 */ /* 0x000fe2000f8e00ff */
[----:B------:R0:W-:Y:S04]  /*2a8a0*/  STL [R1+0x4], RZ ;  /* 0x000004ff01007387 */ /* 0x0001e80000100800 */
[----:B------:R0:W-:Y:S04]  /*2a8b0*/  STL [R1+0x8], RZ ;  /* 0x000008ff01007387 */ /* 0x0001e80000100800 */
[----:B------:R0:W-:Y:S02]  /*2a8c0*/  STL [R1], R2 ;  /* 0x0000000201007387 */ /* 0x0001e40000100800 */
.L_x_2705:
        /* <DEDUP_REMOVED lines=10> */
.L_x_2698:
        /* <DEDUP_REMOVED lines=27> */
[----:B------:R-:W-:Y:S01]  /*2ab20*/  LOP3.LUT R5, R0, 0x10, R7, 0xf8, !PT ;  /* 0x0000001000057812 */ /* 0x000fe200078ef807 */
[----:B------:R-:W-:-:S05]  /*2ab30*/  IMAD.SHL.U32 R0, R7, 0x10, RZ ;  /* 0x0000001007007824 */ /* 0x000fca00078e00ff */
        /* <DEDUP_REMOVED lines=10> */
[----:B------:R-:W-:Y:S02]  /*2abe0*/  IMAD.SHL.U32 R2, R6, 0x10, RZ ;  /* 0x0000001006027824 */ /* 0x000fe400078e00ff */
[----:B-1----:R-:W-:-:S03]  /*2abf0*/  IMAD.MOV.U32 R4, RZ, RZ, 0x20 ;  /* 0x00000020ff047424 */ /* 0x002fc600078e00ff */
[----:B------:R-:W-:Y:S02]  /*2ac00*/  LOP3.LUT R3, R3, 0x400, R2, 0xf8, !PT ;  /* 0x0000040003037812 */ /* 0x000fe400078ef802 */
[----:B------:R-:W-:-:S03]  /*2ac10*/  MOV R2, 0x40 ;  /* 0x0000004000027802 */ /* 0x000fc60000000f00 */
        /* <DEDUP_REMOVED lines=16> */
.L_x_2820:
[----:B--2---:R-:W2:Y:S01]  /*2ad20*/  LDL R0, [R1+0xc] ;  /* 0x00000c0001007983 */ /* 0x004ea20000100800 */
        /* <DEDUP_REMOVED lines=21> */
[----:B------:R-:W-:Y:S01]  /*2ae80*/  IMAD.MOV.U32 R12, RZ, RZ, RZ ;  /* 0x000000ffff0c7224 */ /* 0x000fe200078e00ff */
[----:B------:R-:W-:Y:S01]  /*2ae90*/  ISETP.NE.AND.EX P2, PT, RZ, UR5, PT, P2 ;  /* 0x00000005ff007c0c */ /* 0x000fe2000bf45320 */
[----:B------:R-:W-:Y:S01]  /*2aea0*/  STL [R1+0x30], R15 ;  /* 0x0000300f01007387 */ /* 0x000fe20000100800 */
[----:B------:R-:W-:-:S02]  /*2aeb0*/  ISETP.NE.U32.AND P1, PT, RZ, UR8, PT ;  /* 0x00000008ff007c0c */ /* 0x000fc4000bf25070 */
[C---:B------:R-:W-:Y:S01]  /*2aec0*/  IADD3 R6, P5, R15.reuse, UR6, RZ ;  /* 0x000000060f067c10 */ /* 0x040fe2000ffbe0ff */
[----:B------:R-:W-:Y:S01]  /*2aed0*/  STL [R1+0x44], R14 ;  /* 0x0000440e01007387 */ /* 0x000fe20000100800 */
[----:B0-----:R-:W-:Y:S02]  /*2aee0*/  MOV R0, RZ ;  /* 0x000000ff00007202 */ /* 0x001fe40000000f00 */
[C---:B-1----:R-:W-:Y:S02]  /*2aef0*/  IADD3 R2, P4, R15.reuse, UR4, RZ ;  /* 0x000000040f027c10 */ /* 0x042fe4000ff9e0ff */
[----:B------:R-:W-:Y:S02]  /*2af00*/  ISETP.NE.AND.EX P3, PT, RZ, UR11, PT, P3 ;  /* 0x0000000bff007c0c */ /* 0x000fe4000bf65330 */
[----:B------:R-:W-:Y:S02]  /*2af10*/  IADD3.X R3, R14, UR5, RZ, P4, !PT ;  /* 0x000000050e037c10 */ /* 0x000fe4000a7fe4ff */
[----:B------:R-:W-:-:S02]  /*2af20*/  IADD3 R4, P4, R15, UR8, RZ ;  /* 0x000000080f047c10 */ /* 0x000fc4000ff9e0ff */
[----:B------:R-:W-:Y:S01]  /*2af30*/  ISETP.NE.U32.AND P0, PT, RZ, UR6, PT ;  /* 0x00000006ff007c0c */ /* 0x000fe2000bf05070 */
[----:B------:R-:W2:Y:S01]  /*2af40*/  @P2 LDG.E R8, desc[UR40][R2.64] ;  /* 0x0000002802082981 */ /* 0x000ea2000c1e1900 */
[C---:B------:R-:W-:Y:S01]  /*2af50*/  IADD3.X R5, R14.reuse, UR9, RZ, P4, !PT ;  /* 0x000000090e057c10 */ /* 0x040fe2000a7fe4ff */
[----:B------:R-:W-:Y:S01]  /*2af60*/  ULDC UR4, c[0x0][0x288] ;  /* 0x0000a20000047ab9 */ /* 0x000fe20000000800 */
[----:B------:R-:W-:Y:S02]  /*2af70*/  ISETP.NE.AND.EX P0, PT, RZ, UR7, PT, P0 ;  /* 0x00000007ff007c0c */ /* 0x000fe4000bf05300 */
[----:B------:R-:W-:Y:S02]  /*2af80*/  ISETP.NE.AND.EX P1, PT, RZ, UR9, PT, P1 ;  /* 0x00000009ff007c0c */ /* 0x000fe4000bf25310 */
[----:B------:R-:W-:Y:S02]  /*2af90*/  @P3 IADD3 R10, P4, R15, UR10, RZ ;  /* 0x0000000a0f0a3c10 */ /* 0x000fe4000ff9e0ff */
[----:B------:R-:W-:-:S02]  /*2afa0*/  IADD3.X R7, R14, UR7, RZ, P5, !PT ;  /* 0x000000070e077c10 */ /* 0x000fc4000affe4ff */
[----:B------:R-:W-:-:S05]  /*2afb0*/  @P3 IADD3.X R11, R14, UR11, RZ, P4, !PT ;  /* 0x0000000b0e0b3c10 */ /* 0x000fca000a7fe4ff */
[----:B------:R0:W5:Y:S04]  /*2afc0*/  @P0 LDG.E R12, desc[UR40][R6.64] ;  /* 0x00000028060c0981 */ /* 0x000168000c1e1900 */
[----:B------:R0:W5:Y:S04]  /*2afd0*/  @P1 LDG.E R0, desc[UR40][R4.64] ;  /* 0x0000002804001981 */ /* 0x000168000c1e1900 */
[----:B--2---:R1:W-:Y:S02]  /*2afe0*/  STL [R1+0x48], R8 ;  /* 0x0000480801007387 */ /* 0x0043e40000100800 */
[----:B-1----:R-:W-:Y:S01]  /*2aff0*/  IMAD.U32 R8, RZ, RZ, UR4 ;  /* 0x00000004ff087e24 */ /* 0x002fe2000f8e00ff */
[----:B------:R-:W-:-:S05]  /*2b000*/  ULDC.64 UR4, c[0x0][0x418] ;  /* 0x0001060000047ab9 */ /* 0x000fca0000000a00 */
[----:B------:R-:W2:Y:S01]  /*2b010*/  @P3 LDG.E R8, desc[UR40][R10.64] ;  /* 0x000000280a083981 */ /* 0x000ea2000c1e1900 */
[----:B------:R-:W-:-:S03]  /*2b020*/  UISETP.NE.U32.AND UP0, UPT, UR4, URZ, UPT ;  /* 0x0000003f0400728c */ /* 0x000fc6000bf05070 */
[----:B------:R-:W-:Y:S01]  /*2b030*/  ULDC UR4, c[0x0][0x424] ;  /* 0x0001090000047ab9 */ /* 0x000fe20000000800 */
[----:B------:R-:W-:-:S03]  /*2b040*/  UISETP.NE.AND.EX UP0, UPT, UR5, URZ, UPT, UP0 ;  /* 0x0000003f0500728c */ /* 0x000fc6000bf05300 */
[----:B------:R-:W-:Y:S01]  /*2b050*/  ULDC UR5, c[0x0][0x2f0] ;  /* 0x0000bc0000057ab9 */ /* 0x000fe20000000800 */
[----:B------:R-:W-:Y:S01]  /*2b060*/  USEL UR4, UR4, 0x1, UP0 ;  /* 0x0000000104047887 */ /* 0x000fe20008000000 */
[----:B--2---:R1:W-:Y:S04]  /*2b070*/  STL [R1+0x4c], R8 ;  /* 0x00004c0801007387 */ /* 0x0043e80000100800 */
[----:B------:R0:W5:Y:S01]  /*2b080*/  LDL R13, [R1+0x4c] ;  /* 0x00004c00010d7983 */ /* 0x0001620000100800 */
[----:B------:R-:W-:-:S03]  /*2b090*/  UIMAD UR4, UR4, UR5, URZ ;  /* 0x00000005040472a4 */ /* 0x000fc6000f8e023f */
[----:B------:R-:W-:Y:S02]  /*2b0a0*/  ULDC UR5, c[0x0][0x348] ;  /* 0x0000d20000057ab9 */ /* 0x000fe40000000800 */
[----:B------:R-:W-:Y:S02]  /*2b0b0*/  IMAD.U32 R10, RZ, RZ, UR5 ;  /* 0x00000005ff0a7e24 */ /* 0x000fe4000f8e00ff */
[----:B-1----:R-:W-:Y:S01]  /*2b0c0*/  IMAD.U32 R8, RZ, RZ, UR4 ;  /* 0x00000004ff087e24 */ /* 0x002fe2000f8e00ff */
[----:B0-----:R-:W-:Y:S06]  /*2b0d0*/  @P3 BRA `(.L_x_2707) ;  /* 0x0000000000143947 */ /* 0x001fec0003800000 */
[----:B------:R-:W-:Y:S05]  /*2b0e0*/  @!P2 BRA `(.L_x_2707) ;  /* 0x000000000010a947 */ /* 0x000fea0003800000 */
[----:B------:R-:W2:Y:S04]  /*2b0f0*/  LDG.E R11, desc[UR40][R2.64] ;  /* 0x00000028020b7981 */ /* 0x000ea8000c1e1900 */
[----:B------:R-:W2:Y:S02]  /*2b100*/  LDG.E R2, desc[UR40][R2.64+0x4] ;  /* 0x0000042802027981 */ /* 0x000ea4000c1e1900 */
[----:B--2--5:R-:W-:-:S05]  /*2b110*/  IMAD.IADD R13, R2, 0x1, -R11 ;  /* 0x00000001020d7824 */ /* 0x024fca00078e0a0b */
[----:B------:R0:W-:Y:S02]  /*2b120*/  STL [R1+0x4c], R13 ;  /* 0x00004c0d01007387 */ /* 0x0001e40000100800 */
.L_x_2707:
[----:B------:R-:W2:Y:S01]  /*2b130*/  LDL.LU R3, [R1+0x8] ;  /* 0x0000080001037983 */ /* 0x000ea20000300800 */
[----:B------:R-:W-:Y:S01]  /*2b140*/  IMAD.MOV.U32 R11, RZ, RZ, R19 ;  /* 0x000000ffff0b7224 */ /* 0x000fe200078e0013 */
        /* <DEDUP_REMOVED lines=8> */
[----:B------:R-:W-:Y:S01]  /*2b1d0*/  LEA.HI R17, R2, R17, RZ, 0x10 ;  /* 0x0000001102117211 */ /* 0x000fe200078f80ff */
[----:B-----5:R-:W-:-:S05]  /*2b1e0*/  IMAD.IADD R2, R12, 0x1, R9 ;  /* 0x000000010c027824 */ /* 0x020fca00078e0209 */
[----:B------:R1:W-:Y:S01]  /*2b1f0*/  STL [R1+0x34], R2 ;  /* 0x0000340201007387 */ /* 0x0003e20000100800 */
[----:B------:R-:W-:Y:S05]  /*2b200*/  @!P2 BRA `(.L_x_2708) ;  /* 0x000000000010a947 */ /* 0x000fea0003800000 */
[----:B-1----:R-:W-:-:S04]  /*2b210*/  IADD3 R2, P0, R15, UR4, RZ ;  /* 0x000000040f027c10 */ /* 0x002fc8000ff1e0ff */
[----:B------:R-:W-:-:S05]  /*2b220*/  IADD3.X R3, R14, UR5, RZ, P0, !PT ;  /* 0x000000050e037c10 */ /* 0x000fca00087fe4ff */
[----:B------:R2:W5:Y:S01]  /*2b230*/  LDG.E R8, desc[UR40][R2.64] ;  /* 0x0000002802087981 */ /* 0x000562000c1e1900 */
[----:B------:R-:W-:Y:S05]  /*2b240*/  BRA `(.L_x_2709) ;  /* 0x0000000000107947 */ /* 0x000fea0003800000 */
.L_x_2708:
[----:B------:R-:W-:Y:S05]  /*2b250*/  @!P0 BRA `(.L_x_2709) ;  /* 0x00000000000c8947 */ /* 0x000fea0003800000 */
[----:B------:R-:W2:Y:S04]  /*2b260*/  LDG.E R8, desc[UR40][R6.64] ;  /* 0x0000002806087981 */ /* 0x000ea8000c1e1900 */
[----:B------:R-:W2:Y:S02]  /*2b270*/  LDG.E R6, desc[UR40][R6.64+0x4] ;  /* 0x0000042806067981 */ /* 0x000ea4000c1e1900 */
[----:B--2---:R-:W-:-:S07]  /*2b280*/  IMAD.IADD R8, R6, 0x1, -R8 ;  /* 0x0000000106087824 */ /* 0x004fce00078e0a08 */
.L_x_2709:
[----:B------:R-:W3:Y:S01]  /*2b290*/  LDL R7, [R1+0x4] ;  /* 0x0000040001077983 */ /* 0x000ee20000100800 */
[----:B--2---:R-:W2:Y:S03]  /*2b2a0*/  LDC R3, c[0x0][0x448] ;  /* 0x00011200ff037b82 */ /* 0x004ea60000000800 */
[----:B-1----:R-:W4:Y:S04]  /*2b2b0*/  @P1 LDG.E R2, desc[UR40][R4.64] ;  /* 0x0000002804021981 */ /* 0x002f28000c1e1900 */
[----:B------:R1:W4:Y:S01]  /*2b2c0*/  @P1 LDG.E R4, desc[UR40][R4.64+0x4] ;  /* 0x0000042804041981 */ /* 0x000322000c1e1900 */
[----:B-----5:R-:W-:Y:S01]  /*2b2d0*/  IMAD.IADD R9, R8, 0x1, -R9 ;  /* 0x0000000108097824 */ /* 0x020fe200078e0a09 */
[----:B------:R-:W-:Y:S01]  /*2b2e0*/  LOP3.LUT R12, R17, 0xff, RZ, 0xc0, !PT ;  /* 0x000000ff110c7812 */ /* 0x000fe200078ec0ff */
[----:B------:R-:W-:Y:S01]  /*2b2f0*/  BSSY B0, `(.L_x_2710) ;  /* 0x0000036000007945 */ /* 0x000fe20003800000 */
[----:B------:R-:W-:-:S03]  /*2b300*/  SHF.R.U32.HI R17, RZ, 0x10, R17 ;  /* 0x00000010ff117819 */ /* 0x000fc60000011611 */
[----:B------:R0:W-:Y:S01]  /*2b310*/  STL [R1+0x2c], R12 ;  /* 0x00002c0c01007387 */ /* 0x0001e20000100800 */
[----:B--2---:R-:W-:-:S13]  /*2b320*/  ISETP.NE.AND P0, PT, R3, 0x1, PT ;  /* 0x000000010300780c */ /* 0x004fda0003f05270 */
[----:B-1----:R-:W1:Y:S08]  /*2b330*/  @P0 LDC R5, c[0x0][0x44c] ;  /* 0x00011300ff050b82 */ /* 0x002e700000000800 */
[----:B------:R-:W2:Y:S01]  /*2b340*/  @P0 LDC R6, c[0x0][0x450] ;  /* 0x00011400ff060b82 */ /* 0x000ea20000000800 */
[----:B---3--:R-:W-:-:S04]  /*2b350*/  IMAD.SHL.U32 R3, R7, 0x80, RZ ;  /* 0x0000008007037824 */ /* 0x008fc800078e00ff */
[----:B------:R-:W-:Y:S01]  /*2b360*/  VIADD R3, R3, 0x7f ;  /* 0x0000007f03037836 */ /* 0x000fe20000000000 */
[----:B----4-:R-:W-:-:S03]  /*2b370*/  @P1 IADD3 R10, -R2, R4, RZ ;  /* 0x00000004020a1210 */ /* 0x010fc60007ffe1ff */
[----:B-1----:R-:W-:-:S05]  /*2b380*/  @P0 IMAD.HI.U32 R2, R3, R5, RZ ;  /* 0x0000000503020227 */ /* 0x002fca00078e00ff */
[----:B--2---:R-:W-:Y:S01]  /*2b390*/  @P0 SHF.R.U32.HI R3, RZ, R6, R2 ;  /* 0x00000006ff030219 */ /* 0x004fe20000011602 */
[----:B------:R-:W-:-:S04]  /*2b3a0*/  IMAD.IADD R2, R9, 0x1, R10 ;  /* 0x0000000109027824 */ /* 0x000fc800078e020a */
[C---:B------:R-:W-:Y:S01]  /*2b3b0*/  VIADD R4, R2.reuse, 0x7f ;  /* 0x0000007f02047836 */ /* 0x040fe20000000000 */
[----:B------:R-:W-:-:S05]  /*2b3c0*/  IADD3 R21, R2, 0x80, -R13 ;  /* 0x0000008002157810 */ /* 0x000fca0007ffe80d */
[----:B------:R-:W-:Y:S01]  /*2b3d0*/  IMAD.IADD R2, R21, 0x1, R3 ;  /* 0x0000000115027824 */ /* 0x000fe200078e0203 */
[----:B------:R-:W-:-:S04]  /*2b3e0*/  SHF.R.S32.HI R3, RZ, 0x1f, R4 ;  /* 0x0000001fff037819 */ /* 0x000fc80000011404 */
[----:B------:R-:W-:Y:S02]  /*2b3f0*/  SHF.R.S32.HI R8, RZ, 0x1f, R2 ;  /* 0x0000001fff087819 */ /* 0x000fe40000011402 */
[----:B------:R-:W-:Y:S02]  /*2b400*/  LEA.HI R3, R3, R4, RZ, 0x7 ;  /* 0x0000000403037211 */ /* 0x000fe400078f38ff */
[----:B------:R-:W-:Y:S01]  /*2b410*/  LEA.HI R8, R8, R2, RZ, 0x7 ;  /* 0x0000000208087211 */ /* 0x000fe200078f38ff */
[----:B------:R-:W-:Y:S01]  /*2b420*/  IMAD.MOV.U32 R2, RZ, RZ, RZ ;  /* 0x000000ffff027224 */ /* 0x000fe200078e00ff */
[----:B------:R-:W-:Y:S02]  /*2b430*/  SHF.R.S32.HI R20, RZ, 0x7, R3 ;  /* 0x00000007ff147819 */ /* 0x000fe40000011403 */
[----:B------:R-:W-:-:S04]  /*2b440*/  SHF.R.S32.HI R8, RZ, 0x7, R8 ;  /* 0x00000007ff087819 */ /* 0x000fc80000011408 */
[----:B------:R-:W-:-:S04]  /*2b450*/  VIMNMX R8, R20, R8, PT ;  /* 0x0000000814087248 */ /* 0x000fc80003fe0100 */
[----:B------:R-:W-:-:S13]  /*2b460*/  ISETP.GE.AND P0, PT, R8, 0x1, PT ;  /* 0x000000010800780c */ /* 0x000fda0003f06270 */
[----:B0-----:R-:W-:Y:S05]  /*2b470*/  @!P0 BRA `(.L_x_2711) ;  /* 0x0000000000748947 */ /* 0x001fea0003800000 */
        /* <DEDUP_REMOVED lines=29> */
.L_x_2711:
[----:B------:R-:W-:Y:S05]  /*2b650*/  BSYNC B0 ;  /* 0x0000000000007941 */ /* 0x000fea0003800000 */
.L_x_2710:
        /* <DEDUP_REMOVED lines=24> */
.L_x_3056:
[----:B-1----:R-:W-:Y:S02]  /*2b7e0*/  ISETP.NE.AND P0, PT, R14, RZ, PT ;  /* 0x000000ff0e00720c */ /* 0x002fe40003f05270 */
[----:B------:R-:W-:-:S11]  /*2b7f0*/  PLOP3.LUT P6, PT, PT, PT, PT, 0x8, 0x0 ;  /* 0x000000000000781c */ /* 0x000fd60003fce170 */
[----:B------:R-:W-:Y:S05]  /*2b800*/  @P0 BRA `(.L_x_2715) ;  /* 0x00000000000c0947 */ /* 0x000fea0003800000 */
[----:B------:R-:W-:-:S03]  /*2b810*/  UMOV UR4, 0xffffffff ;  /* 0xffffffff00047882 */ /* 0x000fc60000000000 */
[----:B------:R-:W-:Y:S05]  /*2b820*/  BRA.DIV UR4, `(.L_x_2716) ;  /* 0x000000c204087947 */ /* 0x000fea000b800000 */
[----:B------:R-:W-:-:S13]  /*2b830*/  ELECT P6, URZ, PT ;  /* 0x00000000003f782f */ /* 0x000fda00038c0000 */
.L_x_2715:
        /* <DEDUP_REMOVED lines=9> */
.L_x_3059:
[----:B------:R-:W-:Y:S05]  /*2b8d0*/  BSYNC B1 ;  /* 0x0000000000017941 */ /* 0x000fea0003800000 */
.L_x_2717:
        /* <DEDUP_REMOVED lines=12> */
.L_x_3060:
[----:B------:R-:W-:Y:S05]  /*2b9a0*/  BSYNC B2 ;  /* 0x0000000000027941 */ /* 0x000fea0003800000 */
.L_x_2721:
        /* <DEDUP_REMOVED lines=9> */
.L_x_2724:
[----:B------:R-:W-:Y:S05]  /*2ba40*/  BSYNC B2 ;  /* 0x0000000000027941 */ /* 0x000fea0003800000 */
.L_x_2723:
[----:B0-----:R-:W2:Y:S01]  /*2ba50*/  LDL R4, [R1+0x18] ;  /* 0x0000180001047983 */ /* 0x001ea20000100800 */
[----:B------:R-:W-:Y:S01]  /*2ba60*/  IMAD.MOV.U32 R13, RZ, RZ, RZ ;  /* 0x000000ffff0d7224 */ /* 0x000fe200078e00ff */
        /* <DEDUP_REMOVED lines=8> */
[----:B--2---:R-:W-:-:S02]  /*2baf0*/  IMAD R9, R4, 0x8000, R18 ;  /* 0x0000800004097824 */ /* 0x004fc400078e0212 */
[----:B------:R-:W-:Y:S02]  /*2bb00*/  VIADD R4, R7, 0x38890 ;  /* 0x0003889007047836 */ /* 0x000fe40000000000 */
[----:B------:R-:W-:-:S07]  /*2bb10*/  VIADD R6, R9, 0x28400 ;  /* 0x0002840009067836 */ /* 0x000fce0000000000 */
.L_x_2725:
        /* <DEDUP_REMOVED lines=16> */
.L_x_2726:
        /* <DEDUP_REMOVED lines=13> */
.L_x_3061:
[----:B------:R-:W-:Y:S05]  /*2bcf0*/  BSYNC B2 ;  /* 0x0000000000027941 */ /* 0x000fea0003800000 */
.L_x_2727:
        /* <DEDUP_REMOVED lines=11> */
.L_x_2730:
[----:B------:R-:W-:Y:S05]  /*2bdb0*/  BSYNC B2 ;  /* 0x0000000000027941 */ /* 0x000fea0003800000 */
.L_x_2729:
        /* <DEDUP_REMOVED lines=8> */
.L_x_2731:
        /* <DEDUP_REMOVED lines=15> */
.L_x_2732:
        /* <DEDUP_REMOVED lines=10> */
.L_x_2720:
[----:B------:R-:W-:Y:S05]  /*2bfd0*/  BSYNC B1 ;  /* 0x0000000000017941 */ /* 0x000fea0003800000 */
.L_x_2719:
        /* <DEDUP_REMOVED lines=13> */
.L_x_2747:
        /* <DEDUP_REMOVED lines=13> */
.L_x_3062:
[----:B------:R-:W-:Y:S05]  /*2c180*/  BSYNC B2 ;  /* 0x0000000000027941 */ /* 0x000fea0003800000 */
.L_x_2735:
        /* <DEDUP_REMOVED lines=9> */
.L_x_2738:
[----:B------:R-:W-:Y:S05]  /*2c220*/  BSYNC B2 ;  /* 0x0000000000027941 */ /* 0x000fea0003800000 */
.L_x_2737:
        /* <DEDUP_REMOVED lines=12> */
.L_x_2739:
        /* <DEDUP_REMOVED lines=16> */
.L_x_2740:
        /* <DEDUP_REMOVED lines=13> */
.L_x_3063:
[----:B------:R-:W-:Y:S05]  /*2c4c0*/  BSYNC B2 ;  /* 0x0000000000027941 */ /* 0x000fea0003800000 */
.L_x_2741:
        /* <DEDUP_REMOVED lines=11> */
.L_x_2744:
[----:B------:R-:W-:Y:S05]  /*2c580*/  BSYNC B2 ;  /* 0x0000000000027941 */ /* 0x000fea0003800000 */
.L_x_2743:
        /* <DEDUP_REMOVED lines=8> */
.L_x_2745:
        /* <DEDUP_REMOVED lines=15> */
.L_x_2746:
        /* <DEDUP_REMOVED lines=10> */
.L_x_2734:
[----:B------:R-:W-:Y:S05]  /*2c7a0*/  BSYNC B1 ;  /* 0x0000000000017941 */ /* 0x000fea0003800000 */
.L_x_2733:
        /* <DEDUP_REMOVED lines=12> */
.L_x_2713:
[----:B------:R-:W-:Y:S05]  /*2c870*/  BSYNC B0 ;  /* 0x0000000000007941 */ /* 0x000fea0003800000 */
.L_x_2712:
[----:B01----:R-:W2:Y:S01]  /*2c880*/  LDL R4, [R1+0x4] ;  /* 0x0000040001047983 */ /* 0x003ea20000100800 */
[----:B------:R-:W0:Y:S01]  /*2c890*/  LDC R0, c[0x0][0x448] ;  /* 0x00011200ff007b82 */ /* 0x000e220000000800 */
[----:B------:R-:W-:Y:S01]  /*2c8a0*/  ISETP.NE.AND P2, PT, R17, RZ, PT ;  /* 0x000000ff1100720c */ /* 0x000fe20003f45270 */
[----:B------:R-:W-:Y:S05]  /*2c8b0*/  @!P0 WARPSYNC.ALL ;  /* 0x0000000000008948 */ /* 0x000fea0003800000 */
[----:B------:R-:W-:Y:S07]  /*2c8c0*/  BSSY B0, `(.L_x_2748) ;  /* 0x000002b000007945 */ /* 0x000fee0003800000 */
[----:B------:R-:W1:Y:S08]  /*2c8d0*/  @!P2 LDC R17, c[0x0][0x9f0] ;  /* 0x00027c00ff11ab82 */ /* 0x000e700000000800 */
[----:B------:R-:W-:Y:S01]  /*2c8e0*/  @!P0 BAR.SYNC.DEFER_BLOCKING 0xc, 0x180 ;  /* 0x0306000000008b1d */ /* 0x000fe20000010000 */
[----:B0-----:R-:W-:-:S13]  /*2c8f0*/  ISETP.NE.AND P1, PT, R0, 0x1, PT ;  /* 0x000000010000780c */ /* 0x001fda0003f25270 */
[----:B------:R-:W0:Y:S08]  /*2c900*/  @P1 LDC R2, c[0x0][0x44c] ;  /* 0x00011300ff021b82 */ /* 0x000e300000000800 */
[----:B------:R-:W3:Y:S01]  /*2c910*/  @P1 LDC R3, c[0x0][0x450] ;  /* 0x00011400ff031b82 */ /* 0x000ee20000000800 */
[----:B--2---:R-:W-:-:S05]  /*2c920*/  LEA R0, R4, 0x7f, 0x7 ;  /* 0x0000007f04007811 */ /* 0x004fca00078e38ff */
[----:B0-----:R-:W-:-:S05]  /*2c930*/  @P1 IMAD.HI.U32 R2, R0, R2, RZ ;  /* 0x0000000200021227 */ /* 0x001fca00078e00ff */
[----:B---3--:R-:W-:-:S05]  /*2c940*/  @P1 SHF.R.U32.HI R0, RZ, R3, R2 ;  /* 0x00000003ff001219 */ /* 0x008fca0000011602 */
[----:B------:R-:W-:-:S05]  /*2c950*/  IMAD.IADD R0, R21, 0x1, R0 ;  /* 0x0000000115007824 */ /* 0x000fca00078e0200 */
[----:B------:R-:W-:-:S04]  /*2c960*/  SHF.R.S32.HI R6, RZ, 0x1f, R0 ;  /* 0x0000001fff067819 */ /* 0x000fc80000011400 */
[----:B------:R-:W-:Y:S01]  /*2c970*/  LEA.HI R6, R6, R0, RZ, 0x7 ;  /* 0x0000000006067211 */ /* 0x000fe200078f38ff */
[----:B------:R-:W-:-:S03]  /*2c980*/  IMAD.MOV.U32 R0, RZ, RZ, RZ ;  /* 0x000000ffff007224 */ /* 0x000fc600078e00ff */
[----:B------:R-:W-:-:S04]  /*2c990*/  SHF.R.S32.HI R6, RZ, 0x7, R6 ;  /* 0x00000007ff067819 */ /* 0x000fc80000011406 */
[----:B------:R-:W-:-:S04]  /*2c9a0*/  VIMNMX R6, R20, R6, PT ;  /* 0x0000000614067248 */ /* 0x000fc80003fe0100 */
[----:B------:R-:W-:-:S13]  /*2c9b0*/  ISETP.GE.AND P1, PT, R6, 0x1, PT ;  /* 0x000000010600780c */ /* 0x000fda0003f26270 */
[----:B-1----:R-:W-:Y:S05]  /*2c9c0*/  @!P1 BRA `(.L_x_2749) ;  /* 0x0000000000689947 */ /* 0x002fea0003800000 */
[----:B------:R-:W-:-:S04]  /*2c9d0*/  IABS R2, R17 ;  /* 0x0000001100027213 */ /* 0x000fc80000000000 */
[----:B------:R-:W0:Y:S08]  /*2c9e0*/  I2F.RP R4, R2 ;  /* 0x0000000200047306 */ /* 0x000e300000209400 */
[----:B0-----:R-:W0:Y:S02]  /*2c9f0*/  MUFU.RCP R4, R4 ;  /* 0x0000000400047308 */ /* 0x001e240000001000 */
[----:B0-----:R-:W-:-:S06]  /*2ca00*/  VIADD R4, R4, 0xffffffe ;  /* 0x0ffffffe04047836 */ /* 0x001fcc0000000000 */
[----:B------:R0:W1:Y:S02]  /*2ca10*/  F2I.FTZ.U32.TRUNC.NTZ R5, R4 ;  /* 0x0000000400057305 */ /* 0x000064000021f000 */
[----:B0-----:R-:W-:Y:S02]  /*2ca20*/  IMAD.MOV.U32 R4, RZ, RZ, RZ ;  /* 0x000000ffff047224 */ /* 0x001fe400078e00ff */
[----:B-1----:R-:W-:-:S04]  /*2ca30*/  IMAD.MOV R0, RZ, RZ, -R5 ;  /* 0x000000ffff007224 */ /* 0x002fc800078e0a05 */
[----:B------:R-:W-:-:S04]  /*2ca40*/  IMAD R0, R0, R2, RZ ;  /* 0x0000000200007224 */ /* 0x000fc800078e02ff */
[----:B------:R-:W-:Y:S01]  /*2ca50*/  IMAD.HI.U32 R7, R5, R0, R4 ;  /* 0x0000000005077227 */ /* 0x000fe200078e0004 */
[----:B------:R-:W-:Y:S02]  /*2ca60*/  IABS R0, R17 ;  /* 0x0000001100007213 */ /* 0x000fe40000000000 */
[----:B------:R-:W-:-:S03]  /*2ca70*/  IADD3 R4, R17, -0x1, R6 ;  /* 0xffffffff11047810 */ /* 0x000fc60007ffe006 */
[----:B------:R-:W-:Y:S01]  /*2ca80*/  IMAD.MOV R0, RZ, RZ, -R0 ;  /* 0x000000ffff007224 */ /* 0x000fe200078e0a00 */
[----:B------:R-:W-:Y:S02]  /*2ca90*/  IABS R3, R4 ;  /* 0x0000000400037213 */ /* 0x000fe40000000000 */
[----:B------:R-:W-:Y:S02]  /*2caa0*/  LOP3.LUT R4, R4, R17, RZ, 0x3c, !PT ;  /* 0x0000001104047212 */ /* 0x000fe400078e3cff */
[----:B------:R-:W-:Y:S01]  /*2cab0*/  MOV R5, R0 ;  /* 0x0000000000057202 */ /* 0x000fe20000000f00 */
        /* <DEDUP_REMOVED lines=11> */
.L_x_2749:
[----:B------:R-:W-:Y:S05]  /*2cb70*/  BSYNC B0 ;  /* 0x0000000000007941 */ /* 0x000fea0003800000 */
.L_x_2748:
[----:B------:R-:W2:Y:S02]  /*2cb80*/  LDL.LU R2, [R1+0x2c] ;  /* 0x00002c0001027983 */ /* 0x000ea40000300800 */
[----:B--2---:R-:W-:-:S05]  /*2cb90*/  IMAD R3, R2, R0, RZ ;  /* 0x0000000002037224 */ /* 0x004fca00078e02ff */
[----:B------:R-:W-:Y:S01]  /*2cba0*/  VIADDMNMX R2, R3, R0, R6, PT ;  /* 0x0000000003027246 */ /* 0x000fe20003800106 */
[----:B------:R0:W-:Y:S03]  /*2cbb0*/  STL [R1+0x2c], R3 ;  /* 0x00002c0301007387 */ /* 0x0001e60000100800 */
[----:B------:R-:W-:Y:S01]  /*2cbc0*/  ISETP.GT.AND P0, PT, R2, R3, PT ;  /* 0x000000030200720c */ /* 0x000fe20003f04270 */
[----:B------:R0:W-:-:S12]  /*2cbd0*/  STL [R1+0x50], R2 ;  /* 0x0000500201007387 */ /* 0x0001d80000100800 */
[----:B0-----:R-:W-:Y:S05]  /*2cbe0*/  @P0 BRA `(.L_x_2750) ;  /* 0x0000000000480947 */ /* 0x001fea0003800000 */
[----:B------:R-:W0:Y:S02]  /*2cbf0*/  S2R R2, SR_TID.X ;  /* 0x0000000000027919 */ /* 0x000e240000002100 */
[----:B0-----:R-:W-:-:S04]  /*2cc00*/  LOP3.LUT R2, R2, 0x7f, RZ, 0xc0, !PT ;  /* 0x0000007f02027812 */ /* 0x001fc800078ec0ff */
[----:B------:R-:W-:-:S13]  /*2cc10*/  ISETP.NE.AND P0, PT, R2, RZ, PT ;  /* 0x000000ff0200720c */ /* 0x000fda0003f05270 */
[----:B------:R-:W-:Y:S05]  /*2cc20*/  @P0 BRA `(.L_x_2751) ;  /* 0x0000003800940947 */ /* 0x000fea0003800000 */
[----:B------:R-:W0:Y:S01]  /*2cc30*/  S2R R2, SR_LANEID ;  /* 0x0000000000027919 */ /* 0x000e220000000000 */
[----:B------:R-:W-:Y:S01]  /*2cc40*/  VOTEU.ANY UR4, UPT, PT ;  /* 0x0000000000047886 */ /* 0x000fe200038e0100 */
[----:B------:R-:W1:Y:S01]  /*2cc50*/  LDC.64 R4, c[0x0][0xc60] ;  /* 0x00031800ff047b82 */ /* 0x000e620000000a00 */
[----:B------:R-:W0:Y:S02]  /*2cc60*/  FLO.U32 R0, UR4 ;  /* 0x0000000400007d00 */ /* 0x000e2400080e0000 */
[----:B0-----:R-:W-:-:S06]  /*2cc70*/  ISETP.EQ.U32.AND P0, PT, R0, R2, PT ;  /* 0x000000020000720c */ /* 0x001fcc0003f02070 */
[----:B------:R-:W1:Y:S07]  /*2cc80*/  POPC R2, UR4 ;  /* 0x0000000400027d09 */ /* 0x000e6e0008000000 */
[----:B-1----:R-:W2:Y:S04]  /*2cc90*/  @P0 ATOMG.E.ADD.STRONG.GPU PT, R2, desc[UR40][R4.64], R2 ;  /* 0x00000002040209a8 */ /* 0x002ea800081ee1e8 */
[----:B--2---:R0:W1:Y:S02]  /*2cca0*/  SHFL.IDX PT, R2, R2, R0, 0x1f ;  /* 0x00001f0002027589 */ /* 0x00406400000e0000 */
[----:B0-----:R-:W0:Y:S02]  /*2ccb0*/  S2R R0, SR_LTMASK ;  /* 0x0000000000007919 */ /* 0x001e240000003900 */
[----:B0-----:R-:W-:-:S06]  /*2ccc0*/  LOP3.LUT R0, R0, UR4, RZ, 0xc0, !PT ;  /* 0x0000000400007c12 */ /* 0x001fcc000f8ec0ff */
[----:B------:R-:W1:Y:S02]  /*2ccd0*/  POPC R0, R0 ;  /* 0x0000000000007309 */ /* 0x000e640000000000 */
[----:B-1----:R-:W-:-:S05]  /*2cce0*/  IADD3 R0, R2, UR38, R0 ;  /* 0x0000002602007c10 */ /* 0x002fca000fffe000 */
[----:B------:R0:W-:Y:S01]  /*2ccf0*/  STL [R1], R0 ;  /* 0x0000000001007387 */ /* 0x0001e20000100800 */
[----:B------:R-:W-:Y:S05]  /*2cd00*/  BRA `(.L_x_2751) ;  /* 0x00000038005c7947 */ /* 0x000fea0003800000 */
.L_x_2750:
        /* <DEDUP_REMOVED lines=8> */
[----:B------:R-:W-:Y:S01]  /*2cd90*/  IMAD.U32 R4, RZ, RZ, UR6 ;  /* 0x00000006ff047e24 */ /* 0x000fe2000f8e00ff */
[----:B------:R-:W-:Y:S01]  /*2cda0*/  MOV R6, UR8 ;  /* 0x0000000800067c02 */ /* 0x000fe20008000f00 */
[----:B------:R-:W0:Y:S01]  /*2cdb0*/  LDC.64 R2, c[0x4][R2] ;  /* 0x0100000002027b82 */ /* 0x000e220000000a00 */
        /* <DEDUP_REMOVED lines=8> */
[----:B0-----:R-:W-:Y:S05]  /*2ce40*/  CALL.ABS.NOINC R2 ;  /* 0x0000000002007343 */ /* 0x001fea0003c00000 */
.L_x_2753:
[----:B------:R-:W-:Y:S05]  /*2ce50*/  BSYNC B6 ;  /* 0x0000000000067941 */ /* 0x000fea0003800000 */
.L_x_2752:
        /* <DEDUP_REMOVED lines=12> */
[----:B------:R-:W-:Y:S01]  /*2cf20*/  MOV R4, UR6 ;  /* 0x0000000600047c02 */ /* 0x000fe20008000f00 */
[----:B------:R-:W-:Y:S01]  /*2cf30*/  IMAD.U32 R5, RZ, RZ, UR7 ;  /* 0x00000007ff057e24 */ /* 0x000fe2000f8e00ff */
[----:B------:R-:W1:Y:S01]  /*2cf40*/  LDC.64 R2, c[0x4][R2] ;  /* 0x0100000002027b82 */ /* 0x000e620000000a00 */
[----:B------:R-:W-:Y:S01]  /*2cf50*/  IMAD.U32 R6, RZ, RZ, UR8 ;  /* 0x00000008ff067e24 */ /* 0x000fe2000f8e00ff */
[----:B------:R-:W-:Y:S01]  /*2cf60*/  MOV R13, RZ ;  /* 0x000000ff000d7202 */ /* 0x000fe20000000f00 */
[----:B------:R-:W-:Y:S02]  /*2cf70*/  IMAD.U32 R7, RZ, RZ, UR9 ;  /* 0x00000009ff077e24 */ /* 0x000fe4000f8e00ff */
[----:B------:R-:W-:-:S02]  /*2cf80*/  IMAD.U32 R10, RZ, RZ, UR4 ;  /* 0x00000004ff0a7e24 */ /* 0x000fc4000f8e00ff */
[----:B------:R-:W-:Y:S02]  /*2cf90*/  IMAD.U32 R11, RZ, RZ, UR5 ;  /* 0x00000005ff0b7e24 */ /* 0x000fe4000f8e00ff */
[----:B------:R-:W-:Y:S02]  /*2cfa0*/  IMAD.MOV.U32 R8, RZ, RZ, 0x70 ;  /* 0x00000070ff087424 */ /* 0x000fe400078e00ff */
[----:B------:R-:W-:-:S07]  /*2cfb0*/  IMAD.MOV.U32 R12, RZ, RZ, 0x1 ;  /* 0x00000001ff0c7424 */ /* 0x000fce00078e00ff */
[----:B------:R-:W-:-:S07]  /*2cfc0*/  LEPC R20, `(.L_x_2755) ;  /* 0x000000001014794e */ /* 0x000fce0000000000 */
[----:B01----:R-:W-:Y:S05]  /*2cfd0*/  CALL.ABS.NOINC R2 ;  /* 0x0000000002007343 */ /* 0x003fea0003c00000 */
.L_x_2755:
[----:B------:R-:W-:Y:S05]  /*2cfe0*/  BSYNC B6 ;  /* 0x0000000000067941 */ /* 0x000fea0003800000 */
.L_x_2754:
        /* <DEDUP_REMOVED lines=9> */
[----:B------:R-:W-:Y:S01]  /*2d080*/  MOV R8, 0x70 ;  /* 0x0000007000087802 */ /* 0x000fe20000000f00 */
[----:B------:R-:W1:Y:S01]  /*2d090*/  LDC.64 R2, c[0x4][R2] ;  /* 0x0100000002027b82 */ /* 0x000e620000000a00 */
[----:B------:R-:W-:Y:S02]  /*2d0a0*/  IMAD.U32 R5, RZ, RZ, UR7 ;  /* 0x00000007ff057e24 */ /* 0x000fe4000f8e00ff */
[----:B------:R-:W-:Y:S02]  /*2d0b0*/  IMAD.U32 R6, RZ, RZ, UR8 ;  /* 0x00000008ff067e24 */ /* 0x000fe4000f8e00ff */
[----:B------:R-:W-:-:S02]  /*2d0c0*/  IMAD.U32 R7, RZ, RZ, UR9 ;  /* 0x00000009ff077e24 */ /* 0x000fc4000f8e00ff */
[----:B------:R-:W-:Y:S02]  /*2d0d0*/  IMAD.U32 R10, RZ, RZ, UR4 ;  /* 0x00000004ff0a7e24 */ /* 0x000fe4000f8e00ff */
[----:B------:R-:W-:Y:S02]  /*2d0e0*/  IMAD.U32 R11, RZ, RZ, UR5 ;  /* 0x00000005ff0b7e24 */ /* 0x000fe4000f8e00ff */
[----:B------:R-:W-:Y:S02]  /*2d0f0*/  IMAD.MOV.U32 R12, RZ, RZ, 0x1 ;  /* 0x00000001ff0c7424 */ /* 0x000fe400078e00ff */
[----:B------:R-:W-:-:S07]  /*2d100*/  IMAD.MOV.U32 R13, RZ, RZ, RZ ;  /* 0x000000ffff0d7224 */ /* 0x000fce00078e00ff */
[----:B------:R-:W-:-:S07]  /*2d110*/  LEPC R20, `(.L_x_2757) ;  /* 0x000000001014794e */ /* 0x000fce0000000000 */
[----:B01----:R-:W-:Y:S05]  /*2d120*/  CALL.ABS.NOINC R2 ;  /* 0x0000000002007343 */ /* 0x003fea0003c00000 */
.L_x_2757:
[----:B------:R-:W-:Y:S05]  /*2d130*/  BSYNC B6 ;  /* 0x0000000000067941 */ /* 0x000fea0003800000 */
.L_x_2756:
[----:B------:R-:W-:Y:S01]  /*2d140*/  LOP3.LUT P6, RZ, R17, 0x1, RZ, 0xc0, !PT ;  /* 0x0000000111ff7812 */ /* 0x000fe200078cc0ff */
[----:B------:R-:W-:-:S12]  /*2d150*/  BSSY B6, `(.L_x_2758) ;  /* 0x0000012000067945 */ /* 0x000fd80003800000 */
[----:B------:R-:W-:Y:S05]  /*2d160*/  @!P6 BRA `(.L_x_2759) ;  /* 0x000000000040e947 */ /* 0x000fea0003800000 */
[----:B------:R-:W-:Y:S01]  /*2d170*/  MOV R2, 0x0 ;  /* 0x0000000000027802 */ /* 0x000fe20000000f00 */
[----:B------:R-:W-:Y:S01]  /*2d180*/  ULDC.64 UR4, c[0x4][0xc0] ;  /* 0x0100300000047ab9 */ /* 0x000fe20000000a00 */
[----:B------:R-:W-:Y:S01]  /*2d190*/  ULDC.64 UR6, c[0x4][0xc8] ;  /* 0x0100320000067ab9 */ /* 0x000fe20000000a00 */
[----:B------:R-:W-:Y:S01]  /*2d1a0*/  ULDC.64 UR8, c[0x4][0x20] ;  /* 0x0100080000087ab9 */ /* 0x000fe20000000a00 */
[----:B------:R-:W-:Y:S01]  /*2d1b0*/  IMAD.U32 R4, RZ, RZ, UR4 ;  /* 0x00000004ff047e24 */ /* 0x000fe2000f8e00ff */
        /* <DEDUP_REMOVED lines=11> */
.L_x_2759:
[----:B------:R-:W-:Y:S05]  /*2d270*/  BSYNC B6 ;  /* 0x0000000000067941 */ /* 0x000fea0003800000 */
.L_x_2758:
[----:B------:R-:W2:Y:S01]  /*2d280*/  LDL.LU R2, [R1+0x30] ;  /* 0x0000300001027983 */ /* 0x000ea20000300800 */
[----:B------:R-:W-:-:S03]  /*2d290*/  ULDC.64 UR4, c[0x0][0x9f8] ;  /* 0x00027e0000047ab9 */ /* 0x000fc60000000a00 */
[----:B0-----:R-:W3:Y:S04]  /*2d2a0*/  LDL.LU R17, [R1+0x44] ;  /* 0x0000440001117983 */ /* 0x001ee80000300800 */
[----:B------:R-:W4:Y:S01]  /*2d2b0*/  LDL R9, [R1+0x8] ;  /* 0x0000080001097983 */ /* 0x000f220000100800 */
[----:B------:R-:W-:-:S04]  /*2d2c0*/  ISETP.NE.U32.AND P0, PT, RZ, UR4, PT ;  /* 0x00000004ff007c0c */ /* 0x000fc8000bf05070 */
[----:B------:R-:W-:-:S13]  /*2d2d0*/  ISETP.NE.AND.EX P0, PT, RZ, UR5, PT, P0 ;  /* 0x00000005ff007c0c */ /* 0x000fda000bf05300 */
[----:B--2---:R-:W-:-:S04]  /*2d2e0*/  @P0 IADD3 R2, P1, R2, UR4, RZ ;  /* 0x0000000402020c10 */ /* 0x004fc8000ff3e0ff */
[----:B---3--:R-:W-:Y:S01]  /*2d2f0*/  @P0 IADD3.X R3, R17, UR5, RZ, P1, !PT ;  /* 0x0000000511030c10 */ /* 0x008fe20008ffe4ff */
[----:B------:R-:W-:-:S04]  /*2d300*/  ULDC.64 UR4, c[0x0][0xa08] ;  /* 0x0002820000047ab9 */ /* 0x000fc80000000a00 */
[----:B----4-:R0:W2:Y:S02]  /*2d310*/  @P0 LDG.E R9, desc[UR40][R2.64] ;  /* 0x0000002802090981 */ /* 0x0100a4000c1e1900 */
[----:B0-----:R-:W0:Y:S01]  /*2d320*/  LDC.64 R2, c[0x0][0x418] ;  /* 0x00010600ff027b82 */ /* 0x001e220000000a00 */
[----:B--2---:R-:W-:Y:S01]  /*2d330*/  SHF.R.S32.HI R10, RZ, 0x1f, R9 ;  /* 0x0000001fff0a7819 */ /* 0x004fe20000011409 */
[----:B------:R1:W-:Y:S01]  /*2d340*/  @P0 STL [R1+0x8], R9 ;  /* 0x0000080901000387 */ /* 0x0003e20000100800 */
[----:B0-----:R-:W-:Y:S01]  /*2d350*/  LOP3.LUT P0, RZ, R2, UR4, RZ, 0xfc, !PT ;  /* 0x0000000402ff7c12 */ /* 0x001fe2000f80fcff */
[----:B------:R-:W-:Y:S02]  /*2d360*/  UMOV UR4, 0xffffffff ;  /* 0xffffffff00047882 */ /* 0x000fe40000000000 */
[----:B------:R1:W-:Y:S01]  /*2d370*/  STL [R1+0x30], R10 ;  /* 0x0000300a01007387 */ /* 0x0003e20000100800 */
[----:B------:R-:W-:-:S04]  /*2d380*/  LOP3.LUT P0, RZ, R3, UR5, RZ, 0xfc, P0 ;  /* 0x0000000503ff7c12 */ /* 0x000fc8000800fcff */
[----:B------:R-:W-:Y:S01]  /*2d390*/  SEL R17, R9, RZ, !P0 ;  /* 0x000000ff09117207 */ /* 0x000fe20004000000 */
[----:B------:R-:W-:Y:S08]  /*2d3a0*/  BRA.DIV UR4, `(.L_x_2760) ;  /* 0x000000a604ac7947 */ /* 0x000ff0000b800000 */
[----:B------:R-:W0:Y:S02]  /*2d3b0*/  S2R R0, SR_TID.X ;  /* 0x0000000000007919 */ /* 0x000e240000002100 */
[----:B0-----:R-:W-:-:S04]  /*2d3c0*/  SHF.R.U32.HI R0, RZ, 0x5, R0 ;  /* 0x00000005ff007819 */ /* 0x001fc80000011600 */
[----:B------:R-:W-:-:S05]  /*2d3d0*/  LOP3.LUT R0, R0, 0x3, RZ, 0xc0, !PT ;  /* 0x0000000300007812 */ /* 0x000fca00078ec0ff */
[----:B------:R0:W2:Y:S02]  /*2d3e0*/  SHFL.IDX PT, R14, R0, RZ, 0x1f ;  /* 0x00001fff000e7589 */ /* 0x0000a400000e0000 */
.L_x_3066:
[----:B0-----:R-:W3:Y:S01]  /*2d3f0*/  LDL.LU R0, [R1+0x10] ;  /* 0x0000100001007983 */ /* 0x001ee20000300800 */
[----:B------:R-:W-:Y:S02]  /*2d400*/  PLOP3.LUT P1, PT, PT, PT, PT, 0x8, 0x0 ;  /* 0x000000000000781c */ /* 0x000fe40003f2e170 */
[----:B--2---:R-:W-:Y:S02]  /*2d410*/  ISETP.NE.AND P0, PT, R14, RZ, PT ;  /* 0x000000ff0e00720c */ /* 0x004fe40003f05270 */
[----:B---3--:R-:W-:-:S09]  /*2d420*/  LOP3.LUT R0, R0, 0xfffffffe, RZ, 0xc0, !PT ;  /* 0xfffffffe00007812 */ /* 0x008fd200078ec0ff */
[----:B------:R-:W-:-:S05]  /*2d430*/  @P1 LOP3.LUT R0, R0, 0x1, RZ, 0xfc, !PT ;  /* 0x0000000100001812 */ /* 0x000fca00078efcff */
[----:B------:R0:W-:Y:S01]  /*2d440*/  STL [R1+0x10], R0 ;  /* 0x0000100001007387 */ /* 0x0001e20000100800 */
[----:B------:R-:W-:Y:S05]  /*2d450*/  @P0 BRA `(.L_x_2761) ;  /* 0x0000000400900947 */ /* 0x000fea0003800000 */
[----:B------:R-:W-:-:S03]  /*2d460*/  UMOV UR4, 0xffffffff ;  /* 0xffffffff00047882 */ /* 0x000fc60000000000 */
[----:B------:R-:W-:Y:S05]  /*2d470*/  BRA.DIV UR4, `(.L_x_2762) ;  /* 0x000000a604ac7947 */ /* 0x000fea000b800000 */
[----:B------:R-:W-:-:S13]  /*2d480*/  ELECT P6, URZ, PT ;  /* 0x00000000003f782f */ /* 0x000fda00038c0000 */
.L_x_3069:
[----:B------:R-:W-:Y:S05]  /*2d490*/  @!P6 BRA `(.L_x_2761) ;  /* 0x000000040080e947 */ /* 0x000fea0003800000 */
[----:B0-----:R-:W2:Y:S01]  /*2d4a0*/  LDL R0, [R1+0x50] ;  /* 0x0000500001007983 */ /* 0x001ea20000100800 */
[----:B------:R-:W-:-:S04]  /*2d4b0*/  ISETP.NE.U32.AND P0, PT, R2, RZ, PT ;  /* 0x000000ff0200720c */ /* 0x000fc80003f05070 */
[----:B------:R-:W-:Y:S01]  /*2d4c0*/  ISETP.NE.AND.EX P0, PT, R3, RZ, PT, P0 ;  /* 0x000000ff0300720c */ /* 0x000fe20003f05300 */
[----:B--2---:R-:W-:-:S12]  /*2d4d0*/  VIADD R4, R0, 0xffffffff ;  /* 0xffffffff00047836 */ /* 0x004fd80000000000 */
[----:B------:R-:W-:Y:S05]  /*2d4e0*/  @!P0 BRA `(.L_x_2763) ;  /* 0x0000000000488947 */ /* 0x000fea0003800000 */
[----:B------:R-:W0:Y:S01]  /*2d4f0*/  LDC R8, c[0x0][0x43c] ;  /* 0x00010f00ff087b82 */ /* 0x000e220000000800 */
[----:B------:R-:W-:Y:S01]  /*2d500*/  IMAD.MOV.U32 R0, RZ, RZ, R4 ;  /* 0x000000ffff007224 */ /* 0x000fe200078e0004 */
        /* <DEDUP_REMOVED lines=12> */
[----:B------:R-:W-:-:S04]  /*2d5d0*/  LEA R2, P0, R6, R2, 0x2 ;  /* 0x0000000206027211 */ /* 0x000fc800078010ff */
[----:B------:R-:W-:-:S04]  /*2d5e0*/  IADD3 R0, R7, R0, RZ ;  /* 0x0000000007007210 */ /* 0x000fc80007ffe0ff */
[----:B------:R-:W-:-:S05]  /*2d5f0*/  LEA.HI.X R3, R6, R3, R0, 0x2, P0 ;  /* 0x0000000306037211 */ /* 0x000fca00000f1400 */
[----:B------:R0:W5:Y:S02]  /*2d600*/  LDG.E R17, desc[UR40][R2.64] ;  /* 0x0000002802117981 */ /* 0x000164000c1e1900 */
.L_x_2763:
[----:B------:R-:W2:Y:S04]  /*2d610*/  LDL R0, [R1+0x14] ;  /* 0x0000140001007983 */ /* 0x000ea80000100800 */
[----:B0-----:R-:W3:Y:S01]  /*2d620*/  LDL R2, [R1+0x1c] ;  /* 0x00001c0001027983 */ /* 0x001ee20000100800 */
[----:B-1----:R-:W0:Y:S02]  /*2d630*/  S2R R9, SR_TID.X ;  /* 0x0000000000097919 */ /* 0x002e240000002100 */
[----:B0-----:R-:W-:-:S04]  /*2d640*/  LOP3.LUT R9, R9, 0x7f, RZ, 0xc0, !PT ;  /* 0x0000007f09097812 */ /* 0x001fc800078ec0ff */
[----:B------:R-:W-:Y:S01]  /*2d650*/  ISETP.NE.AND P1, PT, R9, RZ, PT ;  /* 0x000000ff0900720c */ /* 0x000fe20003f25270 */
[----:B--2---:R-:W-:Y:S01]  /*2d660*/  IMAD R0, R0, 0x8, R18 ;  /* 0x0000000800007824 */ /* 0x004fe200078e0212 */
[----:B---3--:R-:W-:-:S04]  /*2d670*/  SHF.L.U32 R3, R2, 0x1f, RZ ;  /* 0x0000001f02037819 */ /* 0x008fc800000006ff */
[----:B------:R-:W0:Y:S02]  /*2d680*/  SYNCS.PHASECHK.TRANS64.TRYWAIT P0, [R0+URZ+0x38880], R3 ;  /* 0x03888003000075a7 */ /* 0x000e24000800017f */
[----:B0-----:R-:W-:Y:S05]  /*2d690*/  @!P0 BRA `(.L_x_2764) ;  /* 0x000000a400448947 */ /* 0x001fea0003800000 */
.L_x_3070:
        /* <DEDUP_REMOVED lines=8> */
.L_x_2765:
        /* <DEDUP_REMOVED lines=24> */
.L_x_3071:
        /* <DEDUP_REMOVED lines=8> */
.L_x_2767:
        /* <DEDUP_REMOVED lines=24> */
.L_x_2761:
[----:B---3--:R-:W0:Y:S04]  /*2daa0*/  LDL.LU R3, [R1+0x48] ;  /* 0x0000480001037983 */ /* 0x008e280000300800 */
[----:B------:R-:W2:Y:S01]  /*2dab0*/  LDL.LU R4, [R1+0x54] ;  /* 0x0000540001047983 */ /* 0x000ea20000300800 */
        /* <DEDUP_REMOVED lines=10> */
[----:B0-----:R-:W-:Y:S02]  /*2db60*/  SHF.R.S32.HI R0, RZ, 0x1f, R3 ;  /* 0x0000001fff007819 */ /* 0x001fe40000011403 */
[----:B--2---:R-:W-:-:S03]  /*2db70*/  SEL R4, R4, RZ, !P0 ;  /* 0x000000ff04047207 */ /* 0x004fc60004000000 */
        /* <DEDUP_REMOVED lines=12> */
[----:B------:R-:W-:Y:S01]  /*2dc40*/  MOV R4, UR4 ;  /* 0x0000000400047c02 */ /* 0x000fe20008000f00 */
[----:B------:R-:W-:Y:S01]  /*2dc50*/  IMAD.U32 R5, RZ, RZ, UR5 ;  /* 0x00000005ff057e24 */ /* 0x000fe2000f8e00ff */
[----:B------:R-:W0:Y:S01]  /*2dc60*/  LDC.64 R2, c[0x4][R2] ;  /* 0x0100000002027b82 */ /* 0x000e220000000a00 */
[----:B------:R-:W-:Y:S01]  /*2dc70*/  IMAD.U32 R6, RZ, RZ, UR6 ;  /* 0x00000006ff067e24 */ /* 0x000fe2000f8e00ff */
[----:B------:R-:W-:Y:S01]  /*2dc80*/  MOV R13, RZ ;  /* 0x000000ff000d7202 */ /* 0x000fe20000000f00 */
[----:B------:R-:W-:Y:S02]  /*2dc90*/  IMAD.U32 R7, RZ, RZ, UR7 ;  /* 0x00000007ff077e24 */ /* 0x000fe4000f8e00ff */
[----:B-1----:R-:W-:-:S02]  /*2dca0*/  IMAD.U32 R10, RZ, RZ, UR8 ;  /* 0x00000008ff0a7e24 */ /* 0x002fc4000f8e00ff */
[----:B------:R-:W-:Y:S02]  /*2dcb0*/  IMAD.U32 R11, RZ, RZ, UR9 ;  /* 0x00000009ff0b7e24 */ /* 0x000fe4000f8e00ff */
[----:B------:R-:W-:Y:S02]  /*2dcc0*/  IMAD.MOV.U32 R8, RZ, RZ, 0x70 ;  /* 0x00000070ff087424 */ /* 0x000fe400078e00ff */
[----:B------:R-:W-:-:S07]  /*2dcd0*/  IMAD.MOV.U32 R12, RZ, RZ, 0x1 ;  /* 0x00000001ff0c7424 */ /* 0x000fce00078e00ff */
[----:B------:R-:W-:-:S07]  /*2dce0*/  LEPC R20, `(.L_x_2769) ;  /* 0x000000001014794e */ /* 0x000fce0000000000 */
[----:B0-----:R-:W-:Y:S05]  /*2dcf0*/  CALL.ABS.NOINC R2 ;  /* 0x0000000002007343 */ /* 0x001fea0003c00000 */
.L_x_2769:
[----:B------:R-:W-:Y:S05]  /*2dd00*/  BSYNC B6 ;  /* 0x0000000000067941 */ /* 0x000fea0003800000 */
.L_x_2768:
[----:B0-----:R-:W2:Y:S01]  /*2dd10*/  LDL.LU R0, [R1+0x48] ;  /* 0x0000480001007983 */ /* 0x001ea20000300800 */
[----:B------:R-:W0:Y:S01]  /*2dd20*/  LDC R7, c[0x0][0x448] ;  /* 0x00011200ff077b82 */ /* 0x000e220000000800 */
[----:B------:R-:W-:Y:S01]  /*2dd30*/  ULDC.64 UR4, c[0x0][0x2d8] ;  /* 0x0000b60000047ab9 */ /* 0x000fe20000000a00 */
[----:B------:R-:W-:Y:S01]  /*2dd40*/  ULDC.64 UR6, c[0x0][0x280] ;  /* 0x0000a00000067ab9 */ /* 0x000fe20000000a00 */
[----:B------:R-:W3:Y:S04]  /*2dd50*/  LDL.LU R4, [R1+0x44] ;  /* 0x0000440001047983 */ /* 0x000ee80000300800 */
[----:B------:R-:W3:Y:S04]  /*2dd60*/  LDL.LU.64 R2, [R1+0x58] ;  /* 0x0000580001027983 */ /* 0x000ee80000300a00 */
[----:B------:R-:W4:Y:S01]  /*2dd70*/  LDL R8, [R1+0x4] ;  /* 0x0000040001087983 */ /* 0x000f220000100800 */
[----:B0-----:R-:W-:Y:S01]  /*2dd80*/  ISETP.NE.AND P0, PT, R7, 0x1, PT ;  /* 0x000000010700780c */ /* 0x001fe20003f05270 */
[----:B-1----:R-:W0:-:S12]  /*2dd90*/  S2R R9, SR_TID.X ;  /* 0x0000000000097919 */ /* 0x002e180000002100 */
[----:B------:R-:W1:Y:S01]  /*2dda0*/  @P0 LDC R6, c[0x0][0x450] ;  /* 0x00011400ff060b82 */ /* 0x000e620000000800 */
[----:B0-----:R-:W-:-:S04]  /*2ddb0*/  SHF.L.U32 R9, R9, 0x4, RZ ;  /* 0x0000000409097819 */ /* 0x001fc800000006ff */
[----:B------:R-:W-:-:S04]  /*2ddc0*/  LOP3.LUT R9, R9, 0x70, RZ, 0xc0, !PT ;  /* 0x0000007009097812 */ /* 0x000fc800078ec0ff */
[----:B------:R-:W-:Y:S01]  /*2ddd0*/  LOP3.LUT R9, R9, 0x80, RZ, 0xfc, !PT ;  /* 0x0000008009097812 */ /* 0x000fe200078efcff */
[----:B---3--:R-:W-:Y:S02]  /*2dde0*/  IMAD.MOV.U32 R3, RZ, RZ, R4 ;  /* 0x000000ffff037224 */ /* 0x008fe400078e0004 */
[----:B------:R-:W0:Y:S01]  /*2ddf0*/  S2R R4, SR_TID.X ;  /* 0x0000000000047919 */ /* 0x000e220000002100 */
[----:B------:R-:W-:-:S04]  /*2de00*/  IMAD.WIDE.U32 R2, R16, UR4, R2 ;  /* 0x0000000410027c25 */ /* 0x000fc8000f8e0002 */
[----:B------:R-:W-:Y:S01]  /*2de10*/  IMAD R3, R16, UR5, R3 ;  /* 0x0000000510037c24 */ /* 0x000fe2000f8e0203 */
[----:B------:R-:W-:Y:S02]  /*2de20*/  ULDC.64 UR4, c[0x0][0x2e0] ;  /* 0x0000b80000047ab9 */ /* 0x000fe40000000a00 */
[----:B--2---:R-:W-:Y:S02]  /*2de30*/  IMAD R0, R0, UR4, RZ ;  /* 0x0000000400007c24 */ /* 0x004fe4000f8e02ff */
[----:B------:R-:W-:-:S04]  /*2de40*/  IMAD.WIDE.U32 R2, R19, UR4, R2 ;  /* 0x0000000413027c25 */ /* 0x000fc8000f8e0002 */
[----:B------:R-:W-:Y:S01]  /*2de50*/  IMAD R0, R19, UR5, R0 ;  /* 0x0000000513007c24 */ /* 0x000fe2000f8e0200 */
[----:B------:R-:W-:Y:S01]  /*2de60*/  ULDC.64 UR4, c[0x0][0x2d0] ;  /* 0x0000b40000047ab9 */ /* 0x000fe20000000a00 */
[----:B------:R2:W5:Y:S02]  /*2de70*/  LDL R19, [R1+0x4c] ;  /* 0x00004c0001137983 */ /* 0x0005640000100800 */
[----:B------:R-:W-:Y:S01]  /*2de80*/  IMAD.IADD R3, R3, 0x1, R0 ;  /* 0x0000000103037824 */ /* 0x000fe200078e0200 */
[C---:B0-----:R-:W-:Y:S01]  /*2de90*/  LOP3.LUT R5, R4.reuse, 0x7f, RZ, 0xc0, !PT ;  /* 0x0000007f04057812 */ /* 0x041fe200078ec0ff */
[----:B------:R-:W-:-:S03]  /*2dea0*/  IMAD.SHL.U32 R4, R4, 0x10, RZ ;  /* 0x0000001004047824 */ /* 0x000fc600078e00ff */
[----:B------:R-:W-:-:S04]  /*2deb0*/  SHF.R.U32.HI R5, RZ, 0x3, R5 ;  /* 0x00000003ff057819 */ /* 0x000fc80000011605 */
[----:B------:R-:W-:Y:S02]  /*2dec0*/  LOP3.LUT R4, R5, 0x70, R4, 0xf8, !PT ;  /* 0x0000007005047812 */ /* 0x000fe400078ef804 */
[----:B------:R-:W0:Y:S03]  /*2ded0*/  @P0 LDC R5, c[0x0][0x44c] ;  /* 0x00011300ff050b82 */ /* 0x000e260000000800 */
[----:B----4-:R-:W-:-:S04]  /*2dee0*/  IMAD R4, R8, 0x80, R4 ;  /* 0x0000008008047824 */ /* 0x010fc800078e0204 */
[----:B------:R-:W-:Y:S02]  /*2def0*/  IMAD.MOV.U32 R0, RZ, RZ, R4 ;  /* 0x000000ffff007224 */ /* 0x000fe400078e0004 */
        /* <DEDUP_REMOVED lines=19> */
[----:B------:R-:W-:Y:S01]  /*2e030*/  IADD3.X R3, R3, UR7, R0, P2, !PT ;  /* 0x0000000703037c10 */ /* 0x000fe200097fe400 */
[----:B0-----:R-:W-:-:S05]  /*2e040*/  IMAD.SHL.U32 R10, R5, 0x10, RZ ;  /* 0x00000010050a7824 */ /* 0x001fca00078e00ff */
[----:B------:R-:W-:-:S04]  /*2e050*/  LOP3.LUT R10, R10, 0x70, RZ, 0xc0, !PT ;  /* 0x000000700a0a7812 */ /* 0x000fc800078ec0ff */
[----:B------:R-:W-:Y:S01]  /*2e060*/  ISETP.GE.AND P0, PT, R10, UR4, PT ;  /* 0x000000040a007c0c */ /* 0x000fe2000bf06270 */
[----:B------:R-:W-:-:S03]  /*2e070*/  UMOV UR4, 0xffffffff ;  /* 0xffffffff00047882 */ /* 0x000fc60000000000 */
[----:B--2---:R-:W-:Y:S09]  /*2e080*/  BRA.DIV UR4, `(.L_x_2770) ;  /* 0x0000009a04f07947 */ /* 0x004ff2000b800000 */
[----:B------:R-:W0:Y:S02]  /*2e090*/  S2R R6, SR_TID.X ;  /* 0x0000000000067919 */ /* 0x000e240000002100 */
[----:B0-----:R-:W-:-:S04]  /*2e0a0*/  LOP3.LUT R6, R6, 0x7f, RZ, 0xc0, !PT ;  /* 0x0000007f06067812 */ /* 0x001fc800078ec0ff */
[----:B------:R-:W-:Y:S02]  /*2e0b0*/  SHF.R.U32.HI R8, RZ, 0x3, R6 ;  /* 0x00000003ff087819 */ /* 0x000fe40000011606 */
[----:B------:R-:W2:Y:S01]  /*2e0c0*/  LDL.LU R6, [R1+0x4] ;  /* 0x0000040001067983 */ /* 0x000ea20000300800 */
[----:B-----5:R-:W-:-:S03]  /*2e0d0*/  IMAD R2, R19, R7, RZ ;  /* 0x0000000713027224 */ /* 0x020fc600078e02ff */
[----:B------:R-:W0:Y:S01]  /*2e0e0*/  SHFL.IDX PT, R7, R4, RZ, 0x181f ;  /* 0x00181fff04077589 */ /* 0x000e2200000e0000 */
[----:B--2---:R-:W-:-:S03]  /*2e0f0*/  IMAD R0, R6, 0x80, R8 ;  /* 0x0000008006007824 */ /* 0x004fc600078e0208 */
[----:B------:R-:W1:Y:S01]  /*2e100*/  SHFL.IDX PT, R6, R3, RZ, 0x181f ;  /* 0x00181fff03067589 */ /* 0x000e6200000e0000 */
[C---:B------:R-:W-:Y:S01]  /*2e110*/  VIADD R5, R0.reuse, 0x10 ;  /* 0x0000001000057836 */ /* 0x040fe20000000000 */
[-C--:B------:R-:W-:Y:S02]  /*2e120*/  ISETP.GE.AND P4, PT, R0, R2.reuse, PT ;  /* 0x000000020000720c */ /* 0x080fe40003f86270 */
[----:B------:R-:W-:Y:S02]  /*2e130*/  SHFL.IDX PT, R8, R3, 0x1, 0x181f ;  /* 0x00381f0003087f89 */ /* 0x000fe400000e0000 */
[----:B------:R-:W-:Y:S02]  /*2e140*/  ISETP.GE.AND P2, PT, R5, R2, PT ;  /* 0x000000020500720c */ /* 0x000fe40003f46270 */
[----:B------:R-:W2:Y:S07]  /*2e150*/  SHFL.IDX PT, R5, R4, 0x1, 0x181f ;  /* 0x00381f0004057f89 */ /* 0x000eae00000e0000 */
[----:B0-----:R-:W-:-:S05]  /*2e160*/  @!P4 IADD3 R7, P3, R10, R7, RZ ;  /* 0x000000070a07c210 */ /* 0x001fca0007f7e0ff */
[----:B-1----:R-:W-:-:S05]  /*2e170*/  @!P4 IMAD.X R6, RZ, RZ, R6, P3 ;  /* 0x000000ffff06c224 */ /* 0x002fca00018e0606 */
[----:B------:R-:W-:-:S04]  /*2e180*/  @!P4 LOP3.LUT R7, R7, R6, RZ, 0x3c, !PT ;  /* 0x000000060707c212 */ /* 0x000fc800078e3cff */
[----:B------:R-:W-:-:S04]  /*2e190*/  @!P4 LOP3.LUT R6, R7, R6, RZ, 0x3c, !PT ;  /* 0x000000060706c212 */ /* 0x000fc800078e3cff */
[----:B------:R-:W-:-:S05]  /*2e1a0*/  @!P4 LOP3.LUT R7, R7, R6, RZ, 0x3c, !PT ;  /* 0x000000060707c212 */ /* 0x000fca00078e3cff */
[----:B------:R-:W-:Y:S04]  /*2e1b0*/  @!P4 LDGSTS.E.BYPASS.LTC128B.128 [R9+0x20400], desc[UR40][R6.64], !P0 ;  /* 0x204000000609cfae */ /* 0x000fe8000c101d68 */
        /* <DEDUP_REMOVED lines=13> */
[----:B0-----:R-:W-:-:S05]  /*2e290*/  @!P2 IMAD.X R6, RZ, RZ, R6, P3 ;  /* 0x000000ffff06a224 */ /* 0x001fca00018e0606 */
[----:B------:R-:W-:Y:S01]  /*2e2a0*/  @!P2 MOV R7, R6 ;  /* 0x000000060007a202 */ /* 0x000fe20000000f00 */
[----:B------:R-:W-:Y:S02]  /*2e2b0*/  @!P2 IMAD.MOV.U32 R6, RZ, RZ, R5 ;  /* 0x000000ffff06a224 */ /* 0x000fe400078e0005 */
[----:B------:R-:W-:-:S03]  /*2e2c0*/  VIADD R5, R0, 0x30 ;  /* 0x0000003000057836 */ /* 0x000fc60000000000 */
[----:B------:R-:W-:Y:S04]  /*2e2d0*/  @!P2 LDGSTS.E.BYPASS.LTC128B.128 [R9+0x21400], desc[UR40][R6.64], !P0 ;  /* 0x214000000609afae */ /* 0x000fe8000c101d68 */
[----:B------:R0:W-:Y:S01]  /*2e2e0*/  @!P2 LDGSTS.E.BYPASS.LTC128B.128 [R9+0x25400], desc[UR40][R6.64+0x80], !P1 ;  /* 0x254000800609afae */ /* 0x0001e2000c901d68 */
[----:B------:R-:W-:-:S03]  /*2e2f0*/  ISETP.GE.AND P2, PT, R5, R2, PT ;  /* 0x000000020500720c */ /* 0x000fc60003f46270 */
[----:B------:R-:W1:Y:S04]  /*2e300*/  SHFL.IDX PT, R5, R4, 0x3, 0x181f ;  /* 0x00781f0004057f89 */ /* 0x000e6800000e0000 */
[----:B0-----:R-:W0:Y:S06]  /*2e310*/  SHFL.IDX PT, R6, R3, 0x3, 0x181f ;  /* 0x00781f0003067f89 */ /* 0x001e2c00000e0000 */
[----:B-1----:R-:W-:-:S05]  /*2e320*/  @!P2 IADD3 R5, P3, R10, R5, RZ ;  /* 0x000000050a05a210 */ /* 0x002fca0007f7e0ff */
[----:B0-----:R-:W-:-:S04]  /*2e330*/  @!P2 IMAD.X R6, RZ, RZ, R6, P3 ;  /* 0x000000ffff06a224 */ /* 0x001fc800018e0606 */
[----:B------:R-:W-:Y:S02]  /*2e340*/  @!P2 IMAD.MOV.U32 R7, RZ, RZ, R6 ;  /* 0x000000ffff07a224 */ /* 0x000fe400078e0006 */
        /* <DEDUP_REMOVED lines=31> */
[----:B------:R0:W1:Y:S04]  /*2e540*/  SHFL.IDX PT, R5, R3, 0x7, 0x181f ;  /* 0x00f81f0003057f89 */ /* 0x00006800000e0000 */
[----:B------:R0:W-:Y:S04]  /*2e550*/  @!P2 LDGSTS.E.BYPASS.LTC128B.128 [R9+0x23400], desc[UR40][R6.64], !P0 ;  /* 0x234000000609afae */ /* 0x0001e8000c101d68 */
[----:B------:R0:W-:Y:S04]  /*2e560*/  @!P2 LDGSTS.E.BYPASS.LTC128B.128 [R9+0x27400], desc[UR40][R6.64+0x80], !P1 ;  /* 0x274000800609afae */ /* 0x0001e8000c901d68 */
[----:B------:R0:W2:Y:S02]  /*2e570*/  SHFL.IDX PT, R3, R4, 0x7, 0x181f ;  /* 0x00f81f0004037f89 */ /* 0x0000a400000e0000 */
.L_x_3088:
        /* <DEDUP_REMOVED lines=11> */
.L_x_2772:
[----:B------:R-:W-:Y:S05]  /*2e630*/  BSYNC B0 ;  /* 0x0000000000007941 */ /* 0x000fea0003800000 */
.L_x_2771:
[----:B------:R-:W-:Y:S01]  /*2e640*/  NOP ;  /* 0x0000000000007918 */ /* 0x000fe20000000000 */
[----:B------:R-:W-:-:S13]  /*2e650*/  PLOP3.LUT P0, PT, PT, PT, PT, 0x80, 0x0 ;  /* 0x000000000000781c */ /* 0x000fda0003f0f070 */
.L_x_2773:
        /* <DEDUP_REMOVED lines=18> */
.L_x_3089:
[----:B------:R-:W-:Y:S05]  /*2e780*/  BSYNC B0 ;  /* 0x0000000000007941 */ /* 0x000fea0003800000 */
.L_x_2774:
[----:B0-2---:R-:W2:Y:S04]  /*2e790*/  LDL.LU R3, [R1+0x50] ;  /* 0x0000500001037983 */ /* 0x005ea80000300800 */
[----:B------:R-:W4:Y:S01]  /*2e7a0*/  LDL R2, [R1+0x2c] ;  /* 0x00002c0001027983 */ /* 0x000f220000100800 */
[----:B--2---:R-:W-:-:S05]  /*2e7b0*/  VIADD R3, R3, 0xfffffffe ;  /* 0xfffffffe03037836 */ /* 0x004fca0000000000 */
[----:B----4-:R-:W-:-:S13]  /*2e7c0*/  ISETP.GE.AND P0, PT, R3, R2, PT ;  /* 0x000000020300720c */ /* 0x010fda0003f06270 */
[----:B------:R-:W-:Y:S05]  /*2e7d0*/  @!P0 BRA `(.L_x_2776) ;  /* 0x0000001000d48947 */ /* 0x000fea0003800000 */
[----:B---3--:R0:W5:Y:S04]  /*2e7e0*/  LDL.LU R0, [R1+0x14] ;  /* 0x0000140001007983 */ /* 0x0081680000300800 */
[----:B------:R0:W5:Y:S02]  /*2e7f0*/  LDL.LU R2, [R1+0x1c] ;  /* 0x00001c0001027983 */ /* 0x0001640000300800 */
.L_x_2798:
        /* <DEDUP_REMOVED lines=13> */
[----:B------:R-:W-:Y:S02]  /*2e8d0*/  MOV R8, R3 ;  /* 0x0000000300087202 */ /* 0x000fe40000000f00 */
        /* <DEDUP_REMOVED lines=9> */
[----:B---3--:R-:W-:-:S04]  /*2e970*/  @P0 IMAD.HI.U32 R6, R3, R4, RZ ;  /* 0x0000000403060227 */ /* 0x008fc800078e00ff */
[----:B------:R-:W-:Y:S01]  /*2e980*/  IMAD.MOV.U32 R4, RZ, RZ, R3 ;  /* 0x000000ffff047224 */ /* 0x000fe200078e0003 */
        /* <DEDUP_REMOVED lines=11> */
.L_x_2779:
        /* <DEDUP_REMOVED lines=8> */
.L_x_3090:
[----:B------:R-:W-:Y:S05]  /*2eac0*/  BSYNC B1 ;  /* 0x0000000000017941 */ /* 0x000fea0003800000 */
.L_x_2780:
        /* <DEDUP_REMOVED lines=9> */
.L_x_2783:
[----:B------:R-:W-:Y:S05]  /*2eb60*/  BSYNC B1 ;  /* 0x0000000000017941 */ /* 0x000fea0003800000 */
.L_x_2782:
        /* <DEDUP_REMOVED lines=9> */
[----:B---3--:R-:W-:Y:S01]  /*2ec00*/  IMAD R4, R4, 0x8000, R18 ;  /* 0x0000800004047824 */ /* 0x008fe200078e0212 */
[----:B----4-:R-:W-:Y:S01]  /*2ec10*/  LEA R8, R8, R7, 0x7 ;  /* 0x0000000708087211 */ /* 0x010fe200078e38ff */
[----:B------:R-:W-:-:S02]  /*2ec20*/  VIADD R7, R6, 0x38870 ;  /* 0x0003887006077836 */ /* 0x000fc40000000000 */
[----:B-1----:R-:W-:-:S09]  /*2ec30*/  VIADD R9, R4, 0x10400 ;  /* 0x0001040004097836 */ /* 0x002fd20000000000 */
.L_x_2784:
        /* <DEDUP_REMOVED lines=16> */
.L_x_2785:
        /* <DEDUP_REMOVED lines=13> */
.L_x_3091:
[----:B------:R-:W-:Y:S05]  /*2ee10*/  BSYNC B1 ;  /* 0x0000000000017941 */ /* 0x000fea0003800000 */
.L_x_2786:
[----:B------:R-:W-:Y:S01]  /*2ee20*/  BSSY B1, `(.L_x_2788) ;  /* 0x000000b000017945 */ /* 0x000fe20003800000 */
[----:B------:R-:W-:Y:S02]  /*2ee30*/  IMAD.MOV.U32 R10, RZ, RZ, 0x0 ;  /* 0x00000000ff0a7424 */ /* 0x000fe400078e00ff */
[----:B------:R-:W-:Y:S01]  /*2ee40*/  IMAD.MOV.U32 R11, RZ, RZ, 0x14f00000 ;  /* 0x14f00000ff0b7424 */ /* 0x000fe200078e00ff */
[----:B------:R-:W-:Y:S06]  /*2ee50*/  @P1 BRA `(.L_x_2789) ;  /* 0x00000000001c1947 */ /* 0x000fec0003800000 */
[----:B------:R-:W3:Y:S01]  /*2ee60*/  S2R R7, SR_TID.X ;  /* 0x0000000000077919 */ /* 0x000ee20000002100 */
[----:B-12---:R-:W-:-:S04]  /*2ee70*/  IMAD.MOV.U32 R5, RZ, RZ, 0x8000 ;  /* 0x00008000ff057424 */ /* 0x006fc800078e00ff */
[----:B------:R4:W-:Y:S01]  /*2ee80*/  SYNCS.ARRIVE.TRANS64 RZ, [R6+URZ+0x38830], R5 ;  /* 0x0388300506ff79a7 */ /* 0x0009e2000800003f */
[----:B---3--:R-:W-:-:S04]  /*2ee90*/  LOP3.LUT R7, R7, 0x1f, RZ, 0xc0, !PT ;  /* 0x0000001f07077812 */ /* 0x008fc800078ec0ff */
[----:B------:R-:W-:-:S13]  /*2eea0*/  ISETP.NE.AND P0, PT, R7, RZ, PT ;  /* 0x000000ff0700720c */ /* 0x000fda0003f05270 */
[----:B----4-:R-:W-:Y:S05]  /*2eeb0*/  @!P0 BRA `(.L_x_2789) ;  /* 0x0000000000048947 */ /* 0x010fea0003800000 */
[----:B------:R-:W-:Y:S01]  /*2eec0*/  BPT.TRAP 0x1 ;  /* 0x000000040000795c */ /* 0x000fe20000300000 */
.L_x_2789:
[----:B------:R-:W-:Y:S05]  /*2eed0*/  BSYNC B1 ;  /* 0x0000000000017941 */ /* 0x000fea0003800000 */
.L_x_2788:
        /* <DEDUP_REMOVED lines=8> */
.L_x_2790:
        /* <DEDUP_REMOVED lines=15> */
.L_x_2791:
        /* <DEDUP_REMOVED lines=10> */
.L_x_2778:
[----:B------:R-:W-:Y:S05]  /*2f0f0*/  BSYNC B0 ;  /* 0x0000000000007941 */ /* 0x000fea0003800000 */
.L_x_2777:
[----:B------:R-:W-:-:S06]  /*2f100*/  UISETP.NE.AND UP0, UPT, UR36, 0x3, UPT ;  /* 0x000000032400788c */ /* 0x000fcc000bf05270 */
[----:B------:R-:W-:-:S13]  /*2f110*/  PLOP3.LUT P0, PT, PT, PT, UP0, 0x80, 0x0 ;  /* 0x000000000000781c */ /* 0x000fda0003f0f008 */
[----:B------:R-:W-:Y:S05]  /*2f120*/  @!P0 BRA `(.L_x_2792) ;  /* 0x0000000000048947 */ /* 0x000fea0003800000 */
[----:B------:R-:W-:Y:S01]  /*2f130*/  BPT.TRAP 0x1 ;  /* 0x000000040000795c */ /* 0x000fe20000300000 */
.L_x_2792:
        /* <DEDUP_REMOVED lines=8> */
.L_x_3092:
[----:B------:R-:W-:Y:S05]  /*2f1c0*/  BSYNC B0 ;  /* 0x0000000000007941 */ /* 0x000fea0003800000 */
.L_x_2793:
[----:B------:R-:W-:Y:S05]  /*2f1d0*/  @!P1 BRA `(.L_x_2795) ;  /* 0x0000000000049947 */ /* 0x000fea0003800000 */
[----:B------:R-:W-:Y:S01]  /*2f1e0*/  BPT.TRAP 0x1 ;  /* 0x000000040000795c */ /* 0x000fe20000300000 */
.L_x_2795:
[----:B------:R-:W-:Y:S01]  /*2f1f0*/  SHF.L.U32 R2, R2, 0x1f, RZ ;  /* 0x0000001f02027819 */ /* 0x000fe200000006ff */
[----:B------:R-:W-:-:S03]  /*2f200*/  IMAD.SHL.U32 R12, R0, 0x8000, RZ ;  /* 0x00008000000c7824 */ /* 0x000fc600078e00ff */
[----:B------:R-:W3:Y:S02]  /*2f210*/  SYNCS.PHASECHK.TRANS64.TRYWAIT P0, [R20+URZ+0x38860], R2 ;  /* 0x03886002140075a7 */ /* 0x000ee4000800017f */
[----:B---3--:R-:W-:Y:S05]  /*2f220*/  @!P0 BRA `(.L_x_2796) ;  /* 0x0000009400988947 */ /* 0x008fea0003800000 */
.L_x_3093:
        /* <DEDUP_REMOVED lines=14> */
[----:B------:R-:W-:-:S05]  /*2f310*/  IADD3 R21, R18, R21, RZ ;  /* 0x0000001512157210 */ /* 0x000fca0007ffe0ff */
        /* <DEDUP_REMOVED lines=52> */
[----:B-1----:R-:W-:Y:S01]  /*2f660*/  MOV R19, R14 ;  /* 0x0000000e00137202 */ /* 0x002fe20000000f00 */
[----:B------:R-:W-:Y:S01]  /*2f670*/  IMAD.MOV.U32 R11, RZ, RZ, R15 ;  /* 0x000000ffff0b7224 */ /* 0x000fe200078e000f */
[C-C-:B--2---:R-:W-:Y:S02]  /*2f680*/  PRMT R12, R4.reuse, 0x6420, R5.reuse ;  /* 0x00006420040c7816 */ /* 0x144fe40000000005 */
[----:B------:R-:W-:Y:S02]  /*2f690*/  PRMT R13, R4, 0x7531, R5 ;  /* 0x00007531040d7816 */ /* 0x000fe40000000005 */
[----:B------:R-:W-:-:S02]  /*2f6a0*/  PRMT R14, R6, 0x6420, R7 ;  /* 0x00006420060e7816 */ /* 0x000fc40000000007 */
        /* <DEDUP_REMOVED lines=58> */
.L_x_2797:
        /* <DEDUP_REMOVED lines=10> */
[C---:B---3--:R-:W-:Y:S02]  /*2faf0*/  ISETP.GT.AND P0, PT, R3.reuse, R0, PT ;  /* 0x000000000300720c */ /* 0x048fe40003f04270 */
[----:B------:R4:W5:Y:S01]  /*2fb00*/  LDL R0, [R1+0x14] ;  /* 0x0000140001007983 */ /* 0x0009620000100800 */
[----:B------:R-:W-:-:S10]  /*2fb10*/  IADD3 R3, R3, -0x1, RZ ;  /* 0xffffffff03037810 */ /* 0x000fd40007ffe0ff */
[----:B----4-:R-:W-:Y:S05]  /*2fb20*/  @P0 BRA `(.L_x_2798) ;  /* 0xffffffec00340947 */ /* 0x010fea000383ffff */
.L_x_2776:
        /* <DEDUP_REMOVED lines=18> */
.L_x_2800:
[----:B------:R-:W-:Y:S05]  /*2fc50*/  BSYNC B0 ;  /* 0x0000000000007941 */ /* 0x000fea0003800000 */
.L_x_2799:
[----:B------:R-:W-:-:S06]  /*2fc60*/  UISETP.NE.AND UP0, UPT, UR36, 0x3, UPT ;  /* 0x000000032400788c */ /* 0x000fcc000bf05270 */
[----:B------:R-:W-:-:S13]  /*2fc70*/  PLOP3.LUT P1, PT, PT, PT, UP0, 0x80, 0x0 ;  /* 0x000000000000781c */ /* 0x000fda0003f2f008 */
[----:B------:R-:W-:Y:S05]  /*2fc80*/  @!P1 BRA `(.L_x_2801) ;  /* 0x0000000000049947 */ /* 0x000fea0003800000 */
[----:B------:R-:W-:Y:S01]  /*2fc90*/  BPT.TRAP 0x1 ;  /* 0x000000040000795c */ /* 0x000fe20000300000 */
.L_x_2801:
[----:B------:R-:W2:Y:S04]  /*2fca0*/  LDL R3, [R1+0x1c] ;  /* 0x00001c0001037983 */ /* 0x000ea80000100800 */
[----:B-----5:R-:W2:Y:S01]  /*2fcb0*/  LDL R2, [R1+0x14] ;  /* 0x0000140001027983 */ /* 0x020ea20000100800 */
[----:B---34-:R-:W-:Y:S01]  /*2fcc0*/  IMAD.U32 R0, RZ, RZ, UR39 ;  /* 0x00000027ff007e24 */ /* 0x018fe2000f8e00ff */
[----:B------:R-:W-:Y:S04]  /*2fcd0*/  BSSY B0, `(.L_x_2802) ;  /* 0x0000007000007945 */ /* 0x000fe80003800000 */
[----:B------:R-:W-:-:S02]  /*2fce0*/  ISETP.NE.AND P2, PT, R0, 0x3, PT ;  /* 0x000000030000780c */ /* 0x000fc40003f45270 */
[----:B--2---:R-:W-:-:S04]  /*2fcf0*/  LOP3.LUT R0, R3, 0x1, RZ, 0x3c, !PT ;  /* 0x0000000103007812 */ /* 0x004fc800078e3cff */
[----:B------:R-:W-:Y:S01]  /*2fd00*/  SHF.L.U32 R0, R0, 0x1f, RZ ;  /* 0x0000001f00007819 */ /* 0x000fe200000006ff */
[----:B------:R-:W-:-:S04]  /*2fd10*/  IMAD R17, R2, 0x8, R18 ;  /* 0x0000000802117824 */ /* 0x000fc800078e0212 */
[----:B------:R-:W2:Y:S02]  /*2fd20*/  SYNCS.PHASECHK.TRANS64.TRYWAIT P1, [R17+URZ+0x38870], R0 ;  /* 0x03887000110075a7 */ /* 0x000ea4000802017f */
[----:B--2---:R-:W-:Y:S05]  /*2fd30*/  @!P1 BRA `(.L_x_2803) ;  /* 0x0000008800e89947 */ /* 0x004fea0003800000 */
.L_x_3094:
[----:B------:R-:W-:Y:S05]  /*2fd40*/  BSYNC B0 ;  /* 0x0000000000007941 */ /* 0x000fea0003800000 */
.L_x_2802:
[----:B------:R-:W-:Y:S05]  /*2fd50*/  @!P2 BRA `(.L_x_2804) ;  /* 0x000000000004a947 */ /* 0x000fea0003800000 */
[----:B------:R-:W-:Y:S01]  /*2fd60*/  BPT.TRAP 0x1 ;  /* 0x000000040000795c */ /* 0x000fe20000300000 */
.L_x_2804:
[----:B--2---:R-:W2:Y:S02]  /*2fd70*/  LDL R0, [R1+0x1c] ;  /* 0x00001c0001007983 */ /* 0x004ea40000100800 */
[----:B--2---:R-:W-:-:S04]  /*2fd80*/  SHF.L.U32 R0, R0, 0x1f, RZ ;  /* 0x0000001f00007819 */ /* 0x004fc800000006ff */
[----:B------:R-:W2:Y:S02]  /*2fd90*/  SYNCS.PHASECHK.TRANS64.TRYWAIT P1, [R17+URZ+0x38860], R0 ;  /* 0x03886000110075a7 */ /* 0x000ea4000802017f */
[----:B--2---:R-:W-:Y:S05]  /*2fda0*/  @!P1 BRA `(.L_x_2805) ;  /* 0x0000008800e09947 */ /* 0x004fea0003800000 */
.L_x_3095:
        /* <DEDUP_REMOVED lines=9> */
[----:B----4-:R-:W-:Y:S01]  /*2fe40*/  IMAD.IADD R2, R16, 0x1, R0 ;  /* 0x0000000110027824 */ /* 0x010fe200078e0200 */
        /* <DEDUP_REMOVED lines=37> */
[----:B-1----:R-:W-:Y:S01]  /*300a0*/  MOV R14, R10 ;  /* 0x0000000a000e7202 */ /* 0x002fe20000000f00 */
[----:B------:R-:W-:Y:S01]  /*300b0*/  IMAD.MOV.U32 R15, RZ, RZ, R11 ;  /* 0x000000ffff0f7224 */ /* 0x000fe200078e000b */
        /* <DEDUP_REMOVED lines=52> */
[----:B------:R-:W-:-:S05]  /*30400*/  IADD3 R3, R16, R3, RZ ;  /* 0x0000000310037210 */ /* 0x000fca0007ffe0ff */
        /* <DEDUP_REMOVED lines=26> */
.L_x_2806:
[----:B--2---:R-:W2:Y:S01]  /*305b0*/  LDL.LU R3, [R1+0x1c] ;  /* 0x00001c0001037983 */ /* 0x004ea20000300800 */
[----:B-1----:R1:W-:Y:S01]  /*305c0*/  SYNCS.ARRIVE.TRANS64.A1T0 RZ, [R17+URZ+0x38850], RZ ;  /* 0x038850ff11ff79a7 */ /* 0x0023e2000810003f */
[----:B------:R-:W-:Y:S02]  /*305d0*/  VIADD R0, R19, 0x1 ;  /* 0x0000000113007836 */ /* 0x000fe40000000000 */
[----:B-1----:R-:W-:-:S05]  /*305e0*/  @!P0 VIADD R17, R17, 0x38880 ;  /* 0x0003888011118836 */ /* 0x002fca0000000000 */
        /* <DEDUP_REMOVED lines=9> */
.L_x_2751:
[----:B01----:R-:W2:Y:S02]  /*30680*/  LDL R0, [R1+0x10] ;  /* 0x0000100001007983 */ /* 0x003ea40000100800 */
[----:B--2---:R-:W-:-:S13]  /*30690*/  LOP3.LUT P0, RZ, R0, 0x2, RZ, 0xc0, !PT ;  /* 0x0000000200ff7812 */ /* 0x004fda000780c0ff */
[----:B------:R-:W-:Y:S05]  /*306a0*/  @!P0 BRA `(.L_x_2807) ;  /* 0x00000000002c8947 */ /* 0x000fea0003800000 */
[----:B------:R-:W-:Y:S05]  /*306b0*/  WARPSYNC.ALL ;  /* 0x0000000000007948 */ /* 0x000fea0003800000 */
[----:B------:R-:W0:Y:S08]  /*306c0*/  S2UR UR5, SR_CgaCtaId ;  /* 0x00000000000579c3 */ /* 0x000e300000008800 */
[----:B------:R-:W-:Y:S06]  /*306d0*/  BAR.SYNC.DEFER_BLOCKING 0x5, 0x180 ;  /* 0x0146000000007b1d */ /* 0x000fec0000010000 */
[----:B------:R-:W-:-:S02]  /*306e0*/  UMOV UR4, 0x400 ;  /* 0x0000040000047882 */ /* 0x000fc40000000000 */
[----:B0-----:R-:W-:-:S06]  /*306f0*/  ULEA UR4, UR5, UR4, 0x18 ;  /* 0x0000000405047291 */ /* 0x001fcc000f8ec03f */
[----:B------:R-:W-:-:S05]  /*30700*/  IMAD.U32 R18, RZ, RZ, UR4 ;  /* 0x00000004ff127e24 */ /* 0x000fca000f8e00ff */
[----:B------:R-:W0:Y:S04]  /*30710*/  LDS.128 R4, [R18+0x388d0] ;  /* 0x0388d00012047984 */ /* 0x000e280000000c00 */
[----:B0-----:R0:W-:Y:S04]  /*30720*/  STL.64 [R1], R4 ;  /* 0x0000000401007387 */ /* 0x0011e80000100a00 */
[----:B------:R0:W-:Y:S01]  /*30730*/  STL.64 [R1+0x8], R6 ;  /* 0x0000080601007387 */ /* 0x0001e20000100a00 */
[----:B------:R-:W-:Y:S06]  /*30740*/  BAR.ARV 0x4, 0x180 ;  /* 0x0106000000007b1d */ /* 0x000fec0000002000 */
[----:B------:R-:W-:Y:S05]  /*30750*/  BRA `(.L_x_2808) ;  /* 0x0000001000407947 */ /* 0x000fea0003800000 */
.L_x_2807:
[----:B------:R-:W0:Y:S01]  /*30760*/  S2R R0, SR_TID.X ;  /* 0x0000000000007919 */ /* 0x000e220000002100 */
[----:B------:R-:W-:Y:S01]  /*30770*/  UMOV UR4, 0xffffffff ;  /* 0xffffffff00047882 */ /* 0x000fe20000000000 */
[----:B0-----:R-:W-:-:S04]  /*30780*/  LOP3.LUT R16, R0, 0x1f, RZ, 0xc0, !PT ;  /* 0x0000001f00107812 */ /* 0x001fc800078ec0ff */
[----:B------:R-:W-:Y:S01]  /*30790*/  ISETP.NE.AND P0, PT, R16, 0x1f, PT ;  /* 0x0000001f1000780c */ /* 0x000fe20003f05270 */
[----:B------:R-:W-:-:S12]  /*307a0*/  BRA.DIV UR4, `(.L_x_2809) ;  /* 0x0000008204747947 */ /* 0x000fd8000b800000 */
[----:B------:R-:W2:Y:S01]  /*307b0*/  LDL.LU R0, [R1] ;  /* 0x0000000001007983 */ /* 0x000ea20000300800 */
[----:B------:R-:W-:-:S03]  /*307c0*/  ULDC UR4, c[0x0][0xc3c] ;  /* 0x00030f0000047ab9 */ /* 0x000fc60000000800 */
[----:B------:R-:W3:Y:S01]  /*307d0*/  LDL R2, [R1+0xc] ;  /* 0x00000c0001027983 */ /* 0x000ee20000100800 */
[----:B--2---:R-:W-:Y:S02]  /*307e0*/  IMAD.MOV.U32 R11, RZ, RZ, R0 ;  /* 0x000000ffff0b7224 */ /* 0x004fe400078e0000 */
[----:B---3--:R-:W-:-:S05]  /*307f0*/  IMAD.IADD R4, R2, 0x1, R16 ;  /* 0x0000000102047824 */ /* 0x008fca00078e0210 */
        /* <DEDUP_REMOVED lines=8> */
[----:B------:R-:W-:Y:S01]  /*30880*/  MOV R6, RZ ;  /* 0x000000ff00067202 */ /* 0x000fe20000000f00 */
[----:B------:R-:W-:Y:S01]  /*30890*/  IMAD.MOV.U32 R8, RZ, RZ, RZ ;  /* 0x000000ffff087224 */ /* 0x000fe200078e00ff */
[C---:B------:R-:W-:Y:S01]  /*308a0*/  ISETP.GE.U32.AND P2, PT, R16.reuse, 0x2, PT ;  /* 0x000000021000780c */ /* 0x040fe20003f46070 */
[----:B------:R-:W-:Y:S01]  /*308b0*/  SHFL.IDX PT, R5, R11, RZ, 0x1f ;  /* 0x00001fff0b057589 */ /* 0x000fe200000e0000 */
[C---:B------:R-:W-:Y:S02]  /*308c0*/  ISETP.GE.U32.AND P3, PT, R16.reuse, 0x4, PT ;  /* 0x000000041000780c */ /* 0x040fe40003f66070 */
[C---:B------:R-:W-:Y:S01]  /*308d0*/  ISETP.GE.U32.AND P4, PT, R16.reuse, 0x8, PT ;  /* 0x000000081000780c */ /* 0x040fe20003f86070 */
[----:B------:R-:W-:Y:S01]  /*308e0*/  SHFL.IDX PT, R10, R11, 0x1, 0x1f ;  /* 0x00201f000b0a7f89 */ /* 0x000fe200000e0000 */
[----:B------:R-:W-:Y:S01]  /*308f0*/  ISETP.GE.U32.AND P5, PT, R16, 0x10, PT ;  /* 0x000000101000780c */ /* 0x000fe20003fa6070 */
[----:B--2---:R-:W-:-:S02]  /*30900*/  @!P1 IMAD.MOV.U32 R4, RZ, RZ, R0 ;  /* 0x000000ffff049224 */ /* 0x004fc400078e0000 */
[----:B---3--:R-:W-:Y:S01]  /*30910*/  @!P1 IMAD.MOV.U32 R6, RZ, RZ, R2 ;  /* 0x000000ffff069224 */ /* 0x008fe200078e0002 */
        /* <DEDUP_REMOVED lines=17> */
[----:B------:R0:W1:Y:S02]  /*30a30*/  SHFL.IDX PT, R9, R3, 0x1f, 0x1f ;  /* 0x03e01f0003097f89 */ /* 0x00006400000e0000 */
.L_x_3105:
[----:B------:R-:W-:Y:S01]  /*30a40*/  ULDC UR4, c[0x0][0xc38] ;  /* 0x00030e0000047ab9 */ /* 0x000fe20000000800 */
[----:B------:R-:W-:Y:S01]  /*30a50*/  IMAD.MOV.U32 R7, RZ, RZ, R3 ;  /* 0x000000ffff077224 */ /* 0x000fe200078e0003 */
[----:B------:R-:W-:-:S05]  /*30a60*/  MOV R2, UR4 ;  /* 0x0000000400027c02 */ /* 0x000fca0008000f00 */
[----:B-1----:R-:W-:-:S04]  /*30a70*/  IMAD R9, R9, R2, RZ ;  /* 0x0000000209097224 */ /* 0x002fc800078e02ff */
[----:B------:R-:W-:-:S05]  /*30a80*/  IMAD.IADD R0, R10, 0x1, R9 ;  /* 0x000000010a007824 */ /* 0x000fca00078e0209 */
[----:B------:R-:W-:-:S13]  /*30a90*/  ISETP.GT.AND P6, PT, R0, R5, PT ;  /* 0x000000050000720c */ /* 0x000fda0003fc4270 */
[----:B------:R-:W-:Y:S05]  /*30aa0*/  @P6 BRA `(.L_x_2810) ;  /* 0x0000000000b06947 */ /* 0x000fea0003800000 */
.L_x_2813:
        /* <DEDUP_REMOVED lines=8> */
[----:B------:R-:W-:Y:S02]  /*30b30*/  IMAD.IADD R6, R3, 0x1, R4 ;  /* 0x0000000103067824 */ /* 0x000fe400078e0204 */
[----:B------:R-:W-:-:S03]  /*30b40*/  IMAD.MOV.U32 R4, RZ, RZ, RZ ;  /* 0x000000ffff047224 */ /* 0x000fc600078e00ff */
        /* <DEDUP_REMOVED lines=27> */
.L_x_3113:
[----:B------:R-:W-:Y:S02]  /*30d00*/  ULDC UR4, c[0x0][0xc38] ;  /* 0x00030e0000047ab9 */ /* 0x000fe40000000800 */
[----:B------:R-:W-:-:S04]  /*30d10*/  IMAD.U32 R2, RZ, RZ, UR4 ;  /* 0x00000004ff027e24 */ /* 0x000fc8000f8e00ff */
[----:B-1----:R-:W-:-:S04]  /*30d20*/  IMAD R9, R9, R2, RZ ;  /* 0x0000000209097224 */ /* 0x002fc800078e02ff */
[----:B------:R-:W-:-:S05]  /*30d30*/  IMAD.IADD R0, R9, 0x1, R0 ;  /* 0x0000000109007824 */ /* 0x000fca00078e0200 */
[----:B------:R-:W-:-:S13]  /*30d40*/  ISETP.GT.AND P6, PT, R0, R5, PT ;  /* 0x000000050000720c */ /* 0x000fda0003fc4270 */
[----:B------:R-:W-:Y:S05]  /*30d50*/  @!P6 BRA `(.L_x_2813) ;  /* 0xfffffffc0054e947 */ /* 0x000fea000383ffff */
[----:B------:R-:W-:-:S07]  /*30d60*/  IMAD.MOV.U32 R7, RZ, RZ, R3 ;  /* 0x000000ffff077224 */ /* 0x000fce00078e0003 */
.L_x_2810:
[----:B------:R-:W-:Y:S01]  /*30d70*/  IMAD.IADD R9, R0, 0x1, -R9 ;  /* 0x0000000100097824 */ /* 0x000fe200078e0a09 */
[----:B------:R-:W-:-:S03]  /*30d80*/  UMOV UR4, 0xffffffff ;  /* 0xffffffff00047882 */ /* 0x000fc60000000000 */
[----:B------:R-:W-:-:S05]  /*30d90*/  IMAD R0, R7, R2, R9 ;  /* 0x0000000207007224 */ /* 0x000fca00078e0209 */
[----:B------:R-:W-:Y:S01]  /*30da0*/  ISETP.GT.AND P6, PT, R0, R5, PT ;  /* 0x000000050000720c */ /* 0x000fe20003fc4270 */
[----:B------:R-:W-:-:S12]  /*30db0*/  BRA.DIV UR4, `(.L_x_2814) ;  /* 0x0000008604287947 */ /* 0x000fd8000b800000 */
[----:B------:R-:W2:Y:S01]  /*30dc0*/  LDL.LU R10, [R1+0xc] ;  /* 0x00000c00010a7983 */ /* 0x000ea20000300800 */
[----:B0-----:R-:W-:-:S04]  /*30dd0*/  VOTE.ANY R3, PT, !P6 ;  /* 0x0000000000037806 */ /* 0x001fc800070e0100 */
[----:B------:R-:W0:Y:S02]  /*30de0*/  POPC R0, R3 ;  /* 0x0000000300007309 */ /* 0x000e240000000000 */
[----:B0-----:R0:W1:Y:S04]  /*30df0*/  SHFL.IDX PT, R4, R4, R0, 0x1f ;  /* 0x00001f0004047589 */ /* 0x00106800000e0000 */
[----:B------:R0:W3:Y:S01]  /*30e00*/  SHFL.IDX PT, R6, R6, R0, 0x1f ;  /* 0x00001f0006067589 */ /* 0x0000e200000e0000 */
[----:B--2---:R-:W-:-:S05]  /*30e10*/  IADD3 R10, R0, R10, RZ ;  /* 0x0000000a000a7210 */ /* 0x004fca0007ffe0ff */
[----:B-1-3--:R0:W-:Y:S02]  /*30e20*/  STL [R1+0xc], R10 ;  /* 0x00000c0a01007387 */ /* 0x00a1e40000100800 */
.L_x_3118:
[----:B------:R-:W-:-:S13]  /*30e30*/  ISETP.NE.AND P0, PT, R3, RZ, PT ;  /* 0x000000ff0300720c */ /* 0x000fda0003f05270 */
[----:B------:R-:W-:Y:S05]  /*30e40*/  @!P0 BRA `(.L_x_2815) ;  /* 0x0000000000148947 */ /* 0x000fea0003800000 */
[----:B------:R-:W-:Y:S01]  /*30e50*/  UMOV UR4, 0xffffffff ;  /* 0xffffffff00047882 */ /* 0x000fe20000000000 */
[----:B0-----:R-:W-:Y:S02]  /*30e60*/  VIADD R0, R0, 0xffffffff ;  /* 0xffffffff00007836 */ /* 0x001fe40000000000 */
[----:B------:R-:W-:Y:S05]  /*30e70*/  BRA.DIV UR4, `(.L_x_2816) ;  /* 0x0000008604607947 */ /* 0x000fea000b800000 */
[----:B------:R0:W2:Y:S02]  /*30e80*/  SHFL.IDX PT, R0, R7, R0, 0x1f ;  /* 0x00001f0007007589 */ /* 0x0000a400000e0000 */
.L_x_3121:
[----:B--2---:R-:W-:-:S07]  /*30e90*/  IMAD.MOV.U32 R8, RZ, RZ, R0 ;  /* 0x000000ffff087224 */ /* 0x004fce00078e0000 */
.L_x_2815:
[----:B------:R-:W-:Y:S01]  /*30ea0*/  ISETP.NE.AND P0, PT, R6, 0x1, PT ;  /* 0x000000010600780c */ /* 0x000fe20003f05270 */
[----:B0-----:R-:W-:-:S05]  /*30eb0*/  IMAD R0, R8, R2, R9 ;  /* 0x0000000208007224 */ /* 0x001fca00078e0209 */
[----:B------:R0:W-:Y:S02]  /*30ec0*/  STL [R1], R0 ;  /* 0x0000000001007387 */ /* 0x0001e40000100800 */
[----:B0-----:R-:W-:-:S05]  /*30ed0*/  IMAD.IADD R0, R5, 0x1, -R0 ;  /* 0x0000000105007824 */ /* 0x001fca00078e0a00 */
[----:B------:R-:W-:Y:S05]  /*30ee0*/  @!P0 BRA `(.L_x_2817) ;  /* 0x0000000000e48947 */ /* 0x000fea0003800000 */
        /* <DEDUP_REMOVED lines=32> */
[----:B------:R-:W-:-:S04]  /*310f0*/  IABS R8, R6 ;  /* 0x0000000600087213 */ /* 0x000fc80000000000 */
[----:B------:R-:W-:-:S07]  /*31100*/  IADD3 R8, RZ, -R8, RZ ;  /* 0x80000008ff087210 */ /* 0x000fce0007ffe0ff */
        /* <DEDUP_REMOVED lines=19> */
[----:B------:R-:W-:-:S05]  /*31240*/  IMAD R6, R6, 0x1000000, R7 ;  /* 0x0100000006067824 */ /* 0x000fca00078e0207 */
[----:B------:R-:W-:-:S05]  /*31250*/  LEA R2, R2, R6, 0x10 ;  /* 0x0000000602027211 */ /* 0x000fca00078e80ff */
[----:B------:R0:W-:Y:S01]  /*31260*/  STL [R1+0x8], R2 ;  /* 0x0000080201007387 */ /* 0x0001e20000100800 */
[----:B------:R-:W-:Y:S05]  /*31270*/  BRA `(.L_x_2818) ;  /* 0x0000000400007947 */ /* 0x000fea0003800000 */
.L_x_2817:
[----:B------:R-:W2:Y:S01]  /*31280*/  LDL R3, [R1+0xc] ;  /* 0x00000c0001037983 */ /* 0x000ea20000100800 */
[----:B------:R-:W2:Y:S02]  /*31290*/  LDC.64 R6, c[0x0][0xc90] ;  /* 0x00032400ff067b82 */ /* 0x000ea40000000a00 */
[----:B--2---:R-:W-:-:S05]  /*312a0*/  IMAD.WIDE R6, R3, 0x4, R6 ;  /* 0x0000000403067825 */ /* 0x004fca00078e0206 */
        /* <DEDUP_REMOVED lines=23> */
[----:B------:R-:W-:-:S05]  /*31420*/  @P0 VIADD R8, R8, 0x1 ;  /* 0x0000000108080836 */ /* 0x000fca0000000000 */
[----:B------:R-:W-:-:S05]  /*31430*/  MOV R5, R8 ;  /* 0x0000000800057202 */ /* 0x000fca0000000f00 */
        /* <DEDUP_REMOVED lines=11> */
[----:B------:R0:W2:Y:S02]  /*314f0*/  F2I.FTZ.U32.TRUNC.NTZ R3, R2 ;  /* 0x0000000200037305 */ /* 0x0000a4000021f000 */
[----:B0-----:R-:W-:Y:S02]  /*31500*/  IMAD.MOV.U32 R2, RZ, RZ, RZ ;  /* 0x000000ffff027224 */ /* 0x001fe400078e00ff */
        /* <DEDUP_REMOVED lines=23> */
.L_x_2818:
[----:B------:R-:W-:-:S05]  /*31680*/  LOP3.LUT R0, RZ, R0, RZ, 0x33, !PT ;  /* 0x00000000ff007212 */ /* 0x000fca00078e33ff */
[----:B------:R-:W-:-:S05]  /*31690*/  IMAD.IADD R0, R4, 0x1, R0 ;  /* 0x0000000104007824 */ /* 0x000fca00078e0200 */
[----:B------:R3:W-:Y:S01]  /*316a0*/  STL [R1+0x4], R0 ;  /* 0x0000040001007387 */ /* 0x0007e20000100800 */
[----:B------:R-:W-:Y:S05]  /*316b0*/  BRA `(.L_x_2819) ;  /* 0x0000000000287947 */ /* 0x000fea0003800000 */
.L_x_2811:
        /* <DEDUP_REMOVED lines=10> */
.L_x_2819:
[----:B0-2---:R-:W2:Y:S04]  /*31760*/  LDL R2, [R1+0xc] ;  /* 0x00000c0001027983 */ /* 0x005ea80000100800 */
[----:B------:R-:W4:Y:S04]  /*31770*/  LDL R3, [R1+0x8] ;  /* 0x0000080001037983 */ /* 0x000f280000100800 */
[----:B------:R-:W5:Y:S04]  /*31780*/  LDL R4, [R1] ;  /* 0x0000000001047983 */ /* 0x000f680000100800 */
[----:B------:R-:W5:Y:S01]  /*31790*/  LDL R5, [R1+0x4] ;  /* 0x0000040001057983 */ /* 0x000f620000100800 */
[----:B---3--:R-:W0:Y:S01]  /*317a0*/  S2R R0, SR_TID.X ;  /* 0x0000000000007919 */ /* 0x008e220000002100 */
        /* <DEDUP_REMOVED lines=11> */
.L_x_2808:
[----:B------:R-:W3:Y:S01]  /*31860*/  LDL R0, [R1+0xc] ;  /* 0x00000c0001007983 */ /* 0x000ee20000100800 */
[----:B------:R-:W-:Y:S02]  /*31870*/  ULDC UR4, c[0x0][0xc3c] ;  /* 0x00030f0000047ab9 */ /* 0x000fe40000000800 */
[----:B---3--:R-:W-:-:S13]  /*31880*/  ISETP.GE.AND P0, PT, R0, UR4, PT ;  /* 0x0000000400007c0c */ /* 0x008fda000bf06270 */
[----:B------:R-:W-:Y:S05]  /*31890*/  @!P0 BRA `(.L_x_2820) ;  /* 0xffffff9400208947 */ /* 0x000fea000383ffff */
[----:B------:R-:W-:Y:S05]  /*318a0*/  BSYNC B7 ;  /* 0x0000000000077941 */ /* 0x000fea0003800000 */
.L_x_2706:
[----:B---3--:R-:W3:Y:S01]  /*318b0*/  LDL.LU R0, [R1+0x64] ;  /* 0x0000640001007983 */ /* 0x008ee20000300800 */
        /* <DEDUP_REMOVED lines=11> */
.L_x_3122:
[----:B------:R-:W-:Y:S05]  /*31970*/  BSYNC B0 ;  /* 0x0000000000007941 */ /* 0x000fea0003800000 */
.L_x_2821:
[----:B------:R-:W-:-:S03]  /*31980*/  UMOV UR4, 0xffffffff ;  /* 0xffffffff00047882 */ /* 0x000fc60000000000 */
[----:B------:R-:W-:Y:S05]  /*31990*/  BRA.DIV UR4, `(.L_x_2823) ;  /* 0x0000007a04d87947 */ /* 0x000fea000b800000 */
[----:B------:R-:W1:Y:S02]  /*319a0*/  S2R R2, SR_TID.X ;  /* 0x0000000000027919 */ /* 0x000e640000002100 */
[----:B-1----:R-:W-:-:S04]  /*319b0*/  SHF.R.U32.HI R2, RZ, 0x5, R2 ;  /* 0x00000005ff027819 */ /* 0x002fc80000011602 */
[----:B------:R-:W-:-:S05]  /*319c0*/  LOP3.LUT R2, R2, 0x3, RZ, 0xc0, !PT ;  /* 0x0000000302027812 */ /* 0x000fca00078ec0ff */
[----:B------:R1:W2:Y:S02]  /*319d0*/  SHFL.IDX PT, R14, R2, RZ, 0x1f ;  /* 0x00001fff020e7589 */ /* 0x0002a400000e0000 */
.L_x_3125:
[----:B--2---:R-:W-:-:S13]  /*319e0*/  ISETP.NE.AND P0, PT, R14, RZ, PT ;  /* 0x000000ff0e00720c */ /* 0x004fda0003f05270 */
[----:B------:R-:W-:Y:S05]  /*319f0*/  @P0 BRA `(.L_x_2476) ;  /* 0x0000000000b00947 */ /* 0x000fea0003800000 */
[----:B------:R-:W-:-:S03]  /*31a00*/  UMOV UR4, 0xffffffff ;  /* 0xffffffff00047882 */ /* 0x000fc60000000000 */
[----:B------:R-:W-:Y:S05]  /*31a10*/  BRA.DIV UR4, `(.L_x_2824) ;  /* 0x0000007a04ec7947 */ /* 0x000fea000b800000 */
[----:B------:R-:W-:-:S13]  /*31a20*/  ELECT P6, URZ, PT ;  /* 0x00000000003f782f */ /* 0x000fda00038c0000 */
.L_x_3128:
[----:B------:R-:W-:Y:S05]  /*31a30*/  @!P6 BRA `(.L_x_2476) ;  /* 0x0000000000a0e947 */ /* 0x000fea0003800000 */
[----:B------:R-:W-:-:S06]  /*31a40*/  ULOP3.LUT UR4, UR37, 0x2, URZ, 0xfc, !UPT ;  /* 0x0000000225047892 */ /* 0x000fcc000f8efc3f */
[----:B-1----:R-:W-:-:S05]  /*31a50*/  IMAD.U32 R2, RZ, RZ, UR4 ;  /* 0x00000004ff027e24 */ /* 0x002fca000f8e00ff */
[----:B------:R-:W-:-:S13]  /*31a60*/  ISETP.NE.AND P0, PT, R2, 0x3, PT ;  /* 0x000000030200780c */ /* 0x000fda0003f05270 */
[----:B------:R-:W-:Y:S05]  /*31a70*/  @!P0 BRA `(.L_x_2825) ;  /* 0x0000000000048947 */ /* 0x000fea0003800000 */
[----:B------:R-:W-:Y:S01]  /*31a80*/  BPT.TRAP 0x1 ;  /* 0x000000040000795c */ /* 0x000fe20000300000 */
.L_x_2825:
        /* <DEDUP_REMOVED lines=14> */
.L_x_3129:
[----:B------:R-:W1:Y:S02]  /*31b70*/  SYNCS.PHASECHK.TRANS64.TRYWAIT P1, [R7+URZ], R2 ;  /* 0x00000002070075a7 */ /* 0x000e64000802017f */
[----:B-1----:R-:W-:Y:S05]  /*31b80*/  @!P1 BRA `(.L_x_2827) ;  /* 0x0000007800c49947 */ /* 0x002fea0003800000 */
.L_x_3130:
[----:B------:R-:W-:Y:S05]  /*31b90*/  @!P0 BRA `(.L_x_2828) ;  /* 0x0000000000048947 */ /* 0x000fea0003800000 */
[----:B------:R-:W-:Y:S01]  /*31ba0*/  BPT.TRAP 0x1 ;  /* 0x000000040000795c */ /* 0x000fe20000300000 */
.L_x_2828:
[----:B------:R-:W2:Y:S02]  /*31bb0*/  LDL.LU R4, [R1+0x14] ;  /* 0x0000140001047983 */ /* 0x000ea40000300800 */
[----:B--2---:R-:W-:-:S04]  /*31bc0*/  IMAD R4, R4, 0x8, R0 ;  /* 0x0000000804047824 */ /* 0x004fc800078e0200 */
[----:B------:R-:W2:Y:S02]  /*31bd0*/  SYNCS.PHASECHK.TRANS64.TRYWAIT P1, [R4+URZ+0x38860], R5 ;  /* 0x03886005040075a7 */ /* 0x000ea4000802017f */
[----:B--2---:R-:W-:Y:S05]  /*31be0*/  @!P1 BRA `(.L_x_2829) ;  /* 0x0000007800c09947 */ /* 0x004fea0003800000 */
.L_x_3131:
[----:B------:R-:W-:Y:S05]  /*31bf0*/  @!P0 BRA `(.L_x_2830) ;  /* 0x0000000000048947 */ /* 0x000fea0003800000 */
[----:B------:R-:W-:Y:S01]  /*31c00*/  BPT.TRAP 0x1 ;  /* 0x000000040000795c */ /* 0x000fe20000300000 */
.L_x_2830:
[----:B------:R-:W-:-:S04]  /*31c10*/  IMAD R3, R3, 0x8, R0 ;  /* 0x0000000803037824 */ /* 0x000fc800078e0200 */
[----:B------:R-:W3:Y:S02]  /*31c20*/  SYNCS.PHASECHK.TRANS64.TRYWAIT P1, [R3+URZ+0x38860], R2 ;  /* 0x03886002030075a7 */ /* 0x000ee4000802017f */
[----:B---3--:R-:W-:Y:S05]  /*31c30*/  @!P1 BRA `(.L_x_2831) ;  /* 0x0000007800c09947 */ /* 0x008fea0003800000 */
.L_x_3132:
[----:B------:R-:W-:Y:S05]  /*31c40*/  @!P0 BRA `(.L_x_2832) ;  /* 0x0000000000048947 */ /* 0x000fea0003800000 */
[----:B------:R-:W-:Y:S01]  /*31c50*/  BPT.TRAP 0x1 ;  /* 0x000000040000795c */ /* 0x000fe20000300000 */
.L_x_2832:
[----:B------:R-:W4:Y:S02]  /*31c60*/  SYNCS.PHASECHK.TRANS64.TRYWAIT P0, [R4+URZ+0x38880], R5 ;  /* 0x03888005040075a7 */ /* 0x000f24000800017f */
[----:B----4-:R-:W-:Y:S05]  /*31c70*/  @!P0 BRA `(.L_x_2833) ;  /* 0x0000007800c48947 */ /* 0x010fea0003800000 */
.L_x_2834:
[----:B------:R0:W0:Y:S02]  /*31c80*/  SYNCS.PHASECHK.TRANS64.TRYWAIT P0, [R3+URZ+0x38880], R2 ;  /* 0x03888002030075a7 */ /* 0x000024000800017f */
[----:B0-----:R-:W-:Y:S05]  /*31c90*/  @!P0 NANOSLEEP.SYNCS 0x989680 ;  /* 0x009896800000895d */ /* 0x001fea0003900000 */
[----:B------:R-:W0:Y:S02]  /*31ca0*/  @!P0 SYNCS.PHASECHK.TRANS64 P0, [R3+URZ+0x38880], R2 ;  /* 0x03888002030085a7 */ /* 0x000e24000800007f */
[----:B0-----:R-:W-:Y:S05]  /*31cb0*/  @!P0 BRA `(.L_x_2834) ;  /* 0xfffffffc00f08947 */ /* 0x001fea000383ffff */
.L_x_2476:
[----:B------:R-:W-:Y:S05]  /*31cc0*/  BSYNC B8 ;  /* 0x0000000000087941 */ /* 0x000fea0003800000 */
.L_x_2473:
[----:B------:R-:W-:Y:S05]  /*31cd0*/  EXIT ;  /* 0x000000000000794d */ /* 0x000fea0003800000 */
.L_x_2500:
[----:B-1----:R1:W2:Y:S02]  /*31ce0*/  SYNCS.PHASECHK.TRANS64.TRYWAIT P6, [R111+URZ+0x38890], R119 ;  /* 0x038890776f0075a7 */ /* 0x0022a400080c017f */
[----:B--2---:R-:W-:Y:S05]  /*31cf0*/  @!P6 NANOSLEEP.SYNCS 0x989680 ;  /* 0x009896800000e95d */ /* 0x004fea0003900000 */
[----:B------:R-:W2:Y:S02]  /*31d00*/  @!P6 SYNCS.PHASECHK.TRANS64 P6, [R111+URZ+0x38890], R119 ;  /* 0x038890776f00e5a7 */ /* 0x000ea400080c007f */
[----:B--2---:R-:W-:Y:S05]  /*31d10*/  @!P6 BRA `(.L_x_2500) ;  /* 0xfffffffc00f0e947 */ /* 0x004fea000383ffff */
[----:B------:R-:W-:Y:S05]  /*31d20*/  BRA `(.L_x_2835) ;  /* 0xfffffd2000207947 */ /* 0x000fea000383ffff */
.L_x_2534:
[----:B-1----:R1:W2:Y:S02]  /*31d30*/  SYNCS.PHASECHK.TRANS64.TRYWAIT P3, [R111+URZ+0x38890], R119 ;  /* 0x038890776f0075a7 */ /* 0x0022a4000806017f */
[----:B--2---:R-:W-:Y:S05]  /*31d40*/  @!P3 NANOSLEEP.SYNCS 0x989680 ;  /* 0x009896800000b95d */ /* 0x004fea0003900000 */
[----:B------:R-:W2:Y:S02]  /*31d50*/  @!P3 SYNCS.PHASECHK.TRANS64 P3, [R111+URZ+0x38890], R119 ;  /* 0x038890776f00b5a7 */ /* 0x000ea4000806007f */
[----:B--2---:R-:W-:Y:S05]  /*31d60*/  @!P3 BRA `(.L_x_2534) ;  /* 0xfffffffc00f0b947 */ /* 0x004fea000383ffff */
[----:B------:R-:W-:Y:S05]  /*31d70*/  BRA `(.L_x_2836) ;  /* 0xfffffd6000ac7947 */ /* 0x000fea000383ffff */
.L_x_2551:
[----:B-1----:R1:W2:Y:S02]  /*31d80*/  SYNCS.PHASECHK.TRANS64.TRYWAIT P2, [R111+URZ+0x38890], R119 ;  /* 0x038890776f0075a7 */ /* 0x0022a4000804017f */
[----:B--2---:R-:W-:Y:S05]  /*31d90*/  @!P2 NANOSLEEP.SYNCS 0x989680 ;  /* 0x009896800000a95d */ /* 0x004fea0003900000 */
[----:B------:R-:W2:Y:S02]  /*31da0*/  @!P2 SYNCS.PHASECHK.TRANS64 P2, [R111+URZ+0x38890], R119 ;  /* 0x038890776f00a5a7 */ /* 0x000ea4000804007f */
[----:B--2---:R-:W-:Y:S05]  /*31db0*/  @!P2 BRA `(.L_x_2551) ;  /* 0xfffffffc00f0a947 */ /* 0x004fea000383ffff */
[----:B------:R-:W-:Y:S05]  /*31dc0*/  BRA `(.L_x_2837) ;  /* 0xfffffda400547947 */ /* 0x000fea000383ffff */
.L_x_2561:
[----:B--2---:R2:W3:Y:S02]  /*31dd0*/  SYNCS.PHASECHK.TRANS64.TRYWAIT P3, [R111+URZ+0x388b0], R119 ;  /* 0x0388b0776f0075a7 */ /* 0x0044e4000806017f */
[----:B---3--:R-:W-:Y:S05]  /*31de0*/  @!P3 NANOSLEEP.SYNCS 0x989680 ;  /* 0x009896800000b95d */ /* 0x008fea0003900000 */
[----:B------:R-:W3:Y:S02]  /*31df0*/  @!P3 SYNCS.PHASECHK.TRANS64 P3, [R111+URZ+0x388b0], R119 ;  /* 0x0388b0776f00b5a7 */ /* 0x000ee4000806007f */
[----:B---3--:R-:W-:Y:S05]  /*31e00*/  @!P3 BRA `(.L_x_2561) ;  /* 0xfffffffc00f0b947 */ /* 0x008fea000383ffff */
[----:B------:R-:W-:Y:S05]  /*31e10*/  BRA `(.L_x_2838) ;  /* 0xfffffda800c07947 */ /* 0x000fea000383ffff */
.L_x_2575:
[----:B------:R-:W-:Y:S01]  /*31e20*/  BSSY B0, `(.L_x_2839) ;  /* 0x0000007000007945 */ /* 0x000fe20003800000 */
[----:B------:R-:W-:Y:S02]  /*31e30*/  IMAD.MOV.U32 R12, RZ, RZ, RZ ;  /* 0x000000ffff0c7224 */ /* 0x000fe400078e00ff */
[----:B------:R-:W-:Y:S02]  /*31e40*/  IMAD.MOV.U32 R11, RZ, RZ, 0x1f ;  /* 0x0000001fff0b7424 */ /* 0x000fe400078e00ff */
[----:B------:R-:W-:-:S07]  /*31e50*/  IMAD.MOV.U32 R15, RZ, RZ, -0x1 ;  /* 0xffffffffff0f7424 */ /* 0x000fce00078e00ff */
[----:B-----5:R-:W-:Y:S05]  /*31e60*/  WARPSYNC.COLLECTIVE R15, `(.L_x_2840) ;  /* 0x000000000f087348 */ /* 0x020fea0003c00000 */
[----:B------:R0:W1:Y:S02]  /*31e70*/  SHFL.IDX P6, R14, R13, R12, R11 ;  /* 0x0000000c0d0e7389 */ /* 0x00006400000c000b */
[----:B01---5:R-:W-:Y:S01]  /*31e80*/  ENDCOLLECTIVE ;  /* 0x000000000000791b */ /* 0x023fe20003800000 */
.L_x_2840:
[----:B------:R-:W-:Y:S05]  /*31e90*/  BSYNC B0 ;  /* 0x0000000000007941 */ /* 0x000fea0003800000 */
.L_x_2839:
[----:B------:R-:W-:Y:S01]  /*31ea0*/  MOV R237, R14 ;  /* 0x0000000e00ed7202 */ /* 0x000fe20000000f00 */
[----:B------:R-:W-:Y:S06]  /*31eb0*/  BRA `(.L_x_2841) ;  /* 0xfffffdb800547947 */ /* 0x000fec000383ffff */
.L_x_2587:
        /* <DEDUP_REMOVED lines=8> */
.L_x_2843:
[----:B------:R-:W-:Y:S05]  /*31f40*/  BSYNC B1 ;  /* 0x0000000000017941 */ /* 0x000fea0003800000 */
.L_x_2842:
[----:B------:R-:W-:Y:S01]  /*31f50*/  IMAD.MOV.U32 R13, RZ, RZ, R0 ;  /* 0x000000ffff0d7224 */ /* 0x000fe200078e0000 */
[----:B------:R-:W-:Y:S01]  /*31f60*/  MOV R11, 0x181f ;  /* 0x0000181f000b7802 */ /* 0x000fe20000000f00 */
[----:B------:R-:W-:Y:S02]  /*31f70*/  IMAD.MOV.U32 R12, RZ, RZ, RZ ;  /* 0x000000ffff0c7224 */ /* 0x000fe400078e00ff */
[----:B------:R-:W-:Y:S02]  /*31f80*/  IMAD.MOV.U32 R15, RZ, RZ, -0x1 ;  /* 0xffffffffff0f7424 */ /* 0x000fe400078e00ff */
[----:B------:R-:W-:-:S07]  /*31f90*/  IMAD.MOV.U32 R5, RZ, RZ, R14 ;  /* 0x000000ffff057224 */ /* 0x000fce00078e000e */
[----:B------:R-:W-:Y:S05]  /*31fa0*/  WARPSYNC.COLLECTIVE R15, `(.L_x_2844) ;  /* 0x000000000f087348 */ /* 0x000fea0003c00000 */
[----:B------:R0:W1:Y:S02]  /*31fb0*/  SHFL.IDX P6, R14, R13, R12, R11 ;  /* 0x0000000c0d0e7389 */ /* 0x00006400000c000b */
[----:B01----:R-:W-:Y:S01]  /*31fc0*/  ENDCOLLECTIVE ;  /* 0x000000000000791b */ /* 0x003fe20003800000 */
.L_x_2844:
[----:B------:R-:W-:Y:S02]  /*31fd0*/  IMAD.MOV.U32 R13, RZ, RZ, R37 ;  /* 0x000000ffff0d7224 */ /* 0x000fe400078e0025 */
[----:B------:R-:W-:-:S07]  /*31fe0*/  IMAD.MOV.U32 R4, RZ, RZ, R14 ;  /* 0x000000ffff047224 */ /* 0x000fce00078e000e */
[----:B------:R-:W-:Y:S05]  /*31ff0*/  WARPSYNC.COLLECTIVE R15, `(.L_x_2845) ;  /* 0x000000000f087348 */ /* 0x000fea0003c00000 */
[----:B------:R0:W1:Y:S02]  /*32000*/  SHFL.IDX P6, R14, R13, R12, R11 ;  /* 0x0000000c0d0e7389 */ /* 0x00006400000c000b */
[----:B01----:R-:W-:Y:S01]  /*32010*/  ENDCOLLECTIVE ;  /* 0x000000000000791b */ /* 0x003fe20003800000 */
.L_x_2845:
[----:B------:R-:W-:Y:S02]  /*32020*/  IMAD.MOV.U32 R13, RZ, RZ, R48 ;  /* 0x000000ffff0d7224 */ /* 0x000fe400078e0030 */
[----:B------:R-:W-:-:S07]  /*32030*/  IMAD.MOV.U32 R9, RZ, RZ, R14 ;  /* 0x000000ffff097224 */ /* 0x000fce00078e000e */
[----:B------:R-:W-:Y:S05]  /*32040*/  WARPSYNC.COLLECTIVE R15, `(.L_x_2846) ;  /* 0x000000000f087348 */ /* 0x000fea0003c00000 */
[----:B------:R0:W1:Y:S02]  /*32050*/  SHFL.IDX P6, R14, R13, R12, R11 ;  /* 0x0000000c0d0e7389 */ /* 0x00006400000c000b */
[----:B01----:R-:W-:Y:S01]  /*32060*/  ENDCOLLECTIVE ;  /* 0x000000000000791b */ /* 0x003fe20003800000 */
.L_x_2846:
[----:B------:R-:W-:Y:S05]  /*32070*/  BRA `(.L_x_2847) ;  /* 0xfffffdc000487947 */ /* 0x000fea000383ffff */
.L_x_2590:
        /* <DEDUP_REMOVED lines=8> */
.L_x_2849:
[----:B------:R-:W-:Y:S05]  /*32100*/  BSYNC B1 ;  /* 0x0000000000017941 */ /* 0x000fea0003800000 */
.L_x_2848:
        /* <DEDUP_REMOVED lines=8> */
.L_x_2850:
[----:B------:R-:W-:Y:S01]  /*32190*/  MOV R13, R37 ;  /* 0x00000025000d7202 */ /* 0x000fe20000000f00 */
[----:B------:R-:W-:-:S07]  /*321a0*/  IMAD.MOV.U32 R4, RZ, RZ, R14 ;  /* 0x000000ffff047224 */ /* 0x000fce00078e000e */
[----:B------:R-:W-:Y:S05]  /*321b0*/  WARPSYNC.COLLECTIVE R15, `(.L_x_2851) ;  /* 0x000000000f087348 */ /* 0x000fea0003c00000 */
[----:B------:R0:W1:Y:S02]  /*321c0*/  SHFL.IDX P6, R14, R13, R12, R11 ;  /* 0x0000000c0d0e7389 */ /* 0x00006400000c000b */
[----:B01----:R-:W-:Y:S01]  /*321d0*/  ENDCOLLECTIVE ;  /* 0x000000000000791b */ /* 0x003fe20003800000 */
.L_x_2851:
[----:B------:R-:W-:Y:S02]  /*321e0*/  IMAD.MOV.U32 R13, RZ, RZ, R48 ;  /* 0x000000ffff0d7224 */ /* 0x000fe400078e0030 */
[----:B------:R-:W-:-:S07]  /*321f0*/  IMAD.MOV.U32 R9, RZ, RZ, R14 ;  /* 0x000000ffff097224 */ /* 0x000fce00078e000e */
[----:B------:R-:W-:Y:S05]  /*32200*/  WARPSYNC.COLLECTIVE R15, `(.L_x_2852) ;  /* 0x000000000f087348 */ /* 0x000fea0003c00000 */
[----:B------:R0:W1:Y:S02]  /*32210*/  SHFL.IDX P6, R14, R13, R12, R11 ;  /* 0x0000000c0d0e7389 */ /* 0x00006400000c000b */
[----:B01----:R-:W-:Y:S01]  /*32220*/  ENDCOLLECTIVE ;  /* 0x000000000000791b */ /* 0x003fe20003800000 */
.L_x_2852:
[----:B------:R-:W-:Y:S05]  /*32230*/  BRA `(.L_x_2853) ;  /* 0xfffffdc000687947 */ /* 0x000fea000383ffff */
.L_x_2593:
        /* <DEDUP_REMOVED lines=8> */
.L_x_2855:
[----:B------:R-:W-:Y:S05]  /*322c0*/  BSYNC B1 ;  /* 0x0000000000017941 */ /* 0x000fea0003800000 */
.L_x_2854:
        /* <DEDUP_REMOVED lines=8> */
.L_x_2856:
[----:B------:R-:W-:Y:S02]  /*32350*/  IMAD.MOV.U32 R13, RZ, RZ, R37 ;  /* 0x000000ffff0d7224 */ /* 0x000fe400078e0025 */
[----:B------:R-:W-:-:S07]  /*32360*/  IMAD.MOV.U32 R4, RZ, RZ, R14 ;  /* 0x000000ffff047224 */ /* 0x000fce00078e000e */
[----:B------:R-:W-:Y:S05]  /*32370*/  WARPSYNC.COLLECTIVE R15, `(.L_x_2857) ;  /* 0x000000000f087348 */ /* 0x000fea0003c00000 */
[----:B------:R0:W1:Y:S02]  /*32380*/  SHFL.IDX P6, R14, R13, R12, R11 ;  /* 0x0000000c0d0e7389 */ /* 0x00006400000c000b */
[----:B01----:R-:W-:Y:S01]  /*32390*/  ENDCOLLECTIVE ;  /* 0x000000000000791b */ /* 0x003fe20003800000 */
.L_x_2857:
[----:B------:R-:W-:Y:S02]  /*323a0*/  IMAD.MOV.U32 R13, RZ, RZ, R48 ;  /* 0x000000ffff0d7224 */ /* 0x000fe400078e0030 */
[----:B------:R-:W-:-:S07]  /*323b0*/  IMAD.MOV.U32 R9, RZ, RZ, R14 ;  /* 0x000000ffff097224 */ /* 0x000fce00078e000e */
[----:B------:R-:W-:Y:S05]  /*323c0*/  WARPSYNC.COLLECTIVE R15, `(.L_x_2858) ;  /* 0x000000000f087348 */ /* 0x000fea0003c00000 */
[----:B------:R0:W1:Y:S02]  /*323d0*/  SHFL.IDX P6, R14, R13, R12, R11 ;  /* 0x0000000c0d0e7389 */ /* 0x00006400000c000b */
[----:B01----:R-:W-:Y:S01]  /*323e0*/  ENDCOLLECTIVE ;  /* 0x000000000000791b */ /* 0x003fe20003800000 */
.L_x_2858:
[----:B------:R-:W-:Y:S05]  /*323f0*/  BRA `(.L_x_2859) ;  /* 0xfffffdc0007c7947 */ /* 0x000fea000383ffff */
.L_x_2596:
[----:B------:R-:W-:Y:S01]  /*32400*/  BSSY B1, `(.L_x_2860) ;  /* 0x0000008000017945 */ /* 0x000fe20003800000 */
[----:B------:R-:W-:Y:S01]  /*32410*/  MOV R13, R10 ;  /* 0x0000000a000d7202 */ /* 0x000fe20000000f00 */
[----:B------:R-:W-:Y:S02]  /*32420*/  IMAD.MOV.U32 R12, RZ, RZ, 0x3 ;  /* 0x00000003ff0c7424 */ /* 0x000fe400078e00ff */
[----:B------:R-:W-:Y:S02]  /*32430*/  IMAD.MOV.U32 R11, RZ, RZ, 0x181f ;  /* 0x0000181fff0b7424 */ /* 0x000fe400078e00ff */
[----:B------:R-:W-:-:S07]  /*32440*/  IMAD.MOV.U32 R15, RZ, RZ, -0x1 ;  /* 0xffffffffff0f7424 */ /* 0x000fce00078e00ff */
[----:B0-2-45:R-:W-:Y:S05]  /*32450*/  WARPSYNC.COLLECTIVE R15, `(.L_x_2861) ;  /* 0x000000000f087348 */ /* 0x035fea0003c00000 */
[----:B----4-:R1:W3:Y:S02]  /*32460*/  SHFL.IDX P6, R14, R13, R12, R11 ;  /* 0x0000000c0d0e7389 */ /* 0x0102e400000c000b */
[----:B0123-5:R-:W-:Y:S01]  /*32470*/  ENDCOLLECTIVE ;  /* 0x000000000000791b */ /* 0x02ffe20003800000 */
.L_x_2861:
[----:B------:R-:W-:Y:S05]  /*32480*/  BSYNC B1 ;  /* 0x0000000000017941 */ /* 0x000fea0003800000 */
.L_x_2860:
        /* <DEDUP_REMOVED lines=8> */
.L_x_2862:
[----:B------:R-:W-:Y:S02]  /*32510*/  IMAD.MOV.U32 R13, RZ, RZ, R37 ;  /* 0x000000ffff0d7224 */ /* 0x000fe400078e0025 */
[----:B------:R-:W-:-:S07]  /*32520*/  IMAD.MOV.U32 R4, RZ, RZ, R14 ;  /* 0x000000ffff047224 */ /* 0x000fce00078e000e */
[----:B------:R-:W-:Y:S05]  /*32530*/  WARPSYNC.COLLECTIVE R15, `(.L_x_2863) ;  /* 0x000000000f087348 */ /* 0x000fea0003c00000 */
[----:B------:R0:W1:Y:S02]  /*32540*/  SHFL.IDX P6, R14, R13, R12, R11 ;  /* 0x0000000c0d0e7389 */ /* 0x00006400000c000b */
[----:B01----:R-:W-:Y:S01]  /*32550*/  ENDCOLLECTIVE ;  /* 0x000000000000791b */ /* 0x003fe20003800000 */
.L_x_2863:
[----:B------:R-:W-:Y:S02]  /*32560*/  IMAD.MOV.U32 R13, RZ, RZ, R48 ;  /* 0x000000ffff0d7224 */ /* 0x000fe400078e0030 */
[----:B------:R-:W-:-:S07]  /*32570*/  IMAD.MOV.U32 R37, RZ, RZ, R14 ;  /* 0x000000ffff257224 */ /* 0x000fce00078e000e */
[----:B------:R-:W-:Y:S05]  /*32580*/  WARPSYNC.COLLECTIVE R15, `(.L_x_2864) ;  /* 0x000000000f087348 */ /* 0x000fea0003c00000 */
[----:B------:R0:W1:Y:S02]  /*32590*/  SHFL.IDX P6, R14, R13, R12, R11 ;  /* 0x0000000c0d0e7389 */ /* 0x00006400000c000b */
[----:B01----:R-:W-:Y:S01]  /*325a0*/  ENDCOLLECTIVE ;  /* 0x000000000000791b */ /* 0x003fe20003800000 */
.L_x_2864:
[----:B------:R-:W-:Y:S01]  /*325b0*/  IMAD.MOV.U32 R48, RZ, RZ, R14 ;  /* 0x000000ffff307224 */ /* 0x000fe200078e000e */
[----:B------:R-:W-:Y:S06]  /*325c0*/  BRA `(.L_x_2865) ;  /* 0xfffffdc000947947 */ /* 0x000fec000383ffff */
.L_x_2600:
[----:B----4-:R4:W0:Y:S02]  /*325d0*/  SYNCS.PHASECHK.TRANS64.TRYWAIT P0, [R18+URZ+0x38800], R3 ;  /* 0x03880003120075a7 */ /* 0x010824000800017f */
[----:B0-----:R-:W-:Y:S05]  /*325e0*/  @!P0 NANOSLEEP.SYNCS 0x989680 ;  /* 0x009896800000895d */ /* 0x001fea0003900000 */
[----:B------:R-:W0:Y:S02]  /*325f0*/  @!P0 SYNCS.PHASECHK.TRANS64 P0, [R18+URZ+0x38800], R3 ;  /* 0x03880003120085a7 */ /* 0x000e24000800007f */
[----:B0-----:R-:W-:Y:S05]  /*32600*/  @!P0 BRA `(.L_x_2600) ;  /* 0xfffffffc00f08947 */ /* 0x001fea000383ffff */
[----:B------:R-:W-:Y:S05]  /*32610*/  BRA `(.L_x_2866) ;  /* 0xfffffdc400147947 */ /* 0x000fea000383ffff */
.L_x_2616:
[----:B------:R-:W0:Y:S01]  /*32620*/  LDC R37, c[0x0][0x3f4] ;  /* 0x0000fd00ff257b82 */ /* 0x000e220000000800 */
[----:B------:R-:W-:Y:S01]  /*32630*/  BSSY B1, `(.L_x_2867) ;  /* 0x0000008000017945 */ /* 0x000fe20003800000 */
[----:B------:R-:W-:Y:S01]  /*32640*/  IMAD.MOV.U32 R13, RZ, RZ, R53 ;  /* 0x000000ffff0d7224 */ /* 0x000fe200078e0035 */
[----:B------:R-:W-:Y:S01]  /*32650*/  MOV R11, 0x181f ;  /* 0x0000181f000b7802 */ /* 0x000fe20000000f00 */
[----:B------:R-:W-:Y:S02]  /*32660*/  IMAD.MOV.U32 R12, RZ, RZ, RZ ;  /* 0x000000ffff0c7224 */ /* 0x000fe400078e00ff */
[----:B------:R-:W-:-:S07]  /*32670*/  IMAD.MOV.U32 R15, RZ, RZ, -0x1 ;  /* 0xffffffffff0f7424 */ /* 0x000fce00078e00ff */
[----:B0-----:R-:W-:Y:S05]  /*32680*/  WARPSYNC.COLLECTIVE R15, `(.L_x_2868) ;  /* 0x000000000f087348 */ /* 0x001fea0003c00000 */
[----:B------:R1:W2:Y:S02]  /*32690*/  SHFL.IDX P6, R14, R13, R12, R11 ;  /* 0x0000000c0d0e7389 */ /* 0x0002a400000c000b */
[----:B012---:R-:W-:Y:S01]  /*326a0*/  ENDCOLLECTIVE ;  /* 0x000000000000791b */ /* 0x007fe20003800000 */
.L_x_2868:
[----:B------:R-:W-:Y:S05]  /*326b0*/  BSYNC B1 ;  /* 0x0000000000017941 */ /* 0x000fea0003800000 */
.L_x_2867:
[----:B------:R0:W5:Y:S01]  /*326c0*/  LDL R8, [R1+0x38] ;  /* 0x0000380001087983 */ /* 0x0001620000100800 */
[----:B------:R-:W-:Y:S01]  /*326d0*/  IMAD.MOV.U32 R13, RZ, RZ, R55 ;  /* 0x000000ffff0d7224 */ /* 0x000fe200078e0037 */
[----:B------:R-:W-:Y:S01]  /*326e0*/  ISETP.GE.AND P0, PT, R16, R37, PT ;  /* 0x000000251000720c */ /* 0x000fe20003f06270 */
[----:B------:R-:W-:Y:S02]  /*326f0*/  IMAD.MOV.U32 R12, RZ, RZ, RZ ;  /* 0x000000ffff0c7224 */ /* 0x000fe400078e00ff */
[----:B------:R-:W-:Y:S02]  /*32700*/  IMAD.MOV.U32 R11, RZ, RZ, 0x181f ;  /* 0x0000181fff0b7424 */ /* 0x000fe400078e00ff */
[----:B------:R-:W-:Y:S02]  /*32710*/  IMAD.MOV.U32 R15, RZ, RZ, -0x1 ;  /* 0xffffffffff0f7424 */ /* 0x000fe400078e00ff */
[----:B0-----:R-:W-:-:S07]  /*32720*/  IMAD.MOV.U32 R5, RZ, RZ, R14 ;  /* 0x000000ffff057224 */ /* 0x001fce00078e000e */
[----:B-----5:R-:W-:Y:S05]  /*32730*/  WARPSYNC.COLLECTIVE R15, `(.L_x_2869) ;  /* 0x000000000f087348 */ /* 0x020fea0003c00000 */
[----:B------:R0:W1:Y:S02]  /*32740*/  SHFL.IDX P6, R14, R13, R12, R11 ;  /* 0x0000000c0d0e7389 */ /* 0x00006400000c000b */
[----:B01---5:R-:W-:Y:S01]  /*32750*/  ENDCOLLECTIVE ;  /* 0x000000000000791b */ /* 0x023fe20003800000 */
.L_x_2869:
[----:B------:R-:W-:Y:S01]  /*32760*/  MOV R13, R57 ;  /* 0x00000039000d7202 */ /* 0x000fe20000000f00 */
[----:B------:R-:W-:-:S07]  /*32770*/  IMAD.MOV.U32 R7, RZ, RZ, R14 ;  /* 0x000000ffff077224 */ /* 0x000fce00078e000e */
[----:B------:R-:W-:Y:S05]  /*32780*/  WARPSYNC.COLLECTIVE R15, `(.L_x_2870) ;  /* 0x000000000f087348 */ /* 0x000fea0003c00000 */
[----:B------:R0:W1:Y:S02]  /*32790*/  SHFL.IDX P6, R14, R13, R12, R11 ;  /* 0x0000000c0d0e7389 */ /* 0x00006400000c000b */
[----:B01----:R-:W-:Y:S01]  /*327a0*/  ENDCOLLECTIVE ;  /* 0x000000000000791b */ /* 0x003fe20003800000 */
.L_x_2870:
[----:B------:R-:W-:Y:S02]  /*327b0*/  IMAD.MOV.U32 R13, RZ, RZ, R59 ;  /* 0x000000ffff0d7224 */ /* 0x000fe400078e003b */
[----:B------:R-:W-:-:S07]  /*327c0*/  IMAD.MOV.U32 R9, RZ, RZ, R14 ;  /* 0x000000ffff097224 */ /* 0x000fce00078e000e */
[----:B------:R-:W-:Y:S05]  /*327d0*/  WARPSYNC.COLLECTIVE R15, `(.L_x_2871) ;  /* 0x000000000f087348 */ /* 0x000fea0003c00000 */
[----:B------:R0:W1:Y:S02]  /*327e0*/  SHFL.IDX P6, R14, R13, R12, R11 ;  /* 0x0000000c0d0e7389 */ /* 0x00006400000c000b */
[----:B01----:R-:W-:Y:S01]  /*327f0*/  ENDCOLLECTIVE ;  /* 0x000000000000791b */ /* 0x003fe20003800000 */
.L_x_2871:
[----:B------:R-:W-:-:S05]  /*32800*/  IMAD R52, R8, R52, RZ ;  /* 0x0000003408347224 */ /* 0x000fca00078e02ff */
[----:B------:R-:W-:-:S13]  /*32810*/  ISETP.GE.OR P1, PT, R3, R52, P0 ;  /* 0x000000340300720c */ /* 0x000fda0000726670 */
[C---:B------:R-:W-:Y:S02]  /*32820*/  @!P1 IADD3 R4, P2, R16.reuse, R7, RZ ;  /* 0x0000000710049210 */ /* 0x040fe40007f5e0ff */
[----:B------:R-:W-:-:S03]  /*32830*/  @!P1 IADD3 R24, P3, R16, R14, RZ ;  /* 0x0000000e10189210 */ /* 0x000fc60007f7e0ff */
[--C-:B------:R-:W-:Y:S02]  /*32840*/  @!P1 IMAD.X R5, R5, 0x1, R17.reuse, P2 ;  /* 0x0000000105059824 */ /* 0x100fe400010e0611 */
[----:B------:R-:W-:-:S04]  /*32850*/  @!P1 IMAD.X R25, R9, 0x1, R17, P3 ;  /* 0x0000000109199824 */ /* 0x000fc800018e0611 */
[----:B------:R-:W5:Y:S04]  /*32860*/  @!P1 LD.E.128 R4, desc[UR40][R4.64] ;  /* 0x0000002804049980 */ /* 0x000f68000c101d00 */
[----:B------:R-:W5:Y:S01]  /*32870*/  @!P1 LD.E.128 R24, desc[UR40][R24.64] ;  /* 0x0000002818189980 */ /* 0x000f62000c101d00 */
[----:B------:R-:W-:Y:S01]  /*32880*/  IMAD.MOV.U32 R13, RZ, RZ, R53 ;  /* 0x000000ffff0d7224 */ /* 0x000fe200078e0035 */
[----:B------:R-:W-:Y:S01]  /*32890*/  CS2R R44, SRZ ;  /* 0x00000000002c7805 */ /* 0x000fe2000001ff00 */
[----:B------:R-:W-:Y:S01]  /*328a0*/  IMAD.MOV.U32 R12, RZ, RZ, 0x1 ;  /* 0x00000001ff0c7424 */ /* 0x000fe200078e00ff */
[----:B------:R-:W-:Y:S02]  /*328b0*/  CS2R R46, SRZ ;  /* 0x00000000002e7805 */ /* 0x000fe4000001ff00 */
[----:B------:R-:W-:-:S02]  /*328c0*/  CS2R R48, SRZ ;  /* 0x0000000000307805 */ /* 0x000fc4000001ff00 */
[----:B------:R-:W-:-:S07]  /*328d0*/  CS2R R50, SRZ ;  /* 0x0000000000327805 */ /* 0x000fce000001ff00 */
[----:B-----5:R-:W-:Y:S05]  /*328e0*/  WARPSYNC.COLLECTIVE R15, `(.L_x_2872) ;  /* 0x000000000f087348 */ /* 0x020fea0003c00000 */
[----:B------:R0:W1:Y:S02]  /*328f0*/  SHFL.IDX P6, R14, R13, R12, R11 ;  /* 0x0000000c0d0e7389 */ /* 0x00006400000c000b */
[----:B01---5:R-:W-:Y:S01]  /*32900*/  ENDCOLLECTIVE ;  /* 0x000000000000791b */ /* 0x023fe20003800000 */
.L_x_2872:
[----:B------:R-:W-:Y:S01]  /*32910*/  MOV R13, R55 ;  /* 0x00000037000d7202 */ /* 0x000fe20000000f00 */
[----:B------:R-:W-:-:S07]  /*32920*/  IMAD.MOV.U32 R9, RZ, RZ, R14 ;  /* 0x000000ffff097224 */ /* 0x000fce00078e000e */
[----:B------:R-:W-:Y:S05]  /*32930*/  WARPSYNC.COLLECTIVE R15, `(.L_x_2873) ;  /* 0x000000000f087348 */ /* 0x000fea0003c00000 */
[----:B------:R0:W1:Y:S02]  /*32940*/  SHFL.IDX P6, R14, R13, R12, R11 ;  /* 0x0000000c0d0e7389 */ /* 0x00006400000c000b */
[----:B01----:R-:W-:Y:S01]  /*32950*/  ENDCOLLECTIVE ;  /* 0x000000000000791b */ /* 0x003fe20003800000 */
.L_x_2873:
[----:B------:R-:W-:Y:S02]  /*32960*/  IMAD.MOV.U32 R13, RZ, RZ, R57 ;  /* 0x000000ffff0d7224 */ /* 0x000fe400078e0039 */
[----:B------:R-:W-:-:S07]  /*32970*/  IMAD.MOV.U32 R21, RZ, RZ, R14 ;  /* 0x000000ffff157224 */ /* 0x000fce00078e000e */
[----:B------:R-:W-:Y:S05]  /*32980*/  WARPSYNC.COLLECTIVE R15, `(.L_x_2874) ;  /* 0x000000000f087348 */ /* 0x000fea0003c00000 */
[----:B------:R0:W1:Y:S02]  /*32990*/  SHFL.IDX P6, R14, R13, R12, R11 ;  /* 0x0000000c0d0e7389 */ /* 0x00006400000c000b */
[----:B01----:R-:W-:Y:S01]  /*329a0*/  ENDCOLLECTIVE ;  /* 0x000000000000791b */ /* 0x003fe20003800000 */
.L_x_2874:
[----:B------:R-:W-:Y:S02]  /*329b0*/  IMAD.MOV.U32 R13, RZ, RZ, R59 ;  /* 0x000000ffff0d7224 */ /* 0x000fe400078e003b */
[----:B------:R-:W-:-:S07]  /*329c0*/  IMAD.MOV.U32 R33, RZ, RZ, R14 ;  /* 0x000000ffff217224 */ /* 0x000fce00078e000e */
[----:B------:R-:W-:Y:S05]  /*329d0*/  WARPSYNC.COLLECTIVE R15, `(.L_x_2875) ;  /* 0x000000000f087348 */ /* 0x000fea0003c00000 */
[----:B------:R0:W1:Y:S02]  /*329e0*/  SHFL.IDX P6, R14, R13, R12, R11 ;  /* 0x0000000c0d0e7389 */ /* 0x00006400000c000b */
[----:B01----:R-:W-:Y:S01]  /*329f0*/  ENDCOLLECTIVE ;  /* 0x000000000000791b */ /* 0x003fe20003800000 */
.L_x_2875:
[----:B------:R-:W-:Y:S01]  /*32a00*/  @!P1 IMAD.MOV.U32 R44, RZ, RZ, R4 ;  /* 0x000000ffff2c9224 */ /* 0x000fe200078e0004 */
[----:B------:R-:W-:Y:S01]  /*32a10*/  @!P1 MOV R47, R7 ;  /* 0x00000007002f9202 */ /* 0x000fe20000000f00 */
[----:B------:R-:W-:Y:S01]  /*32a20*/  @!P1 IMAD.MOV.U32 R45, RZ, RZ, R5 ;  /* 0x000000ffff2d9224 */ /* 0x000fe200078e0005 */
[----:B------:R-:W-:Y:S01]  /*32a30*/  CS2R R4, SRZ ;  /* 0x0000000000047805 */ /* 0x000fe2000001ff00 */
[----:B------:R-:W-:Y:S02]  /*32a40*/  @!P1 IMAD.MOV.U32 R46, RZ, RZ, R6 ;  /* 0x000000ffff2e9224 */ /* 0x000fe400078e0006 */
[----:B------:R-:W-:Y:S02]  /*32a50*/  @!P1 IMAD.MOV.U32 R48, RZ, RZ, R24 ;  /* 0x000000ffff309224 */ /* 0x000fe400078e0018 */
[----:B------:R-:W-:Y:S02]  /*32a60*/  @!P1 IMAD.MOV.U32 R49, RZ, RZ, R25 ;  /* 0x000000ffff319224 */ /* 0x000fe400078e0019 */
[----:B------:R-:W-:-:S02]  /*32a70*/  @!P1 IMAD.MOV.U32 R50, RZ, RZ, R26 ;  /* 0x000000ffff329224 */ /* 0x000fc400078e001a */
[----:B------:R-:W-:Y:S01]  /*32a80*/  @!P1 IMAD.MOV.U32 R51, RZ, RZ, R27 ;  /* 0x000000ffff339224 */ /* 0x000fe200078e001b */
[----:B------:R-:W-:Y:S06]  /*32a90*/  BRA `(.L_x_2876) ;  /* 0xfffffe0000a07947 */ /* 0x000fec000383ffff */
.L_x_2619:
[----:B------:R-:W-:Y:S01]  /*32aa0*/  BSSY B1, `(.L_x_2877) ;  /* 0x0000008000017945 */ /* 0x000fe20003800000 */
[----:B------:R-:W-:Y:S01]  /*32ab0*/  IMAD.MOV.U32 R13, RZ, RZ, R53 ;  /* 0x000000ffff0d7224 */ /* 0x000fe200078e0035 */
[----:B------:R-:W-:Y:S01]  /*32ac0*/  MOV R15, 0xffffffff ;  /* 0xffffffff000f7802 */ /* 0x000fe20000000f00 */
[----:B------:R-:W-:Y:S02]  /*32ad0*/  IMAD.MOV.U32 R12, RZ, RZ, 0x2 ;  /* 0x00000002ff0c7424 */ /* 0x000fe400078e00ff */
[----:B------:R-:W-:-:S07]  /*32ae0*/  IMAD.MOV.U32 R11, RZ, RZ, 0x181f ;  /* 0x0000181fff0b7424 */ /* 0x000fce00078e00ff */
[----:B-----5:R-:W-:Y:S05]  /*32af0*/  WARPSYNC.COLLECTIVE R15, `(.L_x_2878) ;  /* 0x000000000f087348 */ /* 0x020fea0003c00000 */
[----:B------:R0:W1:Y:S02]  /*32b00*/  SHFL.IDX P6, R14, R13, R12, R11 ;  /* 0x0000000c0d0e7389 */ /* 0x00006400000c000b */
[----:B01---5:R-:W-:Y:S01]  /*32b10*/  ENDCOLLECTIVE ;  /* 0x000000000000791b */ /* 0x023fe20003800000 */
.L_x_2878:
[----:B------:R-:W-:Y:S05]  /*32b20*/  BSYNC B1 ;  /* 0x0000000000017941 */ /* 0x000fea0003800000 */
.L_x_2877:
        /* <DEDUP_REMOVED lines=9> */
.L_x_2879:
[----:B------:R-:W-:Y:S01]  /*32bc0*/  ISETP.GE.OR P1, PT, R27, R52, P0 ;  /* 0x000000341b00720c */ /* 0x000fe20000726670 */
[----:B------:R-:W-:Y:S02]  /*32bd0*/  IMAD.MOV.U32 R13, RZ, RZ, R57 ;  /* 0x000000ffff0d7224 */ /* 0x000fe400078e0039 */
[----:B------:R-:W-:-:S10]  /*32be0*/  IMAD.MOV.U32 R21, RZ, RZ, R14 ;  /* 0x000000ffff157224 */ /* 0x000fd400078e000e */
[----:B------:R-:W-:Y:S05]  /*32bf0*/  WARPSYNC.COLLECTIVE R15, `(.L_x_2880) ;  /* 0x000000000f087348 */ /* 0x000fea0003c00000 */
[----:B------:R0:W1:Y:S02]  /*32c00*/  SHFL.IDX P6, R14, R13, R12, R11 ;  /* 0x0000000c0d0e7389 */ /* 0x00006400000c000b */
[----:B01----:R-:W-:Y:S01]  /*32c10*/  ENDCOLLECTIVE ;  /* 0x000000000000791b */ /* 0x003fe20003800000 */
.L_x_2880:
[----:B------:R-:W-:-:S05]  /*32c20*/  @!P1 IADD3 R24, P2, R16, R21, RZ ;  /* 0x0000001510189210 */ /* 0x000fca0007f5e0ff */
[----:B------:R-:W-:Y:S02]  /*32c30*/  @!P1 IMAD.X R9, R9, 0x1, R17, P2 ;  /* 0x0000000109099824 */ /* 0x000fe400010e0611 */
[----:B------:R-:W-:Y:S01]  /*32c40*/  IMAD.MOV.U32 R13, RZ, RZ, R59 ;  /* 0x000000ffff0d7224 */ /* 0x000fe200078e003b */
[----:B------:R-:W-:-:S07]  /*32c50*/  MOV R25, R14 ;  /* 0x0000000e00197202 */ /* 0x000fce0000000f00 */
[----:B------:R-:W-:Y:S05]  /*32c60*/  WARPSYNC.COLLECTIVE R15, `(.L_x_2881) ;  /* 0x000000000f087348 */ /* 0x000fea0003c00000 */
[----:B------:R0:W1:Y:S02]  /*32c70*/  SHFL.IDX P6, R14, R13, R12, R11 ;  /* 0x0000000c0d0e7389 */ /* 0x00006400000c000b */
[----:B01----:R-:W-:Y:S01]  /*32c80*/  ENDCOLLECTIVE ;  /* 0x000000000000791b */ /* 0x003fe20003800000 */
.L_x_2881:
[----:B------:R-:W-:-:S05]  /*32c90*/  @!P1 IADD3 R32, P3, R16, R14, RZ ;  /* 0x0000000e10209210 */ /* 0x000fca0007f7e0ff */
[----:B------:R-:W-:Y:S02]  /*32ca0*/  @!P1 IMAD.X R33, R25, 0x1, R17, P3 ;  /* 0x0000000119219824 */ /* 0x000fe400018e0611 */
[----:B------:R-:W-:-:S04]  /*32cb0*/  @!P1 IMAD.MOV.U32 R25, RZ, RZ, R9 ;  /* 0x000000ffff199224 */ /* 0x000fc800078e0009 */
[----:B------:R-:W5:Y:S04]  /*32cc0*/  @!P1 LD.E.128 R32, desc[UR40][R32.64] ;  /* 0x0000002820209980 */ /* 0x000f68000c101d00 */
[----:B------:R-:W5:Y:S01]  /*32cd0*/  @!P1 LD.E.128 R24, desc[UR40][R24.64] ;  /* 0x0000002818189980 */ /* 0x000f62000c101d00 */
[----:B------:R-:W-:Y:S02]  /*32ce0*/  IMAD.MOV.U32 R13, RZ, RZ, R53 ;  /* 0x000000ffff0d7224 */ /* 0x000fe400078e0035 */
[----:B------:R-:W-:-:S07]  /*32cf0*/  IMAD.MOV.U32 R12, RZ, RZ, 0x3 ;  /* 0x00000003ff0c7424 */ /* 0x000fce00078e00ff */
[----:B-----5:R-:W-:Y:S05]  /*32d00*/  WARPSYNC.COLLECTIVE R15, `(.L_x_2882) ;  /* 0x000000000f087348 */ /* 0x020fea0003c00000 */
[----:B------:R0:W1:Y:S02]  /*32d10*/  SHFL.IDX P6, R14, R13, R12, R11 ;  /* 0x0000000c0d0e7389 */ /* 0x00006400000c000b */
[----:B01---5:R-:W-:Y:S01]  /*32d20*/  ENDCOLLECTIVE ;  /* 0x000000000000791b */ /* 0x023fe20003800000 */
.L_x_2882:
[----:B------:R-:W-:Y:S01]  /*32d30*/  IMAD.MOV.U32 R13, RZ, RZ, R55 ;  /* 0x000000ffff0d7224 */ /* 0x000fe200078e0037 */
[----:B------:R-:W-:-:S07]  /*32d40*/  MOV R53, R14 ;  /* 0x0000000e00357202 */ /* 0x000fce0000000f00 */
[----:B------:R-:W-:Y:S05]  /*32d50*/  WARPSYNC.COLLECTIVE R15, `(.L_x_2883) ;  /* 0x000000000f087348 */ /* 0x000fea0003c00000 */
[----:B------:R0:W1:Y:S02]  /*32d60*/  SHFL.IDX P6, R14, R13, R12, R11 ;  /* 0x0000000c0d0e7389 */ /* 0x00006400000c000b */
[----:B01----:R-:W-:Y:S01]  /*32d70*/  ENDCOLLECTIVE ;  /* 0x000000000000791b */ /* 0x003fe20003800000 */
.L_x_2883:
[----:B------:R-:W-:Y:S02]  /*32d80*/  IMAD.MOV.U32 R13, RZ, RZ, R57 ;  /* 0x000000ffff0d7224 */ /* 0x000fe400078e0039 */
[----:B------:R-:W-:-:S07]  /*32d90*/  IMAD.MOV.U32 R55, RZ, RZ, R14 ;  /* 0x000000ffff377224 */ /* 0x000fce00078e000e */
[----:B------:R-:W-:Y:S05]  /*32da0*/  WARPSYNC.COLLECTIVE R15, `(.L_x_2884) ;  /* 0x000000000f087348 */ /* 0x000fea0003c00000 */
[----:B------:R0:W1:Y:S02]  /*32db0*/  SHFL.IDX P6, R14, R13, R12, R11 ;  /* 0x0000000c0d0e7389 */ /* 0x00006400000c000b */
[----:B01----:R-:W-:Y:S01]  /*32dc0*/  ENDCOLLECTIVE ;  /* 0x000000000000791b */ /* 0x003fe20003800000 */
.L_x_2884:
[----:B------:R-:W-:Y:S02]  /*32dd0*/  IMAD.MOV.U32 R13, RZ, RZ, R59 ;  /* 0x000000ffff0d7224 */ /* 0x000fe400078e003b */
[----:B------:R-:W-:-:S07]  /*32de0*/  IMAD.MOV.U32 R57, RZ, RZ, R14 ;  /* 0x000000ffff397224 */ /* 0x000fce00078e000e */
[----:B------:R-:W-:Y:S05]  /*32df0*/  WARPSYNC.COLLECTIVE R15, `(.L_x_2885) ;  /* 0x000000000f087348 */ /* 0x000fea0003c00000 */
[----:B------:R0:W1:Y:S02]  /*32e00*/  SHFL.IDX P6, R14, R13, R12, R11 ;  /* 0x0000000c0d0e7389 */ /* 0x00006400000c000b */
[----:B01----:R-:W-:Y:S01]  /*32e10*/  ENDCOLLECTIVE ;  /* 0x000000000000791b */ /* 0x003fe20003800000 */
.L_x_2885:
        /* <DEDUP_REMOVED lines=8> */
[----:B------:R-:W-:Y:S01]  /*32ea0*/  @!P1 IMAD.MOV.U32 R20, RZ, RZ, R24 ;  /* 0x000000ffff149224 */ /* 0x000fe200078e0018 */
[----:B------:R-:W-:Y:S01]  /*32eb0*/  @!P1 MOV R21, R25 ;  /* 0x0000001900159202 */ /* 0x000fe20000000f00 */
[----:B------:R-:W-:Y:S02]  /*32ec0*/  @!P1 IMAD.MOV.U32 R38, RZ, RZ, R26 ;  /* 0x000000ffff269224 */ /* 0x000fe400078e001a */
[----:B------:R-:W-:Y:S02]  /*32ed0*/  @!P1 IMAD.MOV.U32 R39, RZ, RZ, R27 ;  /* 0x000000ffff279224 */ /* 0x000fe400078e001b */
[----:B------:R-:W-:Y:S02]  /*32ee0*/  @!P1 IMAD.MOV.U32 R42, RZ, RZ, R34 ;  /* 0x000000ffff2a9224 */ /* 0x000fe400078e0022 */
[----:B------:R-:W-:Y:S01]  /*32ef0*/  @!P1 IMAD.MOV.U32 R43, RZ, RZ, R35 ;  /* 0x000000ffff2b9224 */ /* 0x000fe200078e0023 */
[----:B------:R-:W-:Y:S06]  /*32f00*/  BRA `(.L_x_2886) ;  /* 0xfffffe00004c7947 */ /* 0x000fec000383ffff */
.L_x_2623:
[----:B0-----:R0:W1:Y:S02]  /*32f10*/  SYNCS.PHASECHK.TRANS64.TRYWAIT P4, [R18+URZ+0x38800], R3 ;  /* 0x03880003120075a7 */ /* 0x001064000808017f */
[----:B-1----:R-:W-:Y:S05]  /*32f20*/  @!P4 NANOSLEEP.SYNCS 0x989680 ;  /* 0x009896800000c95d */ /* 0x002fea0003900000 */
[----:B------:R-:W1:Y:S02]  /*32f30*/  @!P4 SYNCS.PHASECHK.TRANS64 P4, [R18+URZ+0x38800], R3 ;  /* 0x038800031200c5a7 */ /* 0x000e64000808007f */
[----:B-1----:R-:W-:Y:S05]  /*32f40*/  @!P4 BRA `(.L_x_2623) ;  /* 0xfffffffc00f0c947 */ /* 0x002fea000383ffff */
[----:B------:R-:W-:Y:S05]  /*32f50*/  BRA `(.L_x_2887) ;  /* 0xfffffe0000c47947 */ /* 0x000fea000383ffff */
.L_x_2633:
[----:B-1----:R1:W2:Y:S02]  /*32f60*/  SYNCS.PHASECHK.TRANS64.TRYWAIT P0, [R0+URZ+0x38830], R3 ;  /* 0x03883003000075a7 */ /* 0x0022a4000800017f */
[----:B--2---:R-:W-:Y:S05]  /*32f70*/  @!P0 NANOSLEEP.SYNCS 0x989680 ;  /* 0x009896800000895d */ /* 0x004fea0003900000 */
[----:B------:R-:W2:Y:S02]  /*32f80*/  @!P0 SYNCS.PHASECHK.TRANS64 P0, [R0+URZ+0x38830], R3 ;  /* 0x03883003000085a7 */ /* 0x000ea4000800007f */
[----:B--2---:R-:W-:Y:S05]  /*32f90*/  @!P0 BRA `(.L_x_2633) ;  /* 0xfffffffc00f08947 */ /* 0x004fea000383ffff */
[----:B------:R-:W-:Y:S05]  /*32fa0*/  BRA `(.L_x_2632) ;  /* 0xfffffe4400647947 */ /* 0x000fea000383ffff */
.L_x_2639:
[----:B-1----:R1:W2:Y:S02]  /*32fb0*/  SYNCS.PHASECHK.TRANS64.TRYWAIT P3, [R7+URZ+0x38830], R8 ;  /* 0x03883008070075a7 */ /* 0x0022a4000806017f */
[----:B--2---:R-:W-:Y:S05]  /*32fc0*/  @!P3 NANOSLEEP.SYNCS 0x989680 ;  /* 0x009896800000b95d */ /* 0x004fea0003900000 */
[----:B------:R-:W2:Y:S02]  /*32fd0*/  @!P3 SYNCS.PHASECHK.TRANS64 P3, [R7+URZ+0x38830], R8 ;  /* 0x038830080700b5a7 */ /* 0x000ea4000806007f */
[----:B--2---:R-:W-:Y:S05]  /*32fe0*/  @!P3 BRA `(.L_x_2639) ;  /* 0xfffffffc00f0b947 */ /* 0x004fea000383ffff */
[----:B------:R-:W-:Y:S05]  /*32ff0*/  BRA `(.L_x_2638) ;  /* 0xfffffe7800907947 */ /* 0x000fea000383ffff */
.L_x_2643:
[----:B-1----:R1:W2:Y:S02]  /*33000*/  SYNCS.PHASECHK.TRANS64.TRYWAIT P2, [R7+URZ+0x38850], R6 ;  /* 0x03885006070075a7 */ /* 0x0022a4000804017f */
[----:B--2---:R-:W-:Y:S05]  /*33010*/  @!P2 NANOSLEEP.SYNCS 0x989680 ;  /* 0x009896800000a95d */ /* 0x004fea0003900000 */
[----:B------:R-:W2:Y:S02]  /*33020*/  @!P2 SYNCS.PHASECHK.TRANS64 P2, [R7+URZ+0x38850], R6 ;  /* 0x038850060700a5a7 */ /* 0x000ea4000804007f */
[----:B--2---:R-:W-:Y:S05]  /*33030*/  @!P2 BRA `(.L_x_2643) ;  /* 0xfffffffc00f0a947 */ /* 0x004fea000383ffff */
[----:B------:R-:W-:Y:S05]  /*33040*/  BRA `(.L_x_2640) ;  /* 0xfffffe8000147947 */ /* 0x000fea000383ffff */
.L_x_2651:
[----:B-1----:R1:W2:Y:S02]  /*33050*/  SYNCS.PHASECHK.TRANS64.TRYWAIT P0, [R7+URZ+0x38830], R8 ;  /* 0x03883008070075a7 */ /* 0x0022a4000800017f */
[----:B--2---:R-:W-:Y:S05]  /*33060*/  @!P0 NANOSLEEP.SYNCS 0x989680 ;  /* 0x009896800000895d */ /* 0x004fea0003900000 */
[----:B------:R-:W2:Y:S02]  /*33070*/  @!P0 SYNCS.PHASECHK.TRANS64 P0, [R7+URZ+0x38830], R8 ;  /* 0x03883008070085a7 */ /* 0x000ea4000800007f */
[----:B--2---:R-:W-:Y:S05]  /*33080*/  @!P0 BRA `(.L_x_2651) ;  /* 0xfffffffc00f08947 */ /* 0x004fea000383ffff */
[----:B------:R-:W-:Y:S05]  /*33090*/  BRA `(.L_x_2650) ;  /* 0xfffffeb000c07947 */ /* 0x000fea000383ffff */
.L_x_2655:
[----:B-1----:R1:W2:Y:S02]  /*330a0*/  SYNCS.PHASECHK.TRANS64.TRYWAIT P0, [R7+URZ+0x38850], R6 ;  /* 0x03885006070075a7 */ /* 0x0022a4000800017f */
[----:B--2---:R-:W-:Y:S05]  /*330b0*/  @!P0 NANOSLEEP.SYNCS 0x989680 ;  /* 0x009896800000895d */ /* 0x004fea0003900000 */
[----:B------:R-:W2:Y:S02]  /*330c0*/  @!P0 SYNCS.PHASECHK.TRANS64 P0, [R7+URZ+0x38850], R6 ;  /* 0x03885006070085a7 */ /* 0x000ea4000800007f */
[----:B--2---:R-:W-:Y:S05]  /*330d0*/  @!P0 BRA `(.L_x_2655) ;  /* 0xfffffffc00f08947 */ /* 0x004fea000383ffff */
[----:B------:R-:W-:Y:S05]  /*330e0*/  BRA `(.L_x_2652) ;  /* 0xfffffeb800387947 */ /* 0x000fea000383ffff */
.L_x_2661:
[----:B-1----:R1:W2:Y:S02]  /*330f0*/  SYNCS.PHASECHK.TRANS64.TRYWAIT P0, [R10+URZ+0x38850], R2 ;  /* 0x038850020a0075a7 */ /* 0x0022a4000800017f */
[----:B--2---:R-:W-:Y:S05]  /*33100*/  @!P0 NANOSLEEP.SYNCS 0x989680 ;  /* 0x009896800000895d */ /* 0x004fea0003900000 */
[----:B------:R-:W2:Y:S02]  /*33110*/  @!P0 SYNCS.PHASECHK.TRANS64 P0, [R10+URZ+0x38850], R2 ;  /* 0x038850020a0085a7 */ /* 0x000ea4000800007f */
[----:B--2---:R-:W-:Y:S05]  /*33120*/  @!P0 BRA `(.L_x_2661) ;  /* 0xfffffffc00f08947 */ /* 0x004fea000383ffff */
[----:B------:R-:W-:Y:S05]  /*33130*/  BRA `(.L_x_2660) ;  /* 0xfffffee000447947 */ /* 0x000fea000383ffff */
.L_x_2665:
[----:B------:R-:W-:Y:S01]  /*33140*/  SEL R21, R44, R45, P0 ;  /* 0x0000002d2c157207 */ /* 0x000fe20000000000 */
[----:B------:R-:W-:Y:S01]  /*33150*/  IMAD.MOV.U32 R15, RZ, RZ, -0x1 ;  /* 0xffffffffff0f7424 */ /* 0x000fe200078e00ff */
[----:B------:R-:W-:Y:S02]  /*33160*/  SEL R47, R45, R44, P0 ;  /* 0x0000002c2d2f7207 */ /* 0x000fe40000000000 */
[----:B------:R-:W-:Y:S02]  /*33170*/  SEL R44, R76, R77, P0 ;  /* 0x0000004d4c2c7207 */ /* 0x000fe40000000000 */
[----:B------:R-:W-:Y:S02]  /*33180*/  SEL R76, R77, R76, P0 ;  /* 0x0000004c4d4c7207 */ /* 0x000fe40000000000 */
[----:B------:R-:W-:Y:S02]  /*33190*/  SEL R77, R13, R158, P0 ;  /* 0x0000009e0d4d7207 */ /* 0x000fe40000000000 */
[----:B------:R-:W-:-:S02]  /*331a0*/  SEL R20, R11, R12, P0 ;  /* 0x0000000c0b147207 */ /* 0x000fc40000000000 */
[----:B-----5:R-:W-:Y:S01]  /*331b0*/  SEL R24, R12, R11, P0 ;  /* 0x0000000b0c187207 */ /* 0x020fe20000000000 */
[----:B------:R-:W-:Y:S01]  /*331c0*/  IMAD.MOV.U32 R11, RZ, RZ, 0x1c1f ;  /* 0x00001c1fff0b7424 */ /* 0x000fe200078e00ff */
[----:B------:R-:W-:Y:S01]  /*331d0*/  SEL R158, R158, R13, P0 ;  /* 0x0000000d9e9e7207 */ /* 0x000fe20000000000 */
[----:B------:R-:W-:Y:S01]  /*331e0*/  IMAD.MOV.U32 R13, RZ, RZ, R14 ;  /* 0x000000ffff0d7224 */ /* 0x000fe200078e000e */
[----:B------:R-:W-:Y:S02]  /*331f0*/  MOV R12, R0 ;  /* 0x00000000000c7202 */ /* 0x000fe40000000f00 */
[----:B-1----:R-:W-:Y:S02]  /*33200*/  LOP3.LUT R2, R0, 0x2, RZ, 0x3c, !PT ;  /* 0x0000000200027812 */ /* 0x002fe400078e3cff */
[----:B------:R-:W-:-:S07]  /*33210*/  SEL R25, R10, R7, P0 ;  /* 0x000000070a197207 */ /* 0x000fce0000000000 */
[----:B0-----:R-:W-:Y:S05]  /*33220*/  WARPSYNC.COLLECTIVE R15, `(.L_x_2888) ;  /* 0x000000000f087348 */ /* 0x001fea0003c00000 */
[----:B------:R1:W2:Y:S02]  /*33230*/  SHFL.IDX P6, R14, R13, R12, R11 ;  /* 0x0000000c0d0e7389 */ /* 0x0002a400000c000b */
[----:B012---:R-:W-:Y:S01]  /*33240*/  ENDCOLLECTIVE ;  /* 0x000000000000791b */ /* 0x007fe20003800000 */
.L_x_2888:
        /* <DEDUP_REMOVED lines=18> */
.L_x_2889:
        /* <DEDUP_REMOVED lines=19> */
.L_x_2890:
        /* <DEDUP_REMOVED lines=17> */
.L_x_2891:
        /* <DEDUP_REMOVED lines=19> */
.L_x_2892:
        /* <DEDUP_REMOVED lines=18> */
.L_x_2893:
        /* <DEDUP_REMOVED lines=18> */
.L_x_2894:
        /* <DEDUP_REMOVED lines=18> */
.L_x_2895:
        /* <DEDUP_REMOVED lines=19> */
.L_x_2896:
        /* <DEDUP_REMOVED lines=17> */
.L_x_2897:
        /* <DEDUP_REMOVED lines=10> */
[----:B------:R-:W-:Y:S01]  /*33d20*/  SEL R198, R10, R7, P0 ;  /* 0x000000070ac67207 */ /* 0x000fe20000000000 */
[----:B------:R-:W-:-:S07]  /*33d30*/  IMAD.MOV.U32 R20, RZ, RZ, R14 ;  /* 0x000000ffff147224 */ /* 0x000fce00078e000e */
[----:B------:R-:W-:Y:S05]  /*33d40*/  WARPSYNC.COLLECTIVE R15, `(.L_x_2898) ;  /* 0x000000000f087348 */ /* 0x000fea0003c00000 */
[----:B------:R0:W1:Y:S02]  /*33d50*/  SHFL.IDX P6, R14, R13, R12, R11 ;  /* 0x0000000c0d0e7389 */ /* 0x00006400000c000b */
[----:B01----:R-:W-:Y:S01]  /*33d60*/  ENDCOLLECTIVE ;  /* 0x000000000000791b */ /* 0x003fe20003800000 */
.L_x_2898:
[----:B------:R-:W-:Y:S02]  /*33d70*/  IMAD.MOV.U32 R13, RZ, RZ, R24 ;  /* 0x000000ffff0d7224 */ /* 0x000fe400078e0018 */
[----:B------:R-:W-:-:S07]  /*33d80*/  IMAD.MOV.U32 R25, RZ, RZ, R14 ;  /* 0x000000ffff197224 */ /* 0x000fce00078e000e */
[----:B------:R-:W-:Y:S05]  /*33d90*/  WARPSYNC.COLLECTIVE R15, `(.L_x_2899) ;  /* 0x000000000f087348 */ /* 0x000fea0003c00000 */
[----:B------:R0:W1:Y:S02]  /*33da0*/  SHFL.IDX P6, R14, R13, R12, R11 ;  /* 0x0000000c0d0e7389 */ /* 0x00006400000c000b */
[----:B01----:R-:W-:Y:S01]  /*33db0*/  ENDCOLLECTIVE ;  /* 0x000000000000791b */ /* 0x003fe20003800000 */
.L_x_2899:
        /* <DEDUP_REMOVED lines=8> */
.L_x_2900:
[----:B------:R-:W-:Y:S02]  /*33e40*/  SEL R195, R20, R24, P0 ;  /* 0x0000001814c37207 */ /* 0x000fe40000000000 */
[----:B------:R-:W-:Y:S01]  /*33e50*/  SEL R196, R24, R20, P0 ;  /* 0x0000001418c47207 */ /* 0x000fe20000000000 */
[----:B------:R-:W-:Y:S02]  /*33e60*/  IMAD.MOV.U32 R13, RZ, RZ, R35 ;  /* 0x000000ffff0d7224 */ /* 0x000fe400078e0023 */
[----:B------:R-:W-:-:S07]  /*33e70*/  IMAD.MOV.U32 R36, RZ, RZ, R14 ;  /* 0x000000ffff247224 */ /* 0x000fce00078e000e */
[----:B------:R-:W-:Y:S05]  /*33e80*/  WARPSYNC.COLLECTIVE R15, `(.L_x_2901) ;  /* 0x000000000f087348 */ /* 0x000fea0003c00000 */
[----:B------:R0:W1:Y:S02]  /*33e90*/  SHFL.IDX P6, R14, R13, R12, R11 ;  /* 0x0000000c0d0e7389 */ /* 0x00006400000c000b */
[----:B01----:R-:W-:Y:S01]  /*33ea0*/  ENDCOLLECTIVE ;  /* 0x000000000000791b */ /* 0x003fe20003800000 */
.L_x_2901:
[----:B------:R-:W-:Y:S02]  /*33eb0*/  IMAD.MOV.U32 R13, RZ, RZ, R52 ;  /* 0x000000ffff0d7224 */ /* 0x000fe400078e0034 */
[----:B------:R-:W-:Y:S02]  /*33ec0*/  IMAD.MOV.U32 R12, RZ, RZ, R2 ;  /* 0x000000ffff0c7224 */ /* 0x000fe400078e0002 */
[----:B------:R-:W-:-:S07]  /*33ed0*/  IMAD.MOV.U32 R35, RZ, RZ, R14 ;  /* 0x000000ffff237224 */ /* 0x000fce00078e000e */
[----:B------:R-:W-:Y:S05]  /*33ee0*/  WARPSYNC.COLLECTIVE R15, `(.L_x_2902) ;  /* 0x000000000f087348 */ /* 0x000fea0003c00000 */
[----:B------:R0:W1:Y:S02]  /*33ef0*/  SHFL.IDX P6, R14, R13, R12, R11 ;  /* 0x0000000c0d0e7389 */ /* 0x00006400000c000b */
[----:B01----:R-:W-:Y:S01]  /*33f00*/  ENDCOLLECTIVE ;  /* 0x000000000000791b */ /* 0x003fe20003800000 */
.L_x_2902:
[----:B------:R-:W-:Y:S02]  /*33f10*/  IMAD.MOV.U32 R13, RZ, RZ, R34 ;  /* 0x000000ffff0d7224 */ /* 0x000fe400078e0022 */
[----:B------:R-:W-:-:S07]  /*33f20*/  IMAD.MOV.U32 R52, RZ, RZ, R14 ;  /* 0x000000ffff347224 */ /* 0x000fce00078e000e */
[----:B------:R-:W-:Y:S05]  /*33f30*/  WARPSYNC.COLLECTIVE R15, `(.L_x_2903) ;  /* 0x000000000f087348 */ /* 0x000fea0003c00000 */
[----:B------:R0:W1:Y:S02]  /*33f40*/  SHFL.IDX P6, R14, R13, R12, R11 ;  /* 0x0000000c0d0e7389 */ /* 0x00006400000c000b */
[----:B01----:R-:W-:Y:S01]  /*33f50*/  ENDCOLLECTIVE ;  /* 0x000000000000791b */ /* 0x003fe20003800000 */
.L_x_2903:
        /* <DEDUP_REMOVED lines=8> */
.L_x_2904:
[----:B------:R-:W-:Y:S02]  /*33fe0*/  SEL R191, R35, R34, P0 ;  /* 0x0000002223bf7207 */ /* 0x000fe40000000000 */
[----:B------:R-:W-:Y:S01]  /*33ff0*/  SEL R192, R34, R35, P0 ;  /* 0x0000002322c07207 */ /* 0x000fe20000000000 */
[----:B------:R-:W-:Y:S02]  /*34000*/  IMAD.MOV.U32 R13, RZ, RZ, R33 ;  /* 0x000000ffff0d7224 */ /* 0x000fe400078e0021 */
[----:B------:R-:W-:-:S07]  /*34010*/  IMAD.MOV.U32 R46, RZ, RZ, R14 ;  /* 0x000000ffff2e7224 */ /* 0x000fce00078e000e */
[----:B------:R-:W-:Y:S05]  /*34020*/  WARPSYNC.COLLECTIVE R15, `(.L_x_2905) ;  /* 0x000000000f087348 */ /* 0x000fea0003c00000 */
[----:B------:R0:W1:Y:S02]  /*34030*/  SHFL.IDX P6, R14, R13, R12, R11 ;  /* 0x0000000c0d0e7389 */ /* 0x00006400000c000b */
[----:B01----:R-:W-:Y:S01]  /*34040*/  ENDCOLLECTIVE ;  /* 0x000000000000791b */ /* 0x003fe20003800000 */
.L_x_2905:
[----:B------:R-:W-:Y:S02]  /*34050*/  IMAD.MOV.U32 R13, RZ, RZ, R60 ;  /* 0x000000ffff0d7224 */ /* 0x000fe400078e003c */
[----:B------:R-:W-:Y:S02]  /*34060*/  IMAD.MOV.U32 R12, RZ, RZ, R2 ;  /* 0x000000ffff0c7224 */ /* 0x000fe400078e0002 */
[----:B------:R-:W-:-:S07]  /*34070*/  IMAD.MOV.U32 R33, RZ, RZ, R14 ;  /* 0x000000ffff217224 */ /* 0x000fce00078e000e */
[----:B------:R-:W-:Y:S05]  /*34080*/  WARPSYNC.COLLECTIVE R15, `(.L_x_2906) ;  /* 0x000000000f087348 */ /* 0x000fea0003c00000 */
[----:B------:R0:W1:Y:S02]  /*34090*/  SHFL.IDX P6, R14, R13, R12, R11 ;  /* 0x0000000c0d0e7389 */ /* 0x00006400000c000b */
[----:B01----:R-:W-:Y:S01]  /*340a0*/  ENDCOLLECTIVE ;  /* 0x000000000000791b */ /* 0x003fe20003800000 */
.L_x_2906:
[----:B------:R-:W-:Y:S01]  /*340b0*/  IMAD.MOV.U32 R13, RZ, RZ, R32 ;  /* 0x000000ffff0d7224 */ /* 0x000fe200078e0020 */
[----:B------:R-:W-:-:S07]  /*340c0*/  MOV R60, R14 ;  /* 0x0000000e003c7202 */ /* 0x000fce0000000f00 */
[----:B------:R-:W-:Y:S05]  /*340d0*/  WARPSYNC.COLLECTIVE R15, `(.L_x_2907) ;  /* 0x000000000f087348 */ /* 0x000fea0003c00000 */
[----:B------:R0:W1:Y:S02]  /*340e0*/  SHFL.IDX P6, R14, R13, R12, R11 ;  /* 0x0000000c0d0e7389 */ /* 0x00006400000c000b */
[----:B01----:R-:W-:Y:S01]  /*340f0*/  ENDCOLLECTIVE ;  /* 0x000000000000791b */ /* 0x003fe20003800000 */
.L_x_2907:
        /* <DEDUP_REMOVED lines=8> */
.L_x_2908:
[----:B------:R-:W-:Y:S02]  /*34180*/  SEL R187, R33, R32, P0 ;  /* 0x0000002021bb7207 */ /* 0x000fe40000000000 */
[----:B------:R-:W-:Y:S01]  /*34190*/  SEL R188, R32, R33, P0 ;  /* 0x0000002120bc7207 */ /* 0x000fe20000000000 */
[----:B------:R-:W-:Y:S02]  /*341a0*/  IMAD.MOV.U32 R13, RZ, RZ, R31 ;  /* 0x000000ffff0d7224 */ /* 0x000fe400078e001f */
[----:B------:R-:W-:-:S07]  /*341b0*/  IMAD.MOV.U32 R45, RZ, RZ, R14 ;  /* 0x000000ffff2d7224 */ /* 0x000fce00078e000e */
[----:B------:R-:W-:Y:S05]  /*341c0*/  WARPSYNC.COLLECTIVE R15, `(.L_x_2909) ;  /* 0x000000000f087348 */ /* 0x000fea0003c00000 */
[----:B------:R0:W1:Y:S02]  /*341d0*/  SHFL.IDX P6, R14, R13, R12, R11 ;  /* 0x0000000c0d0e7389 */ /* 0x00006400000c000b */
[----:B01----:R-:W-:Y:S01]  /*341e0*/  ENDCOLLECTIVE ;  /* 0x000000000000791b */ /* 0x003fe20003800000 */
.L_x_2909:
[----:B------:R-:W-:Y:S01]  /*341f0*/  MOV R13, R68 ;  /* 0x00000044000d7202 */ /* 0x000fe20000000f00 */
[----:B------:R-:W-:Y:S02]  /*34200*/  IMAD.MOV.U32 R12, RZ, RZ, R2 ;  /* 0x000000ffff0c7224 */ /* 0x000fe400078e0002 */
[----:B------:R-:W-:-:S07]  /*34210*/  IMAD.MOV.U32 R31, RZ, RZ, R14 ;  /* 0x000000ffff1f7224 */ /* 0x000fce00078e000e */
[----:B------:R-:W-:Y:S05]  /*34220*/  WARPSYNC.COLLECTIVE R15, `(.L_x_2910) ;  /* 0x000000000f087348 */ /* 0x000fea0003c00000 */
[----:B------:R0:W1:Y:S02]  /*34230*/  SHFL.IDX P6, R14, R13, R12, R11 ;  /* 0x0000000c0d0e7389 */ /* 0x00006400000c000b */
[----:B01----:R-:W-:Y:S01]  /*34240*/  ENDCOLLECTIVE ;  /* 0x000000000000791b */ /* 0x003fe20003800000 */
.L_x_2910:
[----:B------:R-:W-:Y:S02]  /*34250*/  IMAD.MOV.U32 R13, RZ, RZ, R30 ;  /* 0x000000ffff0d7224 */ /* 0x000fe400078e001e */
[----:B------:R-:W-:-:S07]  /*34260*/  IMAD.MOV.U32 R68, RZ, RZ, R14 ;  /* 0x000000ffff447224 */ /* 0x000fce00078e000e */
[----:B------:R-:W-:Y:S05]  /*34270*/  WARPSYNC.COLLECTIVE R15, `(.L_x_2911) ;  /* 0x000000000f087348 */ /* 0x000fea0003c00000 */
[----:B------:R0:W1:Y:S02]  /*34280*/  SHFL.IDX P6, R14, R13, R12, R11 ;  /* 0x0000000c0d0e7389 */ /* 0x00006400000c000b */
[----:B01----:R-:W-:Y:S01]  /*34290*/  ENDCOLLECTIVE ;  /* 0x000000000000791b */ /* 0x003fe20003800000 */
.L_x_2911:
        /* <DEDUP_REMOVED lines=8> */
.L_x_2912:
[----:B------:R-:W-:Y:S02]  /*34320*/  SEL R184, R31, R30, P0 ;  /* 0x0000001e1fb87207 */ /* 0x000fe40000000000 */
[----:B------:R-:W-:Y:S02]  /*34330*/  SEL R183, R30, R31, P0 ;  /* 0x0000001f1eb77207 */ /* 0x000fe40000000000 */
[----:B------:R-:W-:Y:S01]  /*34340*/  MOV R13, R29 ;  /* 0x0000001d000d7202 */ /* 0x000fe20000000f00 */
[----:B------:R-:W-:-:S07]  /*34350*/  IMAD.MOV.U32 R44, RZ, RZ, R14 ;  /* 0x000000ffff2c7224 */ /* 0x000fce00078e000e */
[----:B------:R-:W-:Y:S05]  /*34360*/  WARPSYNC.COLLECTIVE R15, `(.L_x_2913) ;  /* 0x000000000f087348 */ /* 0x000fea0003c00000 */
[----:B------:R0:W1:Y:S02]  /*34370*/  SHFL.IDX P6, R14, R13, R12, R11 ;  /* 0x0000000c0d0e7389 */ /* 0x00006400000c000b */
[----:B01----:R-:W-:Y:S01]  /*34380*/  ENDCOLLECTIVE ;  /* 0x000000000000791b */ /* 0x003fe20003800000 */
.L_x_2913:
[----:B------:R-:W-:Y:S02]  /*34390*/  IMAD.MOV.U32 R13, RZ, RZ, R76 ;  /* 0x000000ffff0d7224 */ /* 0x000fe400078e004c */
[----:B------:R-:W-:Y:S02]  /*343a0*/  IMAD.MOV.U32 R12, RZ, RZ, R2 ;  /* 0x000000ffff0c7224 */ /* 0x000fe400078e0002 */
[----:B------:R-:W-:-:S07]  /*343b0*/  IMAD.MOV.U32 R29, RZ, RZ, R14 ;  /* 0x000000ffff1d7224 */ /* 0x000fce00078e000e */
[----:B------:R-:W-:Y:S05]  /*343c0*/  WARPSYNC.COLLECTIVE R15, `(.L_x_2914) ;  /* 0x000000000f087348 */ /* 0x000fea0003c00000 */
[----:B------:R0:W1:Y:S02]  /*343d0*/  SHFL.IDX P6, R14, R13, R12, R11 ;  /* 0x0000000c0d0e7389 */ /* 0x00006400000c000b */
[----:B01----:R-:W-:Y:S01]  /*343e0*/  ENDCOLLECTIVE ;  /* 0x000000000000791b */ /* 0x003fe20003800000 */
.L_x_2914:
[----:B------:R-:W-:Y:S02]  /*343f0*/  IMAD.MOV.U32 R13, RZ, RZ, R28 ;  /* 0x000000ffff0d7224 */ /* 0x000fe400078e001c */
[----:B------:R-:W-:-:S07]  /*34400*/  IMAD.MOV.U32 R76, RZ, RZ, R14 ;  /* 0x000000ffff4c7224 */ /* 0x000fce00078e000e */
[----:B------:R-:W-:Y:S05]  /*34410*/  WARPSYNC.COLLECTIVE R15, `(.L_x_2915) ;  /* 0x000000000f087348 */ /* 0x000fea0003c00000 */
[----:B------:R0:W1:Y:S02]  /*34420*/  SHFL.IDX P6, R14, R13, R12, R11 ;  /* 0x0000000c0d0e7389 */ /* 0x00006400000c000b */
[----:B01----:R-:W-:Y:S01]  /*34430*/  ENDCOLLECTIVE ;  /* 0x000000000000791b */ /* 0x003fe20003800000 */
.L_x_2915:
        /* <DEDUP_REMOVED lines=8> */
.L_x_2916:
[----:B------:R-:W-:Y:S02]  /*344c0*/  SEL R180, R29, R28, P0 ;  /* 0x0000001c1db47207 */ /* 0x000fe40000000000 */
[----:B------:R-:W-:Y:S01]  /*344d0*/  SEL R179, R28, R29, P0 ;  /* 0x0000001d1cb37207 */ /* 0x000fe20000000000 */
[----:B------:R-:W-:Y:S02]  /*344e0*/  IMAD.MOV.U32 R13, RZ, RZ, R27 ;  /* 0x000000ffff0d7224 */ /* 0x000fe400078e001b */
[----:B------:R-:W-:-:S07]  /*344f0*/  IMAD.MOV.U32 R43, RZ, RZ, R14 ;  /* 0x000000ffff2b7224 */ /* 0x000fce00078e000e */
[----:B------:R-:W-:Y:S05]  /*34500*/  WARPSYNC.COLLECTIVE R15, `(.L_x_2917) ;  /* 0x000000000f087348 */ /* 0x000fea0003c00000 */
[----:B------:R0:W1:Y:S02]  /*34510*/  SHFL.IDX P6, R14, R13, R12, R11 ;  /* 0x0000000c0d0e7389 */ /* 0x00006400000c000b */
[----:B01----:R-:W-:Y:S01]  /*34520*/  ENDCOLLECTIVE ;  /* 0x000000000000791b */ /* 0x003fe20003800000 */
.L_x_2917:
[----:B------:R-:W-:Y:S02]  /*34530*/  IMAD.MOV.U32 R13, RZ, RZ, R84 ;  /* 0x000000ffff0d7224 */ /* 0x000fe400078e0054 */
[----:B------:R-:W-:Y:S02]  /*34540*/  IMAD.MOV.U32 R12, RZ, RZ, R2 ;  /* 0x000000ffff0c7224 */ /* 0x000fe400078e0002 */
[----:B------:R-:W-:-:S07]  /*34550*/  IMAD.MOV.U32 R27, RZ, RZ, R14 ;  /* 0x000000ffff1b7224 */ /* 0x000fce00078e000e */
[----:B------:R-:W-:Y:S05]  /*34560*/  WARPSYNC.COLLECTIVE R15, `(.L_x_2918) ;  /* 0x000000000f087348 */ /* 0x000fea0003c00000 */
[----:B------:R0:W1:Y:S02]  /*34570*/  SHFL.IDX P6, R14, R13, R12, R11 ;  /* 0x0000000c0d0e7389 */ /* 0x00006400000c000b */
[----:B01----:R-:W-:Y:S01]  /*34580*/  ENDCOLLECTIVE ;  /* 0x000000000000791b */ /* 0x003fe20003800000 */
.L_x_2918:
[----:B------:R-:W-:Y:S02]  /*34590*/  IMAD.MOV.U32 R13, RZ, RZ, R26 ;  /* 0x000000ffff0d7224 */ /* 0x000fe400078e001a */
[----:B------:R-:W-:-:S07]  /*345a0*/  IMAD.MOV.U32 R84, RZ, RZ, R14 ;  /* 0x000000ffff547224 */ /* 0x000fce00078e000e */
[----:B------:R-:W-:Y:S05]  /*345b0*/  WARPSYNC.COLLECTIVE R15, `(.L_x_2919) ;  /* 0x000000000f087348 */ /* 0x000fea0003c00000 */
[----:B------:R0:W1:Y:S02]  /*345c0*/  SHFL.IDX P6, R14, R13, R12, R11 ;  /* 0x0000000c0d0e7389 */ /* 0x00006400000c000b */
[----:B01----:R-:W-:Y:S01]  /*345d0*/  ENDCOLLECTIVE ;  /* 0x000000000000791b */ /* 0x003fe20003800000 */
.L_x_2919:
        /* <DEDUP_REMOVED lines=8> */
.L_x_2920:
[----:B------:R-:W-:Y:S02]  /*34660*/  SEL R176, R27, R26, P0 ;  /* 0x0000001a1bb07207 */ /* 0x000fe40000000000 */
[----:B------:R-:W-:Y:S01]  /*34670*/  SEL R175, R26, R27, P0 ;  /* 0x0000001b1aaf7207 */ /* 0x000fe20000000000 */
[----:B------:R-:W-:Y:S02]  /*34680*/  IMAD.MOV.U32 R13, RZ, RZ, R42 ;  /* 0x000000ffff0d7224 */ /* 0x000fe400078e002a */
[----:B------:R-:W-:-:S07]  /*34690*/  IMAD.MOV.U32 R48, RZ, RZ, R14 ;  /* 0x000000ffff307224 */ /* 0x000fce00078e000e */
[----:B------:R-:W-:Y:S05]  /*346a0*/  WARPSYNC.COLLECTIVE R15, `(.L_x_2921) ;  /* 0x000000000f087348 */ /* 0x000fea0003c00000 */
[----:B------:R0:W1:Y:S02]  /*346b0*/  SHFL.IDX P6, R14, R13, R12, R11 ;  /* 0x0000000c0d0e7389 */ /* 0x00006400000c000b */
[----:B01----:R-:W-:Y:S01]  /*346c0*/  ENDCOLLECTIVE ;  /* 0x000000000000791b */ /* 0x003fe20003800000 */
.L_x_2921:
[----:B------:R-:W-:Y:S02]  /*346d0*/  IMAD.MOV.U32 R13, RZ, RZ, R92 ;  /* 0x000000ffff0d7224 */ /* 0x000fe400078e005c */
[----:B------:R-:W-:Y:S02]  /*346e0*/  IMAD.MOV.U32 R12, RZ, RZ, R2 ;  /* 0x000000ffff0c7224 */ /* 0x000fe400078e0002 */
[----:B------:R-:W-:-:S07]  /*346f0*/  IMAD.MOV.U32 R42, RZ, RZ, R14 ;  /* 0x000000ffff2a7224 */ /* 0x000fce00078e000e */
[----:B------:R-:W-:Y:S05]  /*34700*/  WARPSYNC.COLLECTIVE R15, `(.L_x_2922) ;  /* 0x000000000f087348 */ /* 0x000fea0003c00000 */
[----:B------:R0:W1:Y:S02]  /*34710*/  SHFL.IDX P6, R14, R13, R12, R11 ;  /* 0x0000000c0d0e7389 */ /* 0x00006400000c000b */
[----:B01----:R-:W-:Y:S01]  /*34720*/  ENDCOLLECTIVE ;  /* 0x000000000000791b */ /* 0x003fe20003800000 */
.L_x_2922:
[----:B------:R-:W-:Y:S01]  /*34730*/  IMAD.MOV.U32 R13, RZ, RZ, R88 ;  /* 0x000000ffff0d7224 */ /* 0x000fe200078e0058 */
[----:B------:R-:W-:-:S07]  /*34740*/  MOV R92, R14 ;  /* 0x0000000e005c7202 */ /* 0x000fce0000000f00 */
[----:B------:R-:W-:Y:S05]  /*34750*/  WARPSYNC.COLLECTIVE R15, `(.L_x_2923) ;  /* 0x000000000f087348 */ /* 0x000fea0003c00000 */
[----:B------:R0:W1:Y:S02]  /*34760*/  SHFL.IDX P6, R14, R13, R12, R11 ;  /* 0x0000000c0d0e7389 */ /* 0x00006400000c000b */
[----:B01----:R-:W-:Y:S01]  /*34770*/  ENDCOLLECTIVE ;  /* 0x000000000000791b */ /* 0x003fe20003800000 */
.L_x_2923:
        /* <DEDUP_REMOVED lines=8> */
.L_x_2924:
[----:B------:R-:W-:Y:S02]  /*34800*/  SEL R172, R42, R88, P0 ;  /* 0x000000582aac7207 */ /* 0x000fe40000000000 */
[----:B------:R-:W-:Y:S01]  /*34810*/  SEL R171, R88, R42, P0 ;  /* 0x0000002a58ab7207 */ /* 0x000fe20000000000 */
[----:B------:R-:W-:Y:S02]  /*34820*/  IMAD.MOV.U32 R13, RZ, RZ, R49 ;  /* 0x000000ffff0d7224 */ /* 0x000fe400078e0031 */
[----:B------:R-:W-:-:S07]  /*34830*/  IMAD.MOV.U32 R50, RZ, RZ, R14 ;  /* 0x000000ffff327224 */ /* 0x000fce00078e000e */
[----:B------:R-:W-:Y:S05]  /*34840*/  WARPSYNC.COLLECTIVE R15, `(.L_x_2925) ;  /* 0x000000000f087348 */ /* 0x000fea0003c00000 */
[----:B------:R0:W1:Y:S02]  /*34850*/  SHFL.IDX P6, R14, R13, R12, R11 ;  /* 0x0000000c0d0e7389 */ /* 0x00006400000c000b */
[----:B01----:R-:W-:Y:S01]  /*34860*/  ENDCOLLECTIVE ;  /* 0x000000000000791b */ /* 0x003fe20003800000 */
.L_x_2925:
[----:B------:R-:W-:Y:S01]  /*34870*/  MOV R13, R100 ;  /* 0x00000064000d7202 */ /* 0x000fe20000000f00 */
[----:B------:R-:W-:Y:S02]  /*34880*/  IMAD.MOV.U32 R12, RZ, RZ, R2 ;  /* 0x000000ffff0c7224 */ /* 0x000fe400078e0002 */
[----:B------:R-:W-:-:S07]  /*34890*/  IMAD.MOV.U32 R49, RZ, RZ, R14 ;  /* 0x000000ffff317224 */ /* 0x000fce00078e000e */
[----:B------:R-:W-:Y:S05]  /*348a0*/  WARPSYNC.COLLECTIVE R15, `(.L_x_2926) ;  /* 0x000000000f087348 */ /* 0x000fea0003c00000 */
[----:B------:R0:W1:Y:S02]  /*348b0*/  SHFL.IDX P6, R14, R13, R12, R11 ;  /* 0x0000000c0d0e7389 */ /* 0x00006400000c000b */
[----:B01----:R-:W-:Y:S01]  /*348c0*/  ENDCOLLECTIVE ;  /* 0x000000000000791b */ /* 0x003fe20003800000 */
.L_x_2926:
[----:B------:R-:W-:Y:S02]  /*348d0*/  IMAD.MOV.U32 R13, RZ, RZ, R96 ;  /* 0x000000ffff0d7224 */ /* 0x000fe400078e0060 */
[----:B------:R-:W-:-:S07]  /*348e0*/  IMAD.MOV.U32 R100, RZ, RZ, R14 ;  /* 0x000000ffff647224 */ /* 0x000fce00078e000e */
[----:B------:R-:W-:Y:S05]  /*348f0*/  WARPSYNC.COLLECTIVE R15, `(.L_x_2927) ;  /* 0x000000000f087348 */ /* 0x000fea0003c00000 */
[----:B------:R0:W1:Y:S02]  /*34900*/  SHFL.IDX P6, R14, R13, R12, R11 ;  /* 0x0000000c0d0e7389 */ /* 0x00006400000c000b */
[----:B01----:R-:W-:Y:S01]  /*34910*/  ENDCOLLECTIVE ;  /* 0x000000000000791b */ /* 0x003fe20003800000 */
.L_x_2927:
        /* <DEDUP_REMOVED lines=8> */
.L_x_2928:
[----:B------:R-:W-:Y:S02]  /*349a0*/  SEL R147, R49, R96, P0 ;  /* 0x0000006031937207 */ /* 0x000fe40000000000 */
[----:B------:R-:W-:Y:S02]  /*349b0*/  SEL R49, R96, R49, P0 ;  /* 0x0000003160317207 */ /* 0x000fe40000000000 */
[----:B------:R-:W-:Y:S01]  /*349c0*/  MOV R13, R51 ;  /* 0x00000033000d7202 */ /* 0x000fe20000000f00 */
[----:B------:R-:W-:-:S07]  /*349d0*/  IMAD.MOV.U32 R53, RZ, RZ, R14 ;  /* 0x000000ffff357224 */ /* 0x000fce00078e000e */
[----:B------:R-:W-:Y:S05]  /*349e0*/  WARPSYNC.COLLECTIVE R15, `(.L_x_2929) ;  /* 0x000000000f087348 */ /* 0x000fea0003c00000 */
[----:B------:R0:W1:Y:S02]  /*349f0*/  SHFL.IDX P6, R14, R13, R12, R11 ;  /* 0x0000000c0d0e7389 */ /* 0x00006400000c000b */
[----:B01----:R-:W-:Y:S01]  /*34a00*/  ENDCOLLECTIVE ;  /* 0x000000000000791b */ /* 0x003fe20003800000 */
.L_x_2929:
[----:B------:R-:W-:Y:S02]  /*34a10*/  IMAD.MOV.U32 R13, RZ, RZ, R108 ;  /* 0x000000ffff0d7224 */ /* 0x000fe400078e006c */
[----:B------:R-:W-:Y:S02]  /*34a20*/  IMAD.MOV.U32 R12, RZ, RZ, R2 ;  /* 0x000000ffff0c7224 */ /* 0x000fe400078e0002 */
[----:B------:R-:W-:-:S07]  /*34a30*/  IMAD.MOV.U32 R51, RZ, RZ, R14 ;  /* 0x000000ffff337224 */ /* 0x000fce00078e000e */
[----:B------:R-:W-:Y:S05]  /*34a40*/  WARPSYNC.COLLECTIVE R15, `(.L_x_2930) ;  /* 0x000000000f087348 */ /* 0x000fea0003c00000 */
[----:B------:R0:W1:Y:S02]  /*34a50*/  SHFL.IDX P6, R14, R13, R12, R11 ;  /* 0x0000000c0d0e7389 */ /* 0x00006400000c000b */
[----:B01----:R-:W-:Y:S01]  /*34a60*/  ENDCOLLECTIVE ;  /* 0x000000000000791b */ /* 0x003fe20003800000 */
.L_x_2930:
[----:B------:R-:W-:Y:S02]  /*34a70*/  IMAD.MOV.U32 R13, RZ, RZ, R104 ;  /* 0x000000ffff0d7224 */ /* 0x000fe400078e0068 */
[----:B------:R-:W-:-:S07]  /*34a80*/  IMAD.MOV.U32 R108, RZ, RZ, R14 ;  /* 0x000000ffff6c7224 */ /* 0x000fce00078e000e */
[----:B------:R-:W-:Y:S05]  /*34a90*/  WARPSYNC.COLLECTIVE R15, `(.L_x_2931) ;  /* 0x000000000f087348 */ /* 0x000fea0003c00000 */
[----:B------:R0:W1:Y:S02]  /*34aa0*/  SHFL.IDX P6, R14, R13, R12, R11 ;  /* 0x0000000c0d0e7389 */ /* 0x00006400000c000b */
[----:B01----:R-:W-:Y:S01]  /*34ab0*/  ENDCOLLECTIVE ;  /* 0x000000000000791b */ /* 0x003fe20003800000 */
.L_x_2931:
        /* <DEDUP_REMOVED lines=8> */
.L_x_2932:
[----:B------:R-:W-:Y:S02]  /*34b40*/  SEL R4, R51, R104, P0 ;  /* 0x0000006833047207 */ /* 0x000fe40000000000 */
[----:B------:R-:W-:Y:S01]  /*34b50*/  SEL R51, R104, R51, P0 ;  /* 0x0000003368337207 */ /* 0x000fe20000000000 */
[----:B------:R-:W-:Y:S02]  /*34b60*/  IMAD.MOV.U32 R13, RZ, RZ, R54 ;  /* 0x000000ffff0d7224 */ /* 0x000fe400078e0036 */
[----:B------:R-:W-:-:S07]  /*34b70*/  IMAD.MOV.U32 R55, RZ, RZ, R14 ;  /* 0x000000ffff377224 */ /* 0x000fce00078e000e */
[----:B------:R-:W-:Y:S05]  /*34b80*/  WARPSYNC.COLLECTIVE R15, `(.L_x_2933) ;  /* 0x000000000f087348 */ /* 0x000fea0003c00000 */
[----:B------:R0:W1:Y:S02]  /*34b90*/  SHFL.IDX P6, R14, R13, R12, R11 ;  /* 0x0000000c0d0e7389 */ /* 0x00006400000c000b */
[----:B01----:R-:W-:Y:S01]  /*34ba0*/  ENDCOLLECTIVE ;  /* 0x000000000000791b */ /* 0x003fe20003800000 */
.L_x_2933:
[----:B------:R-:W-:Y:S02]  /*34bb0*/  IMAD.MOV.U32 R13, RZ, RZ, R116 ;  /* 0x000000ffff0d7224 */ /* 0x000fe400078e0074 */
[----:B------:R-:W-:Y:S02]  /*34bc0*/  IMAD.MOV.U32 R12, RZ, RZ, R2 ;  /* 0x000000ffff0c7224 */ /* 0x000fe400078e0002 */
[----:B------:R-:W-:-:S07]  /*34bd0*/  IMAD.MOV.U32 R54, RZ, RZ, R14 ;  /* 0x000000ffff367224 */ /* 0x000fce00078e000e */
[----:B------:R-:W-:Y:S05]  /*34be0*/  WARPSYNC.COLLECTIVE R15, `(.L_x_2934) ;  /* 0x000000000f087348 */ /* 0x000fea0003c00000 */
[----:B------:R0:W1:Y:S02]  /*34bf0*/  SHFL.IDX P6, R14, R13, R12, R11 ;  /* 0x0000000c0d0e7389 */ /* 0x00006400000c000b */
[----:B01----:R-:W-:Y:S01]  /*34c00*/  ENDCOLLECTIVE ;  /* 0x000000000000791b */ /* 0x003fe20003800000 */
.L_x_2934:
[----:B------:R-:W-:Y:S02]  /*34c10*/  IMAD.MOV.U32 R13, RZ, RZ, R112 ;  /* 0x000000ffff0d7224 */ /* 0x000fe400078e0070 */
[----:B------:R-:W-:-:S07]  /*34c20*/  IMAD.MOV.U32 R116, RZ, RZ, R14 ;  /* 0x000000ffff747224 */ /* 0x000fce00078e000e */
[----:B------:R-:W-:Y:S05]  /*34c30*/  WARPSYNC.COLLECTIVE R15, `(.L_x_2935) ;  /* 0x000000000f087348 */ /* 0x000fea0003c00000 */
[----:B------:R0:W1:Y:S02]  /*34c40*/  SHFL.IDX P6, R14, R13, R12, R11 ;  /* 0x0000000c0d0e7389 */ /* 0x00006400000c000b */
[----:B01----:R-:W-:Y:S01]  /*34c50*/  ENDCOLLECTIVE ;  /* 0x000000000000791b */ /* 0x003fe20003800000 */
.L_x_2935:
        /* <DEDUP_REMOVED lines=8> */
.L_x_2936:
[----:B------:R-:W-:Y:S02]  /*34ce0*/  SEL R6, R54, R112, P0 ;  /* 0x0000007036067207 */ /* 0x000fe40000000000 */
[----:B------:R-:W-:Y:S01]  /*34cf0*/  SEL R54, R112, R54, P0 ;  /* 0x0000003670367207 */ /* 0x000fe20000000000 */
[----:B------:R-:W-:Y:S02]  /*34d00*/  IMAD.MOV.U32 R13, RZ, RZ, R57 ;  /* 0x000000ffff0d7224 */ /* 0x000fe400078e0039 */
[----:B------:R-:W-:-:S07]  /*34d10*/  IMAD.MOV.U32 R58, RZ, RZ, R14 ;  /* 0x000000ffff3a7224 */ /* 0x000fce00078e000e */
[----:B------:R-:W-:Y:S05]  /*34d20*/  WARPSYNC.COLLECTIVE R15, `(.L_x_2937) ;  /* 0x000000000f087348 */ /* 0x000fea0003c00000 */
[----:B------:R0:W1:Y:S02]  /*34d30*/  SHFL.IDX P6, R14, R13, R12, R11 ;  /* 0x0000000c0d0e7389 */ /* 0x00006400000c000b */
[----:B01----:R-:W-:Y:S01]  /*34d40*/  ENDCOLLECTIVE ;  /* 0x000000000000791b */ /* 0x003fe20003800000 */
.L_x_2937:
[----:B------:R-:W-:Y:S02]  /*34d50*/  IMAD.MOV.U32 R13, RZ, RZ, R124 ;  /* 0x000000ffff0d7224 */ /* 0x000fe400078e007c */
[----:B------:R-:W-:Y:S02]  /*34d60*/  IMAD.MOV.U32 R12, RZ, RZ, R2 ;  /* 0x000000ffff0c7224 */ /* 0x000fe400078e0002 */
[----:B------:R-:W-:-:S07]  /*34d70*/  IMAD.MOV.U32 R57, RZ, RZ, R14 ;  /* 0x000000ffff397224 */ /* 0x000fce00078e000e */
[----:B------:R-:W-:Y:S05]  /*34d80*/  WARPSYNC.COLLECTIVE R15, `(.L_x_2938) ;  /* 0x000000000f087348 */ /* 0x000fea0003c00000 */
[----:B------:R0:W1:Y:S02]  /*34d90*/  SHFL.IDX P6, R14, R13, R12, R11 ;  /* 0x0000000c0d0e7389 */ /* 0x00006400000c000b */
[----:B01----:R-:W-:Y:S01]  /*34da0*/  ENDCOLLECTIVE ;  /* 0x000000000000791b */ /* 0x003fe20003800000 */
.L_x_2938:
[----:B------:R-:W-:Y:S01]  /*34db0*/  IMAD.MOV.U32 R13, RZ, RZ, R120 ;  /* 0x000000ffff0d7224 */ /* 0x000fe200078e0078 */
[----:B------:R-:W-:-:S07]  /*34dc0*/  MOV R124, R14 ;  /* 0x0000000e007c7202 */ /* 0x000fce0000000f00 */
[----:B------:R-:W-:Y:S05]  /*34dd0*/  WARPSYNC.COLLECTIVE R15, `(.L_x_2939) ;  /* 0x000000000f087348 */ /* 0x000fea0003c00000 */
[----:B------:R0:W1:Y:S02]  /*34de0*/  SHFL.IDX P6, R14, R13, R12, R11 ;  /* 0x0000000c0d0e7389 */ /* 0x00006400000c000b */
[----:B01----:R-:W-:Y:S01]  /*34df0*/  ENDCOLLECTIVE ;  /* 0x000000000000791b */ /* 0x003fe20003800000 */
.L_x_2939:
        /* <DEDUP_REMOVED lines=8> */
.L_x_2940:
[----:B------:R-:W-:Y:S02]  /*34e80*/  SEL R8, R57, R120, P0 ;  /* 0x0000007839087207 */ /* 0x000fe40000000000 */
[----:B------:R-:W-:Y:S01]  /*34e90*/  SEL R57, R120, R57, P0 ;  /* 0x0000003978397207 */ /* 0x000fe20000000000 */
[----:B------:R-:W-:Y:S02]  /*34ea0*/  IMAD.MOV.U32 R13, RZ, RZ, R59 ;  /* 0x000000ffff0d7224 */ /* 0x000fe400078e003b */
[----:B------:R-:W-:-:S07]  /*34eb0*/  IMAD.MOV.U32 R61, RZ, RZ, R14 ;  /* 0x000000ffff3d7224 */ /* 0x000fce00078e000e */
[----:B------:R-:W-:Y:S05]  /*34ec0*/  WARPSYNC.COLLECTIVE R15, `(.L_x_2941) ;  /* 0x000000000f087348 */ /* 0x000fea0003c00000 */
[----:B------:R0:W1:Y:S02]  /*34ed0*/  SHFL.IDX P6, R14, R13, R12, R11 ;  /* 0x0000000c0d0e7389 */ /* 0x00006400000c000b */
[----:B01----:R-:W-:Y:S01]  /*34ee0*/  ENDCOLLECTIVE ;  /* 0x000000000000791b */ /* 0x003fe20003800000 */
.L_x_2941:
[----:B------:R-:W-:Y:S01]  /*34ef0*/  MOV R13, R132 ;  /* 0x00000084000d7202 */ /* 0x000fe20000000f00 */
[----:B------:R-:W-:Y:S02]  /*34f00*/  IMAD.MOV.U32 R12, RZ, RZ, R2 ;  /* 0x000000ffff0c7224 */ /* 0x000fe400078e0002 */
[----:B------:R-:W-:-:S07]  /*34f10*/  IMAD.MOV.U32 R59, RZ, RZ, R14 ;  /* 0x000000ffff3b7224 */ /* 0x000fce00078e000e */
[----:B------:R-:W-:Y:S05]  /*34f20*/  WARPSYNC.COLLECTIVE R15, `(.L_x_2942) ;  /* 0x000000000f087348 */ /* 0x000fea0003c00000 */
[----:B------:R0:W1:Y:S02]  /*34f30*/  SHFL.IDX P6, R14, R13, R12, R11 ;  /* 0x0000000c0d0e7389 */ /* 0x00006400000c000b */
[----:B01----:R-:W-:Y:S01]  /*34f40*/  ENDCOLLECTIVE ;  /* 0x000000000000791b */ /* 0x003fe20003800000 */
.L_x_2942:
[----:B------:R-:W-:Y:S02]  /*34f50*/  IMAD.MOV.U32 R13, RZ, RZ, R128 ;  /* 0x000000ffff0d7224 */ /* 0x000fe400078e0080 */
[----:B------:R-:W-:-:S07]  /*34f60*/  IMAD.MOV.U32 R132, RZ, RZ, R14 ;  /* 0x000000ffff847224 */ /* 0x000fce00078e000e */
[----:B------:R-:W-:Y:S05]  /*34f70*/  WARPSYNC.COLLECTIVE R15, `(.L_x_2943) ;  /* 0x000000000f087348 */ /* 0x000fea0003c00000 */
[----:B------:R0:W1:Y:S02]  /*34f80*/  SHFL.IDX P6, R14, R13, R12, R11 ;  /* 0x0000000c0d0e7389 */ /* 0x00006400000c000b */
[----:B01----:R-:W-:Y:S01]  /*34f90*/  ENDCOLLECTIVE ;  /* 0x000000000000791b */ /* 0x003fe20003800000 */
.L_x_2943:
        /* <DEDUP_REMOVED lines=8> */
.L_x_2944:
[----:B------:R-:W-:Y:S02]  /*35020*/  SEL R10, R59, R128, P0 ;  /* 0x000000803b0a7207 */ /* 0x000fe40000000000 */
[----:B------:R-:W-:Y:S02]  /*35030*/  SEL R59, R128, R59, P0 ;  /* 0x0000003b803b7207 */ /* 0x000fe40000000000 */
[----:B------:R-:W-:Y:S01]  /*35040*/  MOV R13, R64 ;  /* 0x00000040000d7202 */ /* 0x000fe20000000f00 */
[----:B------:R-:W-:-:S07]  /*35050*/  IMAD.MOV.U32 R65, RZ, RZ, R14 ;  /* 0x000000ffff417224 */ /* 0x000fce00078e000e */
[----:B------:R-:W-:Y:S05]  /*35060*/  WARPSYNC.COLLECTIVE R15, `(.L_x_2945) ;  /* 0x000000000f087348 */ /* 0x000fea0003c00000 */
[----:B------:R0:W1:Y:S02]  /*35070*/  SHFL.IDX P6, R14, R13, R12, R11 ;  /* 0x0000000c0d0e7389 */ /* 0x00006400000c000b */
[----:B01----:R-:W-:Y:S01]  /*35080*/  ENDCOLLECTIVE ;  /* 0x000000000000791b */ /* 0x003fe20003800000 */
.L_x_2945:
[----:B------:R-:W-:Y:S02]  /*35090*/  IMAD.MOV.U32 R13, RZ, RZ, R140 ;  /* 0x000000ffff0d7224 */ /* 0x000fe400078e008c */
[----:B------:R-:W-:Y:S02]  /*350a0*/  IMAD.MOV.U32 R12, RZ, RZ, R2 ;  /* 0x000000ffff0c7224 */ /* 0x000fe400078e0002 */
[----:B------:R-:W-:-:S07]  /*350b0*/  IMAD.MOV.U32 R64, RZ, RZ, R14 ;  /* 0x000000ffff407224 */ /* 0x000fce00078e000e */
[----:B------:R-:W-:Y:S05]  /*350c0*/  WARPSYNC.COLLECTIVE R15, `(.L_x_2946) ;  /* 0x000000000f087348 */ /* 0x000fea0003c00000 */
[----:B------:R0:W1:Y:S02]  /*350d0*/  SHFL.IDX P6, R14, R13, R12, R11 ;  /* 0x0000000c0d0e7389 */ /* 0x00006400000c000b */
[----:B01----:R-:W-:Y:S01]  /*350e0*/  ENDCOLLECTIVE ;  /* 0x000000000000791b */ /* 0x003fe20003800000 */
.L_x_2946:
[----:B------:R-:W-:Y:S02]  /*350f0*/  IMAD.MOV.U32 R13, RZ, RZ, R136 ;  /* 0x000000ffff0d7224 */ /* 0x000fe400078e0088 */
[----:B------:R-:W-:-:S07]  /*35100*/  IMAD.MOV.U32 R140, RZ, RZ, R14 ;  /* 0x000000ffff8c7224 */ /* 0x000fce00078e000e */
[----:B------:R-:W-:Y:S05]  /*35110*/  WARPSYNC.COLLECTIVE R15, `(.L_x_2947) ;  /* 0x000000000f087348 */ /* 0x000fea0003c00000 */
[----:B------:R0:W1:Y:S02]  /*35120*/  SHFL.IDX P6, R14, R13, R12, R11 ;  /* 0x0000000c0d0e7389 */ /* 0x00006400000c000b */
[----:B01----:R-:W-:Y:S01]  /*35130*/  ENDCOLLECTIVE ;  /* 0x000000000000791b */ /* 0x003fe20003800000 */
.L_x_2947:
        /* <DEDUP_REMOVED lines=8> */
.L_x_2948:
[----:B------:R-:W-:Y:S02]  /*351c0*/  SEL R21, R64, R136, P0 ;  /* 0x0000008840157207 */ /* 0x000fe40000000000 */
[----:B------:R-:W-:Y:S01]  /*351d0*/  SEL R64, R136, R64, P0 ;  /* 0x0000004088407207 */ /* 0x000fe20000000000 */
[----:B------:R-:W-:Y:S02]  /*351e0*/  IMAD.MOV.U32 R13, RZ, RZ, R69 ;  /* 0x000000ffff0d7224 */ /* 0x000fe400078e0045 */
[----:B------:R-:W-:-:S07]  /*351f0*/  IMAD.MOV.U32 R72, RZ, RZ, R14 ;  /* 0x000000ffff487224 */ /* 0x000fce00078e000e */
[----:B------:R-:W-:Y:S05]  /*35200*/  WARPSYNC.COLLECTIVE R15, `(.L_x_2949) ;  /* 0x000000000f087348 */ /* 0x000fea0003c00000 */
[----:B------:R0:W1:Y:S02]  /*35210*/  SHFL.IDX P6, R14, R13, R12, R11 ;  /* 0x0000000c0d0e7389 */ /* 0x00006400000c000b */
[----:B01----:R-:W-:Y:S01]  /*35220*/  ENDCOLLECTIVE ;  /* 0x000000000000791b */ /* 0x003fe20003800000 */
.L_x_2949:
[----:B------:R-:W-:Y:S02]  /*35230*/  IMAD.MOV.U32 R13, RZ, RZ, R148 ;  /* 0x000000ffff0d7224 */ /* 0x000fe400078e0094 */
[----:B------:R-:W-:Y:S02]  /*35240*/  IMAD.MOV.U32 R12, RZ, RZ, R2 ;  /* 0x000000ffff0c7224 */ /* 0x000fe400078e0002 */
[----:B------:R-:W-:-:S07]  /*35250*/  IMAD.MOV.U32 R69, RZ, RZ, R14 ;  /* 0x000000ffff457224 */ /* 0x000fce00078e000e */
[----:B------:R-:W-:Y:S05]  /*35260*/  WARPSYNC.COLLECTIVE R15, `(.L_x_2950) ;  /* 0x000000000f087348 */ /* 0x000fea0003c00000 */
[----:B------:R0:W1:Y:S02]  /*35270*/  SHFL.IDX P6, R14, R13, R12, R11 ;  /* 0x0000000c0d0e7389 */ /* 0x00006400000c000b */
[----:B01----:R-:W-:Y:S01]  /*35280*/  ENDCOLLECTIVE ;  /* 0x000000000000791b */ /* 0x003fe20003800000 */
.L_x_2950:
[----:B------:R-:W-:Y:S02]  /*35290*/  IMAD.MOV.U32 R13, RZ, RZ, R144 ;  /* 0x000000ffff0d7224 */ /* 0x000fe400078e0090 */
[----:B------:R-:W-:-:S07]  /*352a0*/  IMAD.MOV.U32 R148, RZ, RZ, R14 ;  /* 0x000000ffff947224 */ /* 0x000fce00078e000e */
[----:B------:R-:W-:Y:S05]  /*352b0*/  WARPSYNC.COLLECTIVE R15, `(.L_x_2951) ;  /* 0x000000000f087348 */ /* 0x000fea0003c00000 */
[----:B------:R0:W1:Y:S02]  /*352c0*/  SHFL.IDX P6, R14, R13, R12, R11 ;  /* 0x0000000c0d0e7389 */ /* 0x00006400000c000b */
[----:B01----:R-:W-:Y:S01]  /*352d0*/  ENDCOLLECTIVE ;  /* 0x000000000000791b */ /* 0x003fe20003800000 */
.L_x_2951:
        /* <DEDUP_REMOVED lines=8> */
.L_x_2952:
[----:B------:R-:W-:Y:S02]  /*35360*/  SEL R25, R69, R144, P0 ;  /* 0x0000009045197207 */ /* 0x000fe40000000000 */
[----:B------:R-:W-:Y:S01]  /*35370*/  SEL R69, R144, R69, P0 ;  /* 0x0000004590457207 */ /* 0x000fe20000000000 */
[----:B------:R-:W-:Y:S02]  /*35380*/  IMAD.MOV.U32 R13, RZ, RZ, R77 ;  /* 0x000000ffff0d7224 */ /* 0x000fe400078e004d */
[----:B------:R-:W-:-:S07]  /*35390*/  IMAD.MOV.U32 R80, RZ, RZ, R14 ;  /* 0x000000ffff507224 */ /* 0x000fce00078e000e */
[----:B------:R-:W-:Y:S05]  /*353a0*/  WARPSYNC.COLLECTIVE R15, `(.L_x_2953) ;  /* 0x000000000f087348 */ /* 0x000fea0003c00000 */
[----:B------:R0:W1:Y:S02]  /*353b0*/  SHFL.IDX P6, R14, R13, R12, R11 ;  /* 0x0000000c0d0e7389 */ /* 0x00006400000c000b */
[----:B01----:R-:W-:Y:S01]  /*353c0*/  ENDCOLLECTIVE ;  /* 0x000000000000791b */ /* 0x003fe20003800000 */
.L_x_2953:
[----:B------:R-:W-:Y:S02]  /*353d0*/  IMAD.MOV.U32 R13, RZ, RZ, R146 ;  /* 0x000000ffff0d7224 */ /* 0x000fe400078e0092 */
[----:B------:R-:W-:Y:S02]  /*353e0*/  IMAD.MOV.U32 R12, RZ, RZ, R2 ;  /* 0x000000ffff0c7224 */ /* 0x000fe400078e0002 */
[----:B------:R-:W-:-:S07]  /*353f0*/  IMAD.MOV.U32 R77, RZ, RZ, R14 ;  /* 0x000000ffff4d7224 */ /* 0x000fce00078e000e */
[----:B------:R-:W-:Y:S05]  /*35400*/  WARPSYNC.COLLECTIVE R15, `(.L_x_2954) ;  /* 0x000000000f087348 */ /* 0x000fea0003c00000 */
[----:B------:R0:W1:Y:S02]  /*35410*/  SHFL.IDX P6, R14, R13, R12, R11 ;  /* 0x0000000c0d0e7389 */ /* 0x00006400000c000b */
[----:B01----:R-:W-:Y:S01]  /*35420*/  ENDCOLLECTIVE ;  /* 0x000000000000791b */ /* 0x003fe20003800000 */
.L_x_2954:
[----:B------:R-:W-:Y:S01]  /*35430*/  IMAD.MOV.U32 R13, RZ, RZ, R158 ;  /* 0x000000ffff0d7224 */ /* 0x000fe200078e009e */
[----:B------:R-:W-:-:S07]  /*35440*/  MOV R146, R14 ;  /* 0x0000000e00927202 */ /* 0x000fce0000000f00 */
[----:B------:R-:W-:Y:S05]  /*35450*/  WARPSYNC.COLLECTIVE R15, `(.L_x_2955) ;  /* 0x000000000f087348 */ /* 0x000fea0003c00000 */
[----:B------:R0:W1:Y:S02]  /*35460*/  SHFL.IDX P6, R14, R13, R12, R11 ;  /* 0x0000000c0d0e7389 */ /* 0x00006400000c000b */
[----:B01----:R-:W-:Y:S01]  /*35470*/  ENDCOLLECTIVE ;  /* 0x000000000000791b */ /* 0x003fe20003800000 */
.L_x_2955:
        /* <DEDUP_REMOVED lines=8> */
.L_x_2956:
[----:B------:R-:W-:Y:S02]  /*35500*/  SEL R27, R77, R158, P0 ;  /* 0x0000009e4d1b7207 */ /* 0x000fe40000000000 */
[----:B------:R-:W-:Y:S01]  /*35510*/  SEL R77, R158, R77, P0 ;  /* 0x0000004d9e4d7207 */ /* 0x000fe20000000000 */
[----:B------:R-:W-:Y:S02]  /*35520*/  IMAD.MOV.U32 R13, RZ, RZ, R56 ;  /* 0x000000ffff0d7224 */ /* 0x000fe400078e0038 */
[----:B------:R-:W-:-:S07]  /*35530*/  IMAD.MOV.U32 R73, RZ, RZ, R14 ;  /* 0x000000ffff497224 */ /* 0x000fce00078e000e */
[----:B------:R-:W-:Y:S05]  /*35540*/  WARPSYNC.COLLECTIVE R15, `(.L_x_2957) ;  /* 0x000000000f087348 */ /* 0x000fea0003c00000 */
[----:B------:R0:W1:Y:S02]  /*35550*/  SHFL.IDX P6, R14, R13, R12, R11 ;  /* 0x0000000c0d0e7389 */ /* 0x00006400000c000b */
[----:B01----:R-:W-:Y:S01]  /*35560*/  ENDCOLLECTIVE ;  /* 0x000000000000791b */ /* 0x003fe20003800000 */
.L_x_2957:
[----:B------:R-:W-:Y:S01]  /*35570*/  MOV R13, R152 ;  /* 0x00000098000d7202 */ /* 0x000fe20000000f00 */
[----:B------:R-:W-:Y:S02]  /*35580*/  IMAD.MOV.U32 R12, RZ, RZ, R2 ;  /* 0x000000ffff0c7224 */ /* 0x000fe400078e0002 */
[----:B------:R-:W-:-:S07]  /*35590*/  IMAD.MOV.U32 R56, RZ, RZ, R14 ;  /* 0x000000ffff387224 */ /* 0x000fce00078e000e */
[----:B------:R-:W-:Y:S05]  /*355a0*/  WARPSYNC.COLLECTIVE R15, `(.L_x_2958) ;  /* 0x000000000f087348 */ /* 0x000fea0003c00000 */
[----:B------:R0:W1:Y:S02]  /*355b0*/  SHFL.IDX P6, R14, R13, R12, R11 ;  /* 0x0000000c0d0e7389 */ /* 0x00006400000c000b */
[----:B01----:R-:W-:Y:S01]  /*355c0*/  ENDCOLLECTIVE ;  /* 0x000000000000791b */ /* 0x003fe20003800000 */
.L_x_2958:
[----:B------:R-:W-:Y:S02]  /*355d0*/  IMAD.MOV.U32 R13, RZ, RZ, R160 ;  /* 0x000000ffff0d7224 */ /* 0x000fe400078e00a0 */
[----:B------:R-:W-:-:S07]  /*355e0*/  IMAD.MOV.U32 R152, RZ, RZ, R14 ;  /* 0x000000ffff987224 */ /* 0x000fce00078e000e */
[----:B------:R-:W-:Y:S05]  /*355f0*/  WARPSYNC.COLLECTIVE R15, `(.L_x_2959) ;  /* 0x000000000f087348 */ /* 0x000fea0003c00000 */
[----:B------:R0:W1:Y:S02]  /*35600*/  SHFL.IDX P6, R14, R13, R12, R11 ;  /* 0x0000000c0d0e7389 */ /* 0x00006400000c000b */
[----:B01----:R-:W-:Y:S01]  /*35610*/  ENDCOLLECTIVE ;  /* 0x000000000000791b */ /* 0x003fe20003800000 */
.L_x_2959:
        /* <DEDUP_REMOVED lines=8> */
.L_x_2960:
[----:B------:R-:W-:Y:S02]  /*356a0*/  SEL R42, R56, R160, P0 ;  /* 0x000000a0382a7207 */ /* 0x000fe40000000000 */
[----:B------:R-:W-:Y:S02]  /*356b0*/  SEL R56, R160, R56, P0 ;  /* 0x00000038a0387207 */ /* 0x000fe40000000000 */
[----:B------:R-:W-:Y:S01]  /*356c0*/  MOV R13, R105 ;  /* 0x00000069000d7202 */ /* 0x000fe20000000f00 */
[----:B------:R-:W-:-:S07]  /*356d0*/  IMAD.MOV.U32 R81, RZ, RZ, R14 ;  /* 0x000000ffff517224 */ /* 0x000fce00078e000e */
[----:B------:R-:W-:Y:S05]  /*356e0*/  WARPSYNC.COLLECTIVE R15, `(.L_x_2961) ;  /* 0x000000000f087348 */ /* 0x000fea0003c00000 */
[----:B------:R0:W1:Y:S02]  /*356f0*/  SHFL.IDX P6, R14, R13, R12, R11 ;  /* 0x0000000c0d0e7389 */ /* 0x00006400000c000b */
[----:B01----:R-:W-:Y:S01]  /*35700*/  ENDCOLLECTIVE ;  /* 0x000000000000791b */ /* 0x003fe20003800000 */
.L_x_2961:
[----:B------:R-:W-:Y:S02]  /*35710*/  IMAD.MOV.U32 R13, RZ, RZ, R154 ;  /* 0x000000ffff0d7224 */ /* 0x000fe400078e009a */
[----:B------:R-:W-:Y:S02]  /*35720*/  IMAD.MOV.U32 R12, RZ, RZ, R2 ;  /* 0x000000ffff0c7224 */ /* 0x000fe400078e0002 */
[----:B------:R-:W-:-:S07]  /*35730*/  IMAD.MOV.U32 R105, RZ, RZ, R14 ;  /* 0x000000ffff697224 */ /* 0x000fce00078e000e */
[----:B------:R-:W-:Y:S05]  /*35740*/  WARPSYNC.COLLECTIVE R15, `(.L_x_2962) ;  /* 0x000000000f087348 */ /* 0x000fea0003c00000 */
[----:B------:R0:W1:Y:S02]  /*35750*/  SHFL.IDX P6, R14, R13, R12, R11 ;  /* 0x0000000c0d0e7389 */ /* 0x00006400000c000b */
[----:B01----:R-:W-:Y:S01]  /*35760*/  ENDCOLLECTIVE ;  /* 0x000000000000791b */ /* 0x003fe20003800000 */
.L_x_2962:
[----:B------:R-:W-:Y:S02]  /*35770*/  IMAD.MOV.U32 R13, RZ, RZ, R153 ;  /* 0x000000ffff0d7224 */ /* 0x000fe400078e0099 */
[----:B------:R-:W-:-:S07]  /*35780*/  IMAD.MOV.U32 R154, RZ, RZ, R14 ;  /* 0x000000ffff9a7224 */ /* 0x000fce00078e000e */
[----:B------:R-:W-:Y:S05]  /*35790*/  WARPSYNC.COLLECTIVE R15, `(.L_x_2963) ;  /* 0x000000000f087348 */ /* 0x000fea0003c00000 */
[----:B------:R0:W1:Y:S02]  /*357a0*/  SHFL.IDX P6, R14, R13, R12, R11 ;  /* 0x0000000c0d0e7389 */ /* 0x00006400000c000b */
[----:B01----:R-:W-:Y:S01]  /*357b0*/  ENDCOLLECTIVE ;  /* 0x000000000000791b */ /* 0x003fe20003800000 */
.L_x_2963:
        /* <DEDUP_REMOVED lines=8> */
.L_x_2964:
[----:B------:R-:W-:Y:S02]  /*35840*/  SEL R44, R105, R47, P0 ;  /* 0x0000002f692c7207 */ /* 0x000fe40000000000 */
[----:B------:R-:W-:Y:S01]  /*35850*/  SEL R47, R47, R105, P0 ;  /* 0x000000692f2f7207 */ /* 0x000fe20000000000 */
[----:B------:R-:W-:Y:S02]  /*35860*/  IMAD.MOV.U32 R13, RZ, RZ, R109 ;  /* 0x000000ffff0d7224 */ /* 0x000fe400078e006d */
[----:B------:R-:W-:-:S07]  /*35870*/  IMAD.MOV.U32 R85, RZ, RZ, R14 ;  /* 0x000000ffff557224 */ /* 0x000fce00078e000e */
[----:B------:R-:W-:Y:S05]  /*35880*/  WARPSYNC.COLLECTIVE R15, `(.L_x_2965) ;  /* 0x000000000f087348 */ /* 0x000fea0003c00000 */
[----:B------:R0:W1:Y:S02]  /*35890*/  SHFL.IDX P6, R14, R13, R12, R11 ;  /* 0x0000000c0d0e7389 */ /* 0x00006400000c000b */
[----:B01----:R-:W-:Y:S01]  /*358a0*/  ENDCOLLECTIVE ;  /* 0x000000000000791b */ /* 0x003fe20003800000 */
.L_x_2965:
[----:B------:R-:W-:Y:S02]  /*358b0*/  IMAD.MOV.U32 R13, RZ, RZ, R156 ;  /* 0x000000ffff0d7224 */ /* 0x000fe400078e009c */
[----:B------:R-:W-:Y:S02]  /*358c0*/  IMAD.MOV.U32 R12, RZ, RZ, R2 ;  /* 0x000000ffff0c7224 */ /* 0x000fe400078e0002 */
[----:B------:R-:W-:-:S07]  /*358d0*/  IMAD.MOV.U32 R109, RZ, RZ, R14 ;  /* 0x000000ffff6d7224 */ /* 0x000fce00078e000e */
[----:B------:R-:W-:Y:S05]  /*358e0*/  WARPSYNC.COLLECTIVE R15, `(.L_x_2966) ;  /* 0x000000000f087348 */ /* 0x000fea0003c00000 */
[----:B------:R0:W1:Y:S02]  /*358f0*/  SHFL.IDX P6, R14, R13, R12, R11 ;  /* 0x0000000c0d0e7389 */ /* 0x00006400000c000b */
[----:B01----:R-:W-:Y:S01]  /*35900*/  ENDCOLLECTIVE ;  /* 0x000000000000791b */ /* 0x003fe20003800000 */
.L_x_2966:
[----:B------:R-:W-:Y:S02]  /*35910*/  IMAD.MOV.U32 R13, RZ, RZ, R155 ;  /* 0x000000ffff0d7224 */ /* 0x000fe400078e009b */
[----:B------:R-:W-:-:S07]  /*35920*/  IMAD.MOV.U32 R156, RZ, RZ, R14 ;  /* 0x000000ffff9c7224 */ /* 0x000fce00078e000e */
[----:B------:R-:W-:Y:S05]  /*35930*/  WARPSYNC.COLLECTIVE R15, `(.L_x_2967) ;  /* 0x000000000f087348 */ /* 0x000fea0003c00000 */
[----:B------:R0:W1:Y:S02]  /*35940*/  SHFL.IDX P6, R14, R13, R12, R11 ;  /* 0x0000000c0d0e7389 */ /* 0x00006400000c000b */
[----:B01----:R-:W-:Y:S01]  /*35950*/  ENDCOLLECTIVE ;  /* 0x000000000000791b */ /* 0x003fe20003800000 */
.L_x_2967:
        /* <DEDUP_REMOVED lines=8> */
.L_x_2968:
[----:B------:R-:W-:Y:S02]  /*359e0*/  SEL R46, R109, R155, P0 ;  /* 0x0000009b6d2e7207 */ /* 0x000fe40000000000 */
[----:B------:R-:W-:Y:S01]  /*359f0*/  SEL R109, R155, R109, P0 ;  /* 0x0000006d9b6d7207 */ /* 0x000fe20000000000 */
[----:B------:R-:W-:Y:S02]  /*35a00*/  IMAD.MOV.U32 R13, RZ, RZ, R89 ;  /* 0x000000ffff0d7224 */ /* 0x000fe400078e0059 */
[----:B------:R-:W-:-:S07]  /*35a10*/  IMAD.MOV.U32 R91, RZ, RZ, R14 ;  /* 0x000000ffff5b7224 */ /* 0x000fce00078e000e */
[----:B------:R-:W-:Y:S05]  /*35a20*/  WARPSYNC.COLLECTIVE R15, `(.L_x_2969) ;  /* 0x000000000f087348 */ /* 0x000fea0003c00000 */
[----:B------:R0:W1:Y:S02]  /*35a30*/  SHFL.IDX P6, R14, R13, R12, R11 ;  /* 0x0000000c0d0e7389 */ /* 0x00006400000c000b */
[----:B01----:R-:W-:Y:S01]  /*35a40*/  ENDCOLLECTIVE ;  /* 0x000000000000791b */ /* 0x003fe20003800000 */
.L_x_2969:
[----:B------:R-:W-:Y:S02]  /*35a50*/  IMAD.MOV.U32 R13, RZ, RZ, R63 ;  /* 0x000000ffff0d7224 */ /* 0x000fe400078e003f */
[----:B------:R-:W-:Y:S02]  /*35a60*/  IMAD.MOV.U32 R12, RZ, RZ, R2 ;  /* 0x000000ffff0c7224 */ /* 0x000fe400078e0002 */
[----:B------:R-:W-:-:S07]  /*35a70*/  IMAD.MOV.U32 R89, RZ, RZ, R14 ;  /* 0x000000ffff597224 */ /* 0x000fce00078e000e */
[----:B------:R-:W-:Y:S05]  /*35a80*/  WARPSYNC.COLLECTIVE R15, `(.L_x_2970) ;  /* 0x000000000f087348 */ /* 0x000fea0003c00000 */
[----:B------:R0:W1:Y:S02]  /*35a90*/  SHFL.IDX P6, R14, R13, R12, R11 ;  /* 0x0000000c0d0e7389 */ /* 0x00006400000c000b */
[----:B01----:R-:W-:Y:S01]  /*35aa0*/  ENDCOLLECTIVE ;  /* 0x000000000000791b */ /* 0x003fe20003800000 */
.L_x_2970:
[----:B------:R-:W-:Y:S01]  /*35ab0*/  IMAD.MOV.U32 R13, RZ, RZ, R157 ;  /* 0x000000ffff0d7224 */ /* 0x000fe200078e009d */
[----:B------:R-:W-:-:S07]  /*35ac0*/  MOV R63, R14 ;  /* 0x0000000e003f7202 */ /* 0x000fce0000000f00 */
[----:B------:R-:W-:Y:S05]  /*35ad0*/  WARPSYNC.COLLECTIVE R15, `(.L_x_2971) ;  /* 0x000000000f087348 */ /* 0x000fea0003c00000 */
[----:B------:R0:W1:Y:S02]  /*35ae0*/  SHFL.IDX P6, R14, R13, R12, R11 ;  /* 0x0000000c0d0e7389 */ /* 0x00006400000c000b */
[----:B01----:R-:W-:Y:S01]  /*35af0*/  ENDCOLLECTIVE ;  /* 0x000000000000791b */ /* 0x003fe20003800000 */
.L_x_2971:
        /* <DEDUP_REMOVED lines=8> */
.L_x_2972:
[----:B------:R-:W-:Y:S02]  /*35b80*/  SEL R52, R89, R157, P0 ;  /* 0x0000009d59347207 */ /* 0x000fe40000000000 */
[----:B------:R-:W-:Y:S01]  /*35b90*/  SEL R89, R157, R89, P0 ;  /* 0x000000599d597207 */ /* 0x000fe20000000000 */
[----:B------:R-:W-:Y:S02]  /*35ba0*/  IMAD.MOV.U32 R13, RZ, RZ, R62 ;  /* 0x000000ffff0d7224 */ /* 0x000fe400078e003e */
[----:B------:R-:W-:-:S07]  /*35bb0*/  IMAD.MOV.U32 R66, RZ, RZ, R14 ;  /* 0x000000ffff427224 */ /* 0x000fce00078e000e */
[----:B------:R-:W-:Y:S05]  /*35bc0*/  WARPSYNC.COLLECTIVE R15, `(.L_x_2973) ;  /* 0x000000000f087348 */ /* 0x000fea0003c00000 */
[----:B------:R0:W1:Y:S02]  /*35bd0*/  SHFL.IDX P6, R14, R13, R12, R11 ;  /* 0x0000000c0d0e7389 */ /* 0x00006400000c000b */
[----:B01----:R-:W-:Y:S01]  /*35be0*/  ENDCOLLECTIVE ;  /* 0x000000000000791b */ /* 0x003fe20003800000 */
.L_x_2973:
[----:B------:R-:W-:Y:S01]  /*35bf0*/  MOV R13, R71 ;  /* 0x00000047000d7202 */ /* 0x000fe20000000f00 */
[----:B------:R-:W-:Y:S02]  /*35c00*/  IMAD.MOV.U32 R12, RZ, RZ, R2 ;  /* 0x000000ffff0c7224 */ /* 0x000fe400078e0002 */
[----:B------:R-:W-:-:S07]  /*35c10*/  IMAD.MOV.U32 R62, RZ, RZ, R14 ;  /* 0x000000ffff3e7224 */ /* 0x000fce00078e000e */
[----:B------:R-:W-:Y:S05]  /*35c20*/  WARPSYNC.COLLECTIVE R15, `(.L_x_2974) ;  /* 0x000000000f087348 */ /* 0x000fea0003c00000 */
[----:B------:R0:W1:Y:S02]  /*35c30*/  SHFL.IDX P6, R14, R13, R12, R11 ;  /* 0x0000000c0d0e7389 */ /* 0x00006400000c000b */
[----:B01----:R-:W-:Y:S01]  /*35c40*/  ENDCOLLECTIVE ;  /* 0x000000000000791b */ /* 0x003fe20003800000 */
.L_x_2974:
[----:B------:R-:W-:Y:S02]  /*35c50*/  IMAD.MOV.U32 R13, RZ, RZ, R67 ;  /* 0x000000ffff0d7224 */ /* 0x000fe400078e0043 */
[----:B------:R-:W-:-:S07]  /*35c60*/  IMAD.MOV.U32 R71, RZ, RZ, R14 ;  /* 0x000000ffff477224 */ /* 0x000fce00078e000e */
[----:B------:R-:W-:Y:S05]  /*35c70*/  WARPSYNC.COLLECTIVE R15, `(.L_x_2975) ;  /* 0x000000000f087348 */ /* 0x000fea0003c00000 */
[----:B------:R0:W1:Y:S02]  /*35c80*/  SHFL.IDX P6, R14, R13, R12, R11 ;  /* 0x0000000c0d0e7389 */ /* 0x00006400000c000b */
[----:B01----:R-:W-:Y:S01]  /*35c90*/  ENDCOLLECTIVE ;  /* 0x000000000000791b */ /* 0x003fe20003800000 */
.L_x_2975:
[----:B------:R-:W-:Y:S02]  /*35ca0*/  IMAD.MOV.U32 R13, RZ, RZ, R74 ;  /* 0x000000ffff0d7224 */ /* 0x000fe400078e004a */
[----:B------:R-:W-:Y:S02]  /*35cb0*/  IMAD.MOV.U32 R12, RZ, RZ, R0 ;  /* 0x000000ffff0c7224 */ /* 0x000fe400078e0000 */
[----:B------:R-:W-:-:S07]  /*35cc0*/  IMAD.MOV.U32 R67, RZ, RZ, R14 ;  /* 0x000000ffff437224 */ /* 0x000fce00078e000e */
[----:B------:R-:W-:Y:S05]  /*35cd0*/  WARPSYNC.COLLECTIVE R15, `(.L_x_2976) ;  /* 0x000000000f087348 */ /* 0x000fea0003c00000 */
[----:B------:R0:W1:Y:S02]  /*35ce0*/  SHFL.IDX P6, R14, R13, R12, R11 ;  /* 0x0000000c0d0e7389 */ /* 0x00006400000c000b */
[----:B01----:R-:W-:Y:S01]  /*35cf0*/  ENDCOLLECTIVE ;  /* 0x000000000000791b */ /* 0x003fe20003800000 */
.L_x_2976:
[----:B------:R-:W-:Y:S02]  /*35d00*/  SEL R68, R62, R67, P0 ;  /* 0x000000433e447207 */ /* 0x000fe40000000000 */
[----:B------:R-:W-:Y:S02]  /*35d10*/  SEL R62, R67, R62, P0 ;  /* 0x0000003e433e7207 */ /* 0x000fe40000000000 */
[----:B------:R-:W-:Y:S02]  /*35d20*/  SEL R67, R66, R71, P0 ;  /* 0x0000004742437207 */ /* 0x000fe40000000000 */
[----:B------:R-:W-:Y:S02]  /*35d30*/  SEL R66, R71, R66, P0 ;  /* 0x0000004247427207 */ /* 0x000fe40000000000 */
[----:B------:R-:W-:Y:S01]  /*35d40*/  MOV R13, R70 ;  /* 0x00000046000d7202 */ /* 0x000fe20000000f00 */
[----:B------:R-:W-:-:S07]  /*35d50*/  IMAD.MOV.U32 R74, RZ, RZ, R14 ;  /* 0x000000ffff4a7224 */ /* 0x000fce00078e000e */
[----:B------:R-:W-:Y:S05]  /*35d60*/  WARPSYNC.COLLECTIVE R15, `(.L_x_2977) ;  /* 0x000000000f087348 */ /* 0x000fea0003c00000 */
[----:B------:R0:W1:Y:S02]  /*35d70*/  SHFL.IDX P6, R14, R13, R12, R11 ;  /* 0x0000000c0d0e7389 */ /* 0x00006400000c000b */
[----:B01----:R-:W-:Y:S01]  /*35d80*/  ENDCOLLECTIVE ;  /* 0x000000000000791b */ /* 0x003fe20003800000 */
.L_x_2977:
[----:B------:R-:W-:Y:S02]  /*35d90*/  IMAD.MOV.U32 R13, RZ, RZ, R78 ;  /* 0x000000ffff0d7224 */ /* 0x000fe400078e004e */
[----:B------:R-:W-:Y:S02]  /*35da0*/  IMAD.MOV.U32 R12, RZ, RZ, R2 ;  /* 0x000000ffff0c7224 */ /* 0x000fe400078e0002 */
[----:B------:R-:W-:-:S07]  /*35db0*/  IMAD.MOV.U32 R113, RZ, RZ, R14 ;  /* 0x000000ffff717224 */ /* 0x000fce00078e000e */
[----:B------:R-:W-:Y:S05]  /*35dc0*/  WARPSYNC.COLLECTIVE R15, `(.L_x_2978) ;  /* 0x000000000f087348 */ /* 0x000fea0003c00000 */
[----:B------:R0:W1:Y:S02]  /*35dd0*/  SHFL.IDX P6, R14, R13, R12, R11 ;  /* 0x0000000c0d0e7389 */ /* 0x00006400000c000b */
[----:B01----:R-:W-:Y:S01]  /*35de0*/  ENDCOLLECTIVE ;  /* 0x000000000000791b */ /* 0x003fe20003800000 */
.L_x_2978:
[----:B------:R-:W-:Y:S02]  /*35df0*/  IMAD.MOV.U32 R13, RZ, RZ, R75 ;  /* 0x000000ffff0d7224 */ /* 0x000fe400078e004b */
[----:B------:R-:W-:-:S07]  /*35e00*/  IMAD.MOV.U32 R78, RZ, RZ, R14 ;  /* 0x000000ffff4e7224 */ /* 0x000fce00078e000e */
[----:B------:R-:W-:Y:S05]  /*35e10*/  WARPSYNC.COLLECTIVE R15, `(.L_x_2979) ;  /* 0x000000000f087348 */ /* 0x000fea0003c00000 */
[----:B------:R0:W1:Y:S02]  /*35e20*/  SHFL.IDX P6, R14, R13, R12, R11 ;  /* 0x0000000c0d0e7389 */ /* 0x00006400000c000b */
[----:B01----:R-:W-:Y:S01]  /*35e30*/  ENDCOLLECTIVE ;  /* 0x000000000000791b */ /* 0x003fe20003800000 */
.L_x_2979:
        /* <DEDUP_REMOVED lines=8> */
.L_x_2980:
[----:B------:R-:W-:Y:S02]  /*35ec0*/  SEL R71, R113, R75, P0 ;  /* 0x0000004b71477207 */ /* 0x000fe40000000000 */
[----:B------:R-:W-:Y:S01]  /*35ed0*/  SEL R75, R75, R113, P0 ;  /* 0x000000714b4b7207 */ /* 0x000fe20000000000 */
[----:B------:R-:W-:Y:S02]  /*35ee0*/  IMAD.MOV.U32 R13, RZ, RZ, R117 ;  /* 0x000000ffff0d7224 */ /* 0x000fe400078e0075 */
[----:B------:R-:W-:-:S07]  /*35ef0*/  IMAD.MOV.U32 R79, RZ, RZ, R14 ;  /* 0x000000ffff4f7224 */ /* 0x000fce00078e000e */
[----:B------:R-:W-:Y:S05]  /*35f00*/  WARPSYNC.COLLECTIVE R15, `(.L_x_2981) ;  /* 0x000000000f087348 */ /* 0x000fea0003c00000 */
[----:B------:R0:W1:Y:S02]  /*35f10*/  SHFL.IDX P6, R14, R13, R12, R11 ;  /* 0x0000000c0d0e7389 */ /* 0x00006400000c000b */
[----:B01----:R-:W-:Y:S01]  /*35f20*/  ENDCOLLECTIVE ;  /* 0x000000000000791b */ /* 0x003fe20003800000 */
.L_x_2981:
[----:B------:R-:W-:Y:S02]  /*35f30*/  IMAD.MOV.U32 R13, RZ, RZ, R86 ;  /* 0x000000ffff0d7224 */ /* 0x000fe400078e0056 */
[----:B------:R-:W-:Y:S02]  /*35f40*/  IMAD.MOV.U32 R12, RZ, RZ, R2 ;  /* 0x000000ffff0c7224 */ /* 0x000fe400078e0002 */
[----:B------:R-:W-:-:S07]  /*35f50*/  IMAD.MOV.U32 R117, RZ, RZ, R14 ;  /* 0x000000ffff757224 */ /* 0x000fce00078e000e */
[----:B------:R-:W-:Y:S05]  /*35f60*/  WARPSYNC.COLLECTIVE R15, `(.L_x_2982) ;  /* 0x000000000f087348 */ /* 0x000fea0003c00000 */
[----:B------:R0:W1:Y:S02]  /*35f70*/  SHFL.IDX P6, R14, R13, R12, R11 ;  /* 0x0000000c0d0e7389 */ /* 0x00006400000c000b */
[----:B01----:R-:W-:Y:S01]  /*35f80*/  ENDCOLLECTIVE ;  /* 0x000000000000791b */ /* 0x003fe20003800000 */
.L_x_2982:
[----:B------:R-:W-:Y:S02]  /*35f90*/  IMAD.MOV.U32 R13, RZ, RZ, R121 ;  /* 0x000000ffff0d7224 */ /* 0x000fe400078e0079 */
[----:B------:R-:W-:-:S07]  /*35fa0*/  IMAD.MOV.U32 R86, RZ, RZ, R14 ;  /* 0x000000ffff567224 */ /* 0x000fce00078e000e */
[----:B------:R-:W-:Y:S05]  /*35fb0*/  WARPSYNC.COLLECTIVE R15, `(.L_x_2983) ;  /* 0x000000000f087348 */ /* 0x000fea0003c00000 */
[----:B------:R0:W1:Y:S02]  /*35fc0*/  SHFL.IDX P6, R14, R13, R12, R11 ;  /* 0x0000000c0d0e7389 */ /* 0x00006400000c000b */
[----:B01----:R-:W-:Y:S01]  /*35fd0*/  ENDCOLLECTIVE ;  /* 0x000000000000791b */ /* 0x003fe20003800000 */
.L_x_2983:
        /* <DEDUP_REMOVED lines=8> */
.L_x_2984:
[----:B------:R-:W-:Y:S02]  /*36060*/  SEL R78, R117, R121, P0 ;  /* 0x00000079754e7207 */ /* 0x000fe40000000000 */
[----:B------:R-:W-:Y:S01]  /*36070*/  SEL R117, R121, R117, P0 ;  /* 0x0000007579757207 */ /* 0x000fe20000000000 */
[----:B------:R-:W-:Y:S02]  /*36080*/  IMAD.MOV.U32 R13, RZ, RZ, R129 ;  /* 0x000000ffff0d7224 */ /* 0x000fe400078e0081 */
[----:B------:R-:W-:-:S07]  /*36090*/  IMAD.MOV.U32 R82, RZ, RZ, R14 ;  /* 0x000000ffff527224 */ /* 0x000fce00078e000e */
[----:B------:R-:W-:Y:S05]  /*360a0*/  WARPSYNC.COLLECTIVE R15, `(.L_x_2985) ;  /* 0x000000000f087348 */ /* 0x000fea0003c00000 */
[----:B------:R0:W1:Y:S02]  /*360b0*/  SHFL.IDX P6, R14, R13, R12, R11 ;  /* 0x0000000c0d0e7389 */ /* 0x00006400000c000b */
[----:B01----:R-:W-:Y:S01]  /*360c0*/  ENDCOLLECTIVE ;  /* 0x000000000000791b */ /* 0x003fe20003800000 */
.L_x_2985:
[----:B------:R-:W-:Y:S02]  /*360d0*/  IMAD.MOV.U32 R13, RZ, RZ, R94 ;  /* 0x000000ffff0d7224 */ /* 0x000fe400078e005e */
[----:B------:R-:W-:Y:S02]  /*360e0*/  IMAD.MOV.U32 R12, RZ, RZ, R2 ;  /* 0x000000ffff0c7224 */ /* 0x000fe400078e0002 */
[----:B------:R-:W-:-:S07]  /*360f0*/  IMAD.MOV.U32 R129, RZ, RZ, R14 ;  /* 0x000000ffff817224 */ /* 0x000fce00078e000e */
[----:B------:R-:W-:Y:S05]  /*36100*/  WARPSYNC.COLLECTIVE R15, `(.L_x_2986) ;  /* 0x000000000f087348 */ /* 0x000fea0003c00000 */
[----:B------:R0:W1:Y:S02]  /*36110*/  SHFL.IDX P6, R14, R13, R12, R11 ;  /* 0x0000000c0d0e7389 */ /* 0x00006400000c000b */
[----:B01----:R-:W-:Y:S01]  /*36120*/  ENDCOLLECTIVE ;  /* 0x000000000000791b */ /* 0x003fe20003800000 */
.L_x_2986:
[----:B------:R-:W-:Y:S01]  /*36130*/  IMAD.MOV.U32 R13, RZ, RZ, R167 ;  /* 0x000000ffff0d7224 */ /* 0x000fe200078e00a7 */
[----:B------:R-:W-:-:S07]  /*36140*/  MOV R94, R14 ;  /* 0x0000000e005e7202 */ /* 0x000fce0000000f00 */
[----:B------:R-:W-:Y:S05]  /*36150*/  WARPSYNC.COLLECTIVE R15, `(.L_x_2987) ;  /* 0x000000000f087348 */ /* 0x000fea0003c00000 */
[----:B------:R0:W1:Y:S02]  /*36160*/  SHFL.IDX P6, R14, R13, R12, R11 ;  /* 0x0000000c0d0e7389 */ /* 0x00006400000c000b */
[----:B01----:R-:W-:Y:S01]  /*36170*/  ENDCOLLECTIVE ;  /* 0x000000000000791b */ /* 0x003fe20003800000 */
.L_x_2987:
        /* <DEDUP_REMOVED lines=8> */
.L_x_2988:
[----:B------:R-:W-:Y:S02]  /*36200*/  SEL R86, R129, R125, P0 ;  /* 0x0000007d81567207 */ /* 0x000fe40000000000 */
[----:B------:R-:W-:Y:S01]  /*36210*/  SEL R125, R125, R129, P0 ;  /* 0x000000817d7d7207 */ /* 0x000fe20000000000 */
[----:B------:R-:W-:Y:S02]  /*36220*/  IMAD.MOV.U32 R13, RZ, RZ, R83 ;  /* 0x000000ffff0d7224 */ /* 0x000fe400078e0053 */
[----:B------:R-:W-:-:S07]  /*36230*/  IMAD.MOV.U32 R87, RZ, RZ, R14 ;  /* 0x000000ffff577224 */ /* 0x000fce00078e000e */
[----:B------:R-:W-:Y:S05]  /*36240*/  WARPSYNC.COLLECTIVE R15, `(.L_x_2989) ;  /* 0x000000000f087348 */ /* 0x000fea0003c00000 */
[----:B------:R0:W1:Y:S02]  /*36250*/  SHFL.IDX P6, R14, R13, R12, R11 ;  /* 0x0000000c0d0e7389 */ /* 0x00006400000c000b */
[----:B01----:R-:W-:Y:S01]  /*36260*/  ENDCOLLECTIVE ;  /* 0x000000000000791b */ /* 0x003fe20003800000 */
.L_x_2989:
[----:B------:R-:W-:Y:S01]  /*36270*/  MOV R13, R102 ;  /* 0x00000066000d7202 */ /* 0x000fe20000000f00 */
[----:B------:R-:W-:Y:S02]  /*36280*/  IMAD.MOV.U32 R12, RZ, RZ, R2 ;  /* 0x000000ffff0c7224 */ /* 0x000fe400078e0002 */
[----:B------:R-:W-:-:S07]  /*36290*/  IMAD.MOV.U32 R83, RZ, RZ, R14 ;  /* 0x000000ffff537224 */ /* 0x000fce00078e000e */
[----:B------:R-:W-:Y:S05]  /*362a0*/  WARPSYNC.COLLECTIVE R15, `(.L_x_2990) ;  /* 0x000000000f087348 */ /* 0x000fea0003c00000 */
[----:B------:R0:W1:Y:S02]  /*362b0*/  SHFL.IDX P6, R14, R13, R12, R11 ;  /* 0x0000000c0d0e7389 */ /* 0x00006400000c000b */
[----:B01----:R-:W-:Y:S01]  /*362c0*/  ENDCOLLECTIVE ;  /* 0x000000000000791b */ /* 0x003fe20003800000 */
.L_x_2990:
[----:B------:R-:W-:Y:S02]  /*362d0*/  IMAD.MOV.U32 R13, RZ, RZ, R98 ;  /* 0x000000ffff0d7224 */ /* 0x000fe400078e0062 */
[----:B------:R-:W-:-:S07]  /*362e0*/  IMAD.MOV.U32 R102, RZ, RZ, R14 ;  /* 0x000000ffff667224 */ /* 0x000fce00078e000e */
[----:B------:R-:W-:Y:S05]  /*362f0*/  WARPSYNC.COLLECTIVE R15, `(.L_x_2991) ;  /* 0x000000000f087348 */ /* 0x000fea0003c00000 */
[----:B------:R0:W1:Y:S02]  /*36300*/  SHFL.IDX P6, R14, R13, R12, R11 ;  /* 0x0000000c0d0e7389 */ /* 0x00006400000c000b */
[----:B01----:R-:W-:Y:S01]  /*36310*/  ENDCOLLECTIVE ;  /* 0x000000000000791b */ /* 0x003fe20003800000 */
.L_x_2991:
        /* <DEDUP_REMOVED lines=8> */
.L_x_2992:
[----:B------:R-:W-:Y:S02]  /*363a0*/  SEL R91, R83, R98, P0 ;  /* 0x00000062535b7207 */ /* 0x000fe40000000000 */
[----:B------:R-:W-:Y:S02]  /*363b0*/  SEL R83, R98, R83, P0 ;  /* 0x0000005362537207 */ /* 0x000fe40000000000 */
[----:B------:R-:W-:Y:S01]  /*363c0*/  MOV R13, R133 ;  /* 0x00000085000d7202 */ /* 0x000fe20000000f00 */
[----:B------:R-:W-:-:S07]  /*363d0*/  IMAD.MOV.U32 R90, RZ, RZ, R14 ;  /* 0x000000ffff5a7224 */ /* 0x000fce00078e000e */
[----:B------:R-:W-:Y:S05]  /*363e0*/  WARPSYNC.COLLECTIVE R15, `(.L_x_2993) ;  /* 0x000000000f087348 */ /* 0x000fea0003c00000 */
[----:B------:R0:W1:Y:S02]  /*363f0*/  SHFL.IDX P6, R14, R13, R12, R11 ;  /* 0x0000000c0d0e7389 */ /* 0x00006400000c000b */
[----:B01----:R-:W-:Y:S01]  /*36400*/  ENDCOLLECTIVE ;  /* 0x000000000000791b */ /* 0x003fe20003800000 */
.L_x_2993:
[----:B------:R-:W-:Y:S02]  /*36410*/  IMAD.MOV.U32 R13, RZ, RZ, R110 ;  /* 0x000000ffff0d7224 */ /* 0x000fe400078e006e */
[----:B------:R-:W-:Y:S02]  /*36420*/  IMAD.MOV.U32 R12, RZ, RZ, R2 ;  /* 0x000000ffff0c7224 */ /* 0x000fe400078e0002 */
[----:B------:R-:W-:-:S07]  /*36430*/  IMAD.MOV.U32 R106, RZ, RZ, R14 ;  /* 0x000000ffff6a7224 */ /* 0x000fce00078e000e */
[----:B------:R-:W-:Y:S05]  /*36440*/  WARPSYNC.COLLECTIVE R15, `(.L_x_2994) ;  /* 0x000000000f087348 */ /* 0x000fea0003c00000 */
[----:B------:R0:W1:Y:S02]  /*36450*/  SHFL.IDX P6, R14, R13, R12, R11 ;  /* 0x0000000c0d0e7389 */ /* 0x00006400000c000b */
[----:B01----:R-:W-:Y:S01]  /*36460*/  ENDCOLLECTIVE ;  /* 0x000000000000791b */ /* 0x003fe20003800000 */
.L_x_2994:
[----:B------:R-:W-:Y:S02]  /*36470*/  IMAD.MOV.U32 R13, RZ, RZ, R107 ;  /* 0x000000ffff0d7224 */ /* 0x000fe400078e006b */
[----:B------:R-:W-:-:S07]  /*36480*/  IMAD.MOV.U32 R110, RZ, RZ, R14 ;  /* 0x000000ffff6e7224 */ /* 0x000fce00078e000e */
[----:B------:R-:W-:Y:S05]  /*36490*/  WARPSYNC.COLLECTIVE R15, `(.L_x_2995) ;  /* 0x000000000f087348 */ /* 0x000fea0003c00000 */
[----:B------:R0:W1:Y:S02]  /*364a0*/  SHFL.IDX P6, R14, R13, R12, R11 ;  /* 0x0000000c0d0e7389 */ /* 0x00006400000c000b */
[----:B01----:R-:W-:Y:S01]  /*364b0*/  ENDCOLLECTIVE ;  /* 0x000000000000791b */ /* 0x003fe20003800000 */
.L_x_2995:
        /* <DEDUP_REMOVED lines=8> */
.L_x_2996:
[----:B------:R-:W-:Y:S02]  /*36540*/  SEL R94, R106, R107, P0 ;  /* 0x0000006b6a5e7207 */ /* 0x000fe40000000000 */
[----:B------:R-:W-:Y:S01]  /*36550*/  SEL R106, R107, R106, P0 ;  /* 0x0000006a6b6a7207 */ /* 0x000fe20000000000 */
[----:B------:R-:W-:Y:S02]  /*36560*/  IMAD.MOV.U32 R13, RZ, RZ, R93 ;  /* 0x000000ffff0d7224 */ /* 0x000fe400078e005d */
[----:B------:R-:W-:-:S07]  /*36570*/  IMAD.MOV.U32 R95, RZ, RZ, R14 ;  /* 0x000000ffff5f7224 */ /* 0x000fce00078e000e */
[----:B------:R-:W-:Y:S05]  /*36580*/  WARPSYNC.COLLECTIVE R15, `(.L_x_2997) ;  /* 0x000000000f087348 */ /* 0x000fea0003c00000 */
[----:B------:R0:W1:Y:S02]  /*36590*/  SHFL.IDX P6, R14, R13, R12, R11 ;  /* 0x0000000c0d0e7389 */ /* 0x00006400000c000b */
[----:B01----:R-:W-:Y:S01]  /*365a0*/  ENDCOLLECTIVE ;  /* 0x000000000000791b */ /* 0x003fe20003800000 */
.L_x_2997:
[----:B------:R-:W-:Y:S02]  /*365b0*/  IMAD.MOV.U32 R13, RZ, RZ, R118 ;  /* 0x000000ffff0d7224 */ /* 0x000fe400078e0076 */
[----:B------:R-:W-:Y:S02]  /*365c0*/  IMAD.MOV.U32 R12, RZ, RZ, R2 ;  /* 0x000000ffff0c7224 */ /* 0x000fe400078e0002 */
[----:B------:R-:W-:-:S07]  /*365d0*/  IMAD.MOV.U32 R111, RZ, RZ, R14 ;  /* 0x000000ffff6f7224 */ /* 0x000fce00078e000e */
[----:B------:R-:W-:Y:S05]  /*365e0*/  WARPSYNC.COLLECTIVE R15, `(.L_x_2998) ;  /* 0x000000000f087348 */ /* 0x000fea0003c00000 */
[----:B------:R0:W1:Y:S02]  /*365f0*/  SHFL.IDX P6, R14, R13, R12, R11 ;  /* 0x0000000c0d0e7389 */ /* 0x00006400000c000b */
[----:B01----:R-:W-:Y:S01]  /*36600*/  ENDCOLLECTIVE ;  /* 0x000000000000791b */ /* 0x003fe20003800000 */
.L_x_2998:
[----:B------:R-:W-:Y:S02]  /*36610*/  IMAD.MOV.U32 R13, RZ, RZ, R114 ;  /* 0x000000ffff0d7224 */ /* 0x000fe400078e0072 */
[----:B------:R-:W-:-:S07]  /*36620*/  IMAD.MOV.U32 R118, RZ, RZ, R14 ;  /* 0x000000ffff767224 */ /* 0x000fce00078e000e */
[----:B------:R-:W-:Y:S05]  /*36630*/  WARPSYNC.COLLECTIVE R15, `(.L_x_2999) ;  /* 0x000000000f087348 */ /* 0x000fea0003c00000 */
[----:B------:R0:W1:Y:S02]  /*36640*/  SHFL.IDX P6, R14, R13, R12, R11 ;  /* 0x0000000c0d0e7389 */ /* 0x00006400000c000b */
[----:B01----:R-:W-:Y:S01]  /*36650*/  ENDCOLLECTIVE ;  /* 0x000000000000791b */ /* 0x003fe20003800000 */
.L_x_2999:
[----:B------:R-:W-:Y:S02]  /*36660*/  IMAD.MOV.U32 R13, RZ, RZ, R97 ;  /* 0x000000ffff0d7224 */ /* 0x000fe400078e0061 */
[----:B------:R-:W-:Y:S01]  /*36670*/  IMAD.MOV.U32 R12, RZ, RZ, R0 ;  /* 0x000000ffff0c7224 */ /* 0x000fe200078e0000 */
[----:B------:R-:W-:-:S07]  /*36680*/  MOV R93, R14 ;  /* 0x0000000e005d7202 */ /* 0x000fce0000000f00 */
[----:B------:R-:W-:Y:S05]  /*36690*/  WARPSYNC.COLLECTIVE R15, `(.L_x_3000) ;  /* 0x000000000f087348 */ /* 0x000fea0003c00000 */
[----:B------:R0:W1:Y:S02]  /*366a0*/  SHFL.IDX P6, R14, R13, R12, R11 ;  /* 0x0000000c0d0e7389 */ /* 0x00006400000c000b */
[----:B01----:R-:W-:Y:S01]  /*366b0*/  ENDCOLLECTIVE ;  /* 0x000000000000791b */ /* 0x003fe20003800000 */
.L_x_3000:
[----:B------:R-:W-:Y:S02]  /*366c0*/  SEL R98, R111, R93, P0 ;  /* 0x0000005d6f627207 */ /* 0x000fe40000000000 */
[----:B------:R-:W-:Y:S02]  /*366d0*/  SEL R111, R93, R111, P0 ;  /* 0x0000006f5d6f7207 */ /* 0x000fe40000000000 */
[----:B------:R-:W-:Y:S02]  /*366e0*/  SEL R93, R95, R118, P0 ;  /* 0x000000765f5d7207 */ /* 0x000fe40000000000 */
[----:B------:R-:W-:Y:S01]  /*366f0*/  SEL R95, R118, R95, P0 ;  /* 0x0000005f765f7207 */ /* 0x000fe20000000000 */
[----:B------:R-:W-:Y:S02]  /*36700*/  IMAD.MOV.U32 R13, RZ, RZ, R115 ;  /* 0x000000ffff0d7224 */ /* 0x000fe400078e0073 */
[----:B------:R-:W-:-:S07]  /*36710*/  IMAD.MOV.U32 R97, RZ, RZ, R14 ;  /* 0x000000ffff617224 */ /* 0x000fce00078e000e */
[----:B------:R-:W-:Y:S05]  /*36720*/  WARPSYNC.COLLECTIVE R15, `(.L_x_3001) ;  /* 0x000000000f087348 */ /* 0x000fea0003c00000 */
[----:B------:R0:W1:Y:S02]  /*36730*/  SHFL.IDX P6, R14, R13, R12, R11 ;  /* 0x0000000c0d0e7389 */ /* 0x00006400000c000b */
[----:B01----:R-:W-:Y:S01]  /*36740*/  ENDCOLLECTIVE ;  /* 0x000000000000791b */ /* 0x003fe20003800000 */
.L_x_3001:
[----:B------:R-:W-:Y:S02]  /*36750*/  IMAD.MOV.U32 R13, RZ, RZ, R126 ;  /* 0x000000ffff0d7224 */ /* 0x000fe400078e007e */
[----:B------:R-:W-:Y:S02]  /*36760*/  IMAD.MOV.U32 R12, RZ, RZ, R2 ;  /* 0x000000ffff0c7224 */ /* 0x000fe400078e0002 */
[----:B------:R-:W-:-:S07]  /*36770*/  IMAD.MOV.U32 R114, RZ, RZ, R14 ;  /* 0x000000ffff727224 */ /* 0x000fce00078e000e */
[----:B------:R-:W-:Y:S05]  /*36780*/  WARPSYNC.COLLECTIVE R15, `(.L_x_3002) ;  /* 0x000000000f087348 */ /* 0x000fea0003c00000 */
[----:B------:R0:W1:Y:S02]  /*36790*/  SHFL.IDX P6, R14, R13, R12, R11 ;  /* 0x0000000c0d0e7389 */ /* 0x00006400000c000b */
[----:B01----:R-:W-:Y:S01]  /*367a0*/  ENDCOLLECTIVE ;  /* 0x000000000000791b */ /* 0x003fe20003800000 */
.L_x_3002:
[----:B------:R-:W-:Y:S01]  /*367b0*/  IMAD.MOV.U32 R13, RZ, RZ, R122 ;  /* 0x000000ffff0d7224 */ /* 0x000fe200078e007a */
[----:B------:R-:W-:-:S07]  /*367c0*/  MOV R126, R14 ;  /* 0x0000000e007e7202 */ /* 0x000fce0000000f00 */
[----:B------:R-:W-:Y:S05]  /*367d0*/  WARPSYNC.COLLECTIVE R15, `(.L_x_3003) ;  /* 0x000000000f087348 */ /* 0x000fea0003c00000 */
[----:B------:R0:W1:Y:S02]  /*367e0*/  SHFL.IDX P6, R14, R13, R12, R11 ;  /* 0x0000000c0d0e7389 */ /* 0x00006400000c000b */
[----:B01----:R-:W-:Y:S01]  /*367f0*/  ENDCOLLECTIVE ;  /* 0x000000000000791b */ /* 0x003fe20003800000 */
.L_x_3003:
        /* <DEDUP_REMOVED lines=8> */
.L_x_3004:
[----:B------:R-:W-:Y:S02]  /*36880*/  SEL R100, R114, R115, P0 ;  /* 0x0000007372647207 */ /* 0x000fe40000000000 */
[----:B------:R-:W-:Y:S01]  /*36890*/  SEL R114, R115, R114, P0 ;  /* 0x0000007273727207 */ /* 0x000fe20000000000 */
[----:B------:R-:W-:Y:S02]  /*368a0*/  IMAD.MOV.U32 R13, RZ, RZ, R119 ;  /* 0x000000ffff0d7224 */ /* 0x000fe400078e0077 */
[----:B------:R-:W-:-:S07]  /*368b0*/  IMAD.MOV.U32 R99, RZ, RZ, R14 ;  /* 0x000000ffff637224 */ /* 0x000fce00078e000e */
[----:B------:R-:W-:Y:S05]  /*368c0*/  WARPSYNC.COLLECTIVE R15, `(.L_x_3005) ;  /* 0x000000000f087348 */ /* 0x000fea0003c00000 */
[----:B------:R0:W1:Y:S02]  /*368d0*/  SHFL.IDX P6, R14, R13, R12, R11 ;  /* 0x0000000c0d0e7389 */ /* 0x00006400000c000b */
[----:B01----:R-:W-:Y:S01]  /*368e0*/  ENDCOLLECTIVE ;  /* 0x000000000000791b */ /* 0x003fe20003800000 */
.L_x_3005:
[----:B------:R-:W-:Y:S01]  /*368f0*/  MOV R13, R134 ;  /* 0x00000086000d7202 */ /* 0x000fe20000000f00 */
[----:B------:R-:W-:Y:S02]  /*36900*/  IMAD.MOV.U32 R12, RZ, RZ, R2 ;  /* 0x000000ffff0c7224 */ /* 0x000fe400078e0002 */
[----:B------:R-:W-:-:S07]  /*36910*/  IMAD.MOV.U32 R122, RZ, RZ, R14 ;  /* 0x000000ffff7a7224 */ /* 0x000fce00078e000e */
[----:B------:R-:W-:Y:S05]  /*36920*/  WARPSYNC.COLLECTIVE R15, `(.L_x_3006) ;  /* 0x000000000f087348 */ /* 0x000fea0003c00000 */
[----:B------:R0:W1:Y:S02]  /*36930*/  SHFL.IDX P6, R14, R13, R12, R11 ;  /* 0x0000000c0d0e7389 */ /* 0x00006400000c000b */
[----:B01----:R-:W-:Y:S01]  /*36940*/  ENDCOLLECTIVE ;  /* 0x000000000000791b */ /* 0x003fe20003800000 */
.L_x_3006:
[----:B------:R-:W-:Y:S02]  /*36950*/  IMAD.MOV.U32 R13, RZ, RZ, R130 ;  /* 0x000000ffff0d7224 */ /* 0x000fe400078e0082 */
[----:B------:R-:W-:-:S07]  /*36960*/  IMAD.MOV.U32 R134, RZ, RZ, R14 ;  /* 0x000000ffff867224 */ /* 0x000fce00078e000e */
[----:B------:R-:W-:Y:S05]  /*36970*/  WARPSYNC.COLLECTIVE R15, `(.L_x_3007) ;  /* 0x000000000f087348 */ /* 0x000fea0003c00000 */
[----:B------:R0:W1:Y:S02]  /*36980*/  SHFL.IDX P6, R14, R13, R12, R11 ;  /* 0x0000000c0d0e7389 */ /* 0x00006400000c000b */
[----:B01----:R-:W-:Y:S01]  /*36990*/  ENDCOLLECTIVE ;  /* 0x000000000000791b */ /* 0x003fe20003800000 */
.L_x_3007:
        /* <DEDUP_REMOVED lines=8> */
.L_x_3008:
[----:B------:R-:W-:Y:S02]  /*36a20*/  SEL R104, R122, R119, P0 ;  /* 0x000000777a687207 */ /* 0x000fe40000000000 */
[----:B------:R-:W-:Y:S02]  /*36a30*/  SEL R119, R119, R122, P0 ;  /* 0x0000007a77777207 */ /* 0x000fe40000000000 */
[----:B------:R-:W-:Y:S01]  /*36a40*/  MOV R13, R123 ;  /* 0x0000007b000d7202 */ /* 0x000fe20000000f00 */
[----:B------:R-:W-:-:S07]  /*36a50*/  IMAD.MOV.U32 R101, RZ, RZ, R14 ;  /* 0x000000ffff657224 */ /* 0x000fce00078e000e */
[----:B------:R-:W-:Y:S05]  /*36a60*/  WARPSYNC.COLLECTIVE R15, `(.L_x_3009) ;  /* 0x000000000f087348 */ /* 0x000fea0003c00000 */
[----:B------:R0:W1:Y:S02]  /*36a70*/  SHFL.IDX P6, R14, R13, R12, R11 ;  /* 0x0000000c0d0e7389 */ /* 0x00006400000c000b */
[----:B01----:R-:W-:Y:S01]  /*36a80*/  ENDCOLLECTIVE ;  /* 0x000000000000791b */ /* 0x003fe20003800000 */
.L_x_3009:
[----:B------:R-:W-:Y:S02]  /*36a90*/  IMAD.MOV.U32 R13, RZ, RZ, R142 ;  /* 0x000000ffff0d7224 */ /* 0x000fe400078e008e */
[----:B------:R-:W-:Y:S02]  /*36aa0*/  IMAD.MOV.U32 R12, RZ, RZ, R2 ;  /* 0x000000ffff0c7224 */ /* 0x000fe400078e0002 */
[----:B------:R-:W-:-:S07]  /*36ab0*/  IMAD.MOV.U32 R123, RZ, RZ, R14 ;  /* 0x000000ffff7b7224 */ /* 0x000fce00078e000e */
[----:B------:R-:W-:Y:S05]  /*36ac0*/  WARPSYNC.COLLECTIVE R15, `(.L_x_3010) ;  /* 0x000000000f087348 */ /* 0x000fea0003c00000 */
[----:B------:R0:W1:Y:S02]  /*36ad0*/  SHFL.IDX P6, R14, R13, R12, R11 ;  /* 0x0000000c0d0e7389 */ /* 0x00006400000c000b */
[----:B01----:R-:W-:Y:S01]  /*36ae0*/  ENDCOLLECTIVE ;  /* 0x000000000000791b */ /* 0x003fe20003800000 */
.L_x_3010:
[----:B------:R-:W-:Y:S02]  /*36af0*/  IMAD.MOV.U32 R13, RZ, RZ, R138 ;  /* 0x000000ffff0d7224 */ /* 0x000fe400078e008a */
[----:B------:R-:W-:-:S07]  /*36b00*/  IMAD.MOV.U32 R142, RZ, RZ, R14 ;  /* 0x000000ffff8e7224 */ /* 0x000fce00078e000e */
[----:B------:R-:W-:Y:S05]  /*36b10*/  WARPSYNC.COLLECTIVE R15, `(.L_x_3011) ;  /* 0x000000000f087348 */ /* 0x000fea0003c00000 */
[----:B------:R0:W1:Y:S02]  /*36b20*/  SHFL.IDX P6, R14, R13, R12, R11 ;  /* 0x0000000c0d0e7389 */ /* 0x00006400000c000b */
[----:B01----:R-:W-:Y:S01]  /*36b30*/  ENDCOLLECTIVE ;  /* 0x000000000000791b */ /* 0x003fe20003800000 */
.L_x_3011:
        /* <DEDUP_REMOVED lines=8> */
.L_x_3012:
[----:B------:R-:W-:Y:S02]  /*36bc0*/  SEL R107, R123, R127, P0 ;  /* 0x0000007f7b6b7207 */ /* 0x000fe40000000000 */
[----:B------:R-:W-:Y:S01]  /*36bd0*/  SEL R123, R127, R123, P0 ;  /* 0x0000007b7f7b7207 */ /* 0x000fe20000000000 */
[----:B------:R-:W-:Y:S02]  /*36be0*/  IMAD.MOV.U32 R13, RZ, RZ, R205 ;  /* 0x000000ffff0d7224 */ /* 0x000fe400078e00cd */
[----:B------:R-:W-:-:S07]  /*36bf0*/  IMAD.MOV.U32 R103, RZ, RZ, R14 ;  /* 0x000000ffff677224 */ /* 0x000fce00078e000e */
[----:B------:R-:W-:Y:S05]  /*36c00*/  WARPSYNC.COLLECTIVE R15, `(.L_x_3013) ;  /* 0x000000000f087348 */ /* 0x000fea0003c00000 */
[----:B------:R0:W1:Y:S02]  /*36c10*/  SHFL.IDX P6, R14, R13, R12, R11 ;  /* 0x0000000c0d0e7389 */ /* 0x00006400000c000b */
[----:B01----:R-:W-:Y:S01]  /*36c20*/  ENDCOLLECTIVE ;  /* 0x000000000000791b */ /* 0x003fe20003800000 */
.L_x_3013:
[----:B------:R-:W-:Y:S02]  /*36c30*/  IMAD.MOV.U32 R13, RZ, RZ, R150 ;  /* 0x000000ffff0d7224 */ /* 0x000fe400078e0096 */
[----:B------:R-:W-:Y:S02]  /*36c40*/  IMAD.MOV.U32 R12, RZ, RZ, R2 ;  /* 0x000000ffff0c7224 */ /* 0x000fe400078e0002 */
[----:B------:R-:W-:Y:S02]  /*36c50*/  IMAD.MOV.U32 R2, RZ, RZ, RZ ;  /* 0x000000ffff027224 */ /* 0x000fe400078e00ff */
[----:B------:R-:W-:-:S07]  /*36c60*/  IMAD.MOV.U32 R70, RZ, RZ, R14 ;  /* 0x000000ffff467224 */ /* 0x000fce00078e000e */
[----:B------:R-:W-:Y:S05]  /*36c70*/  WARPSYNC.COLLECTIVE R15, `(.L_x_3014) ;  /* 0x000000000f087348 */ /* 0x000fea0003c00000 */
[----:B------:R0:W1:Y:S02]  /*36c80*/  SHFL.IDX P6, R14, R13, R12, R11 ;  /* 0x0000000c0d0e7389 */ /* 0x00006400000c000b */
[----:B01----:R-:W-:Y:S01]  /*36c90*/  ENDCOLLECTIVE ;  /* 0x000000000000791b */ /* 0x003fe20003800000 */
.L_x_3014:
[----:B------:R-:W-:Y:S02]  /*36ca0*/  IMAD.MOV.U32 R13, RZ, RZ, R206 ;  /* 0x000000ffff0d7224 */ /* 0x000fe400078e00ce */
[----:B------:R-:W-:-:S07]  /*36cb0*/  IMAD.MOV.U32 R150, RZ, RZ, R14 ;  /* 0x000000ffff967224 */ /* 0x000fce00078e000e */
[----:B------:R-:W-:Y:S05]  /*36cc0*/  WARPSYNC.COLLECTIVE R15, `(.L_x_3015) ;  /* 0x000000000f087348 */ /* 0x000fea0003c00000 */
[----:B------:R0:W1:Y:S02]  /*36cd0*/  SHFL.IDX P6, R14, R13, R12, R11 ;  /* 0x0000000c0d0e7389 */ /* 0x00006400000c000b */
[----:B01----:R-:W-:Y:S01]  /*36ce0*/  ENDCOLLECTIVE ;  /* 0x000000000000791b */ /* 0x003fe20003800000 */
.L_x_3015:
[----:B------:R-:W-:Y:S01]  /*36cf0*/  MOV R0, R14 ;  /* 0x0000000e00007202 */ /* 0x000fe20000000f00 */
[----:B------:R-:W-:Y:S06]  /*36d00*/  BRA `(.L_x_3016) ;  /* 0xfffffed000b47947 */ /* 0x000fec000383ffff */
.L_x_2668:
[----:B------:R-:W-:Y:S02]  /*36d10*/  IMAD.MOV.U32 R13, RZ, RZ, R32 ;  /* 0x000000ffff0d7224 */ /* 0x000fe400078e0020 */
[----:B------:R-:W-:Y:S02]  /*36d20*/  IMAD.MOV.U32 R12, RZ, RZ, RZ ;  /* 0x000000ffff0c7224 */ /* 0x000fe400078e00ff */
[----:B------:R-:W-:Y:S02]  /*36d30*/  IMAD.MOV.U32 R11, RZ, RZ, 0x181f ;  /* 0x0000181fff0b7424 */ /* 0x000fe400078e00ff */
[----:B------:R-:W-:-:S07]  /*36d40*/  IMAD.MOV.U32 R15, RZ, RZ, -0x1 ;  /* 0xffffffffff0f7424 */ /* 0x000fce00078e00ff */
[----:B-----5:R-:W-:Y:S05]  /*36d50*/  WARPSYNC.COLLECTIVE R15, `(.L_x_3017) ;  /* 0x000000000f087348 */ /* 0x020fea0003c00000 */
[----:B------:R0:W1:Y:S02]  /*36d60*/  SHFL.IDX P6, R14, R13, R12, R11 ;  /* 0x0000000c0d0e7389 */ /* 0x00006400000c000b */
[----:B01---5:R-:W-:Y:S01]  /*36d70*/  ENDCOLLECTIVE ;  /* 0x000000000000791b */ /* 0x023fe20003800000 */
.L_x_3017:
[----:B------:R-:W-:Y:S02]  /*36d80*/  IMAD.MOV.U32 R13, RZ, RZ, R21 ;  /* 0x000000ffff0d7224 */ /* 0x000fe400078e0015 */
[----:B------:R-:W-:-:S07]  /*36d90*/  IMAD.MOV.U32 R20, RZ, RZ, R14 ;  /* 0x000000ffff147224 */ /* 0x000fce00078e000e */
[----:B------:R-:W-:Y:S05]  /*36da0*/  WARPSYNC.COLLECTIVE R15, `(.L_x_3018) ;  /* 0x000000000f087348 */ /* 0x000fea0003c00000 */
[----:B------:R0:W1:Y:S02]  /*36db0*/  SHFL.IDX P6, R14, R13, R12, R11 ;  /* 0x0000000c0d0e7389 */ /* 0x00006400000c000b */
[----:B01----:R-:W-:Y:S01]  /*36dc0*/  ENDCOLLECTIVE ;  /* 0x000000000000791b */ /* 0x003fe20003800000 */
.L_x_3018:
[----:B------:R-:W-:Y:S05]  /*36dd0*/  BRA `(.L_x_3019) ;  /* 0xfffffee400ac7947 */ /* 0x000fea000383ffff */
.L_x_2671:
        /* <DEDUP_REMOVED lines=8> */
.L_x_3021:
[----:B------:R-:W-:Y:S05]  /*36e60*/  BSYNC B1 ;  /* 0x0000000000017941 */ /* 0x000fea0003800000 */
.L_x_3020:
        /* <DEDUP_REMOVED lines=8> */
.L_x_3022:
[----:B------:R-:W-:Y:S05]  /*36ef0*/  BRA `(.L_x_3023) ;  /* 0xfffffee400dc7947 */ /* 0x000fea000383ffff */
.L_x_2674:
[----:B------:R-:W-:Y:S01]  /*36f00*/  BSSY B1, `(.L_x_3024) ;  /* 0x0000008000017945 */ /* 0x000fe20003800000 */
[----:B------:R-:W-:Y:S02]  /*36f10*/  IMAD.MOV.U32 R13, RZ, RZ, R32 ;  /* 0x000000ffff0d7224 */ /* 0x000fe400078e0020 */
[----:B------:R-:W-:Y:S02]  /*36f20*/  IMAD.MOV.U32 R12, RZ, RZ, 0x2 ;  /* 0x00000002ff0c7424 */ /* 0x000fe400078e00ff */
[----:B------:R-:W-:Y:S02]  /*36f30*/  IMAD.MOV.U32 R11, RZ, RZ, 0x181f ;  /* 0x0000181fff0b7424 */ /* 0x000fe400078e00ff */
[----:B------:R-:W-:-:S07]  /*36f40*/  IMAD.MOV.U32 R15, RZ, RZ, -0x1 ;  /* 0xffffffffff0f7424 */ /* 0x000fce00078e00ff */
[----:B0123-5:R-:W-:Y:S05]  /*36f50*/  WARPSYNC.COLLECTIVE R15, `(.L_x_3025) ;  /* 0x000000000f087348 */ /* 0x02ffea0003c00000 */
[----:B--2---:R2:W4:Y:S02]  /*36f60*/  SHFL.IDX P6, R14, R13, R12, R11 ;  /* 0x0000000c0d0e7389 */ /* 0x00452400000c000b */
[----:B012345:R-:W-:Y:S01]  /*36f70*/  ENDCOLLECTIVE ;  /* 0x000000000000791b */ /* 0x03ffe20003800000 */
.L_x_3025:
[----:B------:R-:W-:Y:S05]  /*36f80*/  BSYNC B1 ;  /* 0x0000000000017941 */ /* 0x000fea0003800000 */
.L_x_3024:
        /* <DEDUP_REMOVED lines=8> */
.L_x_3026:
[----:B------:R-:W-:Y:S05]  /*37010*/  BRA `(.L_x_3027) ;  /* 0xfffffee800147947 */ /* 0x000fea000383ffff */
.L_x_2677:
        /* <DEDUP_REMOVED lines=8> */
.L_x_3029:
[----:B------:R-:W-:Y:S05]  /*370a0*/  BSYNC B1 ;  /* 0x0000000000017941 */ /* 0x000fea0003800000 */
.L_x_3028:
        /* <DEDUP_REMOVED lines=8> */
.L_x_3030:
[----:B------:R-:W-:Y:S05]  /*37130*/  BRA `(.L_x_3031) ;  /* 0xfffffee800447947 */ /* 0x000fea000383ffff */
.L_x_2679:
[----:B------:R-:W-:Y:S02]  /*37140*/  IMAD.MOV.U32 R13, RZ, RZ, R40 ;  /* 0x000000ffff0d7224 */ /* 0x000fe400078e0028 */
[----:B------:R-:W-:Y:S02]  /*37150*/  IMAD.MOV.U32 R12, RZ, RZ, RZ ;  /* 0x000000ffff0c7224 */ /* 0x000fe400078e00ff */
[----:B------:R-:W-:Y:S02]  /*37160*/  IMAD.MOV.U32 R11, RZ, RZ, 0x1c1f ;  /* 0x00001c1fff0b7424 */ /* 0x000fe400078e00ff */
[----:B------:R-:W-:-:S07]  /*37170*/  IMAD.MOV.U32 R15, RZ, RZ, -0x1 ;  /* 0xffffffffff0f7424 */ /* 0x000fce00078e00ff */
[----:B------:R-:W-:Y:S05]  /*37180*/  WARPSYNC.COLLECTIVE R15, `(.L_x_3032) ;  /* 0x000000000f087348 */ /* 0x000fea0003c00000 */
[----:B------:R0:W1:Y:S02]  /*37190*/  SHFL.IDX P6, R14, R13, R12, R11 ;  /* 0x0000000c0d0e7389 */ /* 0x00006400000c000b */
[----:B01----:R-:W-:Y:S01]  /*371a0*/  ENDCOLLECTIVE ;  /* 0x000000000000791b */ /* 0x003fe20003800000 */
.L_x_3032:
[----:B------:R-:W-:Y:S01]  /*371b0*/  MOV R13, R35 ;  /* 0x00000023000d7202 */ /* 0x000fe20000000f00 */
[----:B------:R-:W-:-:S07]  /*371c0*/  IMAD.MOV.U32 R41, RZ, RZ, R14 ;  /* 0x000000ffff297224 */ /* 0x000fce00078e000e */
[----:B------:R-:W-:Y:S05]  /*371d0*/  WARPSYNC.COLLECTIVE R15, `(.L_x_3033) ;  /* 0x000000000f087348 */ /* 0x000fea0003c00000 */
[----:B------:R0:W1:Y:S02]  /*371e0*/  SHFL.IDX P6, R14, R13, R12, R11 ;  /* 0x0000000c0d0e7389 */ /* 0x00006400000c000b */
[----:B01----:R-:W-:Y:S01]  /*371f0*/  ENDCOLLECTIVE ;  /* 0x000000000000791b */ /* 0x003fe20003800000 */
.L_x_3033:
[----:B------:R-:W-:Y:S01]  /*37200*/  IMAD.MOV.U32 R11, RZ, RZ, R14 ;  /* 0x000000ffff0b7224 */ /* 0x000fe200078e000e */
[----:B------:R-:W-:Y:S06]  /*37210*/  BRA `(.L_x_3034) ;  /* 0xfffffeec002c7947 */ /* 0x000fec000383ffff */
.L_x_2682:
[----:B------:R-:W-:Y:S01]  /*37220*/  BSSY B1, `(.L_x_3035) ;  /* 0x0000008000017945 */ /* 0x000fe20003800000 */
[----:B------:R-:W-:Y:S02]  /*37230*/  IMAD.MOV.U32 R13, RZ, RZ, R40 ;  /* 0x000000ffff0d7224 */ /* 0x000fe400078e0028 */
[----:B------:R-:W-:Y:S02]  /*37240*/  IMAD.MOV.U32 R12, RZ, RZ, 0x1 ;  /* 0x00000001ff0c7424 */ /* 0x000fe400078e00ff */
[----:B--2---:R-:W-:Y:S02]  /*37250*/  IMAD.MOV.U32 R11, RZ, RZ, 0x1c1f ;  /* 0x00001c1fff0b7424 */ /* 0x004fe400078e00ff */
[----:B------:R-:W-:-:S07]  /*37260*/  IMAD.MOV.U32 R15, RZ, RZ, -0x1 ;  /* 0xffffffffff0f7424 */ /* 0x000fce00078e00ff */
[----:B01-3--:R-:W-:Y:S05]  /*37270*/  WARPSYNC.COLLECTIVE R15, `(.L_x_3036) ;  /* 0x000000000f087348 */ /* 0x00bfea0003c00000 */
[----:B------:R2:W4:Y:S02]  /*37280*/  SHFL.IDX P6, R14, R13, R12, R11 ;  /* 0x0000000c0d0e7389 */ /* 0x00052400000c000b */
[----:B01234-:R-:W-:Y:S01]  /*37290*/  ENDCOLLECTIVE ;  /* 0x000000000000791b */ /* 0x01ffe20003800000 */
.L_x_3036:
[----:B------:R-:W-:Y:S05]  /*372a0*/  BSYNC B1 ;  /* 0x0000000000017941 */ /* 0x000fea0003800000 */
.L_x_3035:
        /* <DEDUP_REMOVED lines=8> */
.L_x_3037:
[----:B------:R-:W-:Y:S01]  /*37330*/  IMAD.MOV.U32 R35, RZ, RZ, R14 ;  /* 0x000000ffff237224 */ /* 0x000fe200078e000e */
[----:B------:R-:W-:Y:S06]  /*37340*/  BRA `(.L_x_3038) ;  /* 0xfffffef800dc7947 */ /* 0x000fec000383ffff */
.L_x_2686:
[----:B------:R-:W-:Y:S01]  /*37350*/  IMAD.MOV.U32 R13, RZ, RZ, R3 ;  /* 0x000000ffff0d7224 */ /* 0x000fe200078e0003 */
[----:B------:R-:W-:Y:S01]  /*37360*/  MOV R11, 0x181f ;  /* 0x0000181f000b7802 */ /* 0x000fe20000000f00 */
[----:B------:R-:W-:Y:S02]  /*37370*/  IMAD.MOV.U32 R12, RZ, RZ, RZ ;  /* 0x000000ffff0c7224 */ /* 0x000fe400078e00ff */
[----:B------:R-:W-:-:S07]  /*37380*/  IMAD.MOV.U32 R15, RZ, RZ, -0x1 ;  /* 0xffffffffff0f7424 */ /* 0x000fce00078e00ff */
[----:B0-----:R-:W-:Y:S05]  /*37390*/  WARPSYNC.COLLECTIVE R15, `(.L_x_3039) ;  /* 0x000000000f087348 */ /* 0x001fea0003c00000 */
[----:B------:R1:W2:Y:S02]  /*373a0*/  SHFL.IDX P6, R14, R13, R12, R11 ;  /* 0x0000000c0d0e7389 */ /* 0x0002a400000c000b */
[----:B012---:R-:W-:Y:S01]  /*373b0*/  ENDCOLLECTIVE ;  /* 0x000000000000791b */ /* 0x007fe20003800000 */
.L_x_3039:
[----:B------:R-:W-:Y:S02]  /*373c0*/  IMAD.MOV.U32 R13, RZ, RZ, R2 ;  /* 0x000000ffff0d7224 */ /* 0x000fe400078e0002 */
[----:B------:R-:W-:-:S07]  /*373d0*/  IMAD.MOV.U32 R0, RZ, RZ, R14 ;  /* 0x000000ffff007224 */ /* 0x000fce00078e000e */
[----:B------:R-:W-:Y:S05]  /*373e0*/  WARPSYNC.COLLECTIVE R15, `(.L_x_3040) ;  /* 0x000000000f087348 */ /* 0x000fea0003c00000 */
[----:B------:R0:W1:Y:S02]  /*373f0*/  SHFL.IDX P6, R14, R13, R12, R11 ;  /* 0x0000000c0d0e7389 */ /* 0x00006400000c000b */
[----:B01----:R-:W-:Y:S01]  /*37400*/  ENDCOLLECTIVE ;  /* 0x000000000000791b */ /* 0x003fe20003800000 */
.L_x_3040:
[----:B------:R-:W-:Y:S05]  /*37410*/  BRA `(.L_x_3041) ;  /* 0xffffff1c00747947 */ /* 0x000fea000383ffff */
.L_x_2689:
[----:B------:R-:W-:Y:S01]  /*37420*/  BSSY B1, `(.L_x_3042) ;  /* 0x0000008000017945 */ /* 0x000fe20003800000 */
[----:B--2---:R-:W-:Y:S01]  /*37430*/  IMAD.MOV.U32 R13, RZ, RZ, R3 ;  /* 0x000000ffff0d7224 */ /* 0x004fe200078e0003 */
[----:B------:R-:W-:Y:S01]  /*37440*/  MOV R15, 0xffffffff ;  /* 0xffffffff000f7802 */ /* 0x000fe20000000f00 */
[----:B------:R-:W-:Y:S02]  /*37450*/  IMAD.MOV.U32 R12, RZ, RZ, 0x1 ;  /* 0x00000001ff0c7424 */ /* 0x000fe400078e00ff */
[----:B------:R-:W-:-:S07]  /*37460*/  IMAD.MOV.U32 R11, RZ, RZ, 0x181f ;  /* 0x0000181fff0b7424 */ /* 0x000fce00078e00ff */
[----:B01-3--:R-:W-:Y:S05]  /*37470*/  WARPSYNC.COLLECTIVE R15, `(.L_x_3043) ;  /* 0x000000000f087348 */ /* 0x00bfea0003c00000 */
[----:B---3--:R2:W3:Y:S02]  /*37480*/  SHFL.IDX P6, R14, R13, R12, R11 ;  /* 0x0000000c0d0e7389 */ /* 0x0084e400000c000b */
[----:B0123--:R-:W-:Y:S01]  /*37490*/  ENDCOLLECTIVE ;  /* 0x000000000000791b */ /* 0x00ffe20003800000 */
.L_x_3043:
[----:B------:R-:W-:Y:S05]  /*374a0*/  BSYNC B1 ;  /* 0x0000000000017941 */ /* 0x000fea0003800000 */
.L_x_3042:
        /* <DEDUP_REMOVED lines=8> */
.L_x_3044:
[----:B------:R-:W-:Y:S05]  /*37530*/  BRA `(.L_x_3045) ;  /* 0xffffff1c00a47947 */ /* 0x000fea000383ffff */
.L_x_2692:
        /* <DEDUP_REMOVED lines=8> */
.L_x_3047:
[----:B------:R-:W-:Y:S05]  /*375c0*/  BSYNC B1 ;  /* 0x0000000000017941 */ /* 0x000fea0003800000 */
.L_x_3046:
        /* <DEDUP_REMOVED lines=8> */
.L_x_3048:
[----:B------:R-:W-:Y:S05]  /*37650*/  BRA `(.L_x_3049) ;  /* 0xffffff1c00d47947 */ /* 0x000fea000383ffff */
.L_x_2695:
[----:B------:R-:W-:Y:S01]  /*37660*/  BSSY B1, `(.L_x_3050) ;  /* 0x0000008000017945 */ /* 0x000fe20003800000 */
[----:B0-----:R-:W-:Y:S02]  /*37670*/  IMAD.MOV.U32 R13, RZ, RZ, R3 ;  /* 0x000000ffff0d7224 */ /* 0x001fe400078e0003 */
[----:B------:R-:W-:Y:S02]  /*37680*/  IMAD.MOV.U32 R12, RZ, RZ, 0x3 ;  /* 0x00000003ff0c7424 */ /* 0x000fe400078e00ff */
[----:B------:R-:W-:Y:S02]  /*37690*/  IMAD.MOV.U32 R11, RZ, RZ, 0x181f ;  /* 0x0000181fff0b7424 */ /* 0x000fe400078e00ff */
[----:B------:R-:W-:-:S07]  /*376a0*/  IMAD.MOV.U32 R15, RZ, RZ, -0x1 ;  /* 0xffffffffff0f7424 */ /* 0x000fce00078e00ff */
[----:B-1234-:R-:W-:Y:S05]  /*376b0*/  WARPSYNC.COLLECTIVE R15, `(.L_x_3051) ;  /* 0x000000000f087348 */ /* 0x01efea0003c00000 */
[----:B---3--:R0:W3:Y:S02]  /*376c0*/  SHFL.IDX P6, R14, R13, R12, R11 ;  /* 0x0000000c0d0e7389 */ /* 0x0080e400000c000b */
[----:B01234-:R-:W-:Y:S01]  /*376d0*/  ENDCOLLECTIVE ;  /* 0x000000000000791b */ /* 0x01ffe20003800000 */
.L_x_3051:
[----:B------:R-:W-:Y:S05]  /*376e0*/  BSYNC B1 ;  /* 0x0000000000017941 */ /* 0x000fea0003800000 */
.L_x_3050:
        /* <DEDUP_REMOVED lines=8> */
.L_x_3052:
[----:B------:R-:W-:Y:S05]  /*37770*/  BRA `(.L_x_3053) ;  /* 0xffffff2000047947 */ /* 0x000fea000383ffff */
.L_x_2714:
[----:B------:R-:W0:Y:S01]  /*37780*/  S2R R4, SR_TID.X ;  /* 0x0000000000047919 */ /* 0x000e220000002100 */
[----:B------:R-:W-:Y:S01]  /*37790*/  BSSY B1, `(.L_x_3054) ;  /* 0x000000a000017945 */ /* 0x000fe20003800000 */
[----:B------:R-:W-:Y:S02]  /*377a0*/  IMAD.MOV.U32 R12, RZ, RZ, RZ ;  /* 0x000000ffff0c7224 */ /* 0x000fe400078e00ff */
[----:B------:R-:W-:Y:S02]  /*377b0*/  IMAD.MOV.U32 R11, RZ, RZ, 0x1f ;  /* 0x0000001fff0b7424 */ /* 0x000fe400078e00ff */
[----:B------:R-:W-:Y:S01]  /*377c0*/  IMAD.MOV.U32 R15, RZ, RZ, -0x1 ;  /* 0xffffffffff0f7424 */ /* 0x000fe200078e00ff */
[----:B0-----:R-:W-:-:S04]  /*377d0*/  SHF.R.U32.HI R4, RZ, 0x5, R4 ;  /* 0x00000005ff047819 */ /* 0x001fc80000011604 */
[----:B------:R-:W-:-:S05]  /*377e0*/  LOP3.LUT R4, R4, 0x3, RZ, 0xc0, !PT ;  /* 0x0000000304047812 */ /* 0x000fca00078ec0ff */
[----:B------:R-:W-:-:S07]  /*377f0*/  IMAD.MOV.U32 R13, RZ, RZ, R4 ;  /* 0x000000ffff0d7224 */ /* 0x000fce00078e0004 */
[----:B------:R-:W-:Y:S05]  /*37800*/  WARPSYNC.COLLECTIVE R15, `(.L_x_3055) ;  /* 0x000000000f087348 */ /* 0x000fea0003c00000 */
[----:B------:R0:W1:Y:S02]  /*37810*/  SHFL.IDX P6, R14, R13, R12, R11 ;  /* 0x0000000c0d0e7389 */ /* 0x00006400000c000b */
[----:B01----:R-:W-:Y:S01]  /*37820*/  ENDCOLLECTIVE ;  /* 0x000000000000791b */ /* 0x003fe20003800000 */
.L_x_3055:
[----:B------:R-:W-:Y:S05]  /*37830*/  BSYNC B1 ;  /* 0x0000000000017941 */ /* 0x000fea0003800000 */
.L_x_3054:
[----:B------:R-:W-:Y:S05]  /*37840*/  BRA `(.L_x_3056) ;  /* 0xffffff3c00e47947 */ /* 0x000fea000383ffff */
.L_x_2716:
[----:B------:R-:W-:Y:S01]  /*37850*/  BSSY B1, `(.L_x_3057) ;  /* 0x0000006000017945 */ /* 0x000fe20003800000 */
[----:B------:R-:W-:-:S07]  /*37860*/  MOV R15, 0xffffffff ;  /* 0xffffffff000f7802 */ /* 0x000fce0000000f00 */
[----:B0-----:R-:W-:Y:S05]  /*37870*/  WARPSYNC.COLLECTIVE R15, `(.L_x_3058) ;  /* 0x000000000f0c7348 */ /* 0x001fea0003c00000 */
[----:B------:R-:W-:Y:S02]  /*37880*/  ELECT P6, UR62, PT ;  /* 0x00000000003e782f */ /* 0x000fe400038c0000 */
[----:B------:R-:W-:Y:S01]  /*37890*/  MOV R14, UR62 ;  /* 0x0000003e000e7c02 */ /* 0x000fe20008000f00 */
[----:B0-----:R-:W-:Y:S10]  /*378a0*/  ENDCOLLECTIVE ;  /* 0x000000000000791b */ /* 0x001ff40003800000 */
.L_x_3058:
[----:B------:R-:W-:Y:S05]  /*378b0*/  BSYNC B1 ;  /* 0x0000000000017941 */ /* 0x000fea0003800000 */
.L_x_3057:
[----:B------:R-:W-:Y:S05]  /*378c0*/  BRA `(.L_x_2715) ;  /* 0xffffff3c00dc7947 */ /* 0x000fea000383ffff */
.L_x_2718:
[----:B0-----:R0:W1:Y:S02]  /*378d0*/  SYNCS.PHASECHK.TRANS64.TRYWAIT P0, [R18+URZ+0x38820], R4 ;  /* 0x03882004120075a7 */ /* 0x001064000800017f */
[----:B-1----:R-:W-:Y:S05]  /*378e0*/  @!P0 NANOSLEEP.SYNCS 0x989680 ;  /* 0x009896800000895d */ /* 0x002fea0003900000 */
[----:B------:R-:W1:Y:S02]  /*378f0*/  @!P0 SYNCS.PHASECHK.TRANS64 P0, [R18+URZ+0x38820], R4 ;  /* 0x03882004120085a7 */ /* 0x000e64000800007f */
[----:B-1----:R-:W-:Y:S05]  /*37900*/  @!P0 BRA `(.L_x_2718) ;  /* 0xfffffffc00f08947 */ /* 0x002fea000383ffff */
[----:B------:R-:W-:Y:S05]  /*37910*/  BRA `(.L_x_3059) ;  /* 0xffffff3c00ec7947 */ /* 0x000fea000383ffff */
.L_x_2722:
[----:B-1----:R1:W2:Y:S02]  /*37920*/  SYNCS.PHASECHK.TRANS64.TRYWAIT P0, [R7+URZ+0x388a0], R10 ;  /* 0x0388a00a070075a7 */ /* 0x0022a4000800017f */
[----:B--2---:R-:W-:Y:S05]  /*37930*/  @!P0 NANOSLEEP.SYNCS 0x989680 ;  /* 0x009896800000895d */ /* 0x004fea0003900000 */
[----:B------:R-:W2:Y:S02]  /*37940*/  @!P0 SYNCS.PHASECHK.TRANS64 P0, [R7+URZ+0x388a0], R10 ;  /* 0x0388a00a070085a7 */ /* 0x000ea4000800007f */
[----:B--2---:R-:W-:Y:S05]  /*37950*/  @!P0 BRA `(.L_x_2722) ;  /* 0xfffffffc00f08947 */ /* 0x004fea000383ffff */
[----:B------:R-:W-:Y:S05]  /*37960*/  BRA `(.L_x_3060) ;  /* 0xffffff40000c7947 */ /* 0x000fea000383ffff */
.L_x_2728:
[----:B0-----:R0:W2:Y:S02]  /*37970*/  SYNCS.PHASECHK.TRANS64.TRYWAIT P0, [R7+URZ+0x388c0], R10 ;  /* 0x0388c00a070075a7 */ /* 0x0010a4000800017f */
[----:B--2---:R-:W-:Y:S05]  /*37980*/  @!P0 NANOSLEEP.SYNCS 0x989680 ;  /* 0x009896800000895d */ /* 0x004fea0003900000 */
[----:B------:R-:W2:Y:S02]  /*37990*/  @!P0 SYNCS.PHASECHK.TRANS64 P0, [R7+URZ+0x388c0], R10 ;  /* 0x0388c00a070085a7 */ /* 0x000ea4000800007f */
[----:B--2---:R-:W-:Y:S05]  /*379a0*/  @!P0 BRA `(.L_x_2728) ;  /* 0xfffffffc00f08947 */ /* 0x004fea000383ffff */
[----:B------:R-:W-:Y:S05]  /*379b0*/  BRA `(.L_x_3061) ;  /* 0xffffff4000cc7947 */ /* 0x000fea000383ffff */
.L_x_2736:
[----:B0-----:R0:W1:Y:S02]  /*379c0*/  SYNCS.PHASECHK.TRANS64.TRYWAIT P1, [R8+URZ+0x388a0], R7 ;  /* 0x0388a007080075a7 */ /* 0x001064000802017f */
[----:B-1----:R-:W-:Y:S05]  /*379d0*/  @!P1 NANOSLEEP.SYNCS 0x989680 ;  /* 0x009896800000995d */ /* 0x002fea0003900000 */
[----:B------:R-:W1:Y:S02]  /*379e0*/  @!P1 SYNCS.PHASECHK.TRANS64 P1, [R8+URZ+0x388a0], R7 ;  /* 0x0388a007080095a7 */ /* 0x000e64000802007f */
[----:B-1----:R-:W-:Y:S05]  /*379f0*/  @!P1 BRA `(.L_x_2736) ;  /* 0xfffffffc00f09947 */ /* 0x002fea000383ffff */
[----:B------:R-:W-:Y:S05]  /*37a00*/  BRA `(.L_x_3062) ;  /* 0xffffff4400dc7947 */ /* 0x000fea000383ffff */
.L_x_2742:
[----:B-1----:R1:W2:Y:S02]  /*37a10*/  SYNCS.PHASECHK.TRANS64.TRYWAIT P1, [R8+URZ+0x388c0], R7 ;  /* 0x0388c007080075a7 */ /* 0x0022a4000802017f */
[----:B--2---:R-:W-:Y:S05]  /*37a20*/  @!P1 NANOSLEEP.SYNCS 0x989680 ;  /* 0x009896800000995d */ /* 0x004fea0003900000 */
[----:B------:R-:W2:Y:S02]  /*37a30*/  @!P1 SYNCS.PHASECHK.TRANS64 P1, [R8+URZ+0x388c0], R7 ;  /* 0x0388c007080095a7 */ /* 0x000ea4000802007f */
[----:B--2---:R-:W-:Y:S05]  /*37a40*/  @!P1 BRA `(.L_x_2742) ;  /* 0xfffffffc00f09947 */ /* 0x004fea000383ffff */
[----:B------:R-:W-:Y:S05]  /*37a50*/  BRA `(.L_x_3063) ;  /* 0xffffff4800987947 */ /* 0x000fea000383ffff */
.L_x_2760:
        /* <DEDUP_REMOVED lines=8> */
[----:B-1----:R-:W-:Y:S05]  /*37ae0*/  WARPSYNC.COLLECTIVE R15, `(.L_x_3065) ;  /* 0x000000000f087348 */ /* 0x002fea0003c00000 */
[----:B------:R0:W2:Y:S02]  /*37af0*/  SHFL.IDX P6, R14, R13, R12, R11 ;  /* 0x0000000c0d0e7389 */ /* 0x0000a400000c000b */
[----:B012---:R-:W-:Y:S01]  /*37b00*/  ENDCOLLECTIVE ;  /* 0x000000000000791b */ /* 0x007fe20003800000 */
.L_x_3065:
[----:B------:R-:W-:Y:S05]  /*37b10*/  BSYNC B0 ;  /* 0x0000000000007941 */ /* 0x000fea0003800000 */
.L_x_3064:
[----:B------:R-:W-:Y:S05]  /*37b20*/  BRA `(.L_x_3066) ;  /* 0xffffff5800307947 */ /* 0x000fea000383ffff */
.L_x_2762:
[----:B------:R-:W-:Y:S01]  /*37b30*/  BSSY B0, `(.L_x_3067) ;  /* 0x0000006000007945 */ /* 0x000fe20003800000 */
[----:B------:R-:W-:-:S07]  /*37b40*/  IMAD.MOV.U32 R15, RZ, RZ, -0x1 ;  /* 0xffffffffff0f7424 */ /* 0x000fce00078e00ff */
[----:B01----:R-:W-:Y:S05]  /*37b50*/  WARPSYNC.COLLECTIVE R15, `(.L_x_3068) ;  /* 0x000000000f0c7348 */ /* 0x003fea0003c00000 */
[----:B------:R-:W-:Y:S02]  /*37b60*/  ELECT P6, UR62, PT ;  /* 0x00000000003e782f */ /* 0x000fe400038c0000 */
[----:B------:R-:W-:Y:S01]  /*37b70*/  MOV R14, UR62 ;  /* 0x0000003e000e7c02 */ /* 0x000fe20008000f00 */
[----:B01----:R-:W-:Y:S10]  /*37b80*/  ENDCOLLECTIVE ;  /* 0x000000000000791b */ /* 0x003ff40003800000 */
.L_x_3068:
[----:B------:R-:W-:Y:S05]  /*37b90*/  BSYNC B0 ;  /* 0x0000000000007941 */ /* 0x000fea0003800000 */
.L_x_3067:
[----:B------:R-:W-:Y:S05]  /*37ba0*/  BRA `(.L_x_3069) ;  /* 0xffffff5800387947 */ /* 0x000fea000383ffff */
.L_x_2764:
[----:B0-----:R0:W1:Y:S02]  /*37bb0*/  SYNCS.PHASECHK.TRANS64.TRYWAIT P0, [R0+URZ+0x38880], R3 ;  /* 0x03888003000075a7 */ /* 0x001064000800017f */
[----:B-1----:R-:W-:Y:S05]  /*37bc0*/  @!P0 NANOSLEEP.SYNCS 0x989680 ;  /* 0x009896800000895d */ /* 0x002fea0003900000 */
[----:B------:R-:W1:Y:S02]  /*37bd0*/  @!P0 SYNCS.PHASECHK.TRANS64 P0, [R0+URZ+0x38880], R3 ;  /* 0x03888003000085a7 */ /* 0x000e64000800007f */
[----:B-1----:R-:W-:Y:S05]  /*37be0*/  @!P0 BRA `(.L_x_2764) ;  /* 0xfffffffc00f08947 */ /* 0x002fea000383ffff */
[----:B------:R-:W-:Y:S05]  /*37bf0*/  BRA `(.L_x_3070) ;  /* 0xffffff5800a87947 */ /* 0x000fea000383ffff */
.L_x_2766:
[----:B-1----:R1:W2:Y:S02]  /*37c00*/  SYNCS.PHASECHK.TRANS64.TRYWAIT P0, [R0+URZ+0x38840], R3 ;  /* 0x03884003000075a7 */ /* 0x0022a4000800017f */
[----:B--2---:R-:W-:Y:S05]  /*37c10*/  @!P0 NANOSLEEP.SYNCS 0x989680 ;  /* 0x009896800000895d */ /* 0x004fea0003900000 */
[----:B------:R-:W2:Y:S02]  /*37c20*/  @!P0 SYNCS.PHASECHK.TRANS64 P0, [R0+URZ+0x38840], R3 ;  /* 0x03884003000085a7 */ /* 0x000ea4000800007f */
[----:B--2---:R-:W-:Y:S05]  /*37c30*/  @!P0 BRA `(.L_x_2766) ;  /* 0xfffffffc00f08947 */ /* 0x004fea000383ffff */
[----:B------:R-:W-:Y:S05]  /*37c40*/  BRA `(.L_x_3071) ;  /* 0xffffff5c00147947 */ /* 0x000fea000383ffff */
.L_x_2770:
        /* <DEDUP_REMOVED lines=10> */
.L_x_3072:
[----:B------:R-:W-:-:S04]  /*37cf0*/  IMAD R0, R8, 0x80, R5 ;  /* 0x0000008008007824 */ /* 0x000fc800078e0205 */
[C---:B------:R-:W-:Y:S01]  /*37d00*/  VIADD R5, R0.reuse, 0x10 ;  /* 0x0000001000057836 */ /* 0x040fe20000000000 */
[----:B------:R-:W-:Y:S01]  /*37d10*/  ISETP.GE.AND P2, PT, R0, R2, PT ;  /* 0x000000020000720c */ /* 0x000fe20003f46270 */
[----:B------:R-:W-:Y:S02]  /*37d20*/  IMAD.MOV.U32 R13, RZ, RZ, R4 ;  /* 0x000000ffff0d7224 */ /* 0x000fe400078e0004 */
[----:B------:R-:W-:-:S10]  /*37d30*/  IMAD.MOV.U32 R6, RZ, RZ, R14 ;  /* 0x000000ffff067224 */ /* 0x000fd400078e000e */
[----:B------:R-:W-:Y:S05]  /*37d40*/  WARPSYNC.COLLECTIVE R15, `(.L_x_3073) ;  /* 0x000000000f087348 */ /* 0x000fea0003c00000 */
[----:B------:R0:W1:Y:S02]  /*37d50*/  SHFL.IDX P6, R14, R13, R12, R11 ;  /* 0x0000000c0d0e7389 */ /* 0x00006400000c000b */
[----:B01----:R-:W-:Y:S01]  /*37d60*/  ENDCOLLECTIVE ;  /* 0x000000000000791b */ /* 0x003fe20003800000 */
.L_x_3073:
[----:B------:R-:W-:Y:S02]  /*37d70*/  IMAD.MOV.U32 R13, RZ, RZ, R3 ;  /* 0x000000ffff0d7224 */ /* 0x000fe400078e0003 */
[----:B------:R-:W-:Y:S02]  /*37d80*/  IMAD.MOV.U32 R12, RZ, RZ, 0x1 ;  /* 0x00000001ff0c7424 */ /* 0x000fe400078e00ff */
[----:B------:R-:W-:-:S07]  /*37d90*/  IMAD.MOV.U32 R7, RZ, RZ, R14 ;  /* 0x000000ffff077224 */ /* 0x000fce00078e000e */
[----:B------:R-:W-:Y:S05]  /*37da0*/  WARPSYNC.COLLECTIVE R15, `(.L_x_3074) ;  /* 0x000000000f087348 */ /* 0x000fea0003c00000 */
[----:B------:R0:W1:Y:S02]  /*37db0*/  SHFL.IDX P6, R14, R13, R12, R11 ;  /* 0x0000000c0d0e7389 */ /* 0x00006400000c000b */
[----:B01----:R-:W-:Y:S01]  /*37dc0*/  ENDCOLLECTIVE ;  /* 0x000000000000791b */ /* 0x003fe20003800000 */
.L_x_3074:
[----:B------:R-:W-:-:S04]  /*37dd0*/  @!P2 IADD3 R7, P3, R10, R7, RZ ;  /* 0x000000070a07a210 */ /* 0x000fc80007f7e0ff */
[----:B------:R-:W-:-:S04]  /*37de0*/  @!P2 IADD3.X R6, RZ, R6, RZ, P3, !PT ;  /* 0x00000006ff06a210 */ /* 0x000fc80001ffe4ff */
        /* <DEDUP_REMOVED lines=8> */
[----:B------:R0:W-:Y:S03]  /*37e70*/  @!P2 LDGSTS.E.BYPASS.LTC128B.128 [R9+0x20400], desc[UR40][R6.64], !P0 ;  /* 0x204000000609afae */ /* 0x0001e6000c101d68 */
[----:B0-----:R-:W-:Y:S05]  /*37e80*/  WARPSYNC.COLLECTIVE R15, `(.L_x_3075) ;  /* 0x000000000f087348 */ /* 0x001fea0003c00000 */
[----:B------:R1:W2:Y:S02]  /*37e90*/  SHFL.IDX P6, R14, R13, R12, R11 ;  /* 0x0000000c0d0e7389 */ /* 0x0002a400000c000b */
[----:B012---:R-:W-:Y:S01]  /*37ea0*/  ENDCOLLECTIVE ;  /* 0x000000000000791b */ /* 0x007fe20003800000 */
.L_x_3075:
[----:B------:R-:W-:Y:S01]  /*37eb0*/  @!PT LDS RZ, [RZ] ;  /* 0x00000000fffff984 */ /* 0x000fe20000000800 */
[----:B------:R-:W-:Y:S01]  /*37ec0*/  @!PT LDS RZ, [RZ] ;  /* 0x00000000fffff984 */ /* 0x000fe20000000800 */
[----:B------:R-:W-:Y:S01]  /*37ed0*/  @!PT LDS RZ, [RZ] ;  /* 0x00000000fffff984 */ /* 0x000fe20000000800 */
        /* <DEDUP_REMOVED lines=8> */
.L_x_3076:
[----:B------:R-:W-:Y:S01]  /*37f60*/  @!P2 IADD3 R7, P3, R10, R5, RZ ;  /* 0x000000050a07a210 */ /* 0x000fe20007f7e0ff */
[----:B------:R-:W-:-:S03]  /*37f70*/  VIADD R5, R0, 0x20 ;  /* 0x0000002000057836 */ /* 0x000fc60000000000 */
[----:B------:R-:W-:-:S04]  /*37f80*/  @!P2 IADD3.X R6, RZ, R8, RZ, P3, !PT ;  /* 0x00000008ff06a210 */ /* 0x000fc80001ffe4ff */
        /* <DEDUP_REMOVED lines=14> */
.L_x_3077:
[----:B------:R-:W-:Y:S02]  /*38070*/  IMAD.MOV.U32 R13, RZ, RZ, R3 ;  /* 0x000000ffff0d7224 */ /* 0x000fe400078e0003 */
[----:B------:R-:W-:Y:S02]  /*38080*/  IMAD.MOV.U32 R12, RZ, RZ, 0x3 ;  /* 0x00000003ff0c7424 */ /* 0x000fe400078e00ff */
[----:B------:R-:W-:-:S07]  /*38090*/  IMAD.MOV.U32 R5, RZ, RZ, R14 ;  /* 0x000000ffff057224 */ /* 0x000fce00078e000e */
[----:B------:R-:W-:Y:S05]  /*380a0*/  WARPSYNC.COLLECTIVE R15, `(.L_x_3078) ;  /* 0x000000000f087348 */ /* 0x000fea0003c00000 */
[----:B------:R0:W1:Y:S02]  /*380b0*/  SHFL.IDX P6, R14, R13, R12, R11 ;  /* 0x0000000c0d0e7389 */ /* 0x00006400000c000b */
[----:B01----:R-:W-:Y:S01]  /*380c0*/  ENDCOLLECTIVE ;  /* 0x000000000000791b */ /* 0x003fe20003800000 */
.L_x_3078:
[----:B------:R-:W-:-:S04]  /*380d0*/  @!P2 IADD3 R5, P3, R10, R5, RZ ;  /* 0x000000050a05a210 */ /* 0x000fc80007f7e0ff */
[----:B------:R-:W-:-:S05]  /*380e0*/  @!P2 IADD3.X R6, RZ, R6, RZ, P3, !PT ;  /* 0x00000006ff06a210 */ /* 0x000fca0001ffe4ff */
[----:B------:R-:W-:Y:S02]  /*380f0*/  @!P2 IMAD.MOV.U32 R7, RZ, RZ, R6 ;  /* 0x000000ffff07a224 */ /* 0x000fe400078e0006 */
[----:B------:R-:W-:Y:S01]  /*38100*/  @!P2 IMAD.MOV.U32 R6, RZ, RZ, R5 ;  /* 0x000000ffff06a224 */ /* 0x000fe200078e0005 */
[----:B------:R-:W-:Y:S01]  /*38110*/  MOV R13, R4 ;  /* 0x00000004000d7202 */ /* 0x000fe20000000f00 */
[----:B------:R-:W-:-:S03]  /*38120*/  VIADD R5, R0, 0x30 ;  /* 0x0000003000057836 */ /* 0x000fc60000000000 */
        /* <DEDUP_REMOVED lines=10> */
.L_x_3079:
[----:B------:R-:W-:Y:S01]  /*381d0*/  IMAD.MOV.U32 R13, RZ, RZ, R3 ;  /* 0x000000ffff0d7224 */ /* 0x000fe200078e0003 */
[----:B------:R-:W-:Y:S01]  /*381e0*/  MOV R12, 0x4 ;  /* 0x00000004000c7802 */ /* 0x000fe20000000f00 */
[----:B------:R-:W-:-:S07]  /*381f0*/  IMAD.MOV.U32 R5, RZ, RZ, R14 ;  /* 0x000000ffff057224 */ /* 0x000fce00078e000e */
[----:B------:R-:W-:Y:S05]  /*38200*/  WARPSYNC.COLLECTIVE R15, `(.L_x_3080) ;  /* 0x000000000f087348 */ /* 0x000fea0003c00000 */
[----:B------:R0:W1:Y:S02]  /*38210*/  SHFL.IDX P6, R14, R13, R12, R11 ;  /* 0x0000000c0d0e7389 */ /* 0x00006400000c000b */
[----:B01----:R-:W-:Y:S01]  /*38220*/  ENDCOLLECTIVE ;  /* 0x000000000000791b */ /* 0x003fe20003800000 */
.L_x_3080:
        /* <DEDUP_REMOVED lines=16> */
.L_x_3081:
[----:B------:R-:W-:Y:S02]  /*38330*/  IMAD.MOV.U32 R13, RZ, RZ, R3 ;  /* 0x000000ffff0d7224 */ /* 0x000fe400078e0003 */
[----:B------:R-:W-:Y:S02]  /*38340*/  IMAD.MOV.U32 R12, RZ, RZ, 0x5 ;  /* 0x00000005ff0c7424 */ /* 0x000fe400078e00ff */
[----:B------:R-:W-:-:S07]  /*38350*/  IMAD.MOV.U32 R5, RZ, RZ, R14 ;  /* 0x000000ffff057224 */ /* 0x000fce00078e000e */
[----:B------:R-:W-:Y:S05]  /*38360*/  WARPSYNC.COLLECTIVE R15, `(.L_x_3082) ;  /* 0x000000000f087348 */ /* 0x000fea0003c00000 */
[----:B------:R0:W1:Y:S02]  /*38370*/  SHFL.IDX P6, R14, R13, R12, R11 ;  /* 0x0000000c0d0e7389 */ /* 0x00006400000c000b */
[----:B01----:R-:W-:Y:S01]  /*38380*/  ENDCOLLECTIVE ;  /* 0x000000000000791b */ /* 0x003fe20003800000 */
.L_x_3082:
        /* <DEDUP_REMOVED lines=16> */
.L_x_3083:
[----:B------:R-:W-:Y:S02]  /*38490*/  IMAD.MOV.U32 R13, RZ, RZ, R3 ;  /* 0x000000ffff0d7224 */ /* 0x000fe400078e0003 */
[----:B------:R-:W-:Y:S02]  /*384a0*/  IMAD.MOV.U32 R12, RZ, RZ, 0x6 ;  /* 0x00000006ff0c7424 */ /* 0x000fe400078e00ff */
[----:B------:R-:W-:-:S07]  /*384b0*/  IMAD.MOV.U32 R5, RZ, RZ, R14 ;  /* 0x000000ffff057224 */ /* 0x000fce00078e000e */
[----:B------:R-:W-:Y:S05]  /*384c0*/  WARPSYNC.COLLECTIVE R15, `(.L_x_3084) ;  /* 0x000000000f087348 */ /* 0x000fea0003c00000 */
[----:B------:R0:W1:Y:S02]  /*384d0*/  SHFL.IDX P6, R14, R13, R12, R11 ;  /* 0x0000000c0d0e7389 */ /* 0x00006400000c000b */
[----:B01----:R-:W-:Y:S01]  /*384e0*/  ENDCOLLECTIVE ;  /* 0x000000000000791b */ /* 0x003fe20003800000 */
.L_x_3084:
[----:B------:R-:W-:-:S05]  /*384f0*/  @!P2 IADD3 R5, P3, R10, R5, RZ ;  /* 0x000000050a05a210 */ /* 0x000fca0007f7e0ff */
[----:B------:R-:W-:-:S05]  /*38500*/  @!P2 IMAD.X R6, RZ, RZ, R6, P3 ;  /* 0x000000ffff06a224 */ /* 0x000fca00018e0606 */
[----:B------:R-:W-:Y:S01]  /*38510*/  @!P2 MOV R7, R6 ;  /* 0x000000060007a202 */ /* 0x000fe20000000f00 */
        /* <DEDUP_REMOVED lines=12> */
.L_x_3085:
[----:B------:R-:W-:Y:S01]  /*385e0*/  ISETP.GE.AND P2, PT, R7, R2, PT ;  /* 0x000000020700720c */ /* 0x000fe20003f46270 */
[----:B------:R-:W-:Y:S02]  /*385f0*/  IMAD.MOV.U32 R13, RZ, RZ, R3 ;  /* 0x000000ffff0d7224 */ /* 0x000fe400078e0003 */
[----:B------:R-:W-:Y:S02]  /*38600*/  IMAD.MOV.U32 R12, RZ, RZ, 0x7 ;  /* 0x00000007ff0c7424 */ /* 0x000fe400078e00ff */
[----:B------:R-:W-:-:S08]  /*38610*/  IMAD.MOV.U32 R5, RZ, RZ, R14 ;  /* 0x000000ffff057224 */ /* 0x000fd000078e000e */
[----:B------:R-:W-:Y:S05]  /*38620*/  WARPSYNC.COLLECTIVE R15, `(.L_x_3086) ;  /* 0x000000000f087348 */ /* 0x000fea0003c00000 */
[----:B------:R0:W1:Y:S02]  /*38630*/  SHFL.IDX P6, R14, R13, R12, R11 ;  /* 0x0000000c0d0e7389 */ /* 0x00006400000c000b */
[----:B01----:R-:W-:Y:S01]  /*38640*/  ENDCOLLECTIVE ;  /* 0x000000000000791b */ /* 0x003fe20003800000 */
.L_x_3086:
[----:B------:R-:W-:-:S05]  /*38650*/  @!P2 IADD3 R5, P3, R10, R5, RZ ;  /* 0x000000050a05a210 */ /* 0x000fca0007f7e0ff */
[----:B------:R-:W-:-:S04]  /*38660*/  @!P2 IMAD.X R6, RZ, RZ, R6, P3 ;  /* 0x000000ffff06a224 */ /* 0x000fc800018e0606 */
[----:B------:R-:W-:Y:S01]  /*38670*/  @!P2 IMAD.MOV.U32 R7, RZ, RZ, R6 ;  /* 0x000000ffff07a224 */ /* 0x000fe200078e0006 */
[----:B------:R-:W-:Y:S01]  /*38680*/  MOV R13, R4 ;  /* 0x00000004000d7202 */ /* 0x000fe20000000f00 */
        /* <DEDUP_REMOVED lines=10> */
.L_x_3087:
[----:B------:R-:W-:Y:S01]  /*38730*/  IMAD.MOV.U32 R3, RZ, RZ, R14 ;  /* 0x000000ffff037224 */ /* 0x000fe200078e000e */
[----:B------:R-:W-:Y:S06]  /*38740*/  BRA `(.L_x_3088) ;  /* 0xffffff5c008c7947 */ /* 0x000fec000383ffff */
.L_x_2775:
[----:B---3--:R3:W4:Y:S02]  /*38750*/  SYNCS.PHASECHK.TRANS64.TRYWAIT P0, [R18+URZ+0x38820], R0 ;  /* 0x03882000120075a7 */ /* 0x008724000800017f */
[----:B----4-:R-:W-:Y:S05]  /*38760*/  @!P0 NANOSLEEP.SYNCS 0x989680 ;  /* 0x009896800000895d */ /* 0x010fea0003900000 */
[----:B------:R-:W4:Y:S02]  /*38770*/  @!P0 SYNCS.PHASECHK.TRANS64 P0, [R18+URZ+0x38820], R0 ;  /* 0x03882000120085a7 */ /* 0x000f24000800007f */
[----:B----4-:R-:W-:Y:S05]  /*38780*/  @!P0 BRA `(.L_x_2775) ;  /* 0xfffffffc00f08947 */ /* 0x010fea000383ffff */
[----:B------:R-:W-:Y:S05]  /*38790*/  BRA `(.L_x_3089) ;  /* 0xffffff5c00f87947 */ /* 0x000fea000383ffff */
.L_x_2781:
[----:B--2---:R2:W3:Y:S02]  /*387a0*/  SYNCS.PHASECHK.TRANS64.TRYWAIT P0, [R6+URZ+0x38880], R5 ;  /* 0x03888005060075a7 */ /* 0x0044e4000800017f */
[----:B---3--:R-:W-:Y:S05]  /*387b0*/  @!P0 NANOSLEEP.SYNCS 0x989680 ;  /* 0x009896800000895d */ /* 0x008fea0003900000 */
[----:B------:R-:W3:Y:S02]  /*387c0*/  @!P0 SYNCS.PHASECHK.TRANS64 P0, [R6+URZ+0x38880], R5 ;  /* 0x03888005060085a7 */ /* 0x000ee4000800007f */
[----:B---3--:R-:W-:Y:S05]  /*387d0*/  @!P0 BRA `(.L_x_2781) ;  /* 0xfffffffc00f08947 */ /* 0x008fea000383ffff */
[----:B------:R-:W-:Y:S05]  /*387e0*/  BRA `(.L_x_3090) ;  /* 0xffffff6000b47947 */ /* 0x000fea000383ffff */
.L_x_2787:
[----:B-1----:R1:W3:Y:S02]  /*387f0*/  SYNCS.PHASECHK.TRANS64.TRYWAIT P0, [R6+URZ+0x38840], R5 ;  /* 0x03884005060075a7 */ /* 0x0022e4000800017f */
[----:B---3--:R-:W-:Y:S05]  /*38800*/  @!P0 NANOSLEEP.SYNCS 0x989680 ;  /* 0x009896800000895d */ /* 0x008fea0003900000 */
[----:B------:R-:W3:Y:S02]  /*38810*/  @!P0 SYNCS.PHASECHK.TRANS64 P0, [R6+URZ+0x38840], R5 ;  /* 0x03884005060085a7 */ /* 0x000ee4000800007f */
[----:B---3--:R-:W-:Y:S05]  /*38820*/  @!P0 BRA `(.L_x_2787) ;  /* 0xfffffffc00f08947 */ /* 0x008fea000383ffff */
[----:B------:R-:W-:Y:S05]  /*38830*/  BRA `(.L_x_3091) ;  /* 0xffffff6400747947 */ /* 0x000fea000383ffff */
.L_x_2794:
[----:B--2---:R2:W3:Y:S02]  /*38840*/  SYNCS.PHASECHK.TRANS64.TRYWAIT P0, [R20+URZ+0x38870], R4 ;  /* 0x03887004140075a7 */ /* 0x0044e4000800017f */
[----:B---3--:R-:W-:Y:S05]  /*38850*/  @!P0 NANOSLEEP.SYNCS 0x989680 ;  /* 0x009896800000895d */ /* 0x008fea0003900000 */
[----:B------:R-:W3:Y:S02]  /*38860*/  @!P0 SYNCS.PHASECHK.TRANS64 P0, [R20+URZ+0x38870], R4 ;  /* 0x03887004140085a7 */ /* 0x000ee4000800007f */
[----:B---3--:R-:W-:Y:S05]  /*38870*/  @!P0 BRA `(.L_x_2794) ;  /* 0xfffffffc00f08947 */ /* 0x008fea000383ffff */
[----:B------:R-:W-:Y:S05]  /*38880*/  BRA `(.L_x_3092) ;  /* 0xffffff68004c7947 */ /* 0x000fea000383ffff */
.L_x_2796:
[----:B---3--:R3:W4:Y:S02]  /*38890*/  SYNCS.PHASECHK.TRANS64.TRYWAIT P0, [R20+URZ+0x38860], R2 ;  /* 0x03886002140075a7 */ /* 0x008724000800017f */
[----:B----4-:R-:W-:Y:S05]  /*388a0*/  @!P0 NANOSLEEP.SYNCS 0x989680 ;  /* 0x009896800000895d */ /* 0x010fea0003900000 */
[----:B------:R-:W4:Y:S02]  /*388b0*/  @!P0 SYNCS.PHASECHK.TRANS64 P0, [R20+URZ+0x38860], R2 ;  /* 0x03886002140085a7 */ /* 0x000f24000800007f */
[----:B----4-:R-:W-:Y:S05]  /*388c0*/  @!P0 BRA `(.L_x_2796) ;  /* 0xfffffffc00f08947 */ /* 0x010fea000383ffff */
[----:B------:R-:W-:Y:S05]  /*388d0*/  BRA `(.L_x_3093) ;  /* 0xffffff6800547947 */ /* 0x000fea000383ffff */
.L_x_2803:
[----:B--2---:R2:W3:Y:S02]  /*388e0*/  SYNCS.PHASECHK.TRANS64.TRYWAIT P1, [R17+URZ+0x38870], R0 ;  /* 0x03887000110075a7 */ /* 0x0044e4000802017f */
[----:B---3--:R-:W-:Y:S05]  /*388f0*/  @!P1 NANOSLEEP.SYNCS 0x989680 ;  /* 0x009896800000995d */ /* 0x008fea0003900000 */
[----:B------:R-:W3:Y:S02]  /*38900*/  @!P1 SYNCS.PHASECHK.TRANS64 P1, [R17+URZ+0x38870], R0 ;  /* 0x03887000110095a7 */ /* 0x000ee4000802007f */
[----:B---3--:R-:W-:Y:S05]  /*38910*/  @!P1 BRA `(.L_x_2803) ;  /* 0xfffffffc00f09947 */ /* 0x008fea000383ffff */
[----:B------:R-:W-:Y:S05]  /*38920*/  BRA `(.L_x_3094) ;  /* 0xffffff7400047947 */ /* 0x000fea000383ffff */
.L_x_2805:
[----:B--2---:R2:W3:Y:S02]  /*38930*/  SYNCS.PHASECHK.TRANS64.TRYWAIT P1, [R17+URZ+0x38860], R0 ;  /* 0x03886000110075a7 */ /* 0x0044e4000802017f */
[----:B---3--:R-:W-:Y:S05]  /*38940*/  @!P1 NANOSLEEP.SYNCS 0x989680 ;  /* 0x009896800000995d */ /* 0x008fea0003900000 */
[----:B------:R-:W3:Y:S02]  /*38950*/  @!P1 SYNCS.PHASECHK.TRANS64 P1, [R17+URZ+0x38860], R0 ;  /* 0x03886000110095a7 */ /* 0x000ee4000802007f */
[----:B---3--:R-:W-:Y:S05]  /*38960*/  @!P1 BRA `(.L_x_2805) ;  /* 0xfffffffc00f09947 */ /* 0x008fea000383ffff */
[----:B------:R-:W-:Y:S05]  /*38970*/  BRA `(.L_x_3095) ;  /* 0xffffff74000c7947 */ /* 0x000fea000383ffff */
.L_x_2809:
[----:B------:R-:W2:Y:S01]  /*38980*/  LDL R2, [R1] ;  /* 0x0000000001027983 */ /* 0x000ea20000100800 */
[----:B------:R-:W-:Y:S01]  /*38990*/  BSSY B0, `(.L_x_3096) ;  /* 0x0000008000007945 */ /* 0x000fe20003800000 */
[----:B------:R-:W-:Y:S02]  /*389a0*/  IMAD.MOV.U32 R12, RZ, RZ, RZ ;  /* 0x000000ffff0c7224 */ /* 0x000fe400078e00ff */
[----:B------:R-:W-:Y:S02]  /*389b0*/  IMAD.MOV.U32 R11, RZ, RZ, 0x1f ;  /* 0x0000001fff0b7424 */ /* 0x000fe400078e00ff */
[----:B------:R-:W-:Y:S02]  /*389c0*/  IMAD.MOV.U32 R15, RZ, RZ, -0x1 ;  /* 0xffffffffff0f7424 */ /* 0x000fe400078e00ff */
[----:B--2---:R-:W-:-:S07]  /*389d0*/  IMAD.MOV.U32 R13, RZ, RZ, R2 ;  /* 0x000000ffff0d7224 */ /* 0x004fce00078e0002 */
[----:B------:R-:W-:Y:S05]  /*389e0*/  WARPSYNC.COLLECTIVE R15, `(.L_x_3097) ;  /* 0x000000000f087348 */ /* 0x000fea0003c00000 */
[----:B------:R0:W1:Y:S02]  /*389f0*/  SHFL.IDX P6, R14, R13, R12, R11 ;  /* 0x0000000c0d0e7389 */ /* 0x00006400000c000b */
[----:B01----:R-:W-:Y:S01]  /*38a00*/  ENDCOLLECTIVE ;  /* 0x000000000000791b */ /* 0x003fe20003800000 */
.L_x_3097:
[----:B------:R-:W-:Y:S05]  /*38a10*/  BSYNC B0 ;  /* 0x0000000000007941 */ /* 0x000fea0003800000 */
.L_x_3096:
[----:B------:R0:W5:Y:S01]  /*38a20*/  LDL R0, [R1+0xc] ;  /* 0x00000c0001007983 */ /* 0x0001620000100800 */
[----:B------:R-:W-:Y:S01]  /*38a30*/  MOV R13, R2 ;  /* 0x00000002000d7202 */ /* 0x000fe20000000f00 */
[----:B------:R-:W-:Y:S02]  /*38a40*/  IMAD.MOV.U32 R12, RZ, RZ, 0x1 ;  /* 0x00000001ff0c7424 */ /* 0x000fe400078e00ff */
[----:B------:R-:W-:Y:S02]  /*38a50*/  IMAD.MOV.U32 R11, RZ, RZ, 0x1f ;  /* 0x0000001fff0b7424 */ /* 0x000fe400078e00ff */
[----:B------:R-:W-:Y:S02]  /*38a60*/  IMAD.MOV.U32 R15, RZ, RZ, -0x1 ;  /* 0xffffffffff0f7424 */ /* 0x000fe400078e00ff */
[----:B0-----:R-:W-:-:S07]  /*38a70*/  IMAD.MOV.U32 R5, RZ, RZ, R14 ;  /* 0x000000ffff057224 */ /* 0x001fce00078e000e */
[----:B-----5:R-:W-:Y:S05]  /*38a80*/  WARPSYNC.COLLECTIVE R15, `(.L_x_3098) ;  /* 0x000000000f087348 */ /* 0x020fea0003c00000 */
[----:B------:R0:W1:Y:S02]  /*38a90*/  SHFL.IDX P6, R14, R13, R12, R11 ;  /* 0x0000000c0d0e7389 */ /* 0x00006400000c000b */
[----:B01---5:R-:W-:Y:S01]  /*38aa0*/  ENDCOLLECTIVE ;  /* 0x000000000000791b */ /* 0x023fe20003800000 */
.L_x_3098:
        /* <DEDUP_REMOVED lines=15> */
[----:B------:R-:W-:Y:S01]  /*38ba0*/  IMAD.MOV.U32 R8, RZ, RZ, RZ ;  /* 0x000000ffff087224 */ /* 0x000fe200078e00ff */
[C---:B------:R-:W-:Y:S02]  /*38bb0*/  ISETP.GE.U32.AND P4, PT, R16.reuse, 0x8, PT ;  /* 0x000000081000780c */ /* 0x040fe40003f86070 */
[C---:B------:R-:W-:Y:S02]  /*38bc0*/  ISETP.GE.U32.AND P5, PT, R16.reuse, 0x10, PT ;  /* 0x000000101000780c */ /* 0x040fe40003fa6070 */
[----:B--2---:R-:W-:Y:S01]  /*38bd0*/  @!P1 MOV R4, R0 ;  /* 0x0000000000049202 */ /* 0x004fe20000000f00 */
[----:B---3--:R-:W-:Y:S01]  /*38be0*/  @!P1 IMAD.MOV.U32 R6, RZ, RZ, R2 ;  /* 0x000000ffff069224 */ /* 0x008fe200078e0002 */
[----:B------:R-:W-:-:S03]  /*38bf0*/  ISETP.NE.AND P1, PT, R16, RZ, PT ;  /* 0x000000ff1000720c */ /* 0x000fc60003f25270 */
[----:B------:R-:W-:-:S04]  /*38c00*/  IMAD R0, R6, R4, RZ ;  /* 0x0000000406007224 */ /* 0x000fc800078e02ff */
[----:B------:R-:W-:-:S07]  /*38c10*/  IMAD.MOV.U32 R13, RZ, RZ, R0 ;  /* 0x000000ffff0d7224 */ /* 0x000fce00078e0000 */
[----:B------:R-:W-:Y:S05]  /*38c20*/  WARPSYNC.COLLECTIVE R15, `(.L_x_3099) ;  /* 0x000000000f087348 */ /* 0x000fea0003c00000 */
[----:B------:R0:W1:Y:S02]  /*38c30*/  SHFL.UP P6, R14, R13, R12, R11 ;  /* 0x0400000c0d0e7389 */ /* 0x00006400000c000b */
[----:B01----:R-:W-:Y:S01]  /*38c40*/  ENDCOLLECTIVE ;  /* 0x000000000000791b */ /* 0x003fe20003800000 */
.L_x_3099:
        /* <DEDUP_REMOVED lines=8> */
.L_x_3100:
        /* <DEDUP_REMOVED lines=8> */
.L_x_3101:
        /* <DEDUP_REMOVED lines=8> */
.L_x_3102:
        /* <DEDUP_REMOVED lines=8> */
.L_x_3103:
[----:B------:R-:W-:Y:S02]  /*38e50*/  IMAD.MOV.U32 R12, RZ, RZ, 0x1f ;  /* 0x0000001fff0c7424 */ /* 0x000fe400078e00ff */
[----:B------:R-:W-:Y:S01]  /*38e60*/  IMAD.MOV.U32 R11, RZ, RZ, 0x1f ;  /* 0x0000001fff0b7424 */ /* 0x000fe200078e00ff */
[----:B------:R-:W-:-:S04]  /*38e70*/  MOV R2, R14 ;  /* 0x0000000e00027202 */ /* 0x000fc80000000f00 */
[----:B------:R-:W-:-:S05]  /*38e80*/  SEL R2, R2, RZ, P5 ;  /* 0x000000ff02027207 */ /* 0x000fca0002800000 */
[----:B------:R-:W-:-:S04]  /*38e90*/  IMAD.IADD R3, R0, 0x1, R2 ;  /* 0x0000000100037824 */ /* 0x000fc800078e0202 */
[----:B------:R-:W-:-:S07]  /*38ea0*/  IMAD.MOV.U32 R13, RZ, RZ, R3 ;  /* 0x000000ffff0d7224 */ /* 0x000fce00078e0003 */
[----:B------:R-:W-:Y:S05]  /*38eb0*/  WARPSYNC.COLLECTIVE R15, `(.L_x_3104) ;  /* 0x000000000f087348 */ /* 0x000fea0003c00000 */
[----:B------:R0:W1:Y:S02]  /*38ec0*/  SHFL.IDX P6, R14, R13, R12, R11 ;  /* 0x0000000c0d0e7389 */ /* 0x00006400000c000b */
[----:B01----:R-:W-:Y:S01]  /*38ed0*/  ENDCOLLECTIVE ;  /* 0x000000000000791b */ /* 0x003fe20003800000 */
.L_x_3104:
[----:B------:R-:W-:Y:S01]  /*38ee0*/  IMAD.MOV.U32 R9, RZ, RZ, R14 ;  /* 0x000000ffff097224 */ /* 0x000fe200078e000e */
[----:B------:R-:W-:Y:S06]  /*38ef0*/  BRA `(.L_x_3105) ;  /* 0xffffff7800d07947 */ /* 0x000fec000383ffff */
.L_x_2812:
[----:B------:R-:W-:Y:S01]  /*38f00*/  BSSY B0, `(.L_x_3106) ;  /* 0x0000008000007945 */ /* 0x000fe20003800000 */
[----:B------:R-:W-:Y:S01]  /*38f10*/  MOV R13, R2 ;  /* 0x00000002000d7202 */ /* 0x000fe20000000f00 */
[----:B------:R-:W-:Y:S02]  /*38f20*/  IMAD.MOV.U32 R12, RZ, RZ, 0x1 ;  /* 0x00000001ff0c7424 */ /* 0x000fe400078e00ff */
[----:B------:R-:W-:Y:S02]  /*38f30*/  IMAD.MOV.U32 R11, RZ, RZ, RZ ;  /* 0x000000ffff0b7224 */ /* 0x000fe400078e00ff */
[----:B------:R-:W-:-:S07]  /*38f40*/  IMAD.MOV.U32 R15, RZ, RZ, -0x1 ;  /* 0xffffffffff0f7424 */ /* 0x000fce00078e00ff */
[----:B------:R-:W-:Y:S05]  /*38f50*/  WARPSYNC.COLLECTIVE R15, `(.L_x_3107) ;  /* 0x000000000f087348 */ /* 0x000fea0003c00000 */
[----:B------:R0:W1:Y:S02]  /*38f60*/  SHFL.UP P6, R14, R13, R12, R11 ;  /* 0x0400000c0d0e7389 */ /* 0x00006400000c000b */
[----:B01----:R-:W-:Y:S01]  /*38f70*/  ENDCOLLECTIVE ;  /* 0x000000000000791b */ /* 0x003fe20003800000 */
.L_x_3107:
[----:B------:R-:W-:Y:S05]  /*38f80*/  BSYNC B0 ;  /* 0x0000000000007941 */ /* 0x000fea0003800000 */
.L_x_3106:
        /* <DEDUP_REMOVED lines=10> */
.L_x_3108:
        /* <DEDUP_REMOVED lines=8> */
.L_x_3109:
[----:B------:R-:W-:Y:S01]  /*390b0*/  IMAD.MOV.U32 R12, RZ, RZ, 0x8 ;  /* 0x00000008ff0c7424 */ /* 0x000fe200078e00ff */
[----:B------:R-:W-:-:S04]  /*390c0*/  MOV R3, R14 ;  /* 0x0000000e00037202 */ /* 0x000fc80000000f00 */
[----:B------:R-:W-:-:S05]  /*390d0*/  SEL R3, R3, RZ, P3 ;  /* 0x000000ff03037207 */ /* 0x000fca0001800000 */
[----:B------:R-:W-:-:S04]  /*390e0*/  IMAD.IADD R2, R2, 0x1, R3 ;  /* 0x0000000102027824 */ /* 0x000fc800078e0203 */
[----:B------:R-:W-:-:S07]  /*390f0*/  IMAD.MOV.U32 R13, RZ, RZ, R2 ;  /* 0x000000ffff0d7224 */ /* 0x000fce00078e0002 */
[----:B------:R-:W-:Y:S05]  /*39100*/  WARPSYNC.COLLECTIVE R15, `(.L_x_3110) ;  /* 0x000000000f087348 */ /* 0x000fea0003c00000 */
[----:B------:R0:W1:Y:S02]  /*39110*/  SHFL.UP P6, R14, R13, R12, R11 ;  /* 0x0400000c0d0e7389 */ /* 0x00006400000c000b */
[----:B01----:R-:W-:Y:S01]  /*39120*/  ENDCOLLECTIVE ;  /* 0x000000000000791b */ /* 0x003fe20003800000 */
.L_x_3110:
[----:B------:R-:W-:Y:S01]  /*39130*/  MOV R12, 0x10 ;  /* 0x00000010000c7802 */ /* 0x000fe20000000f00 */
[----:B------:R-:W-:-:S05]  /*39140*/  IMAD.MOV.U32 R3, RZ, RZ, R14 ;  /* 0x000000ffff037224 */ /* 0x000fca00078e000e */
[----:B------:R-:W-:-:S05]  /*39150*/  SEL R3, R3, RZ, P4 ;  /* 0x000000ff03037207 */ /* 0x000fca0002000000 */
[----:B------:R-:W-:-:S04]  /*39160*/  IMAD.IADD R2, R2, 0x1, R3 ;  /* 0x0000000102027824 */ /* 0x000fc800078e0203 */
[----:B------:R-:W-:-:S07]  /*39170*/  IMAD.MOV.U32 R13, RZ, RZ, R2 ;  /* 0x000000ffff0d7224 */ /* 0x000fce00078e0002 */
[----:B------:R-:W-:Y:S05]  /*39180*/  WARPSYNC.COLLECTIVE R15, `(.L_x_3111) ;  /* 0x000000000f087348 */ /* 0x000fea0003c00000 */
[----:B------:R0:W1:Y:S02]  /*39190*/  SHFL.UP P6, R14, R13, R12, R11 ;  /* 0x0400000c0d0e7389 */ /* 0x00006400000c000b */
[----:B01----:R-:W-:Y:S01]  /*391a0*/  ENDCOLLECTIVE ;  /* 0x000000000000791b */ /* 0x003fe20003800000 */
.L_x_3111:
[----:B------:R-:W-:Y:S02]  /*391b0*/  IMAD.MOV.U32 R12, RZ, RZ, 0x1f ;  /* 0x0000001fff0c7424 */ /* 0x000fe400078e00ff */
[----:B------:R-:W-:Y:S02]  /*391c0*/  IMAD.MOV.U32 R11, RZ, RZ, 0x1f ;  /* 0x0000001fff0b7424 */ /* 0x000fe400078e00ff */
[----:B------:R-:W-:-:S05]  /*391d0*/  IMAD.MOV.U32 R3, RZ, RZ, R14 ;  /* 0x000000ffff037224 */ /* 0x000fca00078e000e */
[----:B------:R-:W-:-:S05]  /*391e0*/  SEL R3, R3, RZ, P5 ;  /* 0x000000ff03037207 */ /* 0x000fca0002800000 */
[----:B------:R-:W-:-:S04]  /*391f0*/  IMAD.IADD R3, R2, 0x1, R3 ;  /* 0x0000000102037824 */ /* 0x000fc800078e0203 */
[----:B------:R-:W-:-:S07]  /*39200*/  IMAD.MOV.U32 R13, RZ, RZ, R3 ;  /* 0x000000ffff0d7224 */ /* 0x000fce00078e0003 */
[----:B------:R-:W-:Y:S05]  /*39210*/  WARPSYNC.COLLECTIVE R15, `(.L_x_3112) ;  /* 0x000000000f087348 */ /* 0x000fea0003c00000 */
[----:B------:R0:W1:Y:S02]  /*39220*/  SHFL.IDX P6, R14, R13, R12, R11 ;  /* 0x0000000c0d0e7389 */ /* 0x00006400000c000b */
[----:B01----:R-:W-:Y:S01]  /*39230*/  ENDCOLLECTIVE ;  /* 0x000000000000791b */ /* 0x003fe20003800000 */
.L_x_3112:
[----:B------:R-:W-:Y:S01]  /*39240*/  IMAD.MOV.U32 R9, RZ, RZ, R14 ;  /* 0x000000ffff097224 */ /* 0x000fe200078e000e */
[----:B------:R-:W-:Y:S06]  /*39250*/  BRA `(.L_x_3113) ;  /* 0xffffff7800a87947 */ /* 0x000fec000383ffff */
.L_x_2814:
[----:B------:R-:W-:Y:S01]  /*39260*/  BSSY B0, `(.L_x_3114) ;  /* 0x0000006000007945 */ /* 0x000fe20003800000 */
[----:B------:R-:W-:Y:S02]  /*39270*/  PLOP3.LUT P6, PT, P6, PT, PT, 0x8, 0x0 ;  /* 0x000000000000781c */ /* 0x000fe400037ce170 */
[----:B------:R-:W-:-:S11]  /*39280*/  MOV R15, 0xffffffff ;  /* 0xffffffff000f7802 */ /* 0x000fd60000000f00 */
[----:B0-----:R-:W-:Y:S05]  /*39290*/  WARPSYNC.COLLECTIVE R15, `(.L_x_3115) ;  /* 0x000000000f087348 */ /* 0x001fea0003c00000 */
[----:B------:R-:W-:Y:S01]  /*392a0*/  VOTE.ANY R14, PT, P6 ;  /* 0x00000000000e7806 */ /* 0x000fe200030e0100 */
[----:B0-----:R-:W-:Y:S06]  /*392b0*/  ENDCOLLECTIVE ;  /* 0x000000000000791b */ /* 0x001fec0003800000 */
.L_x_3115:
[----:B------:R-:W-:Y:S05]  /*392c0*/  BSYNC B0 ;  /* 0x0000000000007941 */ /* 0x000fea0003800000 */
.L_x_3114:
        /* <DEDUP_REMOVED lines=10> */
.L_x_3116:
[----:B------:R-:W-:Y:S01]  /*39370*/  MOV R13, R6 ;  /* 0x00000006000d7202 */ /* 0x000fe20000000f00 */
[----:B------:R-:W-:-:S07]  /*39380*/  IMAD.MOV.U32 R4, RZ, RZ, R14 ;  /* 0x000000ffff047224 */ /* 0x000fce00078e000e */
[----:B------:R-:W-:Y:S05]  /*39390*/  WARPSYNC.COLLECTIVE R15, `(.L_x_3117) ;  /* 0x000000000f087348 */ /* 0x000fea0003c00000 */
[----:B------:R0:W1:Y:S02]  /*393a0*/  SHFL.IDX P6, R14, R13, R12, R11 ;  /* 0x0000000c0d0e7389 */ /* 0x00006400000c000b */
[----:B01----:R-:W-:Y:S01]  /*393b0*/  ENDCOLLECTIVE ;  /* 0x000000000000791b */ /* 0x003fe20003800000 */
.L_x_3117:
[----:B------:R-:W-:Y:S02]  /*393c0*/  IMAD.MOV.U32 R6, RZ, RZ, R14 ;  /* 0x000000ffff067224 */ /* 0x000fe400078e000e */
[----:B------:R-:W-:-:S05]  /*393d0*/  IMAD.IADD R10, R0, 0x1, R10 ;  /* 0x00000001000a7824 */ /* 0x000fca00078e020a */
[----:B------:R1:W-:Y:S01]  /*393e0*/  STL [R1+0xc], R10 ;  /* 0x00000c0a01007387 */ /* 0x0003e20000100800 */
[----:B------:R-:W-:Y:S05]  /*393f0*/  BRA `(.L_x_3118) ;  /* 0xffffff78008c7947 */ /* 0x000fea000383ffff */
.L_x_2816:
[----:B------:R-:W-:Y:S01]  /*39400*/  BSSY B0, `(.L_x_3119) ;  /* 0x0000008000007945 */ /* 0x000fe20003800000 */
[----:B------:R-:W-:Y:S02]  /*39410*/  IMAD.MOV.U32 R13, RZ, RZ, R7 ;  /* 0x000000ffff0d7224 */ /* 0x000fe400078e0007 */
[----:B------:R-:W-:Y:S02]  /*39420*/  IMAD.MOV.U32 R12, RZ, RZ, R0 ;  /* 0x000000ffff0c7224 */ /* 0x000fe400078e0000 */
[----:B------:R-:W-:Y:S02]  /*39430*/  IMAD.MOV.U32 R11, RZ, RZ, 0x1f ;  /* 0x0000001fff0b7424 */ /* 0x000fe400078e00ff */
[----:B------:R-:W-:-:S07]  /*39440*/  IMAD.MOV.U32 R15, RZ, RZ, -0x1 ;  /* 0xffffffffff0f7424 */ /* 0x000fce00078e00ff */
[----:B-1----:R-:W-:Y:S05]  /*39450*/  WARPSYNC.COLLECTIVE R15, `(.L_x_3120) ;  /* 0x000000000f087348 */ /* 0x002fea0003c00000 */
[----:B------:R0:W2:Y:S02]  /*39460*/  SHFL.IDX P6, R14, R13, R12, R11 ;  /* 0x0000000c0d0e7389 */ /* 0x0000a400000c000b */
[----:B012---:R-:W-:Y:S01]  /*39470*/  ENDCOLLECTIVE ;  /* 0x000000000000791b */ /* 0x007fe20003800000 */
.L_x_3120:
[----:B------:R-:W-:Y:S05]  /*39480*/  BSYNC B0 ;  /* 0x0000000000007941 */ /* 0x000fea0003800000 */
.L_x_3119:
[----:B------:R-:W-:Y:S01]  /*39490*/  MOV R0, R14 ;  /* 0x0000000e00007202 */ /* 0x000fe20000000f00 */
[----:B------:R-:W-:Y:S06]  /*394a0*/  BRA `(.L_x_3121) ;  /* 0xffffff7800787947 */ /* 0x000fec000383ffff */
.L_x_2822:
[----:B0-----:R0:W1:Y:S02]  /*394b0*/  SYNCS.PHASECHK.TRANS64.TRYWAIT P0, [R0+URZ+0x38820], R3 ;  /* 0x03882003000075a7 */ /* 0x001064000800017f */
[----:B-1----:R-:W-:Y:S05]  /*394c0*/  @!P0 NANOSLEEP.SYNCS 0x989680 ;  /* 0x009896800000895d */ /* 0x002fea0003900000 */
[----:B------:R-:W1:Y:S02]  /*394d0*/  @!P0 SYNCS.PHASECHK.TRANS64 P0, [R0+URZ+0x38820], R3 ;  /* 0x03882003000085a7 */ /* 0x000e64000800007f */
[----:B-1----:R-:W-:Y:S05]  /*394e0*/  @!P0 BRA `(.L_x_2822) ;  /* 0xfffffffc00f08947 */ /* 0x002fea000383ffff */
[----:B------:R-:W-:Y:S05]  /*394f0*/  BRA `(.L_x_3122) ;  /* 0xffffff84001c7947 */ /* 0x000fea000383ffff */
.L_x_2823:
        /* <DEDUP_REMOVED lines=11> */
.L_x_3124:
[----:B------:R-:W-:Y:S05]  /*395b0*/  BSYNC B0 ;  /* 0x0000000000007941 */ /* 0x000fea0003800000 */
.L_x_3123:
[----:B------:R-:W-:Y:S05]  /*395c0*/  BRA `(.L_x_3125) ;  /* 0xffffff8400047947 */ /* 0x000fea000383ffff */
.L_x_2824:
[----:B------:R-:W-:Y:S01]  /*395d0*/  BSSY B0, `(.L_x_3126) ;  /* 0x0000006000007945 */ /* 0x000fe20003800000 */
[----:B------:R-:W-:-:S07]  /*395e0*/  IMAD.MOV.U32 R15, RZ, RZ, -0x1 ;  /* 0xffffffffff0f7424 */ /* 0x000fce00078e00ff */
[----:B01----:R-:W-:Y:S05]  /*395f0*/  WARPSYNC.COLLECTIVE R15, `(.L_x_3127) ;  /* 0x000000000f0c7348 */ /* 0x003fea0003c00000 */
[----:B------:R-:W-:Y:S02]  /*39600*/  ELECT P6, UR62, PT ;  /* 0x00000000003e782f */ /* 0x000fe400038c0000 */
[----:B------:R-:W-:Y:S01]  /*39610*/  MOV R14, UR62 ;  /* 0x0000003e000e7c02 */ /* 0x000fe20008000f00 */
[----:B01----:R-:W-:Y:S10]  /*39620*/  ENDCOLLECTIVE ;  /* 0x000000000000791b */ /* 0x003ff40003800000 */
.L_x_3127:
[----:B------:R-:W-:Y:S05]  /*39630*/  BSYNC B0 ;  /* 0x0000000000007941 */ /* 0x000fea0003800000 */
.L_x_3126:
[----:B------:R-:W-:Y:S05]  /*39640*/  BRA `(.L_x_3128) ;  /* 0xffffff8000f87947 */ /* 0x000fea000383ffff */
.L_x_2826:
[----:B0-----:R0:W1:Y:S02]  /*39650*/  SYNCS.PHASECHK.TRANS64.TRYWAIT P1, [R6+URZ], R5 ;  /* 0x00000005060075a7 */ /* 0x001064000802017f */
[----:B-1----:R-:W-:Y:S05]  /*39660*/  @!P1 NANOSLEEP.SYNCS 0x989680 ;  /* 0x009896800000995d */ /* 0x002fea0003900000 */
[----:B------:R-:W1:Y:S02]  /*39670*/  @!P1 SYNCS.PHASECHK.TRANS64 P1, [R6+URZ], R5 ;  /* 0x00000005060095a7 */ /* 0x000e64000802007f */
[----:B-1----:R-:W-:Y:S05]  /*39680*/  @!P1 BRA `(.L_x_2826) ;  /* 0xfffffffc00f09947 */ /* 0x002fea000383ffff */
[----:B------:R-:W-:Y:S05]  /*39690*/  BRA `(.L_x_3129) ;  /* 0xffffff8400347947 */ /* 0x000fea000383ffff */
.L_x_2827:
[----:B-1----:R1:W2:Y:S02]  /*396a0*/  SYNCS.PHASECHK.TRANS64.TRYWAIT P1, [R7+URZ], R2 ;  /* 0x00000002070075a7 */ /* 0x0022a4000802017f */
[----:B--2---:R-:W-:Y:S05]  /*396b0*/  @!P1 NANOSLEEP.SYNCS 0x989680 ;  /* 0x009896800000995d */ /* 0x004fea0003900000 */
[----:B------:R-:W2:Y:S02]  /*396c0*/  @!P1 SYNCS.PHASECHK.TRANS64 P1, [R7+URZ], R2 ;  /* 0x00000002070095a7 */ /* 0x000ea4000802007f */
[----:B--2---:R-:W-:Y:S05]  /*396d0*/  @!P1 BRA `(.L_x_2827) ;  /* 0xfffffffc00f09947 */ /* 0x004fea000383ffff */
[----:B------:R-:W-:Y:S05]  /*396e0*/  BRA `(.L_x_3130) ;  /* 0xffffff8400287947 */ /* 0x000fea000383ffff */
.L_x_2829:
[----:B--2---:R2:W3:Y:S02]  /*396f0*/  SYNCS.PHASECHK.TRANS64.TRYWAIT P1, [R4+URZ+0x38860], R5 ;  /* 0x03886005040075a7 */ /* 0x0044e4000802017f */
[----:B---3--:R-:W-:Y:S05]  /*39700*/  @!P1 NANOSLEEP.SYNCS 0x989680 ;  /* 0x009896800000995d */ /* 0x008fea0003900000 */
[----:B------:R-:W3:Y:S02]  /*39710*/  @!P1 SYNCS.PHASECHK.TRANS64 P1, [R4+URZ+0x38860], R5 ;  /* 0x03886005040095a7 */ /* 0x000ee4000802007f */
[----:B---3--:R-:W-:Y:S05]  /*39720*/  @!P1 BRA `(.L_x_2829) ;  /* 0xfffffffc00f09947 */ /* 0x008fea000383ffff */
[----:B------:R-:W-:Y:S05]  /*39730*/  BRA `(.L_x_3131) ;  /* 0xffffff84002c7947 */ /* 0x000fea000383ffff */
.L_x_2831:
[----:B---3--:R3:W4:Y:S02]  /*39740*/  SYNCS.PHASECHK.TRANS64.TRYWAIT P1, [R3+URZ+0x38860], R2 ;  /* 0x03886002030075a7 */ /* 0x008724000802017f */
[----:B----4-:R-:W-:Y:S05]  /*39750*/  @!P1 NANOSLEEP.SYNCS 0x989680 ;  /* 0x009896800000995d */ /* 0x010fea0003900000 */
[----:B------:R-:W4:Y:S02]  /*39760*/  @!P1 SYNCS.PHASECHK.TRANS64 P1, [R3+URZ+0x38860], R2 ;  /* 0x03886002030095a7 */ /* 0x000f24000802007f */
[----:B----4-:R-:W-:Y:S05]  /*39770*/  @!P1 BRA `(.L_x_2831) ;  /* 0xfffffffc00f09947 */ /* 0x010fea000383ffff */
[----:B------:R-:W-:Y:S05]  /*39780*/  BRA `(.L_x_3132) ;  /* 0xffffff84002c7947 */ /* 0x000fea000383ffff */
.L_x_2833:
[----:B----4-:R4:W0:Y:S02]  /*39790*/  SYNCS.PHASECHK.TRANS64.TRYWAIT P0, [R4+URZ+0x38880], R5 ;  /* 0x03888005040075a7 */ /* 0x010824000800017f */
[----:B0-----:R-:W-:Y:S05]  /*397a0*/  @!P0 NANOSLEEP.SYNCS 0x989680 ;  /* 0x009896800000895d */ /* 0x001fea0003900000 */
[----:B------:R-:W0:Y:S02]  /*397b0*/  @!P0 SYNCS.PHASECHK.TRANS64 P0, [R4+URZ+0x38880], R5 ;  /* 0x03888005040085a7 */ /* 0x000e24000800007f */
[----:B0-----:R-:W-:Y:S05]  /*397c0*/  @!P0 BRA `(.L_x_2833) ;  /* 0xfffffffc00f08947 */ /* 0x001fea000383ffff */
[----:B------:R-:W-:Y:S05]  /*397d0*/  BRA `(.L_x_2834) ;  /* 0xffffff8400287947 */ /* 0x000fea000383ffff */
.L_x_3133:
        /* <DEDUP_REMOVED lines=10> */
.L_x_3142:


//--------------------- .nv.global.init           --------------------------
	.section	.nv.global.init,"aw",@progbits
	.align	4
.nv.global.init:
	.type		_ZZN5flash28permute_output_fp8_VcolmajorIN4cute6TensorINS1_11ArrayEngineIfLm128EEENS1_6LayoutINS1_5tupleIJNS6_IJNS1_1CILi2EEES8_NS7_ILi32EEEEEENS7_ILi1EEESB_EEENS6_IJNS6_IJSB_S8_NS7_ILi4EEEEEENS7_ILi0EEESF_EEEEEEEEEvRT_E9upper_map,@object
	.size		_ZZN5flash28permute_output_fp8_VcolmajorIN4cute6TensorINS1_11ArrayEngineIfLm128EEENS1_6LayoutINS1_5tupleIJNS6_IJNS1_1CILi2EEES8_NS7_ILi32EEEEEENS7_ILi1EEESB_EEENS6_IJNS6_IJSB_S8_NS7_ILi4EEEEEENS7_ILi0EEESF_EEEEEEEEEvRT_E9upper_map,($str$23 - _ZZN5flash28permute_output_fp8_VcolmajorIN4cute6TensorINS1_11ArrayEngineIfLm128EEENS1_6LayoutINS1_5tupleIJNS6_IJNS1_1CILi2EEES8_NS7_ILi32EEEEEENS7_ILi1EEESB_EEENS6_IJNS6_IJSB_S8_NS7_ILi4EEEEEENS7_ILi0EEESF_EEEEEEEEEvRT_E9upper_map)
_ZZN5flash28permute_output_fp8_VcolmajorIN4cute6TensorINS1_11ArrayEngineIfLm128EEENS1_6LayoutINS1_5tupleIJNS6_IJNS1_1CILi2EEES8_NS7_ILi32EEEEEENS7_ILi1EEESB_EEENS6_IJNS6_IJSB_S8_NS7_ILi4EEEEEENS7_ILi0EEESF_EEEEEEEEEvRT_E9upper_map:
        /*0000*/ 	.byte	0x00, 0x00, 0x00, 0x00, 0x02, 0x00, 0x00, 0x00, 0x03, 0x00, 0x00, 0x00, 0x01, 0x00, 0x00, 0x00
	.type		$str$23,@object
	.size		$str$23,($str$24 - $str$23)
$str$23:
        /*0010*/ 	.byte	0x28, 0x61, 0x64, 0x64, 0x72, 0x65, 0x73, 0x73, 0x20, 0x26, 0x20, 0x6d, 0x61, 0x73, 0x6b, 0x29
        /*0020*/ 	.byte	0x20, 0x3d, 0x3d, 0x20, 0x30, 0x00
	.type		$str$24,@object
	.size		$str$24,(__unnamed_11 - $str$24)
$str$24:
        /*0026*/ 	.byte	0x2f, 0x74, 0x6d, 0x70, 0x2f, 0x6f, 0x73, 0x73, 0x5f, 0x6b, 0x65, 0x72, 0x6e, 0x65, 0x6c, 0x73
        /*0036*/ 	.byte	0x5f, 0x73, 0x72, 0x63, 0x2f, 0x66, 0x6c, 0x61, 0x73, 0x68, 0x5f, 0x61, 0x74, 0x74, 0x65, 0x6e
        /*0046*/ 	.byte	0x74, 0x69, 0x6f, 0x6e, 0x2f, 0x63, 0x73, 0x72, 0x63, 0x2f, 0x63, 0x75, 0x74, 0x6c, 0x61, 0x73
        /*0056*/ 	.byte	0x73, 0x2f, 0x69, 0x6e, 0x63, 0x6c, 0x75, 0x64, 0x65, 0x2f, 0x63, 0x75, 0x74, 0x65, 0x2f, 0x70
        /*0066*/ 	.byte	0x6f, 0x69, 0x6e, 0x74, 0x65, 0x72, 0x5f, 0x66, 0x6c, 0x61, 0x67, 0x67, 0x65, 0x64, 0x2e, 0x68
        /*0076*/ 	.byte	0x70, 0x70, 0x00
	.type		__unnamed_11,@object
	.size		__unnamed_11,(__unnamed_6 - __unnamed_11)
__unnamed_11:
        /* <DEDUP_REMOVED lines=24> */
        /*01f9*/ 	.byte	0x26, 0x5d, 0x00
	.type		__unnamed_6,@object
	.size		__unnamed_6,(__unnamed_5 - __unnamed_6)
__unnamed_6:
        /* <DEDUP_REMOVED lines=24> */
        /*037c*/ 	.byte	0x3e, 0x3e, 0x20, 0x26, 0x5d, 0x00
	.type		__unnamed_5,@object
	.size		__unnamed_5,(__unnamed_9 - __unnamed_5)
__unnamed_5:
        /* <DEDUP_REMOVED lines=24> */
        /*0502*/ 	.byte	0x34, 0x3e, 0x3e, 0x3e, 0x3e, 0x3e, 0x20, 0x26, 0x5d, 0x00
	.type		__unnamed_9,@object
	.size		__unnamed_9,(__unnamed_3 - __unnamed_9)
__unnamed_9:
        /* <DEDUP_REMOVED lines=28> */
        /*06cc*/ 	.byte	0x3a, 0x43, 0x3c, 0x31, 0x36, 0x33, 0x38, 0x34, 0x3e, 0x3e, 0x3e, 0x3e, 0x3e, 0x5d, 0x00
	.type		__unnamed_3,@object
	.size		__unnamed_3,(__unnamed_8 - __unnamed_3)
__unnamed_3:
        /* <DEDUP_REMOVED lines=29> */
        /*08ab*/ 	.byte	0x5d, 0x00
	.type		__unnamed_8,@object
	.size		__unnamed_8,(__unnamed_10 - __unnamed_8)
__unnamed_8:
        /* <DEDUP_REMOVED lines=30> */
	.type		__unnamed_10,@object
	.size		__unnamed_10,(__unnamed_2 - __unnamed_10)
__unnamed_10:
        /* <DEDUP_REMOVED lines=30> */
	.type		__unnamed_2,@object
	.size		__unnamed_2,(__unnamed_4 - __unnamed_2)
__unnamed_2:
        /* <DEDUP_REMOVED lines=30> */
	.type		__unnamed_4,@object
	.size		__unnamed_4,(__unnamed_7 - __unnamed_4)
__unnamed_4:
        /* <DEDUP_REMOVED lines=30> */
	.type		__unnamed_7,@object
	.size		__unnamed_7,(__unnamed_1 - __unnamed_7)
__unnamed_7:
        /* <DEDUP_REMOVED lines=30> */
	.type		__unnamed_1,@object
	.size		__unnamed_1,(.L_0 - __unnamed_1)
__unnamed_1:
        /* <DEDUP_REMOVED lines=29> */
        /*13a7*/ 	.byte	0x3e, 0x3e, 0x3e, 0x3e, 0x20, 0x26, 0x5d, 0x00
.L_0:


//--------------------- .nv.shared._ZN7cutlass13device_kernelIN5flash11enable_sm90INS1_16FlashAttnFwdSm90INS1_25CollectiveMainloopFwdSm90ILi2EN4cute5tupleIJNS5_1CILi1EEES8_S8_EEENS6_IJNS7_ILi128EEESA_NS7_ILi256EEEEEELi256ENS_12float_e4m3_tEfNS_4arch4Sm90ELb0ELb0ELb1ELb0ELb0ELb0ELb0ELb1ELb1ELb1ELb1ELb0EEENS1_21CollectiveEpilogueFwdINS6_IJSA_SB_SA_EEES9_NS_10bfloat16_tESF_Li256ELb0ELb1ELb1ELb1EEENS1_19SingleTileSchedulerILb0ELb1ELb1ELi128EEEEEEEEEvNT_6ParamsE --------------------------
	.section	.nv.shared._ZN7cutlass13device_kernelIN5flash11enable_sm90INS1_16FlashAttnFwdSm90INS1_25CollectiveMainloopFwdSm90ILi2EN4cute5tupleIJNS5_1CILi1EEES8_S8_EEENS6_IJNS7_ILi128EEESA_NS7_ILi256EEEEEELi256ENS_12float_e4m3_tEfNS_4arch4Sm90ELb0ELb0ELb1ELb0ELb0ELb0ELb0ELb1ELb1ELb1ELb1ELb0EEENS1_21CollectiveEpilogueFwdINS6_IJSA_SB_SA_EEES9_NS_10bfloat16_tESF_Li256ELb0ELb1ELb1ELb1EEENS1_19SingleTileSchedulerILb0ELb1ELb1ELi128EEEEEEEEEvNT_6ParamsE,"aw",@nobits
	.sectionflags	@""
	.align	16
	.zero		1024


//--------------------- .nv.shared.reserved.0     --------------------------
	.section	.nv.shared.reserved.0,"aw",@nobits
	.weak		__nv_reservedSMEM_offset_0_alias
	.size		__nv_reservedSMEM_offset_0_alias, 0, 0
	.other		__nv_reservedSMEM_offset_0_alias,@"STO_CUDA_RESERVED_SHARED STV_DEFAULT"
__nv_reservedSMEM_offset_0_alias:
	.zero		0


//--------------------- .nv.global                --------------------------
	.section	.nv.global,"aw",@nobits
.nv.global:
	.type		_ZN80_INTERNAL_60eafe87_44_flash_fwd_hdim256_e4m3_split_softcap_sm90_cu_18e39b8a_33184cute1_E,@object
	.size		_ZN80_INTERNAL_60eafe87_44_flash_fwd_hdim256_e4m3_split_softcap_sm90_cu_18e39b8a_33184cute1_E,(_ZN80_INTERNAL_60eafe87_44_flash_fwd_hdim256_e4m3_split_softcap_sm90_cu_18e39b8a_33184cuda3std3__45__cpo6cbeginE - _ZN80_INTERNAL_60eafe87_44_flash_fwd_hdim256_e4m3_split_softcap_sm90_cu_18e39b8a_33184cute1_E)
_ZN80_INTERNAL_60eafe87_44_flash_fwd_hdim256_e4m3_split_softcap_sm90_cu_18e39b8a_33184cute1_E:
	.zero		1
	.type		_ZN80_INTERNAL_60eafe87_44_flash_fwd_hdim256_e4m3_split_softcap_sm90_cu_18e39b8a_33184cuda3std3__45__cpo6cbeginE,@object
	.size		_ZN80_INTERNAL_60eafe87_44_flash_fwd_hdim256_e4m3_split_softcap_sm90_cu_18e39b8a_33184cuda3std3__45__cpo6cbeginE,(_ZN80_INTERNAL_60eafe87_44_flash_fwd_hdim256_e4m3_split_softcap_sm90_cu_18e39b8a_33184cuda3std3__48in_placeE - _ZN80_INTERNAL_60eafe87_44_flash_fwd_hdim256_e4m3_split_softcap_sm90_cu_18e39b8a_33184cuda3std3__45__cpo6cbeginE)
_ZN80_INTERNAL_60eafe87_44_flash_fwd_hdim256_e4m3_split_softcap_sm90_cu_18e39b8a_33184cuda3std3__45__cpo6cbeginE:
	.zero		1
	.type		_ZN80_INTERNAL_60eafe87_44_flash_fwd_hdim256_e4m3_split_softcap_sm90_cu_18e39b8a_33184cuda3std3__48in_placeE,@object
	.size		_ZN80_INTERNAL_60eafe87_44_flash_fwd_hdim256_e4m3_split_softcap_sm90_cu_18e39b8a_33184cuda3std3__48in_placeE,(_ZN80_INTERNAL_60eafe87_44_flash_fwd_hdim256_e4m3_split_softcap_sm90_cu_18e39b8a_33184cuda3std6ranges3__45__cpo9iter_moveE - _ZN80_INTERNAL_60eafe87_44_flash_fwd_hdim256_e4m3_split_softcap_sm90_cu_18e39b8a_33184cuda3std3__48in_placeE)
_ZN80_INTERNAL_60eafe87_44_flash_fwd_hdim256_e4m3_split_softcap_sm90_cu_18e39b8a_33184cuda3std3__48in_placeE:
	.zero		1
	.type		_ZN80_INTERNAL_60eafe87_44_flash_fwd_hdim256_e4m3_split_softcap_sm90_cu_18e39b8a_33184cuda3std6ranges3__45__cpo9iter_moveE,@object
	.size		_ZN80_INTERNAL_60eafe87_44_flash_fwd_hdim256_e4m3_split_softcap_sm90_cu_18e39b8a_33184cuda3std6ranges3__45__cpo9iter_moveE,(_ZN80_INTERNAL_60eafe87_44_flash_fwd_hdim256_e4m3_split_softcap_sm90_cu_18e39b8a_33184cuda3std3__45__cpo5beginE - _ZN80_INTERNAL_60eafe87_44_flash_fwd_hdim256_e4m3_split_softcap_sm90_cu_18e39b8a_33184cuda3std6ranges3__45__cpo9iter_moveE)
_ZN80_INTERNAL_60eafe87_44_flash_fwd_hdim256_e4m3_split_softcap_sm90_cu_18e39b8a_33184cuda3std6ranges3__45__cpo9iter_moveE:
	.zero		1
	.type		_ZN80_INTERNAL_60eafe87_44_flash_fwd_hdim256_e4m3_split_softcap_sm90_cu_18e39b8a_33184cuda3std3__45__cpo5beginE,@object
	.size		_ZN80_INTERNAL_60eafe87_44_flash_fwd_hdim256_e4m3_split_softcap_sm90_cu_18e39b8a_33184cuda3std3__45__cpo5beginE,(_ZN80_INTERNAL_60eafe87_44_flash_fwd_hdim256_e4m3_split_softcap_sm90_cu_18e39b8a_33184cuda3std3__482_GLOBAL__N__60eafe87_44_flash_fwd_hdim256_e4m3_split_softcap_sm90_cu_18e39b8a_33186ignoreE - _ZN80_INTERNAL_60eafe87_44_flash_fwd_hdim256_e4m3_split_softcap_sm90_cu_18e39b8a_33184cuda3std3__45__cpo5beginE)
_ZN80_INTERNAL_60eafe87_44_flash_fwd_hdim256_e4m3_split_softcap_sm90_cu_18e39b8a_33184cuda3std3__45__cpo5beginE:
	.zero		1
	.type		_ZN80_INTERNAL_60eafe87_44_flash_fwd_hdim256_e4m3_split_softcap_sm90_cu_18e39b8a_33184cuda3std3__482_GLOBAL__N__60eafe87_44_flash_fwd_hdim256_e4m3_split_softcap_sm90_cu_18e39b8a_33186ignoreE,@object
	.size		_ZN80_INTERNAL_60eafe87_44_flash_fwd_hdim256_e4m3_split_softcap_sm90_cu_18e39b8a_33184cuda3std3__482_GLOBAL__N__60eafe87_44_flash_fwd_hdim256_e4m3_split_softcap_sm90_cu_18e39b8a_33186ignoreE,(_ZN80_INTERNAL_60eafe87_44_flash_fwd_hdim256_e4m3_split_softcap_sm90_cu_18e39b8a_33184cute7productE - _ZN80_INTERNAL_60eafe87_44_flash_fwd_hdim256_e4m3_split_softcap_sm90_cu_18e39b8a_33184cuda3std3__482_GLOBAL__N__60eafe87_44_flash_fwd_hdim256_e4m3_split_softcap_sm90_cu_18e39b8a_33186ignoreE)
_ZN80_INTERNAL_60eafe87_44_flash_fwd_hdim256_e4m3_split_softcap_sm90_cu_18e39b8a_33184cuda3std3__482_GLOBAL__N__60eafe87_44_flash_fwd_hdim256_e4m3_split_softcap_sm90_cu_18e39b8a_33186ignoreE:
	.zero		1
	.type		_ZN80_INTERNAL_60eafe87_44_flash_fwd_hdim256_e4m3_split_softcap_sm90_cu_18e39b8a_33184cute7productE,@object
	.size		_ZN80_INTERNAL_60eafe87_44_flash_fwd_hdim256_e4m3_split_softcap_sm90_cu_18e39b8a_33184cute7productE,(_ZN80_INTERNAL_60eafe87_44_flash_fwd_hdim256_e4m3_split_softcap_sm90_cu_18e39b8a_33184cuda3std3__45__cpo3endE - _ZN80_INTERNAL_60eafe87_44_flash_fwd_hdim256_e4m3_split_softcap_sm90_cu_18e39b8a_33184cute7productE)
_ZN80_INTERNAL_60eafe87_44_flash_fwd_hdim256_e4m3_split_softcap_sm90_cu_18e39b8a_33184cute7productE:
	.zero		1
	.type		_ZN80_INTERNAL_60eafe87_44_flash_fwd_hdim256_e4m3_split_softcap_sm90_cu_18e39b8a_33184cuda3std3__45__cpo3endE,@object
	.size		_ZN80_INTERNAL_60eafe87_44_flash_fwd_hdim256_e4m3_split_softcap_sm90_cu_18e39b8a_33184cuda3std3__45__cpo3endE,(_ZN80_INTERNAL_60eafe87_44_flash_fwd_hdim256_e4m3_split_softcap_sm90_cu_18e39b8a_33184cuda3std3__419piecewise_constructE - _ZN80_INTERNAL_60eafe87_44_flash_fwd_hdim256_e4m3_split_softcap_sm90_cu_18e39b8a_33184cuda3std3__45__cpo3endE)
_ZN80_INTERNAL_60eafe87_44_flash_fwd_hdim256_e4m3_split_softcap_sm90_cu_18e39b8a_33184cuda3std3__45__cpo3endE:
	.zero		1
	.type		_ZN80_INTERNAL_60eafe87_44_flash_fwd_hdim256_e4m3_split_softcap_sm90_cu_18e39b8a_33184cuda3std3__419piecewise_constructE,@object
	.size		_ZN80_INTERNAL_60eafe87_44_flash_fwd_hdim256_e4m3_split_softcap_sm90_cu_18e39b8a_33184cuda3std3__419piecewise_constructE,(_ZN80_INTERNAL_60eafe87_44_flash_fwd_hdim256_e4m3_split_softcap_sm90_cu_18e39b8a_33184cuda3std3__45__cpo4cendE - _ZN80_INTERNAL_60eafe87_44_flash_fwd_hdim256_e4m3_split_softcap_sm90_cu_18e39b8a_33184cuda3std3__419piecewise_constructE)
_ZN80_INTERNAL_60eafe87_44_flash_fwd_hdim256_e4m3_split_softcap_sm90_cu_18e39b8a_33184cuda3std3__419piecewise_constructE:
	.zero		1
	.type		_ZN80_INTERNAL_60eafe87_44_flash_fwd_hdim256_e4m3_split_softcap_sm90_cu_18e39b8a_33184cuda3std3__45__cpo4cendE,@object
	.size		_ZN80_INTERNAL_60eafe87_44_flash_fwd_hdim256_e4m3_split_softcap_sm90_cu_18e39b8a_33184cuda3std3__45__cpo4cendE,(_ZN80_INTERNAL_60eafe87_44_flash_fwd_hdim256_e4m3_split_softcap_sm90_cu_18e39b8a_33184cuda3std6ranges3__45__cpo4swapE - _ZN80_INTERNAL_60eafe87_44_flash_fwd_hdim256_e4m3_split_softcap_sm90_cu_18e39b8a_33184cuda3std3__45__cpo4cendE)
_ZN80_INTERNAL_60eafe87_44_flash_fwd_hdim256_e4m3_split_softcap_sm90_cu_18e39b8a_33184cuda3std3__45__cpo4cendE:
	.zero		1
	.type		_ZN80_INTERNAL_60eafe87_44_flash_fwd_hdim256_e4m3_split_softcap_sm90_cu_18e39b8a_33184cuda3std6ranges3__45__cpo4swapE,@object
	.size		_ZN80_INTERNAL_60eafe87_44_flash_fwd_hdim256_e4m3_split_softcap_sm90_cu_18e39b8a_33184cuda3std6ranges3__45__cpo4swapE,(.L_19 - _ZN80_INTERNAL_60eafe87_44_flash_fwd_hdim256_e4m3_split_softcap_sm90_cu_18e39b8a_33184cuda3std6ranges3__45__cpo4swapE)
_ZN80_INTERNAL_60eafe87_44_flash_fwd_hdim256_e4m3_split_softcap_sm90_cu_18e39b8a_33184cuda3std6ranges3__45__cpo4swapE:
	.zero		1
.L_19:


//--------------------- .nv.shared._ZN7cutlass13device_kernelIN5flash11enable_sm90INS1_16FlashAttnFwdSm90INS1_25CollectiveMainloopFwdSm90ILi2EN4cute5tupleIJNS5_1CILi1EEES8_S8_EEENS6_IJNS7_ILi128EEESA_NS7_ILi256EEEEEELi256ENS_12float_e4m3_tEfNS_4arch4Sm90ELb0ELb0ELb1ELb1ELb0ELb0ELb0ELb1ELb1ELb1ELb1ELb0EEENS1_21CollectiveEpilogueFwdINS6_IJSA_SB_SA_EEES9_NS_10bfloat16_tESF_Li256ELb1ELb1ELb1ELb1EEENS1_36VarlenDynamicPersistentTileSchedulerILi128ELi128ELi256ELi128ELb1ELb1ELb1ELb0ELb1ELb1EEEEEEEEEvNT_6ParamsE --------------------------
	.section	.nv.shared._ZN7cutlass13device_kernelIN5flash11enable_sm90INS1_16FlashAttnFwdSm90INS1_25CollectiveMainloopFwdSm90ILi2EN4cute5tupleIJNS5_1CILi1EEES8_S8_EEENS6_IJNS7_ILi128EEESA_NS7_ILi256EEEEEELi256ENS_12float_e4m3_tEfNS_4arch4Sm90ELb0ELb0ELb1ELb1ELb0ELb0ELb0ELb1ELb1ELb1ELb1ELb0EEENS1_21CollectiveEpilogueFwdINS6_IJSA_SB_SA_EEES9_NS_10bfloat16_tESF_Li256ELb1ELb1ELb1ELb1EEENS1_36VarlenDynamicPersistentTileSchedulerILi128ELi128ELi256ELi128ELb1ELb1ELb1ELb0ELb1ELb1EEEEEEEEEvNT_6ParamsE,"aw",@nobits
	.sectionflags	@""
	.align	16
	.zero		1024


//--------------------- .nv.shared._ZN7cutlass13device_kernelIN5flash11enable_sm90INS1_16FlashAttnFwdSm90INS1_25CollectiveMainloopFwdSm90ILi2EN4cute5tupleIJNS5_1CILi1EEES8_S8_EEENS6_IJNS7_ILi128EEESA_NS7_ILi256EEEEEELi256ENS_12float_e4m3_tEfNS_4arch4Sm90ELb0ELb0ELb1ELb1ELb0ELb1ELb0ELb1ELb1ELb1ELb1ELb0EEENS1_21CollectiveEpilogueFwdINS6_IJSA_SB_SA_EEES9_NS_10bfloat16_tESF_Li256ELb1ELb1ELb1ELb1EEENS1_36VarlenDynamicPersistentTileSchedulerILi128ELi128ELi256ELi128ELb1ELb1ELb1ELb0ELb1ELb1EEEEEEEEEvNT_6ParamsE --------------------------
	.section	.nv.shared._ZN7cutlass13device_kernelIN5flash11enable_sm90INS1_16FlashAttnFwdSm90INS1_25CollectiveMainloopFwdSm90ILi2EN4cute5tupleIJNS5_1CILi1EEES8_S8_EEENS6_IJNS7_ILi128EEESA_NS7_ILi256EEEEEELi256ENS_12float_e4m3_tEfNS_4arch4Sm90ELb0ELb0ELb1ELb1ELb0ELb1ELb0ELb1ELb1ELb1ELb1ELb0EEENS1_21CollectiveEpilogueFwdINS6_IJSA_SB_SA_EEES9_NS_10bfloat16_tESF_Li256ELb1ELb1ELb1ELb1EEENS1_36VarlenDynamicPersistentTileSchedulerILi128ELi128ELi256ELi128ELb1ELb1ELb1ELb0ELb1ELb1EEEEEEEEEvNT_6ParamsE,"aw",@nobits
	.sectionflags	@""
	.align	16
	.zero		1024


//--------------------- .nv.shared._ZN7cutlass13device_kernelIN5flash11enable_sm90INS1_16FlashAttnFwdSm90INS1_25CollectiveMainloopFwdSm90ILi2EN4cute5tupleIJNS5_1CILi1EEES8_S8_EEENS6_IJNS7_ILi128EEENS7_ILi64EEENS7_ILi256EEEEEELi256ENS_12float_e4m3_tEfNS_4arch4Sm90ELb0ELb1ELb1ELb0ELb0ELb0ELb0ELb1ELb1ELb1ELb1ELb0EEENS1_21CollectiveEpilogueFwdINS6_IJSA_SC_SB_EEES9_NS_10bfloat16_tESG_Li256ELb0ELb1ELb1ELb1EEENS1_19SingleTileSchedulerILb0ELb1ELb1ELi128EEEEEEEEEvNT_6ParamsE --------------------------
	.section	.nv.shared._ZN7cutlass13device_kernelIN5flash11enable_sm90INS1_16FlashAttnFwdSm90INS1_25CollectiveMainloopFwdSm90ILi2EN4cute5tupleIJNS5_1CILi1EEES8_S8_EEENS6_IJNS7_ILi128EEENS7_ILi64EEENS7_ILi256EEEEEELi256ENS_12float_e4m3_tEfNS_4arch4Sm90ELb0ELb1ELb1ELb0ELb0ELb0ELb0ELb1ELb1ELb1ELb1ELb0EEENS1_21CollectiveEpilogueFwdINS6_IJSA_SC_SB_EEES9_NS_10bfloat16_tESG_Li256ELb0ELb1ELb1ELb1EEENS1_19SingleTileSchedulerILb0ELb1ELb1ELi128EEEEEEEEEvNT_6ParamsE,"aw",@nobits
	.sectionflags	@""
	.align	16
	.zero		1024


//--------------------- .nv.shared._ZN7cutlass13device_kernelIN5flash11enable_sm90INS1_16FlashAttnFwdSm90INS1_25CollectiveMainloopFwdSm90ILi2EN4cute5tupleIJNS5_1CILi1EEES8_S8_EEENS6_IJNS7_ILi128EEENS7_ILi64EEENS7_ILi256EEEEEELi256ENS_12float_e4m3_tEfNS_4arch4Sm90ELb0ELb1ELb1ELb1ELb0ELb0ELb0ELb1ELb1ELb1ELb1ELb0EEENS1_21CollectiveEpilogueFwdINS6_IJSA_SC_SB_EEES9_NS_10bfloat16_tESG_Li256ELb1ELb1ELb1ELb1EEENS1_36VarlenDynamicPersistentTileSchedulerILi128ELi64ELi256ELi128ELb1ELb1ELb1ELb1ELb0ELb1EEEEEEEEEvNT_6ParamsE --------------------------
	.section	.nv.shared._ZN7cutlass13device_kernelIN5flash11enable_sm90INS1_16FlashAttnFwdSm90INS1_25CollectiveMainloopFwdSm90ILi2EN4cute5tupleIJNS5_1CILi1EEES8_S8_EEENS6_IJNS7_ILi128EEENS7_ILi64EEENS7_ILi256EEEEEELi256ENS_12float_e4m3_tEfNS_4arch4Sm90ELb0ELb1ELb1ELb1ELb0ELb0ELb0ELb1ELb1ELb1ELb1ELb0EEENS1_21CollectiveEpilogueFwdINS6_IJSA_SC_SB_EEES9_NS_10bfloat16_tESG_Li256ELb1ELb1ELb1ELb1EEENS1_36VarlenDynamicPersistentTileSchedulerILi128ELi64ELi256ELi128ELb1ELb1ELb1ELb1ELb0ELb1EEEEEEEEEvNT_6ParamsE,"aw",@nobits
	.sectionflags	@""
	.align	16
	.zero		1024


//--------------------- .nv.shared._ZN7cutlass13device_kernelIN5flash11enable_sm90INS1_16FlashAttnFwdSm90INS1_25CollectiveMainloopFwdSm90ILi2EN4cute5tupleIJNS5_1CILi1EEES8_S8_EEENS6_IJNS7_ILi128EEENS7_ILi64EEENS7_ILi256EEEEEELi256ENS_12float_e4m3_tEfNS_4arch4Sm90ELb0ELb1ELb1ELb1ELb0ELb1ELb0ELb1ELb1ELb1ELb1ELb0EEENS1_21CollectiveEpilogueFwdINS6_IJSA_SC_SB_EEES9_NS_10bfloat16_tESG_Li256ELb1ELb1ELb1ELb1EEENS1_36VarlenDynamicPersistentTileSchedulerILi128ELi64ELi256ELi128ELb1ELb1ELb1ELb1ELb0ELb1EEEEEEEEEvNT_6ParamsE --------------------------
	.section	.nv.shared._ZN7cutlass13device_kernelIN5flash11enable_sm90INS1_16FlashAttnFwdSm90INS1_25CollectiveMainloopFwdSm90ILi2EN4cute5tupleIJNS5_1CILi1EEES8_S8_EEENS6_IJNS7_ILi128EEENS7_ILi64EEENS7_ILi256EEEEEELi256ENS_12float_e4m3_tEfNS_4arch4Sm90ELb0ELb1ELb1ELb1ELb0ELb1ELb0ELb1ELb1ELb1ELb1ELb0EEENS1_21CollectiveEpilogueFwdINS6_IJSA_SC_SB_EEES9_NS_10bfloat16_tESG_Li256ELb1ELb1ELb1ELb1EEENS1_36VarlenDynamicPersistentTileSchedulerILi128ELi64ELi256ELi128ELb1ELb1ELb1ELb1ELb0ELb1EEEEEEEEEvNT_6ParamsE,"aw",@nobits
	.sectionflags	@""
	.align	16
	.zero		1024


//--------------------- .nv.shared._ZN7cutlass13device_kernelIN5flash11enable_sm90INS1_16FlashAttnFwdSm90INS1_25CollectiveMainloopFwdSm90ILi2EN4cute5tupleIJNS5_1CILi1EEES8_S8_EEENS6_IJNS7_ILi128EEESA_NS7_ILi256EEEEEELi256ENS_12float_e4m3_tEfNS_4arch4Sm90ELb1ELb0ELb1ELb0ELb0ELb0ELb0ELb1ELb1ELb1ELb1ELb0EEENS1_21CollectiveEpilogueFwdINS6_IJSA_SB_SA_EEES9_NS_10bfloat16_tESF_Li256ELb0ELb1ELb1ELb1EEENS1_19SingleTileSchedulerILb0ELb1ELb1ELi128EEEEEEEEEvNT_6ParamsE --------------------------
	.section	.nv.shared._ZN7cutlass13device_kernelIN5flash11enable_sm90INS1_16FlashAttnFwdSm90INS1_25CollectiveMainloopFwdSm90ILi2EN4cute5tupleIJNS5_1CILi1EEES8_S8_EEENS6_IJNS7_ILi128EEESA_NS7_ILi256EEEEEELi256ENS_12float_e4m3_tEfNS_4arch4Sm90ELb1ELb0ELb1ELb0ELb0ELb0ELb0ELb1ELb1ELb1ELb1ELb0EEENS1_21CollectiveEpilogueFwdINS6_IJSA_SB_SA_EEES9_NS_10bfloat16_tESF_Li256ELb0ELb1ELb1ELb1EEENS1_19SingleTileSchedulerILb0ELb1ELb1ELi128EEEEEEEEEvNT_6ParamsE,"aw",@nobits
	.sectionflags	@""
	.align	16
	.zero		1024


//--------------------- .nv.shared._ZN7cutlass13device_kernelIN5flash11enable_sm90INS1_16FlashAttnFwdSm90INS1_25CollectiveMainloopFwdSm90ILi2EN4cute5tupleIJNS5_1CILi1EEES8_S8_EEENS6_IJNS7_ILi128EEESA_NS7_ILi256EEEEEELi256ENS_12float_e4m3_tEfNS_4arch4Sm90ELb1ELb0ELb1ELb1ELb0ELb0ELb0ELb1ELb1ELb1ELb1ELb0EEENS1_21CollectiveEpilogueFwdINS6_IJSA_SB_SA_EEES9_NS_10bfloat16_tESF_Li256ELb1ELb1ELb1ELb1EEENS1_36VarlenDynamicPersistentTileSchedulerILi128ELi128ELi256ELi128ELb1ELb1ELb1ELb1ELb1ELb1EEEEEEEEEvNT_6ParamsE --------------------------
	.section	.nv.shared._ZN7cutlass13device_kernelIN5flash11enable_sm90INS1_16FlashAttnFwdSm90INS1_25CollectiveMainloopFwdSm90ILi2EN4cute5tupleIJNS5_1CILi1EEES8_S8_EEENS6_IJNS7_ILi128EEESA_NS7_ILi256EEEEEELi256ENS_12float_e4m3_tEfNS_4arch4Sm90ELb1ELb0ELb1ELb1ELb0ELb0ELb0ELb1ELb1ELb1ELb1ELb0EEENS1_21CollectiveEpilogueFwdINS6_IJSA_SB_SA_EEES9_NS_10bfloat16_tESF_Li256ELb1ELb1ELb1ELb1EEENS1_36VarlenDynamicPersistentTileSchedulerILi128ELi128ELi256ELi128ELb1ELb1ELb1ELb1ELb1ELb1EEEEEEEEEvNT_6ParamsE,"aw",@nobits
	.sectionflags	@""
	.align	16
	.zero		1024


//--------------------- .nv.shared._ZN7cutlass13device_kernelIN5flash11enable_sm90INS1_16FlashAttnFwdSm90INS1_25CollectiveMainloopFwdSm90ILi2EN4cute5tupleIJNS5_1CILi1EEES8_S8_EEENS6_IJNS7_ILi128EEESA_NS7_ILi256EEEEEELi256ENS_12float_e4m3_tEfNS_4arch4Sm90ELb1ELb0ELb1ELb1ELb0ELb1ELb0ELb1ELb1ELb1ELb1ELb0EEENS1_21CollectiveEpilogueFwdINS6_IJSA_SB_SA_EEES9_NS_10bfloat16_tESF_Li256ELb1ELb1ELb1ELb1EEENS1_36VarlenDynamicPersistentTileSchedulerILi128ELi128ELi256ELi128ELb1ELb1ELb1ELb1ELb1ELb1EEEEEEEEEvNT_6ParamsE --------------------------
	.section	.nv.shared._ZN7cutlass13device_kernelIN5flash11enable_sm90INS1_16FlashAttnFwdSm90INS1_25CollectiveMainloopFwdSm90ILi2EN4cute5tupleIJNS5_1CILi1EEES8_S8_EEENS6_IJNS7_ILi128EEESA_NS7_ILi256EEEEEELi256ENS_12float_e4m3_tEfNS_4arch4Sm90ELb1ELb0ELb1ELb1ELb0ELb1ELb0ELb1ELb1ELb1ELb1ELb0EEENS1_21CollectiveEpilogueFwdINS6_IJSA_SB_SA_EEES9_NS_10bfloat16_tESF_Li256ELb1ELb1ELb1ELb1EEENS1_36VarlenDynamicPersistentTileSchedulerILi128ELi128ELi256ELi128ELb1ELb1ELb1ELb1ELb1ELb1EEEEEEEEEvNT_6ParamsE,"aw",@nobits
	.sectionflags	@""
	.align	16
	.zero		1024


//--------------------- .nv.constant0._ZN7cutlass13device_kernelIN5flash11enable_sm90INS1_16FlashAttnFwdSm90INS1_25CollectiveMainloopFwdSm90ILi2EN4cute5tupleIJNS5_1CILi1EEES8_S8_EEENS6_IJNS7_ILi128EEESA_NS7_ILi256EEEEEELi256ENS_12float_e4m3_tEfNS_4arch4Sm90ELb0ELb0ELb1ELb0ELb0ELb0ELb0ELb1ELb1ELb1ELb1ELb0EEENS1_21CollectiveEpilogueFwdINS6_IJSA_SB_SA_EEES9_NS_10bfloat16_tESF_Li256ELb0ELb1ELb1ELb1EEENS1_19SingleTileSchedulerILb0ELb1ELb1ELi128EEEEEEEEEvNT_6ParamsE --------------------------
	.section	.nv.constant0._ZN7cutlass13device_kernelIN5flash11enable_sm90INS1_16FlashAttnFwdSm90INS1_25CollectiveMainloopFwdSm90ILi2EN4cute5tupleIJNS5_1CILi1EEES8_S8_EEENS6_IJNS7_ILi128EEESA_NS7_ILi256EEEEEELi256ENS_12float_e4m3_tEfNS_4arch4Sm90ELb0ELb0ELb1ELb0ELb0ELb0ELb0ELb1ELb1ELb1ELb1ELb0EEENS1_21CollectiveEpilogueFwdINS6_IJSA_SB_SA_EEES9_NS_10bfloat16_tESF_Li256ELb0ELb1ELb1ELb1EEENS1_19SingleTileSchedulerILb0ELb1ELb1ELi128EEEEEEEEEvNT_6ParamsE,"a",@progbits
	.sectionflags	@""
	.align	4
.nv.constant0._ZN7cutlass13device_kernelIN5flash11enable_sm90INS1_16FlashAttnFwdSm90INS1_25CollectiveMainloopFwdSm90ILi2EN4cute5tupleIJNS5_1CILi1EEES8_S8_EEENS6_IJNS7_ILi128EEESA_NS7_ILi256EEEEEELi256ENS_12float_e4m3_tEfNS_4arch4Sm90ELb0ELb0ELb1ELb0ELb0ELb0ELb0ELb1ELb1ELb1ELb1ELb0EEENS1_21CollectiveEpilogueFwdINS6_IJSA_SB_SA_EEES9_NS_10bfloat16_tESF_Li256ELb0ELb1ELb1ELb1EEENS1_19SingleTileSchedulerILb0ELb1ELb1ELi128EEEEEEEEEvNT_6ParamsE:
	.zero		3200


//--------------------- .nv.constant0._ZN7cutlass13device_kernelIN5flash11enable_sm90INS1_16FlashAttnFwdSm90INS1_25CollectiveMainloopFwdSm90ILi2EN4cute5tupleIJNS5_1CILi1EEES8_S8_EEENS6_IJNS7_ILi128EEESA_NS7_ILi256EEEEEELi256ENS_12float_e4m3_tEfNS_4arch4Sm90ELb0ELb0ELb1ELb1ELb0ELb0ELb0ELb1ELb1ELb1ELb1ELb0EEENS1_21CollectiveEpilogueFwdINS6_IJSA_SB_SA_EEES9_NS_10bfloat16_tESF_Li256ELb1ELb1ELb1ELb1EEENS1_36VarlenDynamicPersistentTileSchedulerILi128ELi128ELi256ELi128ELb1ELb1ELb1ELb0ELb1ELb1EEEEEEEEEvNT_6ParamsE --------------------------
	.section	.nv.constant0._ZN7cutlass13device_kernelIN5flash11enable_sm90INS1_16FlashAttnFwdSm90INS1_25CollectiveMainloopFwdSm90ILi2EN4cute5tupleIJNS5_1CILi1EEES8_S8_EEENS6_IJNS7_ILi128EEESA_NS7_ILi256EEEEEELi256ENS_12float_e4m3_tEfNS_4arch4Sm90ELb0ELb0ELb1ELb1ELb0ELb0ELb0ELb1ELb1ELb1ELb1ELb0EEENS1_21CollectiveEpilogueFwdINS6_IJSA_SB_SA_EEES9_NS_10bfloat16_tESF_Li256ELb1ELb1ELb1ELb1EEENS1_36VarlenDynamicPersistentTileSchedulerILi128ELi128ELi256ELi128ELb1ELb1ELb1ELb0ELb1ELb1EEEEEEEEEvNT_6ParamsE,"a",@progbits
	.sectionflags	@""
	.align	4
.nv.constant0._ZN7cutlass13device_kernelIN5flash11enable_sm90INS1_16FlashAttnFwdSm90INS1_25CollectiveMainloopFwdSm90ILi2EN4cute5tupleIJNS5_1CILi1EEES8_S8_EEENS6_IJNS7_ILi128EEESA_NS7_ILi256EEEEEELi256ENS_12float_e4m3_tEfNS_4arch4Sm90ELb0ELb0ELb1ELb1ELb0ELb0ELb0ELb1ELb1ELb1ELb1ELb0EEENS1_21CollectiveEpilogueFwdINS6_IJSA_SB_SA_EEES9_NS_10bfloat16_tESF_Li256ELb1ELb1ELb1ELb1EEENS1_36VarlenDynamicPersistentTileSchedulerILi128ELi128ELi256ELi128ELb1ELb1ELb1ELb0ELb1ELb1EEEEEEEEEvNT_6ParamsE:
	.zero		3328


//--------------------- .nv.constant0._ZN7cutlass13device_kernelIN5flash11enable_sm90INS1_16FlashAttnFwdSm90INS1_25CollectiveMainloopFwdSm90ILi2EN4cute5tupleIJNS5_1CILi1EEES8_S8_EEENS6_IJNS7_ILi128EEESA_NS7_ILi256EEEEEELi256ENS_12float_e4m3_tEfNS_4arch4Sm90ELb0ELb0ELb1ELb1ELb0ELb1ELb0ELb1ELb1ELb1ELb1ELb0EEENS1_21CollectiveEpilogueFwdINS6_IJSA_SB_SA_EEES9_NS_10bfloat16_tESF_Li256ELb1ELb1ELb1ELb1EEENS1_36VarlenDynamicPersistentTileSchedulerILi128ELi128ELi256ELi128ELb1ELb1ELb1ELb0ELb1ELb1EEEEEEEEEvNT_6ParamsE --------------------------
	.section	.nv.constant0._ZN7cutlass13device_kernelIN5flash11enable_sm90INS1_16FlashAttnFwdSm90INS1_25CollectiveMainloopFwdSm90ILi2EN4cute5tupleIJNS5_1CILi1EEES8_S8_EEENS6_IJNS7_ILi128EEESA_NS7_ILi256EEEEEELi256ENS_12float_e4m3_tEfNS_4arch4Sm90ELb0ELb0ELb1ELb1ELb0ELb1ELb0ELb1ELb1ELb1ELb1ELb0EEENS1_21CollectiveEpilogueFwdINS6_IJSA_SB_SA_EEES9_NS_10bfloat16_tESF_Li256ELb1ELb1ELb1ELb1EEENS1_36VarlenDynamicPersistentTileSchedulerILi128ELi128ELi256ELi128ELb1ELb1ELb1ELb0ELb1ELb1EEEEEEEEEvNT_6ParamsE,"a",@progbits
	.sectionflags	@""
	.align	4
.nv.constant0._ZN7cutlass13device_kernelIN5flash11enable_sm90INS1_16FlashAttnFwdSm90INS1_25CollectiveMainloopFwdSm90ILi2EN4cute5tupleIJNS5_1CILi1EEES8_S8_EEENS6_IJNS7_ILi128EEESA_NS7_ILi256EEEEEELi256ENS_12float_e4m3_tEfNS_4arch4Sm90ELb0ELb0ELb1ELb1ELb0ELb1ELb0ELb1ELb1ELb1ELb1ELb0EEENS1_21CollectiveEpilogueFwdINS6_IJSA_SB_SA_EEES9_NS_10bfloat16_tESF_Li256ELb1ELb1ELb1ELb1EEENS1_36VarlenDynamicPersistentTileSchedulerILi128ELi128ELi256ELi128ELb1ELb1ELb1ELb0ELb1ELb1EEEEEEEEEvNT_6ParamsE:
	.zero		3328


//--------------------- .nv.constant0._ZN7cutlass13device_kernelIN5flash11enable_sm90INS1_16FlashAttnFwdSm90INS1_25CollectiveMainloopFwdSm90ILi2EN4cute5tupleIJNS5_1CILi1EEES8_S8_EEENS6_IJNS7_ILi128EEENS7_ILi64EEENS7_ILi256EEEEEELi256ENS_12float_e4m3_tEfNS_4arch4Sm90ELb0ELb1ELb1ELb0ELb0ELb0ELb0ELb1ELb1ELb1ELb1ELb0EEENS1_21CollectiveEpilogueFwdINS6_IJSA_SC_SB_EEES9_NS_10bfloat16_tESG_Li256ELb0ELb1ELb1ELb1EEENS1_19SingleTileSchedulerILb0ELb1ELb1ELi128EEEEEEEEEvNT_6ParamsE --------------------------
	.section	.nv.constant0._ZN7cutlass13device_kernelIN5flash11enable_sm90INS1_16FlashAttnFwdSm90INS1_25CollectiveMainloopFwdSm90ILi2EN4cute5tupleIJNS5_1CILi1EEES8_S8_EEENS6_IJNS7_ILi128EEENS7_ILi64EEENS7_ILi256EEEEEELi256ENS_12float_e4m3_tEfNS_4arch4Sm90ELb0ELb1ELb1ELb0ELb0ELb0ELb0ELb1ELb1ELb1ELb1ELb0EEENS1_21CollectiveEpilogueFwdINS6_IJSA_SC_SB_EEES9_NS_10bfloat16_tESG_Li256ELb0ELb1ELb1ELb1EEENS1_19SingleTileSchedulerILb0ELb1ELb1ELi128EEEEEEEEEvNT_6ParamsE,"a",@progbits
	.sectionflags	@""
	.align	4
.nv.constant0._ZN7cutlass13device_kernelIN5flash11enable_sm90INS1_16FlashAttnFwdSm90INS1_25CollectiveMainloopFwdSm90ILi2EN4cute5tupleIJNS5_1CILi1EEES8_S8_EEENS6_IJNS7_ILi128EEENS7_ILi64EEENS7_ILi256EEEEEELi256ENS_12float_e4m3_tEfNS_4arch4Sm90ELb0ELb1ELb1ELb0ELb0ELb0ELb0ELb1ELb1ELb1ELb1ELb0EEENS1_21CollectiveEpilogueFwdINS6_IJSA_SC_SB_EEES9_NS_10bfloat16_tESG_Li256ELb0ELb1ELb1ELb1EEENS1_19SingleTileSchedulerILb0ELb1ELb1ELi128EEEEEEEEEvNT_6ParamsE:
	.zero		3200


//--------------------- .nv.constant0._ZN7cutlass13device_kernelIN5flash11enable_sm90INS1_16FlashAttnFwdSm90INS1_25CollectiveMainloopFwdSm90ILi2EN4cute5tupleIJNS5_1CILi1EEES8_S8_EEENS6_IJNS7_ILi128EEENS7_ILi64EEENS7_ILi256EEEEEELi256ENS_12float_e4m3_tEfNS_4arch4Sm90ELb0ELb1ELb1ELb1ELb0ELb0ELb0ELb1ELb1ELb1ELb1ELb0EEENS1_21CollectiveEpilogueFwdINS6_IJSA_SC_SB_EEES9_NS_10bfloat16_tESG_Li256ELb1ELb1ELb1ELb1EEENS1_36VarlenDynamicPersistentTileSchedulerILi128ELi64ELi256ELi128ELb1ELb1ELb1ELb1ELb0ELb1EEEEEEEEEvNT_6ParamsE --------------------------
	.section	.nv.constant0._ZN7cutlass13device_kernelIN5flash11enable_sm90INS1_16FlashAttnFwdSm90INS1_25CollectiveMainloopFwdSm90ILi2EN4cute5tupleIJNS5_1CILi1EEES8_S8_EEENS6_IJNS7_ILi128EEENS7_ILi64EEENS7_ILi256EEEEEELi256ENS_12float_e4m3_tEfNS_4arch4Sm90ELb0ELb1ELb1ELb1ELb0ELb0ELb0ELb1ELb1ELb1ELb1ELb0EEENS1_21CollectiveEpilogueFwdINS6_IJSA_SC_SB_EEES9_NS_10bfloat16_tESG_Li256ELb1ELb1ELb1ELb1EEENS1_36VarlenDynamicPersistentTileSchedulerILi128ELi64ELi256ELi128ELb1ELb1ELb1ELb1ELb0ELb1EEEEEEEEEvNT_6ParamsE,"a",@progbits
	.sectionflags	@""
	.align	4
.nv.constant0._ZN7cutlass13device_kernelIN5flash11enable_sm90INS1_16FlashAttnFwdSm90INS1_25CollectiveMainloopFwdSm90ILi2EN4cute5tupleIJNS5_1CILi1EEES8_S8_EEENS6_IJNS7_ILi128EEENS7_ILi64EEENS7_ILi256EEEEEELi256ENS_12float_e4m3_tEfNS_4arch4Sm90ELb0ELb1ELb1ELb1ELb0ELb0ELb0ELb1ELb1ELb1ELb1ELb0EEENS1_21CollectiveEpilogueFwdINS6_IJSA_SC_SB_EEES9_NS_10bfloat16_tESG_Li256ELb1ELb1ELb1ELb1EEENS1_36VarlenDynamicPersistentTileSchedulerILi128ELi64ELi256ELi128ELb1ELb1ELb1ELb1ELb0ELb1EEEEEEEEEvNT_6ParamsE:
	.zero		3328


//--------------------- .nv.constant0._ZN7cutlass13device_kernelIN5flash11enable_sm90INS1_16FlashAttnFwdSm90INS1_25CollectiveMainloopFwdSm90ILi2EN4cute5tupleIJNS5_1CILi1EEES8_S8_EEENS6_IJNS7_ILi128EEENS7_ILi64EEENS7_ILi256EEEEEELi256ENS_12float_e4m3_tEfNS_4arch4Sm90ELb0ELb1ELb1ELb1ELb0ELb1ELb0ELb1ELb1ELb1ELb1ELb0EEENS1_21CollectiveEpilogueFwdINS6_IJSA_SC_SB_EEES9_NS_10bfloat16_tESG_Li256ELb1ELb1ELb1ELb1EEENS1_36VarlenDynamicPersistentTileSchedulerILi128ELi64ELi256ELi128ELb1ELb1ELb1ELb1ELb0ELb1EEEEEEEEEvNT_6ParamsE --------------------------
	.section	.nv.constant0._ZN7cutlass13device_kernelIN5flash11enable_sm90INS1_16FlashAttnFwdSm90INS1_25CollectiveMainloopFwdSm90ILi2EN4cute5tupleIJNS5_1CILi1EEES8_S8_EEENS6_IJNS7_ILi128EEENS7_ILi64EEENS7_ILi256EEEEEELi256ENS_12float_e4m3_tEfNS_4arch4Sm90ELb0ELb1ELb1ELb1ELb0ELb1ELb0ELb1ELb1ELb1ELb1ELb0EEENS1_21CollectiveEpilogueFwdINS6_IJSA_SC_SB_EEES9_NS_10bfloat16_tESG_Li256ELb1ELb1ELb1ELb1EEENS1_36VarlenDynamicPersistentTileSchedulerILi128ELi64ELi256ELi128ELb1ELb1ELb1ELb1ELb0ELb1EEEEEEEEEvNT_6ParamsE,"a",@progbits
	.sectionflags	@""
	.align	4
.nv.constant0._ZN7cutlass13device_kernelIN5flash11enable_sm90INS1_16FlashAttnFwdSm90INS1_25CollectiveMainloopFwdSm90ILi2EN4cute5tupleIJNS5_1CILi1EEES8_S8_EEENS6_IJNS7_ILi128EEENS7_ILi64EEENS7_ILi256EEEEEELi256ENS_12float_e4m3_tEfNS_4arch4Sm90ELb0ELb1ELb1ELb1ELb0ELb1ELb0ELb1ELb1ELb1ELb1ELb0EEENS1_21CollectiveEpilogueFwdINS6_IJSA_SC_SB_EEES9_NS_10bfloat16_tESG_Li256ELb1ELb1ELb1ELb1EEENS1_36VarlenDynamicPersistentTileSchedulerILi128ELi64ELi256ELi128ELb1ELb1ELb1ELb1ELb0ELb1EEEEEEEEEvNT_6ParamsE:
	.zero		3328


//--------------------- .nv.constant0._ZN7cutlass13device_kernelIN5flash11enable_sm90INS1_16FlashAttnFwdSm90INS1_25CollectiveMainloopFwdSm90ILi2EN4cute5tupleIJNS5_1CILi1EEES8_S8_EEENS6_IJNS7_ILi128EEESA_NS7_ILi256EEEEEELi256ENS_12float_e4m3_tEfNS_4arch4Sm90ELb1ELb0ELb1ELb0ELb0ELb0ELb0ELb1ELb1ELb1ELb1ELb0EEENS1_21CollectiveEpilogueFwdINS6_IJSA_SB_SA_EEES9_NS_10bfloat16_tESF_Li256ELb0ELb1ELb1ELb1EEENS1_19SingleTileSchedulerILb0ELb1ELb1ELi128EEEEEEEEEvNT_6ParamsE --------------------------
	.section	.nv.constant0._ZN7cutlass13device_kernelIN5flash11enable_sm90INS1_16FlashAttnFwdSm90INS1_25CollectiveMainloopFwdSm90ILi2EN4cute5tupleIJNS5_1CILi1EEES8_S8_EEENS6_IJNS7_ILi128EEESA_NS7_ILi256EEEEEELi256ENS_12float_e4m3_tEfNS_4arch4Sm90ELb1ELb0ELb1ELb0ELb0ELb0ELb0ELb1ELb1ELb1ELb1ELb0EEENS1_21CollectiveEpilogueFwdINS6_IJSA_SB_SA_EEES9_NS_10bfloat16_tESF_Li256ELb0ELb1ELb1ELb1EEENS1_19SingleTileSchedulerILb0ELb1ELb1ELi128EEEEEEEEEvNT_6ParamsE,"a",@progbits
	.sectionflags	@""
	.align	4
.nv.constant0._ZN7cutlass13device_kernelIN5flash11enable_sm90INS1_16FlashAttnFwdSm90INS1_25CollectiveMainloopFwdSm90ILi2EN4cute5tupleIJNS5_1CILi1EEES8_S8_EEENS6_IJNS7_ILi128EEESA_NS7_ILi256EEEEEELi256ENS_12float_e4m3_tEfNS_4arch4Sm90ELb1ELb0ELb1ELb0ELb0ELb0ELb0ELb1ELb1ELb1ELb1ELb0EEENS1_21CollectiveEpilogueFwdINS6_IJSA_SB_SA_EEES9_NS_10bfloat16_tESF_Li256ELb0ELb1ELb1ELb1EEENS1_19SingleTileSchedulerILb0ELb1ELb1ELi128EEEEEEEEEvNT_6ParamsE:
	.zero		3200


//--------------------- .nv.constant0._ZN7cutlass13device_kernelIN5flash11enable_sm90INS1_16FlashAttnFwdSm90INS1_25CollectiveMainloopFwdSm90ILi2EN4cute5tupleIJNS5_1CILi1EEES8_S8_EEENS6_IJNS7_ILi128EEESA_NS7_ILi256EEEEEELi256ENS_12float_e4m3_tEfNS_4arch4Sm90ELb1ELb0ELb1ELb1ELb0ELb0ELb0ELb1ELb1ELb1ELb1ELb0EEENS1_21CollectiveEpilogueFwdINS6_IJSA_SB_SA_EEES9_NS_10bfloat16_tESF_Li256ELb1ELb1ELb1ELb1EEENS1_36VarlenDynamicPersistentTileSchedulerILi128ELi128ELi256ELi128ELb1ELb1ELb1ELb1ELb1ELb1EEEEEEEEEvNT_6ParamsE --------------------------
	.section	.nv.constant0._ZN7cutlass13device_kernelIN5flash11enable_sm90INS1_16FlashAttnFwdSm90INS1_25CollectiveMainloopFwdSm90ILi2EN4cute5tupleIJNS5_1CILi1EEES8_S8_EEENS6_IJNS7_ILi128EEESA_NS7_ILi256EEEEEELi256ENS_12float_e4m3_tEfNS_4arch4Sm90ELb1ELb0ELb1ELb1ELb0ELb0ELb0ELb1ELb1ELb1ELb1ELb0EEENS1_21CollectiveEpilogueFwdINS6_IJSA_SB_SA_EEES9_NS_10bfloat16_tESF_Li256ELb1ELb1ELb1ELb1EEENS1_36VarlenDynamicPersistentTileSchedulerILi128ELi128ELi256ELi128ELb1ELb1ELb1ELb1ELb1ELb1EEEEEEEEEvNT_6ParamsE,"a",@progbits
	.sectionflags	@""
	.align	4
.nv.constant0._ZN7cutlass13device_kernelIN5flash11enable_sm90INS1_16FlashAttnFwdSm90INS1_25CollectiveMainloopFwdSm90ILi2EN4cute5tupleIJNS5_1CILi1EEES8_S8_EEENS6_IJNS7_ILi128EEESA_NS7_ILi256EEEEEELi256ENS_12float_e4m3_tEfNS_4arch4Sm90ELb1ELb0ELb1ELb1ELb0ELb0ELb0ELb1ELb1ELb1ELb1ELb0EEENS1_21CollectiveEpilogueFwdINS6_IJSA_SB_SA_EEES9_NS_10bfloat16_tESF_Li256ELb1ELb1ELb1ELb1EEENS1_36VarlenDynamicPersistentTileSchedulerILi128ELi128ELi256ELi128ELb1ELb1ELb1ELb1ELb1ELb1EEEEEEEEEvNT_6ParamsE:
	.zero		3328


//--------------------- .nv.constant0._ZN7cutlass13device_kernelIN5flash11enable_sm90INS1_16FlashAttnFwdSm90INS1_25CollectiveMainloopFwdSm90ILi2EN4cute5tupleIJNS5_1CILi1EEES8_S8_EEENS6_IJNS7_ILi128EEESA_NS7_ILi256EEEEEELi256ENS_12float_e4m3_tEfNS_4arch4Sm90ELb1ELb0ELb1ELb1ELb0ELb1ELb0ELb1ELb1ELb1ELb1ELb0EEENS1_21CollectiveEpilogueFwdINS6_IJSA_SB_SA_EEES9_NS_10bfloat16_tESF_Li256ELb1ELb1ELb1ELb1EEENS1_36VarlenDynamicPersistentTileSchedulerILi128ELi128ELi256ELi128ELb1ELb1ELb1ELb1ELb1ELb1EEEEEEEEEvNT_6ParamsE --------------------------
	.section	.nv.constant0._ZN7cutlass13device_kernelIN5flash11enable_sm90INS1_16FlashAttnFwdSm90INS1_25CollectiveMainloopFwdSm90ILi2EN4cute5tupleIJNS5_1CILi1EEES8_S8_EEENS6_IJNS7_ILi128EEESA_NS7_ILi256EEEEEELi256ENS_12float_e4m3_tEfNS_4arch4Sm90ELb1ELb0ELb1ELb1ELb0ELb1ELb0ELb1ELb1ELb1ELb1ELb0EEENS1_21CollectiveEpilogueFwdINS6_IJSA_SB_SA_EEES9_NS_10bfloat16_tESF_Li256ELb1ELb1ELb1ELb1EEENS1_36VarlenDynamicPersistentTileSchedulerILi128ELi128ELi256ELi128ELb1ELb1ELb1ELb1ELb1ELb1EEEEEEEEEvNT_6ParamsE,"a",@progbits
	.sectionflags	@""
	.align	4
.nv.constant0._ZN7cutlass13device_kernelIN5flash11enable_sm90INS1_16FlashAttnFwdSm90INS1_25CollectiveMainloopFwdSm90ILi2EN4cute5tupleIJNS5_1CILi1EEES8_S8_EEENS6_IJNS7_ILi128EEESA_NS7_ILi256EEEEEELi256ENS_12float_e4m3_tEfNS_4arch4Sm90ELb1ELb0ELb1ELb1ELb0ELb1ELb0ELb1ELb1ELb1ELb1ELb0EEENS1_21CollectiveEpilogueFwdINS6_IJSA_SB_SA_EEES9_NS_10bfloat16_tESF_Li256ELb1ELb1ELb1ELb1EEENS1_36VarlenDynamicPersistentTileSchedulerILi128ELi128ELi256ELi128ELb1ELb1ELb1ELb1ELb1ELb1EEEEEEEEEvNT_6ParamsE:
	.zero		3328


//--------------------- SYMBOLS --------------------------

	.type		.nv.reservedSmem.offset0,@object
	.size		.nv.reservedSmem.offset0,0x4
	.type		__assertfail,@function
